	.target	sm_80

	.elftype	@"ET_EXEC"


//--------------------- .note.nv.tkinfo           --------------------------
	.section	.note.nv.tkinfo,"",@"SHT_NOTE"
	.sectionflags	@"SHF_NOTE_NV_TKINFO"
	.tkinfo
        /*0018*/ 	.word	0x00000002
        /*0030*/ 	.string	""
        /*0030*/ 	.string	"ptxas"
        /*0030*/ 	.string	"Cuda compilation tools, release 13.0, V13.0.88"
        /*0030*/ 	.string	"Build cuda_13.0.r13.0/compiler.36424714_0"
        /*0030*/ 	.string	"-arch sm_80 -m 64 "



//--------------------- .note.nv.cuinfo           --------------------------
	.section	.note.nv.cuinfo,"",@"SHT_NOTE"
	.sectionflags	@"SHF_NOTE_NV_CUINFO"
        /*0018*/ 	.short	0x0002
        /*001a*/ 	.short	0x0050
        /*001c*/ 	.short	0x0082
	.zero		2


//--------------------- .nv.info                  --------------------------
	.section	.nv.info,"",@"SHT_CUDA_INFO"
	.align	4


	//----- nvinfo : EIATTR_REGCOUNT
	.align		4
        /*0000*/ 	.byte	0x04, 0x2f
        /*0002*/ 	.short	(.L_12 - .L_11)
	.align		4
.L_11:
        /*0004*/ 	.word	index@(_ZN7cutlass13device_kernelIN5flash19enable_sm80_to_sm89INS1_16FlashAttnFwdSm80INS1_25CollectiveMainloopFwdSm80ILi4ELi1ELb0EN4cute5tupleIJNS5_1CILi128EEENS7_ILi80EEENS7_ILi64EEEEEELi64ENS_10bfloat16_tEfNS_4arch4Sm80ELb1ELb0ELb1ELb1ELb0ELb1ELb1ELb1EEENS1_21CollectiveEpilogueFwdINS6_IJS8_SA_S9_EEENS6_IJNS7_ILi1EEESI_SI_EEESC_SE_Li128ELb1ELb1ELb1ELb0EEENS1_36VarlenDynamicPersistentTileSchedulerILi128ELi80ELi128ELi128ELb1ELb1ELb0ELb1ELb1ELb1EEEEEEEEEvNT_6ParamsE)
        /*0008*/ 	.word	0x000000ff


	//----- nvinfo : EIATTR_FRAME_SIZE
	.align		4
.L_12:
        /*000c*/ 	.byte	0x04, 0x11
        /*000e*/ 	.short	(.L_14 - .L_13)
	.align		4
.L_13:
        /*0010*/ 	.word	index@($__internal_25_$__cuda_sm70_votesync_ballot)
        /*0014*/ 	.word	0x00000000


	//----- nvinfo : EIATTR_FRAME_SIZE
	.align		4
.L_14:
        /*0018*/ 	.byte	0x04, 0x11
        /*001a*/ 	.short	(.L_16 - .L_15)
	.align		4
.L_15:
        /*001c*/ 	.word	index@($__internal_24_$__cuda_sm70_shflsync_up_p)
        /*0020*/ 	.word	0x00000000


	//----- nvinfo : EIATTR_FRAME_SIZE
	.align		4
.L_16:
        /*0024*/ 	.byte	0x04, 0x11
        /*0026*/ 	.short	(.L_18 - .L_17)
	.align		4
.L_17:
        /*0028*/ 	.word	index@($__internal_23_$__cuda_sm70_shflsync_idx_p)
        /*002c*/ 	.word	0x00000000


	//----- nvinfo : EIATTR_FRAME_SIZE
	.align		4
.L_18:
        /*0030*/ 	.byte	0x04, 0x11
        /*0032*/ 	.short	(.L_20 - .L_19)
	.align		4
.L_19:
        /*0034*/ 	.word	index@($__internal_22_$__cuda_sm70_shflsync_bfly_p)
        /*0038*/ 	.word	0x00000000


	//----- nvinfo : EIATTR_FRAME_SIZE
	.align		4
.L_20:
        /*003c*/ 	.byte	0x04, 0x11
        /*003e*/ 	.short	(.L_22 - .L_21)
	.align		4
.L_21:
        /*0040*/ 	.word	index@(_ZN7cutlass13device_kernelIN5flash19enable_sm80_to_sm89INS1_16FlashAttnFwdSm80INS1_25CollectiveMainloopFwdSm80ILi4ELi1ELb0EN4cute5tupleIJNS5_1CILi128EEENS7_ILi80EEENS7_ILi64EEEEEELi64ENS_10bfloat16_tEfNS_4arch4Sm80ELb1ELb0ELb1ELb1ELb0ELb1ELb1ELb1EEENS1_21CollectiveEpilogueFwdINS6_IJS8_SA_S9_EEENS6_IJNS7_ILi1EEESI_SI_EEESC_SE_Li128ELb1ELb1ELb1ELb0EEENS1_36VarlenDynamicPersistentTileSchedulerILi128ELi80ELi128ELi128ELb1ELb1ELb0ELb1ELb1ELb1EEEEEEEEEvNT_6ParamsE)
        /*0044*/ 	.word	0x00000068


	//----- nvinfo : EIATTR_REGCOUNT
	.align		4
.L_22:
        /*0048*/ 	.byte	0x04, 0x2f
        /*004a*/ 	.short	(.L_24 - .L_23)
	.align		4
.L_23:
        /*004c*/ 	.word	index@(_ZN7cutlass13device_kernelIN5flash19enable_sm80_to_sm89INS1_16FlashAttnFwdSm80INS1_25CollectiveMainloopFwdSm80ILi4ELi1ELb0EN4cute5tupleIJNS5_1CILi128EEENS7_ILi80EEENS7_ILi64EEEEEELi64ENS_10bfloat16_tEfNS_4arch4Sm80ELb1ELb0ELb1ELb1ELb0ELb0ELb1ELb1EEENS1_21CollectiveEpilogueFwdINS6_IJS8_SA_S9_EEENS6_IJNS7_ILi1EEESI_SI_EEESC_SE_Li128ELb1ELb1ELb1ELb0EEENS1_36VarlenDynamicPersistentTileSchedulerILi128ELi80ELi128ELi128ELb1ELb1ELb0ELb1ELb1ELb1EEEEEEEEEvNT_6ParamsE)
        /*0050*/ 	.word	0x000000ff


	//----- nvinfo : EIATTR_FRAME_SIZE
	.align		4
.L_24:
        /*0054*/ 	.byte	0x04, 0x11
        /*0056*/ 	.short	(.L_26 - .L_25)
	.align		4
.L_25:
        /*0058*/ 	.word	index@($__internal_21_$__cuda_sm70_votesync_ballot)
        /*005c*/ 	.word	0x00000000


	//----- nvinfo : EIATTR_FRAME_SIZE
	.align		4
.L_26:
        /*0060*/ 	.byte	0x04, 0x11
        /*0062*/ 	.short	(.L_28 - .L_27)
	.align		4
.L_27:
        /*0064*/ 	.word	index@($__internal_20_$__cuda_sm70_shflsync_up_p)
        /*0068*/ 	.word	0x00000000


	//----- nvinfo : EIATTR_FRAME_SIZE
	.align		4
.L_28:
        /*006c*/ 	.byte	0x04, 0x11
        /*006e*/ 	.short	(.L_30 - .L_29)
	.align		4
.L_29:
        /*0070*/ 	.word	index@($__internal_19_$__cuda_sm70_shflsync_idx_p)
        /*0074*/ 	.word	0x00000000


	//----- nvinfo : EIATTR_FRAME_SIZE
	.align		4
.L_30:
        /*0078*/ 	.byte	0x04, 0x11
        /*007a*/ 	.short	(.L_32 - .L_31)
	.align		4
.L_31:
        /*007c*/ 	.word	index@($__internal_18_$__cuda_sm70_shflsync_bfly_p)
        /*0080*/ 	.word	0x00000000


	//----- nvinfo : EIATTR_FRAME_SIZE
	.align		4
.L_32:
        /*0084*/ 	.byte	0x04, 0x11
        /*0086*/ 	.short	(.L_34 - .L_33)
	.align		4
.L_33:
        /*0088*/ 	.word	index@(_ZN7cutlass13device_kernelIN5flash19enable_sm80_to_sm89INS1_16FlashAttnFwdSm80INS1_25CollectiveMainloopFwdSm80ILi4ELi1ELb0EN4cute5tupleIJNS5_1CILi128EEENS7_ILi80EEENS7_ILi64EEEEEELi64ENS_10bfloat16_tEfNS_4arch4Sm80ELb1ELb0ELb1ELb1ELb0ELb0ELb1ELb1EEENS1_21CollectiveEpilogueFwdINS6_IJS8_SA_S9_EEENS6_IJNS7_ILi1EEESI_SI_EEESC_SE_Li128ELb1ELb1ELb1ELb0EEENS1_36VarlenDynamicPersistentTileSchedulerILi128ELi80ELi128ELi128ELb1ELb1ELb0ELb1ELb1ELb1EEEEEEEEEvNT_6ParamsE)
        /*008c*/ 	.word	0x000000a0


	//----- nvinfo : EIATTR_REGCOUNT
	.align		4
.L_34:
        /*0090*/ 	.byte	0x04, 0x2f
        /*0092*/ 	.short	(.L_36 - .L_35)
	.align		4
.L_35:
        /*0094*/ 	.word	index@(_ZN7cutlass13device_kernelIN5flash19enable_sm80_to_sm89INS1_16FlashAttnFwdSm80INS1_25CollectiveMainloopFwdSm80ILi4ELi1ELb0EN4cute5tupleIJNS5_1CILi128EEENS7_ILi112EEENS7_ILi64EEEEEELi64ENS_10bfloat16_tEfNS_4arch4Sm80ELb1ELb0ELb1ELb0ELb0ELb0ELb1ELb1EEENS1_21CollectiveEpilogueFwdINS6_IJS8_SA_S9_EEENS6_IJNS7_ILi1EEESI_SI_EEESC_SE_Li128ELb0ELb1ELb1ELb0EEENS1_30DynamicPersistentTileSchedulerILi128ELi128ELb1ELb1ELb0EEEEEEEEEvNT_6ParamsE)
        /*0098*/ 	.word	0x000000ff


	//----- nvinfo : EIATTR_FRAME_SIZE
	.align		4
.L_36:
        /*009c*/ 	.byte	0x04, 0x11
        /*009e*/ 	.short	(.L_38 - .L_37)
	.align		4
.L_37:
        /*00a0*/ 	.word	index@($__internal_17_$__cuda_sm70_shflsync_idx_p)
        /*00a4*/ 	.word	0x00000000


	//----- nvinfo : EIATTR_FRAME_SIZE
	.align		4
.L_38:
        /*00a8*/ 	.byte	0x04, 0x11
        /*00aa*/ 	.short	(.L_40 - .L_39)
	.align		4
.L_39:
        /*00ac*/ 	.word	index@($__internal_16_$__cuda_sm70_shflsync_bfly_p)
        /*00b0*/ 	.word	0x00000000


	//----- nvinfo : EIATTR_FRAME_SIZE
	.align		4
.L_40:
        /*00b4*/ 	.byte	0x04, 0x11
        /*00b6*/ 	.short	(.L_42 - .L_41)
	.align		4
.L_41:
        /*00b8*/ 	.word	index@(_ZN7cutlass13device_kernelIN5flash19enable_sm80_to_sm89INS1_16FlashAttnFwdSm80INS1_25CollectiveMainloopFwdSm80ILi4ELi1ELb0EN4cute5tupleIJNS5_1CILi128EEENS7_ILi112EEENS7_ILi64EEEEEELi64ENS_10bfloat16_tEfNS_4arch4Sm80ELb1ELb0ELb1ELb0ELb0ELb0ELb1ELb1EEENS1_21CollectiveEpilogueFwdINS6_IJS8_SA_S9_EEENS6_IJNS7_ILi1EEESI_SI_EEESC_SE_Li128ELb0ELb1ELb1ELb0EEENS1_30DynamicPersistentTileSchedulerILi128ELi128ELb1ELb1ELb0EEEEEEEEEvNT_6ParamsE)
        /*00bc*/ 	.word	0x00000098


	//----- nvinfo : EIATTR_REGCOUNT
	.align		4
.L_42:
        /*00c0*/ 	.byte	0x04, 0x2f
        /*00c2*/ 	.short	(.L_44 - .L_43)
	.align		4
.L_43:
        /*00c4*/ 	.word	index@(_ZN7cutlass13device_kernelIN5flash19enable_sm80_to_sm89INS1_16FlashAttnFwdSm80INS1_25CollectiveMainloopFwdSm80ILi4ELi1ELb0EN4cute5tupleIJNS5_1CILi128EEENS7_ILi80EEENS7_ILi64EEEEEELi64ENS_10bfloat16_tEfNS_4arch4Sm80ELb0ELb1ELb1ELb1ELb0ELb1ELb1ELb1EEENS1_21CollectiveEpilogueFwdINS6_IJS8_SA_S9_EEENS6_IJNS7_ILi1EEESI_SI_EEESC_SE_Li128ELb1ELb1ELb1ELb0EEENS1_36VarlenDynamicPersistentTileSchedulerILi128ELi80ELi128ELi128ELb1ELb1ELb0ELb1ELb0ELb1EEEEEEEEEvNT_6ParamsE)
        /*00c8*/ 	.word	0x000000ff


	//----- nvinfo : EIATTR_FRAME_SIZE
	.align		4
.L_44:
        /*00cc*/ 	.byte	0x04, 0x11
        /*00ce*/ 	.short	(.L_46 - .L_45)
	.align		4
.L_45:
        /*00d0*/ 	.word	index@($__internal_15_$__cuda_sm70_votesync_ballot)
        /*00d4*/ 	.word	0x00000000


	//----- nvinfo : EIATTR_FRAME_SIZE
	.align		4
.L_46:
        /*00d8*/ 	.byte	0x04, 0x11
        /*00da*/ 	.short	(.L_48 - .L_47)
	.align		4
.L_47:
        /*00dc*/ 	.word	index@($__internal_14_$__cuda_sm70_shflsync_up_p)
        /*00e0*/ 	.word	0x00000000


	//----- nvinfo : EIATTR_FRAME_SIZE
	.align		4
.L_48:
        /*00e4*/ 	.byte	0x04, 0x11
        /*00e6*/ 	.short	(.L_50 - .L_49)
	.align		4
.L_49:
        /*00e8*/ 	.word	index@($__internal_13_$__cuda_sm70_shflsync_idx_p)
        /*00ec*/ 	.word	0x00000000


	//----- nvinfo : EIATTR_FRAME_SIZE
	.align		4
.L_50:
        /*00f0*/ 	.byte	0x04, 0x11
        /*00f2*/ 	.short	(.L_52 - .L_51)
	.align		4
.L_51:
        /*00f4*/ 	.word	index@($__internal_12_$__cuda_sm70_shflsync_bfly_p)
        /*00f8*/ 	.word	0x00000000


	//----- nvinfo : EIATTR_FRAME_SIZE
	.align		4
.L_52:
        /*00fc*/ 	.byte	0x04, 0x11
        /*00fe*/ 	.short	(.L_54 - .L_53)
	.align		4
.L_53:
        /*0100*/ 	.word	index@(_ZN7cutlass13device_kernelIN5flash19enable_sm80_to_sm89INS1_16FlashAttnFwdSm80INS1_25CollectiveMainloopFwdSm80ILi4ELi1ELb0EN4cute5tupleIJNS5_1CILi128EEENS7_ILi80EEENS7_ILi64EEEEEELi64ENS_10bfloat16_tEfNS_4arch4Sm80ELb0ELb1ELb1ELb1ELb0ELb1ELb1ELb1EEENS1_21CollectiveEpilogueFwdINS6_IJS8_SA_S9_EEENS6_IJNS7_ILi1EEESI_SI_EEESC_SE_Li128ELb1ELb1ELb1ELb0EEENS1_36VarlenDynamicPersistentTileSchedulerILi128ELi80ELi128ELi128ELb1ELb1ELb0ELb1ELb0ELb1EEEEEEEEEvNT_6ParamsE)
        /*0104*/ 	.word	0x00000070


	//----- nvinfo : EIATTR_REGCOUNT
	.align		4
.L_54:
        /*0108*/ 	.byte	0x04, 0x2f
        /*010a*/ 	.short	(.L_56 - .L_55)
	.align		4
.L_55:
        /*010c*/ 	.word	index@(_ZN7cutlass13device_kernelIN5flash19enable_sm80_to_sm89INS1_16FlashAttnFwdSm80INS1_25CollectiveMainloopFwdSm80ILi4ELi1ELb0EN4cute5tupleIJNS5_1CILi128EEENS7_ILi80EEENS7_ILi64EEEEEELi64ENS_10bfloat16_tEfNS_4arch4Sm80ELb0ELb1ELb1ELb1ELb0ELb0ELb1ELb1EEENS1_21CollectiveEpilogueFwdINS6_IJS8_SA_S9_EEENS6_IJNS7_ILi1EEESI_SI_EEESC_SE_Li128ELb1ELb1ELb1ELb0EEENS1_36VarlenDynamicPersistentTileSchedulerILi128ELi80ELi128ELi128ELb1ELb1ELb0ELb1ELb0ELb1EEEEEEEEEvNT_6ParamsE)
        /*0110*/ 	.word	0x000000ff


	//----- nvinfo : EIATTR_FRAME_SIZE
	.align		4
.L_56:
        /*0114*/ 	.byte	0x04, 0x11
        /*0116*/ 	.short	(.L_58 - .L_57)
	.align		4
.L_57:
        /*0118*/ 	.word	index@($__internal_11_$__cuda_sm70_votesync_ballot)
        /*011c*/ 	.word	0x00000000


	//----- nvinfo : EIATTR_FRAME_SIZE
	.align		4
.L_58:
        /*0120*/ 	.byte	0x04, 0x11
        /*0122*/ 	.short	(.L_60 - .L_59)
	.align		4
.L_59:
        /*0124*/ 	.word	index@($__internal_10_$__cuda_sm70_shflsync_up_p)
        /*0128*/ 	.word	0x00000000


	//----- nvinfo : EIATTR_FRAME_SIZE
	.align		4
.L_60:
        /*012c*/ 	.byte	0x04, 0x11
        /*012e*/ 	.short	(.L_62 - .L_61)
	.align		4
.L_61:
        /*0130*/ 	.word	index@($__internal_9_$__cuda_sm70_shflsync_idx_p)
        /*0134*/ 	.word	0x00000000


	//----- nvinfo : EIATTR_FRAME_SIZE
	.align		4
.L_62:
        /*0138*/ 	.byte	0x04, 0x11
        /*013a*/ 	.short	(.L_64 - .L_63)
	.align		4
.L_63:
        /*013c*/ 	.word	index@($__internal_8_$__cuda_sm70_shflsync_bfly_p)
        /*0140*/ 	.word	0x00000000


	//----- nvinfo : EIATTR_FRAME_SIZE
	.align		4
.L_64:
        /*0144*/ 	.byte	0x04, 0x11
        /*0146*/ 	.short	(.L_66 - .L_65)
	.align		4
.L_65:
        /*0148*/ 	.word	index@(_ZN7cutlass13device_kernelIN5flash19enable_sm80_to_sm89INS1_16FlashAttnFwdSm80INS1_25CollectiveMainloopFwdSm80ILi4ELi1ELb0EN4cute5tupleIJNS5_1CILi128EEENS7_ILi80EEENS7_ILi64EEEEEELi64ENS_10bfloat16_tEfNS_4arch4Sm80ELb0ELb1ELb1ELb1ELb0ELb0ELb1ELb1EEENS1_21CollectiveEpilogueFwdINS6_IJS8_SA_S9_EEENS6_IJNS7_ILi1EEESI_SI_EEESC_SE_Li128ELb1ELb1ELb1ELb0EEENS1_36VarlenDynamicPersistentTileSchedulerILi128ELi80ELi128ELi128ELb1ELb1ELb0ELb1ELb0ELb1EEEEEEEEEvNT_6ParamsE)
        /*014c*/ 	.word	0x00000090


	//----- nvinfo : EIATTR_REGCOUNT
	.align		4
.L_66:
        /*0150*/ 	.byte	0x04, 0x2f
        /*0152*/ 	.short	(.L_68 - .L_67)
	.align		4
.L_67:
        /*0154*/ 	.word	index@(_ZN7cutlass13device_kernelIN5flash19enable_sm80_to_sm89INS1_16FlashAttnFwdSm80INS1_25CollectiveMainloopFwdSm80ILi4ELi1ELb0EN4cute5tupleIJNS5_1CILi128EEENS7_ILi96EEENS7_ILi64EEEEEELi64ENS_10bfloat16_tEfNS_4arch4Sm80ELb0ELb1ELb1ELb0ELb0ELb0ELb1ELb1EEENS1_21CollectiveEpilogueFwdINS6_IJS8_SA_S9_EEENS6_IJNS7_ILi1EEESI_SI_EEESC_SE_Li128ELb0ELb1ELb1ELb0EEENS1_19SingleTileSchedulerILb0ELb1ELb1ELi128EEEEEEEEEvNT_6ParamsE)
        /*0158*/ 	.word	0x000000ff


	//----- nvinfo : EIATTR_FRAME_SIZE
	.align		4
.L_68:
        /*015c*/ 	.byte	0x04, 0x11
        /*015e*/ 	.short	(.L_70 - .L_69)
	.align		4
.L_69:
        /*0160*/ 	.word	index@(_ZN7cutlass13device_kernelIN5flash19enable_sm80_to_sm89INS1_16FlashAttnFwdSm80INS1_25CollectiveMainloopFwdSm80ILi4ELi1ELb0EN4cute5tupleIJNS5_1CILi128EEENS7_ILi96EEENS7_ILi64EEEEEELi64ENS_10bfloat16_tEfNS_4arch4Sm80ELb0ELb1ELb1ELb0ELb0ELb0ELb1ELb1EEENS1_21CollectiveEpilogueFwdINS6_IJS8_SA_S9_EEENS6_IJNS7_ILi1EEESI_SI_EEESC_SE_Li128ELb0ELb1ELb1ELb0EEENS1_19SingleTileSchedulerILb0ELb1ELb1ELi128EEEEEEEEEvNT_6ParamsE)
        /*0164*/ 	.word	0x00000078


	//----- nvinfo : EIATTR_REGCOUNT
	.align		4
.L_70:
        /*0168*/ 	.byte	0x04, 0x2f
        /*016a*/ 	.short	(.L_72 - .L_71)
	.align		4
.L_71:
        /*016c*/ 	.word	index@(_ZN7cutlass13device_kernelIN5flash19enable_sm80_to_sm89INS1_16FlashAttnFwdSm80INS1_25CollectiveMainloopFwdSm80ILi4ELi1ELb0EN4cute5tupleIJNS5_1CILi128EEENS7_ILi80EEENS7_ILi64EEEEEELi64ENS_10bfloat16_tEfNS_4arch4Sm80ELb0ELb0ELb1ELb1ELb0ELb1ELb1ELb1EEENS1_21CollectiveEpilogueFwdINS6_IJS8_SA_S9_EEENS6_IJNS7_ILi1EEESI_SI_EEESC_SE_Li128ELb1ELb1ELb1ELb0EEENS1_36VarlenDynamicPersistentTileSchedulerILi128ELi80ELi128ELi128ELb1ELb1ELb0ELb0ELb1ELb1EEEEEEEEEvNT_6ParamsE)
        /*0170*/ 	.word	0x000000ff


	//----- nvinfo : EIATTR_FRAME_SIZE
	.align		4
.L_72:
        /*0174*/ 	.byte	0x04, 0x11
        /*0176*/ 	.short	(.L_74 - .L_73)
	.align		4
.L_73:
        /*0178*/ 	.word	index@($__internal_7_$__cuda_sm70_votesync_ballot)
        /*017c*/ 	.word	0x00000000


	//----- nvinfo : EIATTR_FRAME_SIZE
	.align		4
.L_74:
        /*0180*/ 	.byte	0x04, 0x11
        /*0182*/ 	.short	(.L_76 - .L_75)
	.align		4
.L_75:
        /*0184*/ 	.word	index@($__internal_6_$__cuda_sm70_shflsync_up_p)
        /*0188*/ 	.word	0x00000000


	//----- nvinfo : EIATTR_FRAME_SIZE
	.align		4
.L_76:
        /*018c*/ 	.byte	0x04, 0x11
        /*018e*/ 	.short	(.L_78 - .L_77)
	.align		4
.L_77:
        /*0190*/ 	.word	index@($__internal_5_$__cuda_sm70_shflsync_idx_p)
        /*0194*/ 	.word	0x00000000


	//----- nvinfo : EIATTR_FRAME_SIZE
	.align		4
.L_78:
        /*0198*/ 	.byte	0x04, 0x11
        /*019a*/ 	.short	(.L_80 - .L_79)
	.align		4
.L_79:
        /*019c*/ 	.word	index@($__internal_4_$__cuda_sm70_shflsync_bfly_p)
        /*01a0*/ 	.word	0x00000000


	//----- nvinfo : EIATTR_FRAME_SIZE
	.align		4
.L_80:
        /*01a4*/ 	.byte	0x04, 0x11
        /*01a6*/ 	.short	(.L_82 - .L_81)
	.align		4
.L_81:
        /*01a8*/ 	.word	index@(_ZN7cutlass13device_kernelIN5flash19enable_sm80_to_sm89INS1_16FlashAttnFwdSm80INS1_25CollectiveMainloopFwdSm80ILi4ELi1ELb0EN4cute5tupleIJNS5_1CILi128EEENS7_ILi80EEENS7_ILi64EEEEEELi64ENS_10bfloat16_tEfNS_4arch4Sm80ELb0ELb0ELb1ELb1ELb0ELb1ELb1ELb1EEENS1_21CollectiveEpilogueFwdINS6_IJS8_SA_S9_EEENS6_IJNS7_ILi1EEESI_SI_EEESC_SE_Li128ELb1ELb1ELb1ELb0EEENS1_36VarlenDynamicPersistentTileSchedulerILi128ELi80ELi128ELi128ELb1ELb1ELb0ELb0ELb1ELb1EEEEEEEEEvNT_6ParamsE)
        /*01ac*/ 	.word	0x00000070


	//----- nvinfo : EIATTR_REGCOUNT
	.align		4
.L_82:
        /*01b0*/ 	.byte	0x04, 0x2f
        /*01b2*/ 	.short	(.L_84 - .L_83)
	.align		4
.L_83:
        /*01b4*/ 	.word	index@(_ZN7cutlass13device_kernelIN5flash19enable_sm80_to_sm89INS1_16FlashAttnFwdSm80INS1_25CollectiveMainloopFwdSm80ILi4ELi1ELb0EN4cute5tupleIJNS5_1CILi128EEENS7_ILi80EEENS7_ILi64EEEEEELi64ENS_10bfloat16_tEfNS_4arch4Sm80ELb0ELb0ELb1ELb1ELb0ELb0ELb1ELb1EEENS1_21CollectiveEpilogueFwdINS6_IJS8_SA_S9_EEENS6_IJNS7_ILi1EEESI_SI_EEESC_SE_Li128ELb1ELb1ELb1ELb0EEENS1_36VarlenDynamicPersistentTileSchedulerILi128ELi80ELi128ELi128ELb1ELb1ELb0ELb0ELb1ELb1EEEEEEEEEvNT_6ParamsE)
        /*01b8*/ 	.word	0x000000ff


	//----- nvinfo : EIATTR_FRAME_SIZE
	.align		4
.L_84:
        /*01bc*/ 	.byte	0x04, 0x11
        /*01be*/ 	.short	(.L_86 - .L_85)
	.align		4
.L_85:
        /*01c0*/ 	.word	index@($__internal_3_$__cuda_sm70_votesync_ballot)
        /*01c4*/ 	.word	0x00000000


	//----- nvinfo : EIATTR_FRAME_SIZE
	.align		4
.L_86:
        /*01c8*/ 	.byte	0x04, 0x11
        /*01ca*/ 	.short	(.L_88 - .L_87)
	.align		4
.L_87:
        /*01cc*/ 	.word	index@($__internal_2_$__cuda_sm70_shflsync_up_p)
        /*01d0*/ 	.word	0x00000000


	//----- nvinfo : EIATTR_FRAME_SIZE
	.align		4
.L_88:
        /*01d4*/ 	.byte	0x04, 0x11
        /*01d6*/ 	.short	(.L_90 - .L_89)
	.align		4
.L_89:
        /*01d8*/ 	.word	index@($__internal_1_$__cuda_sm70_shflsync_idx_p)
        /*01dc*/ 	.word	0x00000000


	//----- nvinfo : EIATTR_FRAME_SIZE
	.align		4
.L_90:
        /*01e0*/ 	.byte	0x04, 0x11
        /*01e2*/ 	.short	(.L_92 - .L_91)
	.align		4
.L_91:
        /*01e4*/ 	.word	index@($__internal_0_$__cuda_sm70_shflsync_bfly_p)
        /*01e8*/ 	.word	0x00000000


	//----- nvinfo : EIATTR_FRAME_SIZE
	.align		4
.L_92:
        /*01ec*/ 	.byte	0x04, 0x11
        /*01ee*/ 	.short	(.L_94 - .L_93)
	.align		4
.L_93:
        /*01f0*/ 	.word	index@(_ZN7cutlass13device_kernelIN5flash19enable_sm80_to_sm89INS1_16FlashAttnFwdSm80INS1_25CollectiveMainloopFwdSm80ILi4ELi1ELb0EN4cute5tupleIJNS5_1CILi128EEENS7_ILi80EEENS7_ILi64EEEEEELi64ENS_10bfloat16_tEfNS_4arch4Sm80ELb0ELb0ELb1ELb1ELb0ELb0ELb1ELb1EEENS1_21CollectiveEpilogueFwdINS6_IJS8_SA_S9_EEENS6_IJNS7_ILi1EEESI_SI_EEESC_SE_Li128ELb1ELb1ELb1ELb0EEENS1_36VarlenDynamicPersistentTileSchedulerILi128ELi80ELi128ELi128ELb1ELb1ELb0ELb0ELb1ELb1EEEEEEEEEvNT_6ParamsE)
        /*01f4*/ 	.word	0x00000090


	//----- nvinfo : EIATTR_REGCOUNT
	.align		4
.L_94:
        /*01f8*/ 	.byte	0x04, 0x2f
        /*01fa*/ 	.short	(.L_96 - .L_95)
	.align		4
.L_95:
        /*01fc*/ 	.word	index@(_ZN7cutlass13device_kernelIN5flash19enable_sm80_to_sm89INS1_16FlashAttnFwdSm80INS1_25CollectiveMainloopFwdSm80ILi4ELi1ELb0EN4cute5tupleIJNS5_1CILi128EEENS7_ILi112EEENS7_ILi64EEEEEELi64ENS_10bfloat16_tEfNS_4arch4Sm80ELb0ELb0ELb1ELb0ELb0ELb0ELb1ELb1EEENS1_21CollectiveEpilogueFwdINS6_IJS8_SA_S9_EEENS6_IJNS7_ILi1EEESI_SI_EEESC_SE_Li128ELb0ELb1ELb1ELb0EEENS1_19SingleTileSchedulerILb0ELb1ELb1ELi128EEEEEEEEEvNT_6ParamsE)
        /*0200*/ 	.word	0x000000ff


	//----- nvinfo : EIATTR_FRAME_SIZE
	.align		4
.L_96:
        /*0204*/ 	.byte	0x04, 0x11
        /*0206*/ 	.short	(.L_98 - .L_97)
	.align		4
.L_97:
        /*0208*/ 	.word	index@(_ZN7cutlass13device_kernelIN5flash19enable_sm80_to_sm89INS1_16FlashAttnFwdSm80INS1_25CollectiveMainloopFwdSm80ILi4ELi1ELb0EN4cute5tupleIJNS5_1CILi128EEENS7_ILi112EEENS7_ILi64EEEEEELi64ENS_10bfloat16_tEfNS_4arch4Sm80ELb0ELb0ELb1ELb0ELb0ELb0ELb1ELb1EEENS1_21CollectiveEpilogueFwdINS6_IJS8_SA_S9_EEENS6_IJNS7_ILi1EEESI_SI_EEESC_SE_Li128ELb0ELb1ELb1ELb0EEENS1_19SingleTileSchedulerILb0ELb1ELb1ELi128EEEEEEEEEvNT_6ParamsE)
        /*020c*/ 	.word	0x00000068


	//----- nvinfo : EIATTR_MIN_STACK_SIZE
	.align		4
.L_98:
        /*0210*/ 	.byte	0x04, 0x12
        /*0212*/ 	.short	(.L_100 - .L_99)
	.align		4
.L_99:
        /*0214*/ 	.word	index@(_ZN7cutlass13device_kernelIN5flash19enable_sm80_to_sm89INS1_16FlashAttnFwdSm80INS1_25CollectiveMainloopFwdSm80ILi4ELi1ELb0EN4cute5tupleIJNS5_1CILi128EEENS7_ILi112EEENS7_ILi64EEEEEELi64ENS_10bfloat16_tEfNS_4arch4Sm80ELb0ELb0ELb1ELb0ELb0ELb0ELb1ELb1EEENS1_21CollectiveEpilogueFwdINS6_IJS8_SA_S9_EEENS6_IJNS7_ILi1EEESI_SI_EEESC_SE_Li128ELb0ELb1ELb1ELb0EEENS1_19SingleTileSchedulerILb0ELb1ELb1ELi128EEEEEEEEEvNT_6ParamsE)
        /*0218*/ 	.word	0x00000068


	//----- nvinfo : EIATTR_MIN_STACK_SIZE
	.align		4
.L_100:
        /*021c*/ 	.byte	0x04, 0x12
        /*021e*/ 	.short	(.L_102 - .L_101)
	.align		4
.L_101:
        /*0220*/ 	.word	index@(_ZN7cutlass13device_kernelIN5flash19enable_sm80_to_sm89INS1_16FlashAttnFwdSm80INS1_25CollectiveMainloopFwdSm80ILi4ELi1ELb0EN4cute5tupleIJNS5_1CILi128EEENS7_ILi80EEENS7_ILi64EEEEEELi64ENS_10bfloat16_tEfNS_4arch4Sm80ELb0ELb0ELb1ELb1ELb0ELb0ELb1ELb1EEENS1_21CollectiveEpilogueFwdINS6_IJS8_SA_S9_EEENS6_IJNS7_ILi1EEESI_SI_EEESC_SE_Li128ELb1ELb1ELb1ELb0EEENS1_36VarlenDynamicPersistentTileSchedulerILi128ELi80ELi128ELi128ELb1ELb1ELb0ELb0ELb1ELb1EEEEEEEEEvNT_6ParamsE)
        /*0224*/ 	.word	0x00000090


	//----- nvinfo : EIATTR_MIN_STACK_SIZE
	.align		4
.L_102:
        /*0228*/ 	.byte	0x04, 0x12
        /*022a*/ 	.short	(.L_104 - .L_103)
	.align		4
.L_103:
        /*022c*/ 	.word	index@(_ZN7cutlass13device_kernelIN5flash19enable_sm80_to_sm89INS1_16FlashAttnFwdSm80INS1_25CollectiveMainloopFwdSm80ILi4ELi1ELb0EN4cute5tupleIJNS5_1CILi128EEENS7_ILi80EEENS7_ILi64EEEEEELi64ENS_10bfloat16_tEfNS_4arch4Sm80ELb0ELb0ELb1ELb1ELb0ELb1ELb1ELb1EEENS1_21CollectiveEpilogueFwdINS6_IJS8_SA_S9_EEENS6_IJNS7_ILi1EEESI_SI_EEESC_SE_Li128ELb1ELb1ELb1ELb0EEENS1_36VarlenDynamicPersistentTileSchedulerILi128ELi80ELi128ELi128ELb1ELb1ELb0ELb0ELb1ELb1EEEEEEEEEvNT_6ParamsE)
        /*0230*/ 	.word	0x00000070


	//----- nvinfo : EIATTR_MIN_STACK_SIZE
	.align		4
.L_104:
        /*0234*/ 	.byte	0x04, 0x12
        /*0236*/ 	.short	(.L_106 - .L_105)
	.align		4
.L_105:
        /*0238*/ 	.word	index@(_ZN7cutlass13device_kernelIN5flash19enable_sm80_to_sm89INS1_16FlashAttnFwdSm80INS1_25CollectiveMainloopFwdSm80ILi4ELi1ELb0EN4cute5tupleIJNS5_1CILi128EEENS7_ILi96EEENS7_ILi64EEEEEELi64ENS_10bfloat16_tEfNS_4arch4Sm80ELb0ELb1ELb1ELb0ELb0ELb0ELb1ELb1EEENS1_21CollectiveEpilogueFwdINS6_IJS8_SA_S9_EEENS6_IJNS7_ILi1EEESI_SI_EEESC_SE_Li128ELb0ELb1ELb1ELb0EEENS1_19SingleTileSchedulerILb0ELb1ELb1ELi128EEEEEEEEEvNT_6ParamsE)
        /*023c*/ 	.word	0x00000078


	//----- nvinfo : EIATTR_MIN_STACK_SIZE
	.align		4
.L_106:
        /*0240*/ 	.byte	0x04, 0x12
        /*0242*/ 	.short	(.L_108 - .L_107)
	.align		4
.L_107:
        /*0244*/ 	.word	index@(_ZN7cutlass13device_kernelIN5flash19enable_sm80_to_sm89INS1_16FlashAttnFwdSm80INS1_25CollectiveMainloopFwdSm80ILi4ELi1ELb0EN4cute5tupleIJNS5_1CILi128EEENS7_ILi80EEENS7_ILi64EEEEEELi64ENS_10bfloat16_tEfNS_4arch4Sm80ELb0ELb1ELb1ELb1ELb0ELb0ELb1ELb1EEENS1_21CollectiveEpilogueFwdINS6_IJS8_SA_S9_EEENS6_IJNS7_ILi1EEESI_SI_EEESC_SE_Li128ELb1ELb1ELb1ELb0EEENS1_36VarlenDynamicPersistentTileSchedulerILi128ELi80ELi128ELi128ELb1ELb1ELb0ELb1ELb0ELb1EEEEEEEEEvNT_6ParamsE)
        /*0248*/ 	.word	0x00000090


	//----- nvinfo : EIATTR_MIN_STACK_SIZE
	.align		4
.L_108:
        /*024c*/ 	.byte	0x04, 0x12
        /*024e*/ 	.short	(.L_110 - .L_109)
	.align		4
.L_109:
        /*0250*/ 	.word	index@(_ZN7cutlass13device_kernelIN5flash19enable_sm80_to_sm89INS1_16FlashAttnFwdSm80INS1_25CollectiveMainloopFwdSm80ILi4ELi1ELb0EN4cute5tupleIJNS5_1CILi128EEENS7_ILi80EEENS7_ILi64EEEEEELi64ENS_10bfloat16_tEfNS_4arch4Sm80ELb0ELb1ELb1ELb1ELb0ELb1ELb1ELb1EEENS1_21CollectiveEpilogueFwdINS6_IJS8_SA_S9_EEENS6_IJNS7_ILi1EEESI_SI_EEESC_SE_Li128ELb1ELb1ELb1ELb0EEENS1_36VarlenDynamicPersistentTileSchedulerILi128ELi80ELi128ELi128ELb1ELb1ELb0ELb1ELb0ELb1EEEEEEEEEvNT_6ParamsE)
        /*0254*/ 	.word	0x00000070


	//----- nvinfo : EIATTR_MIN_STACK_SIZE
	.align		4
.L_110:
        /*0258*/ 	.byte	0x04, 0x12
        /*025a*/ 	.short	(.L_112 - .L_111)
	.align		4
.L_111:
        /*025c*/ 	.word	index@(_ZN7cutlass13device_kernelIN5flash19enable_sm80_to_sm89INS1_16FlashAttnFwdSm80INS1_25CollectiveMainloopFwdSm80ILi4ELi1ELb0EN4cute5tupleIJNS5_1CILi128EEENS7_ILi112EEENS7_ILi64EEEEEELi64ENS_10bfloat16_tEfNS_4arch4Sm80ELb1ELb0ELb1ELb0ELb0ELb0ELb1ELb1EEENS1_21CollectiveEpilogueFwdINS6_IJS8_SA_S9_EEENS6_IJNS7_ILi1EEESI_SI_EEESC_SE_Li128ELb0ELb1ELb1ELb0EEENS1_30DynamicPersistentTileSchedulerILi128ELi128ELb1ELb1ELb0EEEEEEEEEvNT_6ParamsE)
        /*0260*/ 	.word	0x00000098


	//----- nvinfo : EIATTR_MIN_STACK_SIZE
	.align		4
.L_112:
        /*0264*/ 	.byte	0x04, 0x12
        /*0266*/ 	.short	(.L_114 - .L_113)
	.align		4
.L_113:
        /*0268*/ 	.word	index@(_ZN7cutlass13device_kernelIN5flash19enable_sm80_to_sm89INS1_16FlashAttnFwdSm80INS1_25CollectiveMainloopFwdSm80ILi4ELi1ELb0EN4cute5tupleIJNS5_1CILi128EEENS7_ILi80EEENS7_ILi64EEEEEELi64ENS_10bfloat16_tEfNS_4arch4Sm80ELb1ELb0ELb1ELb1ELb0ELb0ELb1ELb1EEENS1_21CollectiveEpilogueFwdINS6_IJS8_SA_S9_EEENS6_IJNS7_ILi1EEESI_SI_EEESC_SE_Li128ELb1ELb1ELb1ELb0EEENS1_36VarlenDynamicPersistentTileSchedulerILi128ELi80ELi128ELi128ELb1ELb1ELb0ELb1ELb1ELb1EEEEEEEEEvNT_6ParamsE)
        /*026c*/ 	.word	0x000000a0


	//----- nvinfo : EIATTR_MIN_STACK_SIZE
	.align		4
.L_114:
        /*0270*/ 	.byte	0x04, 0x12
        /*0272*/ 	.short	(.L_116 - .L_115)
	.align		4
.L_115:
        /*0274*/ 	.word	index@(_ZN7cutlass13device_kernelIN5flash19enable_sm80_to_sm89INS1_16FlashAttnFwdSm80INS1_25CollectiveMainloopFwdSm80ILi4ELi1ELb0EN4cute5tupleIJNS5_1CILi128EEENS7_ILi80EEENS7_ILi64EEEEEELi64ENS_10bfloat16_tEfNS_4arch4Sm80ELb1ELb0ELb1ELb1ELb0ELb1ELb1ELb1EEENS1_21CollectiveEpilogueFwdINS6_IJS8_SA_S9_EEENS6_IJNS7_ILi1EEESI_SI_EEESC_SE_Li128ELb1ELb1ELb1ELb0EEENS1_36VarlenDynamicPersistentTileSchedulerILi128ELi80ELi128ELi128ELb1ELb1ELb0ELb1ELb1ELb1EEEEEEEEEvNT_6ParamsE)
        /*0278*/ 	.word	0x00000068
.L_116:


//--------------------- .nv.info._ZN7cutlass13device_kernelIN5flash19enable_sm80_to_sm89INS1_16FlashAttnFwdSm80INS1_25CollectiveMainloopFwdSm80ILi4ELi1ELb0EN4cute5tupleIJNS5_1CILi128EEENS7_ILi112EEENS7_ILi64EEEEEELi64ENS_10bfloat16_tEfNS_4arch4Sm80ELb0ELb0ELb1ELb0ELb0ELb0ELb1ELb1EEENS1_21CollectiveEpilogueFwdINS6_IJS8_SA_S9_EEENS6_IJNS7_ILi1EEESI_SI_EEESC_SE_Li128ELb0ELb1ELb1ELb0EEENS1_19SingleTileSchedulerILb0ELb1ELb1ELi128EEEEEEEEEvNT_6ParamsE --------------------------
	.section	.nv.info._ZN7cutlass13device_kernelIN5flash19enable_sm80_to_sm89INS1_16FlashAttnFwdSm80INS1_25CollectiveMainloopFwdSm80ILi4ELi1ELb0EN4cute5tupleIJNS5_1CILi128EEENS7_ILi112EEENS7_ILi64EEEEEELi64ENS_10bfloat16_tEfNS_4arch4Sm80ELb0ELb0ELb1ELb0ELb0ELb0ELb1ELb1EEENS1_21CollectiveEpilogueFwdINS6_IJS8_SA_S9_EEENS6_IJNS7_ILi1EEESI_SI_EEESC_SE_Li128ELb0ELb1ELb1ELb0EEENS1_19SingleTileSchedulerILb0ELb1ELb1ELi128EEEEEEEEEvNT_6ParamsE,"",@"SHT_CUDA_INFO"
	.sectionflags	@""
	.align	4


	//----- nvinfo : EIATTR_CUDA_API_VERSION
	.align		4
        /*0000*/ 	.byte	0x04, 0x37
        /*0002*/ 	.short	(.L_118 - .L_117)
.L_117:
        /*0004*/ 	.word	0x00000082


	//----- nvinfo : EIATTR_SW2861232_WAR
	.align		4
.L_118:
        /*0008*/ 	.byte	0x01, 0x35
	.zero		2


	//----- nvinfo : EIATTR_PARAM_CBANK
	.align		4
        /*000c*/ 	.byte	0x04, 0x0a
        /*000e*/ 	.short	(.L_120 - .L_119)
	.align		4
.L_119:
        /*0010*/ 	.word	index@(.nv.constant0._ZN7cutlass13device_kernelIN5flash19enable_sm80_to_sm89INS1_16FlashAttnFwdSm80INS1_25CollectiveMainloopFwdSm80ILi4ELi1ELb0EN4cute5tupleIJNS5_1CILi128EEENS7_ILi112EEENS7_ILi64EEEEEELi64ENS_10bfloat16_tEfNS_4arch4Sm80ELb0ELb0ELb1ELb0ELb0ELb0ELb1ELb1EEENS1_21CollectiveEpilogueFwdINS6_IJS8_SA_S9_EEENS6_IJNS7_ILi1EEESI_SI_EEESC_SE_Li128ELb0ELb1ELb1ELb0EEENS1_19SingleTileSchedulerILb0ELb1ELb1ELi128EEEEEEEEEvNT_6ParamsE)
        /*0014*/ 	.short	0x0160
        /*0016*/ 	.short	0x0418


	//----- nvinfo : EIATTR_CBANK_PARAM_SIZE
	.align		4
.L_120:
        /*0018*/ 	.byte	0x03, 0x19
        /*001a*/ 	.short	0x0418


	//----- nvinfo : EIATTR_KPARAM_INFO
	.align		4
        /*001c*/ 	.byte	0x04, 0x17
        /*001e*/ 	.short	(.L_122 - .L_121)
.L_121:
        /*0020*/ 	.word	0x00000000
        /*0024*/ 	.short	0x0000
        /*0026*/ 	.short	0x0000
        /*0028*/ 	.byte	0x00, 0xf0, 0x61, 0x10


	//----- nvinfo : EIATTR_MAXREG_COUNT
	.align		4
.L_122:
        /*002c*/ 	.byte	0x03, 0x1b
        /*002e*/ 	.short	0x00ff


	//----- nvinfo : EIATTR_NUM_BARRIERS
	.align		4
        /*0030*/ 	.byte	0x02, 0x4c
        /*0032*/ 	.byte	0x02
	.zero		1


	//----- nvinfo : EIATTR_ANNOTATIONS
	.align		4
        /*0034*/ 	.byte	0x04, 0x55
        /*0036*/ 	.short	(.L_124 - .L_123)


	//   ....[0]....
.L_123:
        /*0038*/ 	.word	0x00000001
        /*003c*/ 	.byte	0x90, 0x00, 0x00, 0x00, 0x01, 0x00, 0x00, 0x00, 0xf0, 0x00, 0x00, 0x00, 0x01, 0x00, 0x00, 0x00
        /* <DEDUP_REMOVED lines=25> */
        /*01dc*/ 	.byte	0x40, 0xd3, 0x00, 0x00, 0x01, 0x00, 0x00, 0x00, 0xf0, 0xe7, 0x00, 0x00


	//----- nvinfo : EIATTR_MERCURY_ISA_VERSION
	.align		4
.L_124:
        /*01e8*/ 	.byte	0x03, 0x5f
        /*01ea*/ 	.short	0x0000


	//----- nvinfo : EIATTR_COOP_GROUP_MASK_REGIDS
	.align		4
        /*01ec*/ 	.byte	0x04, 0x29
        /*01ee*/ 	.short	(.L_126 - .L_125)


	//   ....[0]....
.L_125:
        /*01f0*/ 	.word	0xffffffff


	//   ....[1]....
        /*01f4*/ 	.word	0xffffffff


	//   ....[2]....
        /*01f8*/ 	.word	0xffffffff


	//   ....[3]....
        /*01fc*/ 	.word	0xffffffff


	//   ....[4]....
        /*0200*/ 	.word	0xffffffff


	//   ....[5]....
        /*0204*/ 	.word	0xffffffff


	//   ....[6]....
        /*0208*/ 	.word	0xffffffff


	//   ....[7]....
        /*020c*/ 	.word	0xffffffff


	//   ....[8]....
        /*0210*/ 	.word	0xffffffff


	//   ....[9]....
        /*0214*/ 	.word	0xffffffff


	//   ....[10]....
        /*0218*/ 	.word	0xffffffff


	//   ....[11]....
        /*021c*/ 	.word	0xffffffff


	//   ....[12]....
        /*0220*/ 	.word	0xffffffff


	//   ....[13]....
        /*0224*/ 	.word	0xffffffff


	//   ....[14]....
        /*0228*/ 	.word	0xffffffff


	//   ....[15]....
        /*022c*/ 	.word	0xffffffff


	//   ....[16]....
        /*0230*/ 	.word	0xffffffff


	//   ....[17]....
        /*0234*/ 	.word	0xffffffff


	//   ....[18]....
        /*0238*/ 	.word	0xffffffff


	//   ....[19]....
        /*023c*/ 	.word	0xffffffff


	//   ....[20]....
        /*0240*/ 	.word	0xffffffff


	//   ....[21]....
        /*0244*/ 	.word	0xffffffff


	//   ....[22]....
        /*0248*/ 	.word	0xffffffff


	//   ....[23]....
        /*024c*/ 	.word	0xffffffff


	//   ....[24]....
        /*0250*/ 	.word	0xffffffff


	//   ....[25]....
        /*0254*/ 	.word	0xffffffff


	//   ....[26]....
        /*0258*/ 	.word	0xffffffff


	//   ....[27]....
        /*025c*/ 	.word	0xffffffff


	//   ....[28]....
        /*0260*/ 	.word	0xffffffff


	//   ....[29]....
        /*0264*/ 	.word	0xffffffff


	//   ....[30]....
        /*0268*/ 	.word	0xffffffff


	//   ....[31]....
        /*026c*/ 	.word	0xffffffff


	//   ....[32]....
        /*0270*/ 	.word	0xffffffff


	//   ....[33]....
        /*0274*/ 	.word	0xffffffff


	//   ....[34]....
        /*0278*/ 	.word	0xffffffff


	//   ....[35]....
        /*027c*/ 	.word	0xffffffff


	//   ....[36]....
        /*0280*/ 	.word	0xffffffff


	//   ....[37]....
        /*0284*/ 	.word	0xffffffff


	//   ....[38]....
        /*0288*/ 	.word	0xffffffff


	//   ....[39]....
        /*028c*/ 	.word	0xffffffff


	//   ....[40]....
        /*0290*/ 	.word	0xffffffff


	//   ....[41]....
        /*0294*/ 	.word	0xffffffff


	//   ....[42]....
        /*0298*/ 	.word	0xffffffff


	//   ....[43]....
        /*029c*/ 	.word	0xffffffff


	//   ....[44]....
        /*02a0*/ 	.word	0xffffffff


	//   ....[45]....
        /*02a4*/ 	.word	0xffffffff


	//   ....[46]....
        /*02a8*/ 	.word	0xffffffff


	//   ....[47]....
        /*02ac*/ 	.word	0xffffffff


	//   ....[48]....
        /*02b0*/ 	.word	0xffffffff


	//   ....[49]....
        /*02b4*/ 	.word	0xffffffff


	//   ....[50]....
        /*02b8*/ 	.word	0xffffffff


	//   ....[51]....
        /*02bc*/ 	.word	0xffffffff


	//   ....[52]....
        /*02c0*/ 	.word	0xffffffff


	//   ....[53]....
        /*02c4*/ 	.word	0xffffffff


	//   ....[54]....
        /*02c8*/ 	.word	0xffffffff


	//   ....[55]....
        /*02cc*/ 	.word	0xffffffff


	//   ....[56]....
        /*02d0*/ 	.word	0xffffffff


	//----- nvinfo : EIATTR_COOP_GROUP_INSTR_OFFSETS
	.align		4
.L_126:
        /*02d4*/ 	.byte	0x04, 0x28
        /*02d6*/ 	.short	(.L_128 - .L_127)


	//   ....[0]....
.L_127:
        /*02d8*/ 	.word	0x00000060


	//   ....[1]....
        /*02dc*/ 	.word	0x00000be0


	//   ....[2]....
        /*02e0*/ 	.word	0x00000c10


	//   ....[3]....
        /*02e4*/ 	.word	0x00000e20


	//   ....[4]....
        /*02e8*/ 	.word	0x00000e50


	//   ....[5]....
        /*02ec*/ 	.word	0x00000ee0


	//   ....[6]....
        /*02f0*/ 	.word	0x00000f10


	//   ....[7]....
        /*02f4*/ 	.word	0x00000fa0


	//   ....[8]....
        /*02f8*/ 	.word	0x00000fd0


	//   ....[9]....
        /*02fc*/ 	.word	0x00001060


	//   ....[10]....
        /*0300*/ 	.word	0x00001090


	//   ....[11]....
        /*0304*/ 	.word	0x00001120


	//   ....[12]....
        /*0308*/ 	.word	0x00001150


	//   ....[13]....
        /*030c*/ 	.word	0x000011e0


	//   ....[14]....
        /*0310*/ 	.word	0x00001210


	//   ....[15]....
        /*0314*/ 	.word	0x00001290


	//   ....[16]....
        /*0318*/ 	.word	0x000012d0


	//   ....[17]....
        /*031c*/ 	.word	0x00004290


	//   ....[18]....
        /*0320*/ 	.word	0x000043a0


	//   ....[19]....
        /*0324*/ 	.word	0x000047c0


	//   ....[20]....
        /*0328*/ 	.word	0x00004880


	//   ....[21]....
        /*032c*/ 	.word	0x000048e0


	//   ....[22]....
        /*0330*/ 	.word	0x00004990


	//   ....[23]....
        /*0334*/ 	.word	0x00004ac0


	//   ....[24]....
        /*0338*/ 	.word	0x00004c10


	//   ....[25]....
        /*033c*/ 	.word	0x00009340


	//   ....[26]....
        /*0340*/ 	.word	0x00009410


	//   ....[27]....
        /*0344*/ 	.word	0x000094e0


	//   ....[28]....
        /*0348*/ 	.word	0x00009510


	//   ....[29]....
        /*034c*/ 	.word	0x00009540


	//   ....[30]....
        /*0350*/ 	.word	0x00009750


	//   ....[31]....
        /*0354*/ 	.word	0x00009860


	//   ....[32]....
        /*0358*/ 	.word	0x00009b00


	//   ....[33]....
        /*035c*/ 	.word	0x0000cc30


	//   ....[34]....
        /*0360*/ 	.word	0x0000cc40


	//   ....[35]....
        /*0364*/ 	.word	0x0000cc50


	//   ....[36]....
        /*0368*/ 	.word	0x0000cc60


	//   ....[37]....
        /*036c*/ 	.word	0x0000cc90


	//   ....[38]....
        /*0370*/ 	.word	0x0000ccb0


	//   ....[39]....
        /*0374*/ 	.word	0x0000ccd0


	//   ....[40]....
        /*0378*/ 	.word	0x0000cce0


	//   ....[41]....
        /*037c*/ 	.word	0x0000d8c0


	//   ....[42]....
        /*0380*/ 	.word	0x0000d910


	//   ....[43]....
        /*0384*/ 	.word	0x0000d940


	//   ....[44]....
        /*0388*/ 	.word	0x0000d970


	//   ....[45]....
        /*038c*/ 	.word	0x0000d9a0


	//   ....[46]....
        /*0390*/ 	.word	0x0000d9d0


	//   ....[47]....
        /*0394*/ 	.word	0x0000da00


	//   ....[48]....
        /*0398*/ 	.word	0x0000da20


	//   ....[49]....
        /*039c*/ 	.word	0x0000da40


	//   ....[50]....
        /*03a0*/ 	.word	0x0000da50


	//   ....[51]....
        /*03a4*/ 	.word	0x0000de00


	//   ....[52]....
        /*03a8*/ 	.word	0x0000de20


	//   ....[53]....
        /*03ac*/ 	.word	0x0000e120


	//   ....[54]....
        /*03b0*/ 	.word	0x0000e140


	//   ....[55]....
        /*03b4*/ 	.word	0x0000e440


	//   ....[56]....
        /*03b8*/ 	.word	0x0000e450


	//----- nvinfo : EIATTR_EXIT_INSTR_OFFSETS
	.align		4
.L_128:
        /*03bc*/ 	.byte	0x04, 0x1c
        /*03be*/ 	.short	(.L_130 - .L_129)


	//   ....[0]....
.L_129:
        /*03c0*/ 	.word	0x000001b0


	//   ....[1]....
        /*03c4*/ 	.word	0x0000e460


	//   ....[2]....
        /*03c8*/ 	.word	0x0000e700


	//   ....[3]....
        /*03cc*/ 	.word	0x0000e750


	//   ....[4]....
        /*03d0*/ 	.word	0x0000e780


	//   ....[5]....
        /*03d4*/ 	.word	0x0000e7e0


	//   ....[6]....
        /*03d8*/ 	.word	0x0000ea40


	//----- nvinfo : EIATTR_CTAIDZ_USED
	.align		4
.L_130:
        /*03dc*/ 	.byte	0x01, 0x04
	.zero		2


	//----- nvinfo : EIATTR_MAX_THREADS
	.align		4
        /*03e0*/ 	.byte	0x04, 0x05
        /*03e2*/ 	.short	(.L_132 - .L_131)
.L_131:
        /*03e4*/ 	.word	0x00000080
        /*03e8*/ 	.word	0x00000001
        /*03ec*/ 	.word	0x00000001


	//----- nvinfo : EIATTR_CRS_STACK_SIZE
	.align		4
.L_132:
        /*03f0*/ 	.byte	0x04, 0x1e
        /*03f2*/ 	.short	(.L_134 - .L_133)
.L_133:
        /*03f4*/ 	.word	0x00000000
.L_134:


//--------------------- .nv.info._ZN7cutlass13device_kernelIN5flash19enable_sm80_to_sm89INS1_16FlashAttnFwdSm80INS1_25CollectiveMainloopFwdSm80ILi4ELi1ELb0EN4cute5tupleIJNS5_1CILi128EEENS7_ILi80EEENS7_ILi64EEEEEELi64ENS_10bfloat16_tEfNS_4arch4Sm80ELb0ELb0ELb1ELb1ELb0ELb0ELb1ELb1EEENS1_21CollectiveEpilogueFwdINS6_IJS8_SA_S9_EEENS6_IJNS7_ILi1EEESI_SI_EEESC_SE_Li128ELb1ELb1ELb1ELb0EEENS1_36VarlenDynamicPersistentTileSchedulerILi128ELi80ELi128ELi128ELb1ELb1ELb0ELb0ELb1ELb1EEEEEEEEEvNT_6ParamsE --------------------------
	.section	.nv.info._ZN7cutlass13device_kernelIN5flash19enable_sm80_to_sm89INS1_16FlashAttnFwdSm80INS1_25CollectiveMainloopFwdSm80ILi4ELi1ELb0EN4cute5tupleIJNS5_1CILi128EEENS7_ILi80EEENS7_ILi64EEEEEELi64ENS_10bfloat16_tEfNS_4arch4Sm80ELb0ELb0ELb1ELb1ELb0ELb0ELb1ELb1EEENS1_21CollectiveEpilogueFwdINS6_IJS8_SA_S9_EEENS6_IJNS7_ILi1EEESI_SI_EEESC_SE_Li128ELb1ELb1ELb1ELb0EEENS1_36VarlenDynamicPersistentTileSchedulerILi128ELi80ELi128ELi128ELb1ELb1ELb0ELb0ELb1ELb1EEEEEEEEEvNT_6ParamsE,"",@"SHT_CUDA_INFO"
	.sectionflags	@""
	.align	4


	//----- nvinfo : EIATTR_CUDA_API_VERSION
	.align		4
        /*0000*/ 	.byte	0x04, 0x37
        /*0002*/ 	.short	(.L_136 - .L_135)
.L_135:
        /*0004*/ 	.word	0x00000082


	//----- nvinfo : EIATTR_SW2861232_WAR
	.align		4
.L_136:
        /*0008*/ 	.byte	0x01, 0x35
	.zero		2


	//----- nvinfo : EIATTR_PARAM_CBANK
	.align		4
        /*000c*/ 	.byte	0x04, 0x0a
        /*000e*/ 	.short	(.L_138 - .L_137)
	.align		4
.L_137:
        /*0010*/ 	.word	index@(.nv.constant0._ZN7cutlass13device_kernelIN5flash19enable_sm80_to_sm89INS1_16FlashAttnFwdSm80INS1_25CollectiveMainloopFwdSm80ILi4ELi1ELb0EN4cute5tupleIJNS5_1CILi128EEENS7_ILi80EEENS7_ILi64EEEEEELi64ENS_10bfloat16_tEfNS_4arch4Sm80ELb0ELb0ELb1ELb1ELb0ELb0ELb1ELb1EEENS1_21CollectiveEpilogueFwdINS6_IJS8_SA_S9_EEENS6_IJNS7_ILi1EEESI_SI_EEESC_SE_Li128ELb1ELb1ELb1ELb0EEENS1_36VarlenDynamicPersistentTileSchedulerILi128ELi80ELi128ELi128ELb1ELb1ELb0ELb0ELb1ELb1EEEEEEEEEvNT_6ParamsE)
        /*0014*/ 	.short	0x0160
        /*0016*/ 	.short	0x0438


	//----- nvinfo : EIATTR_CBANK_PARAM_SIZE
	.align		4
.L_138:
        /*0018*/ 	.byte	0x03, 0x19
        /*001a*/ 	.short	0x0438


	//----- nvinfo : EIATTR_KPARAM_INFO
	.align		4
        /*001c*/ 	.byte	0x04, 0x17
        /*001e*/ 	.short	(.L_140 - .L_139)
.L_139:
        /*0020*/ 	.word	0x00000000
        /*0024*/ 	.short	0x0000
        /*0026*/ 	.short	0x0000
        /*0028*/ 	.byte	0x00, 0xf0, 0xe1, 0x10


	//----- nvinfo : EIATTR_MAXREG_COUNT
	.align		4
.L_140:
        /*002c*/ 	.byte	0x03, 0x1b
        /*002e*/ 	.short	0x00ff


	//----- nvinfo : EIATTR_NUM_BARRIERS
	.align		4
        /*0030*/ 	.byte	0x02, 0x4c
        /*0032*/ 	.byte	0x06
	.zero		1


	//----- nvinfo : EIATTR_ANNOTATIONS
	.align		4
        /*0034*/ 	.byte	0x04, 0x55
        /*0036*/ 	.short	(.L_142 - .L_141)


	//   ....[0]....
.L_141:
        /* <DEDUP_REMOVED lines=81> */


	//----- nvinfo : EIATTR_MERCURY_ISA_VERSION
	.align		4
.L_142:
        /*0538*/ 	.byte	0x03, 0x5f
        /*053a*/ 	.short	0x0000


	//----- nvinfo : EIATTR_INT_WARP_WIDE_INSTR_OFFSETS
	.align		4
        /*053c*/ 	.byte	0x04, 0x31
        /*053e*/ 	.short	(.L_144 - .L_143)


	//   ....[0]....
.L_143:
        /*0540*/ 	.word	0x0000aba0


	//   ....[1]....
        /*0544*/ 	.word	0x0000ac20


	//----- nvinfo : EIATTR_COOP_GROUP_MASK_REGIDS
	.align		4
.L_144:
        /*0548*/ 	.byte	0x04, 0x29
        /*054a*/ 	.short	(.L_146 - .L_145)


	//   ....[0]....
.L_145:
        /*054c*/ 	.word	0xffffffff


	//   ....[1]....
        /*0550*/ 	.word	0xffffffff


	//   ....[2]....
        /*0554*/ 	.word	0xffffffff


	//   ....[3]....
        /*0558*/ 	.word	0xffffffff


	//   ....[4]....
        /*055c*/ 	.word	0xffffffff


	//   ....[5]....
        /*0560*/ 	.word	0xffffffff


	//   ....[6]....
        /*0564*/ 	.word	0xffffffff


	//   ....[7]....
        /*0568*/ 	.word	0xffffffff


	//   ....[8]....
        /*056c*/ 	.word	0xffffffff


	//   ....[9]....
        /*0570*/ 	.word	0xffffffff


	//   ....[10]....
        /*0574*/ 	.word	0xffffffff


	//   ....[11]....
        /*0578*/ 	.word	0xffffffff


	//   ....[12]....
        /*057c*/ 	.word	0xffffffff


	//   ....[13]....
        /*0580*/ 	.word	0xffffffff


	//   ....[14]....
        /*0584*/ 	.word	0xffffffff


	//   ....[15]....
        /*0588*/ 	.word	0xffffffff


	//   ....[16]....
        /*058c*/ 	.word	0xffffffff


	//   ....[17]....
        /*0590*/ 	.word	0xffffffff


	//   ....[18]....
        /*0594*/ 	.word	0xffffffff


	//   ....[19]....
        /*0598*/ 	.word	0xffffffff


	//   ....[20]....
        /*059c*/ 	.word	0xffffffff


	//   ....[21]....
        /*05a0*/ 	.word	0xffffffff


	//   ....[22]....
        /*05a4*/ 	.word	0xffffffff


	//   ....[23]....
        /*05a8*/ 	.word	0xffffffff


	//   ....[24]....
        /*05ac*/ 	.word	0xffffffff


	//   ....[25]....
        /*05b0*/ 	.word	0xffffffff


	//   ....[26]....
        /*05b4*/ 	.word	0xffffffff


	//   ....[27]....
        /*05b8*/ 	.word	0xffffffff


	//   ....[28]....
        /*05bc*/ 	.word	0xffffffff


	//   ....[29]....
        /*05c0*/ 	.word	0xffffffff


	//   ....[30]....
        /*05c4*/ 	.word	0xffffffff


	//   ....[31]....
        /*05c8*/ 	.word	0xffffffff


	//   ....[32]....
        /*05cc*/ 	.word	0xffffffff


	//   ....[33]....
        /*05d0*/ 	.word	0xffffffff


	//   ....[34]....
        /*05d4*/ 	.word	0xffffffff


	//   ....[35]....
        /*05d8*/ 	.word	0xffffffff


	//   ....[36]....
        /*05dc*/ 	.word	0xffffffff


	//   ....[37]....
        /*05e0*/ 	.word	0xffffffff


	//   ....[38]....
        /*05e4*/ 	.word	0xffffffff


	//   ....[39]....
        /*05e8*/ 	.word	0xffffffff


	//   ....[40]....
        /*05ec*/ 	.word	0xffffffff


	//   ....[41]....
        /*05f0*/ 	.word	0xffffffff


	//   ....[42]....
        /*05f4*/ 	.word	0xffffffff


	//   ....[43]....
        /*05f8*/ 	.word	0xffffffff


	//   ....[44]....
        /*05fc*/ 	.word	0xffffffff


	//   ....[45]....
        /*0600*/ 	.word	0xffffffff


	//   ....[46]....
        /*0604*/ 	.word	0xffffffff


	//   ....[47]....
        /*0608*/ 	.word	0xffffffff


	//   ....[48]....
        /*060c*/ 	.word	0xffffffff


	//   ....[49]....
        /*0610*/ 	.word	0xffffffff


	//   ....[50]....
        /*0614*/ 	.word	0xffffffff


	//   ....[51]....
        /*0618*/ 	.word	0xffffffff


	//   ....[52]....
        /*061c*/ 	.word	0xffffffff


	//   ....[53]....
        /*0620*/ 	.word	0xffffffff


	//   ....[54]....
        /*0624*/ 	.word	0xffffffff


	//   ....[55]....
        /*0628*/ 	.word	0xffffffff


	//   ....[56]....
        /*062c*/ 	.word	0xffffffff


	//   ....[57]....
        /*0630*/ 	.word	0xffffffff


	//   ....[58]....
        /*0634*/ 	.word	0xffffffff


	//   ....[59]....
        /*0638*/ 	.word	0xffffffff


	//   ....[60]....
        /*063c*/ 	.word	0xffffffff


	//   ....[61]....
        /*0640*/ 	.word	0xffffffff


	//   ....[62]....
        /*0644*/ 	.word	0xffffffff


	//   ....[63]....
        /*0648*/ 	.word	0xffffffff


	//   ....[64]....
        /*064c*/ 	.word	0xffffffff


	//   ....[65]....
        /*0650*/ 	.word	0xffffffff


	//   ....[66]....
        /*0654*/ 	.word	0xffffffff


	//   ....[67]....
        /*0658*/ 	.word	0xffffffff


	//   ....[68]....
        /*065c*/ 	.word	0xffffffff


	//   ....[69]....
        /*0660*/ 	.word	0xffffffff


	//   ....[70]....
        /*0664*/ 	.word	0xffffffff


	//   ....[71]....
        /*0668*/ 	.word	0xffffffff


	//   ....[72]....
        /*066c*/ 	.word	0xffffffff


	//   ....[73]....
        /*0670*/ 	.word	0xffffffff


	//   ....[74]....
        /*0674*/ 	.word	0xffffffff


	//   ....[75]....
        /*0678*/ 	.word	0xffffffff


	//   ....[76]....
        /*067c*/ 	.word	0xffffffff


	//   ....[77]....
        /*0680*/ 	.word	0xffffffff


	//   ....[78]....
        /*0684*/ 	.word	0xffffffff


	//   ....[79]....
        /*0688*/ 	.word	0xffffffff


	//   ....[80]....
        /*068c*/ 	.word	0xffffffff


	//   ....[81]....
        /*0690*/ 	.word	0xffffffff


	//   ....[82]....
        /*0694*/ 	.word	0xffffffff


	//   ....[83]....
        /*0698*/ 	.word	0xffffffff


	//   ....[84]....
        /*069c*/ 	.word	0xffffffff


	//   ....[85]....
        /*06a0*/ 	.word	0xffffffff


	//   ....[86]....
        /*06a4*/ 	.word	0xffffffff


	//   ....[87]....
        /*06a8*/ 	.word	0xffffffff


	//   ....[88]....
        /*06ac*/ 	.word	0xffffffff


	//   ....[89]....
        /*06b0*/ 	.word	0xffffffff


	//   ....[90]....
        /*06b4*/ 	.word	0xffffffff


	//   ....[91]....
        /*06b8*/ 	.word	0xffffffff


	//   ....[92]....
        /*06bc*/ 	.word	0xffffffff


	//   ....[93]....
        /*06c0*/ 	.word	0xffffffff


	//   ....[94]....
        /*06c4*/ 	.word	0xffffffff


	//   ....[95]....
        /*06c8*/ 	.word	0xffffffff


	//   ....[96]....
        /*06cc*/ 	.word	0xffffffff


	//   ....[97]....
        /*06d0*/ 	.word	0xffffffff


	//   ....[98]....
        /*06d4*/ 	.word	0xffffffff


	//   ....[99]....
        /*06d8*/ 	.word	0xffffffff


	//   ....[100]....
        /*06dc*/ 	.word	0xffffffff


	//   ....[101]....
        /*06e0*/ 	.word	0xffffffff


	//   ....[102]....
        /*06e4*/ 	.word	0xffffffff


	//   ....[103]....
        /*06e8*/ 	.word	0xffffffff


	//   ....[104]....
        /*06ec*/ 	.word	0xffffffff


	//   ....[105]....
        /*06f0*/ 	.word	0xffffffff


	//   ....[106]....
        /*06f4*/ 	.word	0xffffffff


	//   ....[107]....
        /*06f8*/ 	.word	0xffffffff


	//   ....[108]....
        /*06fc*/ 	.word	0xffffffff


	//   ....[109]....
        /*0700*/ 	.word	0xffffffff


	//   ....[110]....
        /*0704*/ 	.word	0xffffffff


	//   ....[111]....
        /*0708*/ 	.word	0xffffffff


	//   ....[112]....
        /*070c*/ 	.word	0xffffffff


	//   ....[113]....
        /*0710*/ 	.word	0xffffffff


	//   ....[114]....
        /*0714*/ 	.word	0xffffffff


	//   ....[115]....
        /*0718*/ 	.word	0xffffffff


	//   ....[116]....
        /*071c*/ 	.word	0xffffffff


	//   ....[117]....
        /*0720*/ 	.word	0xffffffff


	//   ....[118]....
        /*0724*/ 	.word	0xffffffff


	//   ....[119]....
        /*0728*/ 	.word	0xffffffff


	//   ....[120]....
        /*072c*/ 	.word	0xffffffff


	//   ....[121]....
        /*0730*/ 	.word	0xffffffff


	//   ....[122]....
        /*0734*/ 	.word	0xffffffff


	//   ....[123]....
        /*0738*/ 	.word	0xffffffff


	//   ....[124]....
        /*073c*/ 	.word	0xffffffff


	//   ....[125]....
        /*0740*/ 	.word	0xffffffff


	//   ....[126]....
        /*0744*/ 	.word	0xffffffff


	//   ....[127]....
        /*0748*/ 	.word	0xffffffff


	//   ....[128]....
        /*074c*/ 	.word	0xffffffff


	//   ....[129]....
        /*0750*/ 	.word	0xffffffff


	//   ....[130]....
        /*0754*/ 	.word	0xffffffff


	//   ....[131]....
        /*0758*/ 	.word	0xffffffff


	//   ....[132]....
        /*075c*/ 	.word	0xffffffff


	//   ....[133]....
        /*0760*/ 	.word	0xffffffff


	//   ....[134]....
        /*0764*/ 	.word	0xffffffff


	//   ....[135]....
        /*0768*/ 	.word	0xffffffff


	//   ....[136]....
        /*076c*/ 	.word	0xffffffff


	//   ....[137]....
        /*0770*/ 	.word	0xffffffff


	//   ....[138]....
        /*0774*/ 	.word	0xffffffff


	//   ....[139]....
        /*0778*/ 	.word	0xffffffff


	//   ....[140]....
        /*077c*/ 	.word	0xffffffff


	//   ....[141]....
        /*0780*/ 	.word	0xffffffff


	//   ....[142]....
        /*0784*/ 	.word	0xffffffff


	//   ....[143]....
        /*0788*/ 	.word	0xffffffff


	//   ....[144]....
        /*078c*/ 	.word	0xffffffff


	//   ....[145]....
        /*0790*/ 	.word	0xffffffff


	//   ....[146]....
        /*0794*/ 	.word	0xffffffff


	//   ....[147]....
        /*0798*/ 	.word	0xffffffff


	//   ....[148]....
        /*079c*/ 	.word	0xffffffff


	//   ....[149]....
        /*07a0*/ 	.word	0xffffffff


	//   ....[150]....
        /*07a4*/ 	.word	0xffffffff


	//   ....[151]....
        /*07a8*/ 	.word	0xffffffff


	//   ....[152]....
        /*07ac*/ 	.word	0xffffffff


	//   ....[153]....
        /*07b0*/ 	.word	0xffffffff


	//   ....[154]....
        /*07b4*/ 	.word	0xffffffff


	//   ....[155]....
        /*07b8*/ 	.word	0xffffffff


	//   ....[156]....
        /*07bc*/ 	.word	0xffffffff


	//   ....[157]....
        /*07c0*/ 	.word	0xffffffff


	//   ....[158]....
        /*07c4*/ 	.word	0xffffffff


	//   ....[159]....
        /*07c8*/ 	.word	0xffffffff


	//   ....[160]....
        /*07cc*/ 	.word	0xffffffff


	//   ....[161]....
        /*07d0*/ 	.word	0xffffffff


	//   ....[162]....
        /*07d4*/ 	.word	0xffffffff


	//   ....[163]....
        /*07d8*/ 	.word	0xffffffff


	//   ....[164]....
        /*07dc*/ 	.word	0xffffffff


	//   ....[165]....
        /*07e0*/ 	.word	0xffffffff


	//   ....[166]....
        /*07e4*/ 	.word	0xffffffff


	//   ....[167]....
        /*07e8*/ 	.word	0xffffffff


	//   ....[168]....
        /*07ec*/ 	.word	0xffffffff


	//   ....[169]....
        /*07f0*/ 	.word	0xffffffff


	//   ....[170]....
        /*07f4*/ 	.word	0xffffffff


	//   ....[171]....
        /*07f8*/ 	.word	0xffffffff


	//   ....[172]....
        /*07fc*/ 	.word	0xffffffff


	//   ....[173]....
        /*0800*/ 	.word	0xffffffff


	//   ....[174]....
        /*0804*/ 	.word	0xffffffff


	//   ....[175]....
        /*0808*/ 	.word	0xffffffff


	//   ....[176]....
        /*080c*/ 	.word	0xffffffff


	//   ....[177]....
        /*0810*/ 	.word	0xffffffff


	//   ....[178]....
        /*0814*/ 	.word	0xffffffff


	//   ....[179]....
        /*0818*/ 	.word	0xffffffff


	//   ....[180]....
        /*081c*/ 	.word	0xffffffff


	//   ....[181]....
        /*0820*/ 	.word	0xffffffff


	//   ....[182]....
        /*0824*/ 	.word	0xffffffff


	//   ....[183]....
        /*0828*/ 	.word	0xffffffff


	//   ....[184]....
        /*082c*/ 	.word	0xffffffff


	//   ....[185]....
        /*0830*/ 	.word	0xffffffff


	//   ....[186]....
        /*0834*/ 	.word	0xffffffff


	//   ....[187]....
        /*0838*/ 	.word	0xffffffff


	//   ....[188]....
        /*083c*/ 	.word	0xffffffff


	//   ....[189]....
        /*0840*/ 	.word	0xffffffff


	//   ....[190]....
        /*0844*/ 	.word	0xffffffff


	//   ....[191]....
        /*0848*/ 	.word	0xffffffff


	//   ....[192]....
        /*084c*/ 	.word	0xffffffff


	//   ....[193]....
        /*0850*/ 	.word	0xffffffff


	//   ....[194]....
        /*0854*/ 	.word	0xffffffff


	//   ....[195]....
        /*0858*/ 	.word	0xffffffff


	//   ....[196]....
        /*085c*/ 	.word	0xffffffff


	//   ....[197]....
        /*0860*/ 	.word	0xffffffff


	//   ....[198]....
        /*0864*/ 	.word	0xffffffff


	//   ....[199]....
        /*0868*/ 	.word	0xffffffff


	//   ....[200]....
        /*086c*/ 	.word	0xffffffff


	//   ....[201]....
        /*0870*/ 	.word	0xffffffff


	//   ....[202]....
        /*0874*/ 	.word	0xffffffff


	//   ....[203]....
        /*0878*/ 	.word	0xffffffff


	//   ....[204]....
        /*087c*/ 	.word	0xffffffff


	//   ....[205]....
        /*0880*/ 	.word	0xffffffff


	//   ....[206]....
        /*0884*/ 	.word	0xffffffff


	//   ....[207]....
        /*0888*/ 	.word	0xffffffff


	//   ....[208]....
        /*088c*/ 	.word	0xffffffff


	//   ....[209]....
        /*0890*/ 	.word	0xffffffff


	//   ....[210]....
        /*0894*/ 	.word	0xffffffff


	//   ....[211]....
        /*0898*/ 	.word	0xffffffff


	//   ....[212]....
        /*089c*/ 	.word	0xffffffff


	//   ....[213]....
        /*08a0*/ 	.word	0xffffffff


	//   ....[214]....
        /*08a4*/ 	.word	0xffffffff


	//----- nvinfo : EIATTR_COOP_GROUP_INSTR_OFFSETS
	.align		4
.L_146:
        /*08a8*/ 	.byte	0x04, 0x28
        /*08aa*/ 	.short	(.L_148 - .L_147)


	//   ....[0]....
.L_147:
        /*08ac*/ 	.word	0x00000050


	//   ....[1]....
        /*08b0*/ 	.word	0x00000210


	//   ....[2]....
        /*08b4*/ 	.word	0x00000240


	//   ....[3]....
        /*08b8*/ 	.word	0x00000270


	//   ....[4]....
        /*08bc*/ 	.word	0x000002a0


	//   ....[5]....
        /*08c0*/ 	.word	0x000002d0


	//   ....[6]....
        /*08c4*/ 	.word	0x00000300


	//   ....[7]....
        /*08c8*/ 	.word	0x00000470


	//   ....[8]....
        /*08cc*/ 	.word	0x000004b0


	//   ....[9]....
        /*08d0*/ 	.word	0x000004e0


	//   ....[10]....
        /*08d4*/ 	.word	0x00000510


	//   ....[11]....
        /*08d8*/ 	.word	0x00000540


	//   ....[12]....
        /*08dc*/ 	.word	0x00000570


	//   ....[13]....
        /*08e0*/ 	.word	0x00000600


	//   ....[14]....
        /*08e4*/ 	.word	0x00000630


	//   ....[15]....
        /*08e8*/ 	.word	0x00000650


	//   ....[16]....
        /*08ec*/ 	.word	0x000006b0


	//   ....[17]....
        /*08f0*/ 	.word	0x00002300


	//   ....[18]....
        /*08f4*/ 	.word	0x00002320


	//   ....[19]....
        /*08f8*/ 	.word	0x00002400


	//   ....[20]....
        /*08fc*/ 	.word	0x00002410


	//   ....[21]....
        /*0900*/ 	.word	0x000024f0


	//   ....[22]....
        /*0904*/ 	.word	0x00002510


	//   ....[23]....
        /*0908*/ 	.word	0x000025f0


	//   ....[24]....
        /*090c*/ 	.word	0x00002600


	//   ....[25]....
        /*0910*/ 	.word	0x000026e0


	//   ....[26]....
        /*0914*/ 	.word	0x00002700


	//   ....[27]....
        /*0918*/ 	.word	0x000027e0


	//   ....[28]....
        /*091c*/ 	.word	0x000027f0


	//   ....[29]....
        /*0920*/ 	.word	0x000028d0


	//   ....[30]....
        /*0924*/ 	.word	0x000028f0


	//   ....[31]....
        /*0928*/ 	.word	0x000029d0


	//   ....[32]....
        /*092c*/ 	.word	0x000029e0


	//   ....[33]....
        /*0930*/ 	.word	0x00004cd0


	//   ....[34]....
        /*0934*/ 	.word	0x00004d00


	//   ....[35]....
        /*0938*/ 	.word	0x00004e30


	//   ....[36]....
        /*093c*/ 	.word	0x00004e60


	//   ....[37]....
        /*0940*/ 	.word	0x00004ed0


	//   ....[38]....
        /*0944*/ 	.word	0x00004fe0


	//   ....[39]....
        /*0948*/ 	.word	0x00005040


	//   ....[40]....
        /*094c*/ 	.word	0x000050f0


	//   ....[41]....
        /*0950*/ 	.word	0x00007e00


	//   ....[42]....
        /*0954*/ 	.word	0x00007e50


	//   ....[43]....
        /*0958*/ 	.word	0x00007fd0


	//   ....[44]....
        /*095c*/ 	.word	0x00008060


	//   ....[45]....
        /*0960*/ 	.word	0x00008130


	//   ....[46]....
        /*0964*/ 	.word	0x00008170


	//   ....[47]....
        /*0968*/ 	.word	0x00008320


	//   ....[48]....
        /*096c*/ 	.word	0x00008570


	//   ....[49]....
        /*0970*/ 	.word	0x0000a3f0


	//   ....[50]....
        /*0974*/ 	.word	0x0000a400


	//   ....[51]....
        /*0978*/ 	.word	0x0000a410


	//   ....[52]....
        /*097c*/ 	.word	0x0000a420


	//   ....[53]....
        /*0980*/ 	.word	0x0000a450


	//   ....[54]....
        /*0984*/ 	.word	0x0000a470


	//   ....[55]....
        /*0988*/ 	.word	0x0000a490


	//   ....[56]....
        /*098c*/ 	.word	0x0000a4a0


	//   ....[57]....
        /*0990*/ 	.word	0x0000b6b0


	//   ....[58]....
        /*0994*/ 	.word	0x0000b6c0


	//   ....[59]....
        /*0998*/ 	.word	0x0000b6d0


	//   ....[60]....
        /*099c*/ 	.word	0x0000b6e0


	//   ....[61]....
        /*09a0*/ 	.word	0x0000b6f0


	//   ....[62]....
        /*09a4*/ 	.word	0x0000b700


	//   ....[63]....
        /*09a8*/ 	.word	0x0000b710


	//   ....[64]....
        /*09ac*/ 	.word	0x0000b720


	//   ....[65]....
        /*09b0*/ 	.word	0x0000bb10


	//   ....[66]....
        /*09b4*/ 	.word	0x0000bb30


	//   ....[67]....
        /*09b8*/ 	.word	0x0000bbb0


	//   ....[68]....
        /*09bc*/ 	.word	0x0000bbc0


	//   ....[69]....
        /*09c0*/ 	.word	0x0000bc40


	//   ....[70]....
        /*09c4*/ 	.word	0x0000bc60


	//   ....[71]....
        /*09c8*/ 	.word	0x0000bce0


	//   ....[72]....
        /*09cc*/ 	.word	0x0000bcf0


	//   ....[73]....
        /*09d0*/ 	.word	0x0000bd70


	//   ....[74]....
        /*09d4*/ 	.word	0x0000bd90


	//   ....[75]....
        /*09d8*/ 	.word	0x0000be10


	//   ....[76]....
        /*09dc*/ 	.word	0x0000be20


	//   ....[77]....
        /*09e0*/ 	.word	0x0000bea0


	//   ....[78]....
        /*09e4*/ 	.word	0x0000bec0


	//   ....[79]....
        /*09e8*/ 	.word	0x0000bf40


	//   ....[80]....
        /*09ec*/ 	.word	0x0000bf50


	//   ....[81]....
        /*09f0*/ 	.word	0x0000c1f0


	//   ....[82]....
        /*09f4*/ 	.word	0x0000c210


	//   ....[83]....
        /*09f8*/ 	.word	0x0000c550


	//   ....[84]....
        /*09fc*/ 	.word	0x0000c560


	//   ....[85]....
        /*0a00*/ 	.word	0x0000c7c0


	//   ....[86]....
        /*0a04*/ 	.word	0x0000c7e0


	//   ....[87]....
        /*0a08*/ 	.word	0x0000ca40


	//   ....[88]....
        /*0a0c*/ 	.word	0x0000ca50


	//   ....[89]....
        /*0a10*/ 	.word	0x0000d460


	//   ....[90]....
        /*0a14*/ 	.word	0x0000d480


	//   ....[91]....
        /*0a18*/ 	.word	0x0000d500


	//   ....[92]....
        /*0a1c*/ 	.word	0x0000d510


	//   ....[93]....
        /*0a20*/ 	.word	0x0000d590


	//   ....[94]....
        /*0a24*/ 	.word	0x0000d5b0


	//   ....[95]....
        /*0a28*/ 	.word	0x0000d630


	//   ....[96]....
        /*0a2c*/ 	.word	0x0000d640


	//   ....[97]....
        /*0a30*/ 	.word	0x0000d6c0


	//   ....[98]....
        /*0a34*/ 	.word	0x0000d6e0


	//   ....[99]....
        /*0a38*/ 	.word	0x0000d760


	//   ....[100]....
        /*0a3c*/ 	.word	0x0000d770


	//   ....[101]....
        /*0a40*/ 	.word	0x0000d7f0


	//   ....[102]....
        /*0a44*/ 	.word	0x0000d810


	//   ....[103]....
        /*0a48*/ 	.word	0x0000d890


	//   ....[104]....
        /*0a4c*/ 	.word	0x0000d8a0


	//   ....[105]....
        /*0a50*/ 	.word	0x0000da00


	//   ....[106]....
        /*0a54*/ 	.word	0x0000da20


	//   ....[107]....
        /*0a58*/ 	.word	0x0000db50


	//   ....[108]....
        /*0a5c*/ 	.word	0x0000db90


	//   ....[109]....
        /*0a60*/ 	.word	0x0000dbc0


	//   ....[110]....
        /*0a64*/ 	.word	0x0000dbf0


	//   ....[111]....
        /*0a68*/ 	.word	0x0000dc20


	//   ....[112]....
        /*0a6c*/ 	.word	0x0000dc50


	//   ....[113]....
        /*0a70*/ 	.word	0x0000ddb0


	//   ....[114]....
        /*0a74*/ 	.word	0x0000ddf0


	//   ....[115]....
        /*0a78*/ 	.word	0x0000de20


	//   ....[116]....
        /*0a7c*/ 	.word	0x0000de50


	//   ....[117]....
        /*0a80*/ 	.word	0x0000de80


	//   ....[118]....
        /*0a84*/ 	.word	0x0000deb0


	//   ....[119]....
        /*0a88*/ 	.word	0x0000df40


	//   ....[120]....
        /*0a8c*/ 	.word	0x0000df70


	//   ....[121]....
        /*0a90*/ 	.word	0x0000df80


	//   ....[122]....
        /*0a94*/ 	.word	0x0000dfe0


	//   ....[123]....
        /*0a98*/ 	.word	0x0000e5d0


	//   ....[124]....
        /*0a9c*/ 	.word	0x0000e630


	//   ....[125]....
        /*0aa0*/ 	.word	0x0000e680


	//   ....[126]....
        /*0aa4*/ 	.word	0x0000e6d0


	//   ....[127]....
        /*0aa8*/ 	.word	0x0000e720


	//   ....[128]....
        /*0aac*/ 	.word	0x0000e790


	//   ....[129]....
        /*0ab0*/ 	.word	0x0000e7e0


	//   ....[130]....
        /*0ab4*/ 	.word	0x0000e840


	//   ....[131]....
        /*0ab8*/ 	.word	0x0000e8b0


	//   ....[132]....
        /*0abc*/ 	.word	0x0000e910


	//   ....[133]....
        /*0ac0*/ 	.word	0x0000e980


	//   ....[134]....
        /*0ac4*/ 	.word	0x0000e9f0


	//   ....[135]....
        /*0ac8*/ 	.word	0x0000ea60


	//   ....[136]....
        /*0acc*/ 	.word	0x0000eac0


	//   ....[137]....
        /*0ad0*/ 	.word	0x0000eb30


	//   ....[138]....
        /*0ad4*/ 	.word	0x0000eba0


	//   ....[139]....
        /*0ad8*/ 	.word	0x0000ec10


	//   ....[140]....
        /*0adc*/ 	.word	0x0000ec70


	//   ....[141]....
        /*0ae0*/ 	.word	0x0000ece0


	//   ....[142]....
        /*0ae4*/ 	.word	0x0000ed50


	//   ....[143]....
        /*0ae8*/ 	.word	0x0000edc0


	//   ....[144]....
        /*0aec*/ 	.word	0x0000ee20


	//   ....[145]....
        /*0af0*/ 	.word	0x0000ee90


	//   ....[146]....
        /*0af4*/ 	.word	0x0000ef00


	//   ....[147]....
        /*0af8*/ 	.word	0x0000ef70


	//   ....[148]....
        /*0afc*/ 	.word	0x0000efd0


	//   ....[149]....
        /*0b00*/ 	.word	0x0000f050


	//   ....[150]....
        /*0b04*/ 	.word	0x0000f0b0


	//   ....[151]....
        /*0b08*/ 	.word	0x0000f100


	//   ....[152]....
        /*0b0c*/ 	.word	0x0000f160


	//   ....[153]....
        /*0b10*/ 	.word	0x0000f1b0


	//   ....[154]....
        /*0b14*/ 	.word	0x0000f210


	//   ....[155]....
        /*0b18*/ 	.word	0x0000f260


	//   ....[156]....
        /*0b1c*/ 	.word	0x0000f2c0


	//   ....[157]....
        /*0b20*/ 	.word	0x0000f330


	//   ....[158]....
        /*0b24*/ 	.word	0x0000f3a0


	//   ....[159]....
        /*0b28*/ 	.word	0x0000f410


	//   ....[160]....
        /*0b2c*/ 	.word	0x0000f470


	//   ....[161]....
        /*0b30*/ 	.word	0x0000f4e0


	//   ....[162]....
        /*0b34*/ 	.word	0x0000f550


	//   ....[163]....
        /*0b38*/ 	.word	0x0000f5c0


	//   ....[164]....
        /*0b3c*/ 	.word	0x0000f620


	//   ....[165]....
        /*0b40*/ 	.word	0x0000f690


	//   ....[166]....
        /*0b44*/ 	.word	0x0000f700


	//   ....[167]....
        /*0b48*/ 	.word	0x0000f770


	//   ....[168]....
        /*0b4c*/ 	.word	0x0000f7d0


	//   ....[169]....
        /*0b50*/ 	.word	0x0000f840


	//   ....[170]....
        /*0b54*/ 	.word	0x0000f8b0


	//   ....[171]....
        /*0b58*/ 	.word	0x0000f920


	//   ....[172]....
        /*0b5c*/ 	.word	0x0000f980


	//   ....[173]....
        /*0b60*/ 	.word	0x0000f9f0


	//   ....[174]....
        /*0b64*/ 	.word	0x0000fa60


	//   ....[175]....
        /*0b68*/ 	.word	0x0000fad0


	//   ....[176]....
        /*0b6c*/ 	.word	0x0000fb30


	//   ....[177]....
        /*0b70*/ 	.word	0x0000fba0


	//   ....[178]....
        /*0b74*/ 	.word	0x0000fc10


	//   ....[179]....
        /*0b78*/ 	.word	0x0000fc80


	//   ....[180]....
        /*0b7c*/ 	.word	0x0000fce0


	//   ....[181]....
        /*0b80*/ 	.word	0x0000fd50


	//   ....[182]....
        /*0b84*/ 	.word	0x0000fdc0


	//   ....[183]....
        /*0b88*/ 	.word	0x0000fe30


	//   ....[184]....
        /*0b8c*/ 	.word	0x0000fe90


	//   ....[185]....
        /*0b90*/ 	.word	0x0000ff00


	//   ....[186]....
        /*0b94*/ 	.word	0x0000ff70


	//   ....[187]....
        /*0b98*/ 	.word	0x0000ffe0


	//   ....[188]....
        /*0b9c*/ 	.word	0x00010040


	//   ....[189]....
        /*0ba0*/ 	.word	0x000100b0


	//   ....[190]....
        /*0ba4*/ 	.word	0x00010120


	//   ....[191]....
        /*0ba8*/ 	.word	0x00010190


	//   ....[192]....
        /*0bac*/ 	.word	0x000101f0


	//   ....[193]....
        /*0bb0*/ 	.word	0x00010260


	//   ....[194]....
        /*0bb4*/ 	.word	0x000102d0


	//   ....[195]....
        /*0bb8*/ 	.word	0x00010340


	//   ....[196]....
        /*0bbc*/ 	.word	0x000103a0


	//   ....[197]....
        /*0bc0*/ 	.word	0x00010410


	//   ....[198]....
        /*0bc4*/ 	.word	0x00010480


	//   ....[199]....
        /*0bc8*/ 	.word	0x000104d0


	//   ....[200]....
        /*0bcc*/ 	.word	0x00010510


	//   ....[201]....
        /*0bd0*/ 	.word	0x00010560


	//   ....[202]....
        /*0bd4*/ 	.word	0x000105b0


	//   ....[203]....
        /*0bd8*/ 	.word	0x00010600


	//   ....[204]....
        /*0bdc*/ 	.word	0x00010670


	//   ....[205]....
        /*0be0*/ 	.word	0x000106c0


	//   ....[206]....
        /*0be4*/ 	.word	0x00010710


	//   ....[207]....
        /*0be8*/ 	.word	0x00010760


	//   ....[208]....
        /*0bec*/ 	.word	0x000107b0


	//   ....[209]....
        /*0bf0*/ 	.word	0x00010800


	//   ....[210]....
        /*0bf4*/ 	.word	0x00010870


	//   ....[211]....
        /*0bf8*/ 	.word	0x000108c0


	//   ....[212]....
        /*0bfc*/ 	.word	0x00010920


	//   ....[213]....
        /*0c00*/ 	.word	0x00010980


	//   ....[214]....
        /*0c04*/ 	.word	0x000109e0


	//----- nvinfo : EIATTR_EXIT_INSTR_OFFSETS
	.align		4
.L_148:
        /*0c08*/ 	.byte	0x04, 0x1c
        /*0c0a*/ 	.short	(.L_150 - .L_149)


	//   ....[0]....
.L_149:
        /*0c0c*/ 	.word	0x00000c20


	//   ....[1]....
        /*0c10*/ 	.word	0x0000e590


	//----- nvinfo : EIATTR_MAX_THREADS
	.align		4
.L_150:
        /*0c14*/ 	.byte	0x04, 0x05
        /*0c16*/ 	.short	(.L_152 - .L_151)
.L_151:
        /*0c18*/ 	.word	0x00000080
        /*0c1c*/ 	.word	0x00000001
        /*0c20*/ 	.word	0x00000001


	//----- nvinfo : EIATTR_CRS_STACK_SIZE
	.align		4
.L_152:
        /*0c24*/ 	.byte	0x04, 0x1e
        /*0c26*/ 	.short	(.L_154 - .L_153)
.L_153:
        /*0c28*/ 	.word	0x00000000
.L_154:


//--------------------- .nv.info._ZN7cutlass13device_kernelIN5flash19enable_sm80_to_sm89INS1_16FlashAttnFwdSm80INS1_25CollectiveMainloopFwdSm80ILi4ELi1ELb0EN4cute5tupleIJNS5_1CILi128EEENS7_ILi80EEENS7_ILi64EEEEEELi64ENS_10bfloat16_tEfNS_4arch4Sm80ELb0ELb0ELb1ELb1ELb0ELb1ELb1ELb1EEENS1_21CollectiveEpilogueFwdINS6_IJS8_SA_S9_EEENS6_IJNS7_ILi1EEESI_SI_EEESC_SE_Li128ELb1ELb1ELb1ELb0EEENS1_36VarlenDynamicPersistentTileSchedulerILi128ELi80ELi128ELi128ELb1ELb1ELb0ELb0ELb1ELb1EEEEEEEEEvNT_6ParamsE --------------------------
	.section	.nv.info._ZN7cutlass13device_kernelIN5flash19enable_sm80_to_sm89INS1_16FlashAttnFwdSm80INS1_25CollectiveMainloopFwdSm80ILi4ELi1ELb0EN4cute5tupleIJNS5_1CILi128EEENS7_ILi80EEENS7_ILi64EEEEEELi64ENS_10bfloat16_tEfNS_4arch4Sm80ELb0ELb0ELb1ELb1ELb0ELb1ELb1ELb1EEENS1_21CollectiveEpilogueFwdINS6_IJS8_SA_S9_EEENS6_IJNS7_ILi1EEESI_SI_EEESC_SE_Li128ELb1ELb1ELb1ELb0EEENS1_36VarlenDynamicPersistentTileSchedulerILi128ELi80ELi128ELi128ELb1ELb1ELb0ELb0ELb1ELb1EEEEEEEEEvNT_6ParamsE,"",@"SHT_CUDA_INFO"
	.sectionflags	@""
	.align	4


	//----- nvinfo : EIATTR_CUDA_API_VERSION
	.align		4
        /*0000*/ 	.byte	0x04, 0x37
        /*0002*/ 	.short	(.L_156 - .L_155)
.L_155:
        /*0004*/ 	.word	0x00000082


	//----- nvinfo : EIATTR_SW2861232_WAR
	.align		4
.L_156:
        /*0008*/ 	.byte	0x01, 0x35
	.zero		2


	//----- nvinfo : EIATTR_PARAM_CBANK
	.align		4
        /*000c*/ 	.byte	0x04, 0x0a
        /*000e*/ 	.short	(.L_158 - .L_157)
	.align		4
.L_157:
        /*0010*/ 	.word	index@(.nv.constant0._ZN7cutlass13device_kernelIN5flash19enable_sm80_to_sm89INS1_16FlashAttnFwdSm80INS1_25CollectiveMainloopFwdSm80ILi4ELi1ELb0EN4cute5tupleIJNS5_1CILi128EEENS7_ILi80EEENS7_ILi64EEEEEELi64ENS_10bfloat16_tEfNS_4arch4Sm80ELb0ELb0ELb1ELb1ELb0ELb1ELb1ELb1EEENS1_21CollectiveEpilogueFwdINS6_IJS8_SA_S9_EEENS6_IJNS7_ILi1EEESI_SI_EEESC_SE_Li128ELb1ELb1ELb1ELb0EEENS1_36VarlenDynamicPersistentTileSchedulerILi128ELi80ELi128ELi128ELb1ELb1ELb0ELb0ELb1ELb1EEEEEEEEEvNT_6ParamsE)
        /*0014*/ 	.short	0x0160
        /*0016*/ 	.short	0x0438


	//----- nvinfo : EIATTR_CBANK_PARAM_SIZE
	.align		4
.L_158:
        /*0018*/ 	.byte	0x03, 0x19
        /*001a*/ 	.short	0x0438


	//----- nvinfo : EIATTR_KPARAM_INFO
	.align		4
        /*001c*/ 	.byte	0x04, 0x17
        /*001e*/ 	.short	(.L_160 - .L_159)
.L_159:
        /*0020*/ 	.word	0x00000000
        /*0024*/ 	.short	0x0000
        /*0026*/ 	.short	0x0000
        /*0028*/ 	.byte	0x00, 0xf0, 0xe1, 0x10


	//----- nvinfo : EIATTR_MAXREG_COUNT
	.align		4
.L_160:
        /*002c*/ 	.byte	0x03, 0x1b
        /*002e*/ 	.short	0x00ff


	//----- nvinfo : EIATTR_NUM_BARRIERS
	.align		4
        /*0030*/ 	.byte	0x02, 0x4c
        /*0032*/ 	.byte	0x06
	.zero		1


	//----- nvinfo : EIATTR_ANNOTATIONS
	.align		4
        /*0034*/ 	.byte	0x04, 0x55
        /*0036*/ 	.short	(.L_162 - .L_161)


	//   ....[0]....
.L_161:
        /* <DEDUP_REMOVED lines=61> */


	//----- nvinfo : EIATTR_MERCURY_ISA_VERSION
	.align		4
.L_162:
        /*03f8*/ 	.byte	0x03, 0x5f
        /*03fa*/ 	.short	0x0000


	//----- nvinfo : EIATTR_INT_WARP_WIDE_INSTR_OFFSETS
	.align		4
        /*03fc*/ 	.byte	0x04, 0x31
        /*03fe*/ 	.short	(.L_164 - .L_163)


	//   ....[0]....
.L_163:
        /*0400*/ 	.word	0x00013830


	//   ....[1]....
        /*0404*/ 	.word	0x000138b0


	//----- nvinfo : EIATTR_COOP_GROUP_MASK_REGIDS
	.align		4
.L_164:
        /*0408*/ 	.byte	0x04, 0x29
        /*040a*/ 	.short	(.L_166 - .L_165)


	//   ....[0]....
.L_165:
        /*040c*/ 	.word	0xffffffff


	//   ....[1]....
        /*0410*/ 	.word	0xffffffff


	//   ....[2]....
        /*0414*/ 	.word	0xffffffff


	//   ....[3]....
        /*0418*/ 	.word	0xffffffff


	//   ....[4]....
        /*041c*/ 	.word	0xffffffff


	//   ....[5]....
        /*0420*/ 	.word	0xffffffff


	//   ....[6]....
        /*0424*/ 	.word	0xffffffff


	//   ....[7]....
        /*0428*/ 	.word	0xffffffff


	//   ....[8]....
        /*042c*/ 	.word	0xffffffff


	//   ....[9]....
        /*0430*/ 	.word	0xffffffff


	//   ....[10]....
        /*0434*/ 	.word	0xffffffff


	//   ....[11]....
        /*0438*/ 	.word	0xffffffff


	//   ....[12]....
        /*043c*/ 	.word	0xffffffff


	//   ....[13]....
        /*0440*/ 	.word	0xffffffff


	//   ....[14]....
        /*0444*/ 	.word	0xffffffff


	//   ....[15]....
        /*0448*/ 	.word	0xffffffff


	//   ....[16]....
        /*044c*/ 	.word	0xffffffff


	//   ....[17]....
        /*0450*/ 	.word	0xffffffff


	//   ....[18]....
        /*0454*/ 	.word	0xffffffff


	//   ....[19]....
        /*0458*/ 	.word	0xffffffff


	//   ....[20]....
        /*045c*/ 	.word	0xffffffff


	//   ....[21]....
        /*0460*/ 	.word	0xffffffff


	//   ....[22]....
        /*0464*/ 	.word	0xffffffff


	//   ....[23]....
        /*0468*/ 	.word	0xffffffff


	//   ....[24]....
        /*046c*/ 	.word	0xffffffff


	//   ....[25]....
        /*0470*/ 	.word	0xffffffff


	//   ....[26]....
        /*0474*/ 	.word	0xffffffff


	//   ....[27]....
        /*0478*/ 	.word	0xffffffff


	//   ....[28]....
        /*047c*/ 	.word	0xffffffff


	//   ....[29]....
        /*0480*/ 	.word	0xffffffff


	//   ....[30]....
        /*0484*/ 	.word	0xffffffff


	//   ....[31]....
        /*0488*/ 	.word	0xffffffff


	//   ....[32]....
        /*048c*/ 	.word	0xffffffff


	//   ....[33]....
        /*0490*/ 	.word	0xffffffff


	//   ....[34]....
        /*0494*/ 	.word	0xffffffff


	//   ....[35]....
        /*0498*/ 	.word	0xffffffff


	//   ....[36]....
        /*049c*/ 	.word	0xffffffff


	//   ....[37]....
        /*04a0*/ 	.word	0xffffffff


	//   ....[38]....
        /*04a4*/ 	.word	0xffffffff


	//   ....[39]....
        /*04a8*/ 	.word	0xffffffff


	//   ....[40]....
        /*04ac*/ 	.word	0xffffffff


	//   ....[41]....
        /*04b0*/ 	.word	0xffffffff


	//   ....[42]....
        /*04b4*/ 	.word	0xffffffff


	//   ....[43]....
        /*04b8*/ 	.word	0xffffffff


	//   ....[44]....
        /*04bc*/ 	.word	0xffffffff


	//   ....[45]....
        /*04c0*/ 	.word	0xffffffff


	//   ....[46]....
        /*04c4*/ 	.word	0xffffffff


	//   ....[47]....
        /*04c8*/ 	.word	0xffffffff


	//   ....[48]....
        /*04cc*/ 	.word	0xffffffff


	//   ....[49]....
        /*04d0*/ 	.word	0xffffffff


	//   ....[50]....
        /*04d4*/ 	.word	0xffffffff


	//   ....[51]....
        /*04d8*/ 	.word	0xffffffff


	//   ....[52]....
        /*04dc*/ 	.word	0xffffffff


	//   ....[53]....
        /*04e0*/ 	.word	0xffffffff


	//   ....[54]....
        /*04e4*/ 	.word	0xffffffff


	//   ....[55]....
        /*04e8*/ 	.word	0xffffffff


	//   ....[56]....
        /*04ec*/ 	.word	0xffffffff


	//   ....[57]....
        /*04f0*/ 	.word	0xffffffff


	//   ....[58]....
        /*04f4*/ 	.word	0xffffffff


	//   ....[59]....
        /*04f8*/ 	.word	0xffffffff


	//   ....[60]....
        /*04fc*/ 	.word	0xffffffff


	//   ....[61]....
        /*0500*/ 	.word	0xffffffff


	//   ....[62]....
        /*0504*/ 	.word	0xffffffff


	//   ....[63]....
        /*0508*/ 	.word	0xffffffff


	//   ....[64]....
        /*050c*/ 	.word	0xffffffff


	//   ....[65]....
        /*0510*/ 	.word	0xffffffff


	//   ....[66]....
        /*0514*/ 	.word	0xffffffff


	//   ....[67]....
        /*0518*/ 	.word	0xffffffff


	//   ....[68]....
        /*051c*/ 	.word	0xffffffff


	//   ....[69]....
        /*0520*/ 	.word	0xffffffff


	//   ....[70]....
        /*0524*/ 	.word	0xffffffff


	//   ....[71]....
        /*0528*/ 	.word	0xffffffff


	//   ....[72]....
        /*052c*/ 	.word	0xffffffff


	//   ....[73]....
        /*0530*/ 	.word	0xffffffff


	//   ....[74]....
        /*0534*/ 	.word	0xffffffff


	//   ....[75]....
        /*0538*/ 	.word	0xffffffff


	//   ....[76]....
        /*053c*/ 	.word	0xffffffff


	//   ....[77]....
        /*0540*/ 	.word	0xffffffff


	//   ....[78]....
        /*0544*/ 	.word	0xffffffff


	//   ....[79]....
        /*0548*/ 	.word	0xffffffff


	//   ....[80]....
        /*054c*/ 	.word	0xffffffff


	//   ....[81]....
        /*0550*/ 	.word	0xffffffff


	//   ....[82]....
        /*0554*/ 	.word	0xffffffff


	//   ....[83]....
        /*0558*/ 	.word	0xffffffff


	//   ....[84]....
        /*055c*/ 	.word	0xffffffff


	//   ....[85]....
        /*0560*/ 	.word	0xffffffff


	//   ....[86]....
        /*0564*/ 	.word	0xffffffff


	//   ....[87]....
        /*0568*/ 	.word	0xffffffff


	//   ....[88]....
        /*056c*/ 	.word	0xffffffff


	//   ....[89]....
        /*0570*/ 	.word	0xffffffff


	//   ....[90]....
        /*0574*/ 	.word	0xffffffff


	//   ....[91]....
        /*0578*/ 	.word	0xffffffff


	//   ....[92]....
        /*057c*/ 	.word	0xffffffff


	//   ....[93]....
        /*0580*/ 	.word	0xffffffff


	//   ....[94]....
        /*0584*/ 	.word	0xffffffff


	//   ....[95]....
        /*0588*/ 	.word	0xffffffff


	//   ....[96]....
        /*058c*/ 	.word	0xffffffff


	//   ....[97]....
        /*0590*/ 	.word	0xffffffff


	//   ....[98]....
        /*0594*/ 	.word	0xffffffff


	//   ....[99]....
        /*0598*/ 	.word	0xffffffff


	//   ....[100]....
        /*059c*/ 	.word	0xffffffff


	//   ....[101]....
        /*05a0*/ 	.word	0xffffffff


	//   ....[102]....
        /*05a4*/ 	.word	0xffffffff


	//   ....[103]....
        /*05a8*/ 	.word	0xffffffff


	//   ....[104]....
        /*05ac*/ 	.word	0xffffffff


	//   ....[105]....
        /*05b0*/ 	.word	0xffffffff


	//   ....[106]....
        /*05b4*/ 	.word	0xffffffff


	//   ....[107]....
        /*05b8*/ 	.word	0xffffffff


	//   ....[108]....
        /*05bc*/ 	.word	0xffffffff


	//   ....[109]....
        /*05c0*/ 	.word	0xffffffff


	//   ....[110]....
        /*05c4*/ 	.word	0xffffffff


	//   ....[111]....
        /*05c8*/ 	.word	0xffffffff


	//   ....[112]....
        /*05cc*/ 	.word	0xffffffff


	//   ....[113]....
        /*05d0*/ 	.word	0xffffffff


	//   ....[114]....
        /*05d4*/ 	.word	0xffffffff


	//   ....[115]....
        /*05d8*/ 	.word	0xffffffff


	//   ....[116]....
        /*05dc*/ 	.word	0xffffffff


	//   ....[117]....
        /*05e0*/ 	.word	0xffffffff


	//   ....[118]....
        /*05e4*/ 	.word	0xffffffff


	//   ....[119]....
        /*05e8*/ 	.word	0xffffffff


	//   ....[120]....
        /*05ec*/ 	.word	0xffffffff


	//   ....[121]....
        /*05f0*/ 	.word	0xffffffff


	//   ....[122]....
        /*05f4*/ 	.word	0xffffffff


	//   ....[123]....
        /*05f8*/ 	.word	0xffffffff


	//   ....[124]....
        /*05fc*/ 	.word	0xffffffff


	//   ....[125]....
        /*0600*/ 	.word	0xffffffff


	//   ....[126]....
        /*0604*/ 	.word	0xffffffff


	//   ....[127]....
        /*0608*/ 	.word	0xffffffff


	//   ....[128]....
        /*060c*/ 	.word	0xffffffff


	//   ....[129]....
        /*0610*/ 	.word	0xffffffff


	//   ....[130]....
        /*0614*/ 	.word	0xffffffff


	//   ....[131]....
        /*0618*/ 	.word	0xffffffff


	//   ....[132]....
        /*061c*/ 	.word	0xffffffff


	//   ....[133]....
        /*0620*/ 	.word	0xffffffff


	//   ....[134]....
        /*0624*/ 	.word	0xffffffff


	//   ....[135]....
        /*0628*/ 	.word	0xffffffff


	//   ....[136]....
        /*062c*/ 	.word	0xffffffff


	//   ....[137]....
        /*0630*/ 	.word	0xffffffff


	//   ....[138]....
        /*0634*/ 	.word	0xffffffff


	//   ....[139]....
        /*0638*/ 	.word	0xffffffff


	//   ....[140]....
        /*063c*/ 	.word	0xffffffff


	//   ....[141]....
        /*0640*/ 	.word	0xffffffff


	//   ....[142]....
        /*0644*/ 	.word	0xffffffff


	//   ....[143]....
        /*0648*/ 	.word	0xffffffff


	//   ....[144]....
        /*064c*/ 	.word	0xffffffff


	//   ....[145]....
        /*0650*/ 	.word	0xffffffff


	//   ....[146]....
        /*0654*/ 	.word	0xffffffff


	//   ....[147]....
        /*0658*/ 	.word	0xffffffff


	//   ....[148]....
        /*065c*/ 	.word	0xffffffff


	//   ....[149]....
        /*0660*/ 	.word	0xffffffff


	//   ....[150]....
        /*0664*/ 	.word	0xffffffff


	//   ....[151]....
        /*0668*/ 	.word	0xffffffff


	//   ....[152]....
        /*066c*/ 	.word	0xffffffff


	//   ....[153]....
        /*0670*/ 	.word	0xffffffff


	//   ....[154]....
        /*0674*/ 	.word	0xffffffff


	//   ....[155]....
        /*0678*/ 	.word	0xffffffff


	//   ....[156]....
        /*067c*/ 	.word	0xffffffff


	//   ....[157]....
        /*0680*/ 	.word	0xffffffff


	//   ....[158]....
        /*0684*/ 	.word	0xffffffff


	//   ....[159]....
        /*0688*/ 	.word	0xffffffff


	//   ....[160]....
        /*068c*/ 	.word	0xffffffff


	//   ....[161]....
        /*0690*/ 	.word	0xffffffff


	//   ....[162]....
        /*0694*/ 	.word	0xffffffff


	//   ....[163]....
        /*0698*/ 	.word	0xffffffff


	//   ....[164]....
        /*069c*/ 	.word	0xffffffff


	//   ....[165]....
        /*06a0*/ 	.word	0xffffffff


	//   ....[166]....
        /*06a4*/ 	.word	0xffffffff


	//   ....[167]....
        /*06a8*/ 	.word	0xffffffff


	//   ....[168]....
        /*06ac*/ 	.word	0xffffffff


	//   ....[169]....
        /*06b0*/ 	.word	0xffffffff


	//   ....[170]....
        /*06b4*/ 	.word	0xffffffff


	//   ....[171]....
        /*06b8*/ 	.word	0xffffffff


	//   ....[172]....
        /*06bc*/ 	.word	0xffffffff


	//   ....[173]....
        /*06c0*/ 	.word	0xffffffff


	//   ....[174]....
        /*06c4*/ 	.word	0xffffffff


	//   ....[175]....
        /*06c8*/ 	.word	0xffffffff


	//   ....[176]....
        /*06cc*/ 	.word	0xffffffff


	//   ....[177]....
        /*06d0*/ 	.word	0xffffffff


	//   ....[178]....
        /*06d4*/ 	.word	0xffffffff


	//   ....[179]....
        /*06d8*/ 	.word	0xffffffff


	//   ....[180]....
        /*06dc*/ 	.word	0xffffffff


	//   ....[181]....
        /*06e0*/ 	.word	0xffffffff


	//   ....[182]....
        /*06e4*/ 	.word	0xffffffff


	//   ....[183]....
        /*06e8*/ 	.word	0xffffffff


	//   ....[184]....
        /*06ec*/ 	.word	0xffffffff


	//   ....[185]....
        /*06f0*/ 	.word	0xffffffff


	//   ....[186]....
        /*06f4*/ 	.word	0xffffffff


	//   ....[187]....
        /*06f8*/ 	.word	0xffffffff


	//   ....[188]....
        /*06fc*/ 	.word	0xffffffff


	//   ....[189]....
        /*0700*/ 	.word	0xffffffff


	//   ....[190]....
        /*0704*/ 	.word	0xffffffff


	//   ....[191]....
        /*0708*/ 	.word	0xffffffff


	//   ....[192]....
        /*070c*/ 	.word	0xffffffff


	//   ....[193]....
        /*0710*/ 	.word	0xffffffff


	//   ....[194]....
        /*0714*/ 	.word	0xffffffff


	//   ....[195]....
        /*0718*/ 	.word	0xffffffff


	//   ....[196]....
        /*071c*/ 	.word	0xffffffff


	//   ....[197]....
        /*0720*/ 	.word	0xffffffff


	//   ....[198]....
        /*0724*/ 	.word	0xffffffff


	//   ....[199]....
        /*0728*/ 	.word	0xffffffff


	//   ....[200]....
        /*072c*/ 	.word	0xffffffff


	//   ....[201]....
        /*0730*/ 	.word	0xffffffff


	//   ....[202]....
        /*0734*/ 	.word	0xffffffff


	//   ....[203]....
        /*0738*/ 	.word	0xffffffff


	//   ....[204]....
        /*073c*/ 	.word	0xffffffff


	//   ....[205]....
        /*0740*/ 	.word	0xffffffff


	//   ....[206]....
        /*0744*/ 	.word	0xffffffff


	//   ....[207]....
        /*0748*/ 	.word	0xffffffff


	//   ....[208]....
        /*074c*/ 	.word	0xffffffff


	//   ....[209]....
        /*0750*/ 	.word	0xffffffff


	//   ....[210]....
        /*0754*/ 	.word	0xffffffff


	//   ....[211]....
        /*0758*/ 	.word	0xffffffff


	//   ....[212]....
        /*075c*/ 	.word	0xffffffff


	//   ....[213]....
        /*0760*/ 	.word	0xffffffff


	//   ....[214]....
        /*0764*/ 	.word	0xffffffff


	//   ....[215]....
        /*0768*/ 	.word	0xffffffff


	//   ....[216]....
        /*076c*/ 	.word	0xffffffff


	//   ....[217]....
        /*0770*/ 	.word	0xffffffff


	//   ....[218]....
        /*0774*/ 	.word	0xffffffff


	//   ....[219]....
        /*0778*/ 	.word	0xffffffff


	//   ....[220]....
        /*077c*/ 	.word	0xffffffff


	//   ....[221]....
        /*0780*/ 	.word	0xffffffff


	//   ....[222]....
        /*0784*/ 	.word	0xffffffff


	//----- nvinfo : EIATTR_COOP_GROUP_INSTR_OFFSETS
	.align		4
.L_166:
        /*0788*/ 	.byte	0x04, 0x28
        /*078a*/ 	.short	(.L_168 - .L_167)


	//   ....[0]....
.L_167:
        /*078c*/ 	.word	0x00000050


	//   ....[1]....
        /*0790*/ 	.word	0x00000200


	//   ....[2]....
        /*0794*/ 	.word	0x00000230


	//   ....[3]....
        /*0798*/ 	.word	0x00000260


	//   ....[4]....
        /*079c*/ 	.word	0x00000290


	//   ....[5]....
        /*07a0*/ 	.word	0x000002c0


	//   ....[6]....
        /*07a4*/ 	.word	0x000002f0


	//   ....[7]....
        /*07a8*/ 	.word	0x00000460


	//   ....[8]....
        /*07ac*/ 	.word	0x000004a0


	//   ....[9]....
        /*07b0*/ 	.word	0x000004d0


	//   ....[10]....
        /*07b4*/ 	.word	0x00000500


	//   ....[11]....
        /*07b8*/ 	.word	0x00000530


	//   ....[12]....
        /*07bc*/ 	.word	0x00000560


	//   ....[13]....
        /*07c0*/ 	.word	0x000005f0


	//   ....[14]....
        /*07c4*/ 	.word	0x00000620


	//   ....[15]....
        /*07c8*/ 	.word	0x00000640


	//   ....[16]....
        /*07cc*/ 	.word	0x000006a0


	//   ....[17]....
        /*07d0*/ 	.word	0x00007b70


	//   ....[18]....
        /*07d4*/ 	.word	0x00007b90


	//   ....[19]....
        /*07d8*/ 	.word	0x00007c60


	//   ....[20]....
        /*07dc*/ 	.word	0x00007c70


	//   ....[21]....
        /*07e0*/ 	.word	0x00007d40


	//   ....[22]....
        /*07e4*/ 	.word	0x00007d60


	//   ....[23]....
        /*07e8*/ 	.word	0x00007e30


	//   ....[24]....
        /*07ec*/ 	.word	0x00007e40


	//   ....[25]....
        /*07f0*/ 	.word	0x00007f10


	//   ....[26]....
        /*07f4*/ 	.word	0x00007f30


	//   ....[27]....
        /*07f8*/ 	.word	0x00008000


	//   ....[28]....
        /*07fc*/ 	.word	0x00008010


	//   ....[29]....
        /*0800*/ 	.word	0x000080e0


	//   ....[30]....
        /*0804*/ 	.word	0x00008100


	//   ....[31]....
        /*0808*/ 	.word	0x000081d0


	//   ....[32]....
        /*080c*/ 	.word	0x000081e0


	//   ....[33]....
        /*0810*/ 	.word	0x000087f0


	//   ....[34]....
        /*0814*/ 	.word	0x00008830


	//   ....[35]....
        /*0818*/ 	.word	0x00008840


	//   ....[36]....
        /*081c*/ 	.word	0x00008850


	//   ....[37]....
        /*0820*/ 	.word	0x0000a0f0


	//   ....[38]....
        /*0824*/ 	.word	0x0000a130


	//   ....[39]....
        /*0828*/ 	.word	0x0000a150


	//   ....[40]....
        /*082c*/ 	.word	0x0000a160


	//   ....[41]....
        /*0830*/ 	.word	0x0000d980


	//   ....[42]....
        /*0834*/ 	.word	0x0000d9f0


	//   ....[43]....
        /*0838*/ 	.word	0x0000db10


	//   ....[44]....
        /*083c*/ 	.word	0x0000db60


	//   ....[45]....
        /*0840*/ 	.word	0x0000db90


	//   ....[46]....
        /*0844*/ 	.word	0x0000dc90


	//   ....[47]....
        /*0848*/ 	.word	0x0000dd50


	//   ....[48]....
        /*084c*/ 	.word	0x0000de20


	//   ....[49]....
        /*0850*/ 	.word	0x00010b20


	//   ....[50]....
        /*0854*/ 	.word	0x00010b60


	//   ....[51]....
        /*0858*/ 	.word	0x00010d60


	//   ....[52]....
        /*085c*/ 	.word	0x00010e00


	//   ....[53]....
        /*0860*/ 	.word	0x00010e30


	//   ....[54]....
        /*0864*/ 	.word	0x00010f00


	//   ....[55]....
        /*0868*/ 	.word	0x00010fe0


	//   ....[56]....
        /*086c*/ 	.word	0x000112d0


	//   ....[57]....
        /*0870*/ 	.word	0x00013070


	//   ....[58]....
        /*0874*/ 	.word	0x00013080


	//   ....[59]....
        /*0878*/ 	.word	0x00013090


	//   ....[60]....
        /*087c*/ 	.word	0x000130a0


	//   ....[61]....
        /*0880*/ 	.word	0x000130e0


	//   ....[62]....
        /*0884*/ 	.word	0x00013100


	//   ....[63]....
        /*0888*/ 	.word	0x00013110


	//   ....[64]....
        /*088c*/ 	.word	0x00013120


	//   ....[65]....
        /*0890*/ 	.word	0x00014590


	//   ....[66]....
        /*0894*/ 	.word	0x000145a0


	//   ....[67]....
        /*0898*/ 	.word	0x000145b0


	//   ....[68]....
        /*089c*/ 	.word	0x000145c0


	//   ....[69]....
        /*08a0*/ 	.word	0x000145d0


	//   ....[70]....
        /*08a4*/ 	.word	0x000145e0


	//   ....[71]....
        /*08a8*/ 	.word	0x00014600


	//   ....[72]....
        /*08ac*/ 	.word	0x00014670


	//   ....[73]....
        /*08b0*/ 	.word	0x000149f0


	//   ....[74]....
        /*08b4*/ 	.word	0x00014a10


	//   ....[75]....
        /*08b8*/ 	.word	0x00014a80


	//   ....[76]....
        /*08bc*/ 	.word	0x00014a90


	//   ....[77]....
        /*08c0*/ 	.word	0x00014b00


	//   ....[78]....
        /*08c4*/ 	.word	0x00014b20


	//   ....[79]....
        /*08c8*/ 	.word	0x00014b90


	//   ....[80]....
        /*08cc*/ 	.word	0x00014ba0


	//   ....[81]....
        /*08d0*/ 	.word	0x00014c10


	//   ....[82]....
        /*08d4*/ 	.word	0x00014c30


	//   ....[83]....
        /*08d8*/ 	.word	0x00014ca0


	//   ....[84]....
        /*08dc*/ 	.word	0x00014cb0


	//   ....[85]....
        /*08e0*/ 	.word	0x00014d20


	//   ....[86]....
        /*08e4*/ 	.word	0x00014d40


	//   ....[87]....
        /*08e8*/ 	.word	0x00014db0


	//   ....[88]....
        /*08ec*/ 	.word	0x00014dc0


	//   ....[89]....
        /*08f0*/ 	.word	0x00015050


	//   ....[90]....
        /*08f4*/ 	.word	0x00015070


	//   ....[91]....
        /*08f8*/ 	.word	0x000153d0


	//   ....[92]....
        /*08fc*/ 	.word	0x000153e0


	//   ....[93]....
        /*0900*/ 	.word	0x00015630


	//   ....[94]....
        /*0904*/ 	.word	0x00015650


	//   ....[95]....
        /*0908*/ 	.word	0x000158c0


	//   ....[96]....
        /*090c*/ 	.word	0x000158d0


	//   ....[97]....
        /*0910*/ 	.word	0x00016290


	//   ....[98]....
        /*0914*/ 	.word	0x000162b0


	//   ....[99]....
        /*0918*/ 	.word	0x00016320


	//   ....[100]....
        /*091c*/ 	.word	0x00016330


	//   ....[101]....
        /*0920*/ 	.word	0x000163a0


	//   ....[102]....
        /*0924*/ 	.word	0x000163c0


	//   ....[103]....
        /*0928*/ 	.word	0x00016430


	//   ....[104]....
        /*092c*/ 	.word	0x00016440


	//   ....[105]....
        /*0930*/ 	.word	0x000164b0


	//   ....[106]....
        /*0934*/ 	.word	0x000164d0


	//   ....[107]....
        /*0938*/ 	.word	0x00016540


	//   ....[108]....
        /*093c*/ 	.word	0x00016550


	//   ....[109]....
        /*0940*/ 	.word	0x000165c0


	//   ....[110]....
        /*0944*/ 	.word	0x000165e0


	//   ....[111]....
        /*0948*/ 	.word	0x00016650


	//   ....[112]....
        /*094c*/ 	.word	0x00016660


	//   ....[113]....
        /*0950*/ 	.word	0x000167b0


	//   ....[114]....
        /*0954*/ 	.word	0x000167d0


	//   ....[115]....
        /*0958*/ 	.word	0x00016900


	//   ....[116]....
        /*095c*/ 	.word	0x00016940


	//   ....[117]....
        /*0960*/ 	.word	0x00016970


	//   ....[118]....
        /*0964*/ 	.word	0x000169a0


	//   ....[119]....
        /*0968*/ 	.word	0x000169d0


	//   ....[120]....
        /*096c*/ 	.word	0x00016a00


	//   ....[121]....
        /*0970*/ 	.word	0x00016b60


	//   ....[122]....
        /*0974*/ 	.word	0x00016ba0


	//   ....[123]....
        /*0978*/ 	.word	0x00016bd0


	//   ....[124]....
        /*097c*/ 	.word	0x00016c00


	//   ....[125]....
        /*0980*/ 	.word	0x00016c30


	//   ....[126]....
        /*0984*/ 	.word	0x00016c60


	//   ....[127]....
        /*0988*/ 	.word	0x00016cf0


	//   ....[128]....
        /*098c*/ 	.word	0x00016d20


	//   ....[129]....
        /*0990*/ 	.word	0x00016d30


	//   ....[130]....
        /*0994*/ 	.word	0x00016d90


	//   ....[131]....
        /*0998*/ 	.word	0x00017380


	//   ....[132]....
        /*099c*/ 	.word	0x000173e0


	//   ....[133]....
        /*09a0*/ 	.word	0x00017430


	//   ....[134]....
        /*09a4*/ 	.word	0x00017480


	//   ....[135]....
        /*09a8*/ 	.word	0x000174d0


	//   ....[136]....
        /*09ac*/ 	.word	0x00017540


	//   ....[137]....
        /*09b0*/ 	.word	0x00017590


	//   ....[138]....
        /*09b4*/ 	.word	0x000175f0


	//   ....[139]....
        /*09b8*/ 	.word	0x00017660


	//   ....[140]....
        /*09bc*/ 	.word	0x000176c0


	//   ....[141]....
        /*09c0*/ 	.word	0x00017730


	//   ....[142]....
        /*09c4*/ 	.word	0x000177a0


	//   ....[143]....
        /*09c8*/ 	.word	0x00017810


	//   ....[144]....
        /*09cc*/ 	.word	0x00017870


	//   ....[145]....
        /*09d0*/ 	.word	0x000178e0


	//   ....[146]....
        /*09d4*/ 	.word	0x00017950


	//   ....[147]....
        /*09d8*/ 	.word	0x000179c0


	//   ....[148]....
        /*09dc*/ 	.word	0x00017a20


	//   ....[149]....
        /*09e0*/ 	.word	0x00017a90


	//   ....[150]....
        /*09e4*/ 	.word	0x00017b00


	//   ....[151]....
        /*09e8*/ 	.word	0x00017b70


	//   ....[152]....
        /*09ec*/ 	.word	0x00017bd0


	//   ....[153]....
        /*09f0*/ 	.word	0x00017c40


	//   ....[154]....
        /*09f4*/ 	.word	0x00017cb0


	//   ....[155]....
        /*09f8*/ 	.word	0x00017d20


	//   ....[156]....
        /*09fc*/ 	.word	0x00017d80


	//   ....[157]....
        /*0a00*/ 	.word	0x00017e00


	//   ....[158]....
        /*0a04*/ 	.word	0x00017e60


	//   ....[159]....
        /*0a08*/ 	.word	0x00017eb0


	//   ....[160]....
        /*0a0c*/ 	.word	0x00017f10


	//   ....[161]....
        /*0a10*/ 	.word	0x00017f60


	//   ....[162]....
        /*0a14*/ 	.word	0x00017fc0


	//   ....[163]....
        /*0a18*/ 	.word	0x00018010


	//   ....[164]....
        /*0a1c*/ 	.word	0x00018070


	//   ....[165]....
        /*0a20*/ 	.word	0x000180e0


	//   ....[166]....
        /*0a24*/ 	.word	0x00018150


	//   ....[167]....
        /*0a28*/ 	.word	0x000181c0


	//   ....[168]....
        /*0a2c*/ 	.word	0x00018220


	//   ....[169]....
        /*0a30*/ 	.word	0x00018290


	//   ....[170]....
        /*0a34*/ 	.word	0x00018300


	//   ....[171]....
        /*0a38*/ 	.word	0x00018370


	//   ....[172]....
        /*0a3c*/ 	.word	0x000183d0


	//   ....[173]....
        /*0a40*/ 	.word	0x00018440


	//   ....[174]....
        /*0a44*/ 	.word	0x000184b0


	//   ....[175]....
        /*0a48*/ 	.word	0x00018520


	//   ....[176]....
        /*0a4c*/ 	.word	0x00018580


	//   ....[177]....
        /*0a50*/ 	.word	0x000185f0


	//   ....[178]....
        /*0a54*/ 	.word	0x00018660


	//   ....[179]....
        /*0a58*/ 	.word	0x000186d0


	//   ....[180]....
        /*0a5c*/ 	.word	0x00018730


	//   ....[181]....
        /*0a60*/ 	.word	0x000187a0


	//   ....[182]....
        /*0a64*/ 	.word	0x00018810


	//   ....[183]....
        /*0a68*/ 	.word	0x00018880


	//   ....[184]....
        /*0a6c*/ 	.word	0x000188e0


	//   ....[185]....
        /*0a70*/ 	.word	0x00018950


	//   ....[186]....
        /*0a74*/ 	.word	0x000189c0


	//   ....[187]....
        /*0a78*/ 	.word	0x00018a30


	//   ....[188]....
        /*0a7c*/ 	.word	0x00018a90


	//   ....[189]....
        /*0a80*/ 	.word	0x00018b00


	//   ....[190]....
        /*0a84*/ 	.word	0x00018b70


	//   ....[191]....
        /*0a88*/ 	.word	0x00018be0


	//   ....[192]....
        /*0a8c*/ 	.word	0x00018c40


	//   ....[193]....
        /*0a90*/ 	.word	0x00018cb0


	//   ....[194]....
        /*0a94*/ 	.word	0x00018d20


	//   ....[195]....
        /*0a98*/ 	.word	0x00018d90


	//   ....[196]....
        /*0a9c*/ 	.word	0x00018df0


	//   ....[197]....
        /*0aa0*/ 	.word	0x00018e60


	//   ....[198]....
        /*0aa4*/ 	.word	0x00018ed0


	//   ....[199]....
        /*0aa8*/ 	.word	0x00018f40


	//   ....[200]....
        /*0aac*/ 	.word	0x00018fa0


	//   ....[201]....
        /*0ab0*/ 	.word	0x00019010


	//   ....[202]....
        /*0ab4*/ 	.word	0x00019080


	//   ....[203]....
        /*0ab8*/ 	.word	0x000190f0


	//   ....[204]....
        /*0abc*/ 	.word	0x00019150


	//   ....[205]....
        /*0ac0*/ 	.word	0x000191c0


	//   ....[206]....
        /*0ac4*/ 	.word	0x00019230


	//   ....[207]....
        /*0ac8*/ 	.word	0x00019280


	//   ....[208]....
        /*0acc*/ 	.word	0x000192c0


	//   ....[209]....
        /*0ad0*/ 	.word	0x00019310


	//   ....[210]....
        /*0ad4*/ 	.word	0x00019360


	//   ....[211]....
        /*0ad8*/ 	.word	0x000193b0


	//   ....[212]....
        /*0adc*/ 	.word	0x00019420


	//   ....[213]....
        /*0ae0*/ 	.word	0x00019470


	//   ....[214]....
        /*0ae4*/ 	.word	0x000194c0


	//   ....[215]....
        /*0ae8*/ 	.word	0x00019510


	//   ....[216]....
        /*0aec*/ 	.word	0x00019560


	//   ....[217]....
        /*0af0*/ 	.word	0x000195b0


	//   ....[218]....
        /*0af4*/ 	.word	0x00019620


	//   ....[219]....
        /*0af8*/ 	.word	0x00019670


	//   ....[220]....
        /*0afc*/ 	.word	0x000196d0


	//   ....[221]....
        /*0b00*/ 	.word	0x00019730


	//   ....[222]....
        /*0b04*/ 	.word	0x00019790


	//----- nvinfo : EIATTR_EXIT_INSTR_OFFSETS
	.align		4
.L_168:
        /*0b08*/ 	.byte	0x04, 0x1c
        /*0b0a*/ 	.short	(.L_170 - .L_169)


	//   ....[0]....
.L_169:
        /*0b0c*/ 	.word	0x00000c10


	//   ....[1]....
        /*0b10*/ 	.word	0x00017340


	//----- nvinfo : EIATTR_MAX_THREADS
	.align		4
.L_170:
        /*0b14*/ 	.byte	0x04, 0x05
        /*0b16*/ 	.short	(.L_172 - .L_171)
.L_171:
        /*0b18*/ 	.word	0x00000080
        /*0b1c*/ 	.word	0x00000001
        /*0b20*/ 	.word	0x00000001


	//----- nvinfo : EIATTR_CRS_STACK_SIZE
	.align		4
.L_172:
        /*0b24*/ 	.byte	0x04, 0x1e
        /*0b26*/ 	.short	(.L_174 - .L_173)
.L_173:
        /*0b28*/ 	.word	0x00000000
.L_174:


//--------------------- .nv.info._ZN7cutlass13device_kernelIN5flash19enable_sm80_to_sm89INS1_16FlashAttnFwdSm80INS1_25CollectiveMainloopFwdSm80ILi4ELi1ELb0EN4cute5tupleIJNS5_1CILi128EEENS7_ILi96EEENS7_ILi64EEEEEELi64ENS_10bfloat16_tEfNS_4arch4Sm80ELb0ELb1ELb1ELb0ELb0ELb0ELb1ELb1EEENS1_21CollectiveEpilogueFwdINS6_IJS8_SA_S9_EEENS6_IJNS7_ILi1EEESI_SI_EEESC_SE_Li128ELb0ELb1ELb1ELb0EEENS1_19SingleTileSchedulerILb0ELb1ELb1ELi128EEEEEEEEEvNT_6ParamsE --------------------------
	.section	.nv.info._ZN7cutlass13device_kernelIN5flash19enable_sm80_to_sm89INS1_16FlashAttnFwdSm80INS1_25CollectiveMainloopFwdSm80ILi4ELi1ELb0EN4cute5tupleIJNS5_1CILi128EEENS7_ILi96EEENS7_ILi64EEEEEELi64ENS_10bfloat16_tEfNS_4arch4Sm80ELb0ELb1ELb1ELb0ELb0ELb0ELb1ELb1EEENS1_21CollectiveEpilogueFwdINS6_IJS8_SA_S9_EEENS6_IJNS7_ILi1EEESI_SI_EEESC_SE_Li128ELb0ELb1ELb1ELb0EEENS1_19SingleTileSchedulerILb0ELb1ELb1ELi128EEEEEEEEEvNT_6ParamsE,"",@"SHT_CUDA_INFO"
	.sectionflags	@""
	.align	4


	//----- nvinfo : EIATTR_CUDA_API_VERSION
	.align		4
        /*0000*/ 	.byte	0x04, 0x37
        /*0002*/ 	.short	(.L_176 - .L_175)
.L_175:
        /*0004*/ 	.word	0x00000082


	//----- nvinfo : EIATTR_SW2861232_WAR
	.align		4
.L_176:
        /*0008*/ 	.byte	0x01, 0x35
	.zero		2


	//----- nvinfo : EIATTR_PARAM_CBANK
	.align		4
        /*000c*/ 	.byte	0x04, 0x0a
        /*000e*/ 	.short	(.L_178 - .L_177)
	.align		4
.L_177:
        /*0010*/ 	.word	index@(.nv.constant0._ZN7cutlass13device_kernelIN5flash19enable_sm80_to_sm89INS1_16FlashAttnFwdSm80INS1_25CollectiveMainloopFwdSm80ILi4ELi1ELb0EN4cute5tupleIJNS5_1CILi128EEENS7_ILi96EEENS7_ILi64EEEEEELi64ENS_10bfloat16_tEfNS_4arch4Sm80ELb0ELb1ELb1ELb0ELb0ELb0ELb1ELb1EEENS1_21CollectiveEpilogueFwdINS6_IJS8_SA_S9_EEENS6_IJNS7_ILi1EEESI_SI_EEESC_SE_Li128ELb0ELb1ELb1ELb0EEENS1_19SingleTileSchedulerILb0ELb1ELb1ELi128EEEEEEEEEvNT_6ParamsE)
        /*0014*/ 	.short	0x0160
        /*0016*/ 	.short	0x0418


	//----- nvinfo : EIATTR_CBANK_PARAM_SIZE
	.align		4
.L_178:
        /*0018*/ 	.byte	0x03, 0x19
        /*001a*/ 	.short	0x0418


	//----- nvinfo : EIATTR_KPARAM_INFO
	.align		4
        /*001c*/ 	.byte	0x04, 0x17
        /*001e*/ 	.short	(.L_180 - .L_179)
.L_179:
        /*0020*/ 	.word	0x00000000
        /*0024*/ 	.short	0x0000
        /*0026*/ 	.short	0x0000
        /*0028*/ 	.byte	0x00, 0xf0, 0x61, 0x10


	//----- nvinfo : EIATTR_MAXREG_COUNT
	.align		4
.L_180:
        /*002c*/ 	.byte	0x03, 0x1b
        /*002e*/ 	.short	0x00ff


	//----- nvinfo : EIATTR_NUM_BARRIERS
	.align		4
        /*0030*/ 	.byte	0x02, 0x4c
        /*0032*/ 	.byte	0x02
	.zero		1


	//----- nvinfo : EIATTR_ANNOTATIONS
	.align		4
        /*0034*/ 	.byte	0x04, 0x55
        /*0036*/ 	.short	(.L_182 - .L_181)


	//   ....[0]....
.L_181:
        /* <DEDUP_REMOVED lines=45> */


	//----- nvinfo : EIATTR_MERCURY_ISA_VERSION
	.align		4
.L_182:
        /*02f8*/ 	.byte	0x03, 0x5f
        /*02fa*/ 	.short	0x0000


	//----- nvinfo : EIATTR_COOP_GROUP_MASK_REGIDS
	.align		4
        /*02fc*/ 	.byte	0x04, 0x29
        /*02fe*/ 	.short	(.L_184 - .L_183)


	//   ....[0]....
.L_183:
        /*0300*/ 	.word	0xffffffff


	//   ....[1]....
        /*0304*/ 	.word	0xffffffff


	//   ....[2]....
        /*0308*/ 	.word	0xffffffff


	//   ....[3]....
        /*030c*/ 	.word	0xffffffff


	//   ....[4]....
        /*0310*/ 	.word	0xffffffff


	//   ....[5]....
        /*0314*/ 	.word	0xffffffff


	//   ....[6]....
        /*0318*/ 	.word	0xffffffff


	//   ....[7]....
        /*031c*/ 	.word	0xffffffff


	//   ....[8]....
        /*0320*/ 	.word	0xffffffff


	//   ....[9]....
        /*0324*/ 	.word	0xffffffff


	//   ....[10]....
        /*0328*/ 	.word	0xffffffff


	//   ....[11]....
        /*032c*/ 	.word	0xffffffff


	//   ....[12]....
        /*0330*/ 	.word	0xffffffff


	//   ....[13]....
        /*0334*/ 	.word	0xffffffff


	//   ....[14]....
        /*0338*/ 	.word	0xffffffff


	//   ....[15]....
        /*033c*/ 	.word	0xffffffff


	//   ....[16]....
        /*0340*/ 	.word	0xffffffff


	//   ....[17]....
        /*0344*/ 	.word	0xffffffff


	//   ....[18]....
        /*0348*/ 	.word	0xffffffff


	//   ....[19]....
        /*034c*/ 	.word	0xffffffff


	//   ....[20]....
        /*0350*/ 	.word	0xffffffff


	//   ....[21]....
        /*0354*/ 	.word	0xffffffff


	//   ....[22]....
        /*0358*/ 	.word	0xffffffff


	//   ....[23]....
        /*035c*/ 	.word	0xffffffff


	//   ....[24]....
        /*0360*/ 	.word	0xffffffff


	//   ....[25]....
        /*0364*/ 	.word	0xffffffff


	//   ....[26]....
        /*0368*/ 	.word	0xffffffff


	//   ....[27]....
        /*036c*/ 	.word	0xffffffff


	//   ....[28]....
        /*0370*/ 	.word	0xffffffff


	//   ....[29]....
        /*0374*/ 	.word	0xffffffff


	//   ....[30]....
        /*0378*/ 	.word	0xffffffff


	//   ....[31]....
        /*037c*/ 	.word	0xffffffff


	//   ....[32]....
        /*0380*/ 	.word	0xffffffff


	//   ....[33]....
        /*0384*/ 	.word	0xffffffff


	//   ....[34]....
        /*0388*/ 	.word	0xffffffff


	//   ....[35]....
        /*038c*/ 	.word	0xffffffff


	//   ....[36]....
        /*0390*/ 	.word	0xffffffff


	//   ....[37]....
        /*0394*/ 	.word	0xffffffff


	//   ....[38]....
        /*0398*/ 	.word	0xffffffff


	//   ....[39]....
        /*039c*/ 	.word	0xffffffff


	//   ....[40]....
        /*03a0*/ 	.word	0xffffffff


	//   ....[41]....
        /*03a4*/ 	.word	0xffffffff


	//   ....[42]....
        /*03a8*/ 	.word	0xffffffff


	//   ....[43]....
        /*03ac*/ 	.word	0xffffffff


	//   ....[44]....
        /*03b0*/ 	.word	0xffffffff


	//   ....[45]....
        /*03b4*/ 	.word	0xffffffff


	//   ....[46]....
        /*03b8*/ 	.word	0xffffffff


	//   ....[47]....
        /*03bc*/ 	.word	0xffffffff


	//   ....[48]....
        /*03c0*/ 	.word	0xffffffff


	//   ....[49]....
        /*03c4*/ 	.word	0xffffffff


	//   ....[50]....
        /*03c8*/ 	.word	0xffffffff


	//   ....[51]....
        /*03cc*/ 	.word	0xffffffff


	//   ....[52]....
        /*03d0*/ 	.word	0xffffffff


	//   ....[53]....
        /*03d4*/ 	.word	0xffffffff


	//   ....[54]....
        /*03d8*/ 	.word	0xffffffff


	//   ....[55]....
        /*03dc*/ 	.word	0xffffffff


	//   ....[56]....
        /*03e0*/ 	.word	0xffffffff


	//   ....[57]....
        /*03e4*/ 	.word	0xffffffff


	//   ....[58]....
        /*03e8*/ 	.word	0xffffffff


	//   ....[59]....
        /*03ec*/ 	.word	0xffffffff


	//   ....[60]....
        /*03f0*/ 	.word	0xffffffff


	//   ....[61]....
        /*03f4*/ 	.word	0xffffffff


	//   ....[62]....
        /*03f8*/ 	.word	0xffffffff


	//   ....[63]....
        /*03fc*/ 	.word	0xffffffff


	//   ....[64]....
        /*0400*/ 	.word	0xffffffff


	//   ....[65]....
        /*0404*/ 	.word	0xffffffff


	//   ....[66]....
        /*0408*/ 	.word	0xffffffff


	//   ....[67]....
        /*040c*/ 	.word	0xffffffff


	//   ....[68]....
        /*0410*/ 	.word	0xffffffff


	//   ....[69]....
        /*0414*/ 	.word	0xffffffff


	//   ....[70]....
        /*0418*/ 	.word	0xffffffff


	//   ....[71]....
        /*041c*/ 	.word	0xffffffff


	//   ....[72]....
        /*0420*/ 	.word	0xffffffff


	//   ....[73]....
        /*0424*/ 	.word	0xffffffff


	//   ....[74]....
        /*0428*/ 	.word	0xffffffff


	//   ....[75]....
        /*042c*/ 	.word	0xffffffff


	//   ....[76]....
        /*0430*/ 	.word	0xffffffff


	//   ....[77]....
        /*0434*/ 	.word	0xffffffff


	//   ....[78]....
        /*0438*/ 	.word	0xffffffff


	//   ....[79]....
        /*043c*/ 	.word	0xffffffff


	//   ....[80]....
        /*0440*/ 	.word	0xffffffff


	//   ....[81]....
        /*0444*/ 	.word	0xffffffff


	//   ....[82]....
        /*0448*/ 	.word	0xffffffff


	//   ....[83]....
        /*044c*/ 	.word	0xffffffff


	//   ....[84]....
        /*0450*/ 	.word	0xffffffff


	//----- nvinfo : EIATTR_COOP_GROUP_INSTR_OFFSETS
	.align		4
.L_184:
        /*0454*/ 	.byte	0x04, 0x28
        /*0456*/ 	.short	(.L_186 - .L_185)


	//   ....[0]....
.L_185:
        /*0458*/ 	.word	0x00000060


	//   ....[1]....
        /*045c*/ 	.word	0x00001210


	//   ....[2]....
        /*0460*/ 	.word	0x00001240


	//   ....[3]....
        /*0464*/ 	.word	0x000013a0


	//   ....[4]....
        /*0468*/ 	.word	0x000013d0


	//   ....[5]....
        /*046c*/ 	.word	0x00001460


	//   ....[6]....
        /*0470*/ 	.word	0x00001490


	//   ....[7]....
        /*0474*/ 	.word	0x00001520


	//   ....[8]....
        /*0478*/ 	.word	0x00001550


	//   ....[9]....
        /*047c*/ 	.word	0x000015e0


	//   ....[10]....
        /*0480*/ 	.word	0x00001610


	//   ....[11]....
        /*0484*/ 	.word	0x000016a0


	//   ....[12]....
        /*0488*/ 	.word	0x000016d0


	//   ....[13]....
        /*048c*/ 	.word	0x00001760


	//   ....[14]....
        /*0490*/ 	.word	0x00001790


	//   ....[15]....
        /*0494*/ 	.word	0x00001810


	//   ....[16]....
        /*0498*/ 	.word	0x00001850


	//   ....[17]....
        /*049c*/ 	.word	0x00003130


	//   ....[18]....
        /*04a0*/ 	.word	0x000033c0


	//   ....[19]....
        /*04a4*/ 	.word	0x00003fa0


	//   ....[20]....
        /*04a8*/ 	.word	0x00004a00


	//   ....[21]....
        /*04ac*/ 	.word	0x000059a0


	//   ....[22]....
        /*04b0*/ 	.word	0x00005ac0


	//   ....[23]....
        /*04b4*/ 	.word	0x00005be0


	//   ....[24]....
        /*04b8*/ 	.word	0x00005ce0


	//   ....[25]....
        /*04bc*/ 	.word	0x000063f0


	//   ....[26]....
        /*04c0*/ 	.word	0x000064b0


	//   ....[27]....
        /*04c4*/ 	.word	0x000064f0


	//   ....[28]....
        /*04c8*/ 	.word	0x00006590


	//   ....[29]....
        /*04cc*/ 	.word	0x00009c60


	//   ....[30]....
        /*04d0*/ 	.word	0x0000a760


	//   ....[31]....
        /*04d4*/ 	.word	0x0000a9b0


	//   ....[32]....
        /*04d8*/ 	.word	0x0000b150


	//   ....[33]....
        /*04dc*/ 	.word	0x0000bec0


	//   ....[34]....
        /*04e0*/ 	.word	0x0000bf60


	//   ....[35]....
        /*04e4*/ 	.word	0x0000c020


	//   ....[36]....
        /*04e8*/ 	.word	0x0000c070


	//   ....[37]....
        /*04ec*/ 	.word	0x0000c540


	//   ....[38]....
        /*04f0*/ 	.word	0x0000c680


	//   ....[39]....
        /*04f4*/ 	.word	0x0000c760


	//   ....[40]....
        /*04f8*/ 	.word	0x0000c8b0


	//   ....[41]....
        /*04fc*/ 	.word	0x000108b0


	//   ....[42]....
        /*0500*/ 	.word	0x00010920


	//   ....[43]....
        /*0504*/ 	.word	0x000109a0


	//   ....[44]....
        /*0508*/ 	.word	0x000109d0


	//   ....[45]....
        /*050c*/ 	.word	0x00010c40


	//   ....[46]....
        /*0510*/ 	.word	0x00010ce0


	//   ....[47]....
        /*0514*/ 	.word	0x00010e40


	//   ....[48]....
        /*0518*/ 	.word	0x00011040


	//   ....[49]....
        /*051c*/ 	.word	0x000152f0


	//   ....[50]....
        /*0520*/ 	.word	0x00015f80


	//   ....[51]....
        /*0524*/ 	.word	0x000161a0


	//   ....[52]....
        /*0528*/ 	.word	0x00016930


	//   ....[53]....
        /*052c*/ 	.word	0x00017670


	//   ....[54]....
        /*0530*/ 	.word	0x00017710


	//   ....[55]....
        /*0534*/ 	.word	0x000177f0


	//   ....[56]....
        /*0538*/ 	.word	0x00017840


	//   ....[57]....
        /*053c*/ 	.word	0x00017d30


	//   ....[58]....
        /*0540*/ 	.word	0x00017e70


	//   ....[59]....
        /*0544*/ 	.word	0x00017f40


	//   ....[60]....
        /*0548*/ 	.word	0x00018090


	//   ....[61]....
        /*054c*/ 	.word	0x0001a510


	//   ....[62]....
        /*0550*/ 	.word	0x0001a520


	//   ....[63]....
        /*0554*/ 	.word	0x0001a530


	//   ....[64]....
        /*0558*/ 	.word	0x0001a540


	//   ....[65]....
        /*055c*/ 	.word	0x0001a570


	//   ....[66]....
        /*0560*/ 	.word	0x0001a590


	//   ....[67]....
        /*0564*/ 	.word	0x0001a5b0


	//   ....[68]....
        /*0568*/ 	.word	0x0001a5c0


	//   ....[69]....
        /*056c*/ 	.word	0x0001b230


	//   ....[70]....
        /*0570*/ 	.word	0x0001b270


	//   ....[71]....
        /*0574*/ 	.word	0x0001b2a0


	//   ....[72]....
        /*0578*/ 	.word	0x0001b2d0


	//   ....[73]....
        /*057c*/ 	.word	0x0001b310


	//   ....[74]....
        /*0580*/ 	.word	0x0001b340


	//   ....[75]....
        /*0584*/ 	.word	0x0001b360


	//   ....[76]....
        /*0588*/ 	.word	0x0001b370


	//   ....[77]....
        /*058c*/ 	.word	0x0001b390


	//   ....[78]....
        /*0590*/ 	.word	0x0001b3a0


	//   ....[79]....
        /*0594*/ 	.word	0x0001b750


	//   ....[80]....
        /*0598*/ 	.word	0x0001b770


	//   ....[81]....
        /*059c*/ 	.word	0x0001ba70


	//   ....[82]....
        /*05a0*/ 	.word	0x0001ba90


	//   ....[83]....
        /*05a4*/ 	.word	0x0001bd90


	//   ....[84]....
        /*05a8*/ 	.word	0x0001bda0


	//----- nvinfo : EIATTR_EXIT_INSTR_OFFSETS
	.align		4
.L_186:
        /*05ac*/ 	.byte	0x04, 0x1c
        /*05ae*/ 	.short	(.L_188 - .L_187)


	//   ....[0]....
.L_187:
        /*05b0*/ 	.word	0x000001c0


	//   ....[1]....
        /*05b4*/ 	.word	0x0001bdb0


	//   ....[2]....
        /*05b8*/ 	.word	0x0001c050


	//   ....[3]....
        /*05bc*/ 	.word	0x0001c0a0


	//   ....[4]....
        /*05c0*/ 	.word	0x0001c0d0


	//   ....[5]....
        /*05c4*/ 	.word	0x0001c130


	//   ....[6]....
        /*05c8*/ 	.word	0x0001c3c0


	//----- nvinfo : EIATTR_CTAIDZ_USED
	.align		4
.L_188:
        /*05cc*/ 	.byte	0x01, 0x04
	.zero		2


	//----- nvinfo : EIATTR_MAX_THREADS
	.align		4
        /*05d0*/ 	.byte	0x04, 0x05
        /*05d2*/ 	.short	(.L_190 - .L_189)
.L_189:
        /*05d4*/ 	.word	0x00000080
        /*05d8*/ 	.word	0x00000001
        /*05dc*/ 	.word	0x00000001


	//----- nvinfo : EIATTR_CRS_STACK_SIZE
	.align		4
.L_190:
        /*05e0*/ 	.byte	0x04, 0x1e
        /*05e2*/ 	.short	(.L_192 - .L_191)
.L_191:
        /*05e4*/ 	.word	0x00000000
.L_192:


//--------------------- .nv.info._ZN7cutlass13device_kernelIN5flash19enable_sm80_to_sm89INS1_16FlashAttnFwdSm80INS1_25CollectiveMainloopFwdSm80ILi4ELi1ELb0EN4cute5tupleIJNS5_1CILi128EEENS7_ILi80EEENS7_ILi64EEEEEELi64ENS_10bfloat16_tEfNS_4arch4Sm80ELb0ELb1ELb1ELb1ELb0ELb0ELb1ELb1EEENS1_21CollectiveEpilogueFwdINS6_IJS8_SA_S9_EEENS6_IJNS7_ILi1EEESI_SI_EEESC_SE_Li128ELb1ELb1ELb1ELb0EEENS1_36VarlenDynamicPersistentTileSchedulerILi128ELi80ELi128ELi128ELb1ELb1ELb0ELb1ELb0ELb1EEEEEEEEEvNT_6ParamsE --------------------------
	.section	.nv.info._ZN7cutlass13device_kernelIN5flash19enable_sm80_to_sm89INS1_16FlashAttnFwdSm80INS1_25CollectiveMainloopFwdSm80ILi4ELi1ELb0EN4cute5tupleIJNS5_1CILi128EEENS7_ILi80EEENS7_ILi64EEEEEELi64ENS_10bfloat16_tEfNS_4arch4Sm80ELb0ELb1ELb1ELb1ELb0ELb0ELb1ELb1EEENS1_21CollectiveEpilogueFwdINS6_IJS8_SA_S9_EEENS6_IJNS7_ILi1EEESI_SI_EEESC_SE_Li128ELb1ELb1ELb1ELb0EEENS1_36VarlenDynamicPersistentTileSchedulerILi128ELi80ELi128ELi128ELb1ELb1ELb0ELb1ELb0ELb1EEEEEEEEEvNT_6ParamsE,"",@"SHT_CUDA_INFO"
	.sectionflags	@""
	.align	4


	//----- nvinfo : EIATTR_CUDA_API_VERSION
	.align		4
        /*0000*/ 	.byte	0x04, 0x37
        /*0002*/ 	.short	(.L_194 - .L_193)
.L_193:
        /*0004*/ 	.word	0x00000082


	//----- nvinfo : EIATTR_SW2861232_WAR
	.align		4
.L_194:
        /*0008*/ 	.byte	0x01, 0x35
	.zero		2


	//----- nvinfo : EIATTR_PARAM_CBANK
	.align		4
        /*000c*/ 	.byte	0x04, 0x0a
        /*000e*/ 	.short	(.L_196 - .L_195)
	.align		4
.L_195:
        /*0010*/ 	.word	index@(.nv.constant0._ZN7cutlass13device_kernelIN5flash19enable_sm80_to_sm89INS1_16FlashAttnFwdSm80INS1_25CollectiveMainloopFwdSm80ILi4ELi1ELb0EN4cute5tupleIJNS5_1CILi128EEENS7_ILi80EEENS7_ILi64EEEEEELi64ENS_10bfloat16_tEfNS_4arch4Sm80ELb0ELb1ELb1ELb1ELb0ELb0ELb1ELb1EEENS1_21CollectiveEpilogueFwdINS6_IJS8_SA_S9_EEENS6_IJNS7_ILi1EEESI_SI_EEESC_SE_Li128ELb1ELb1ELb1ELb0EEENS1_36VarlenDynamicPersistentTileSchedulerILi128ELi80ELi128ELi128ELb1ELb1ELb0ELb1ELb0ELb1EEEEEEEEEvNT_6ParamsE)
        /*0014*/ 	.short	0x0160
        /*0016*/ 	.short	0x0438


	//----- nvinfo : EIATTR_CBANK_PARAM_SIZE
	.align		4
.L_196:
        /*0018*/ 	.byte	0x03, 0x19
        /*001a*/ 	.short	0x0438


	//----- nvinfo : EIATTR_KPARAM_INFO
	.align		4
        /*001c*/ 	.byte	0x04, 0x17
        /*001e*/ 	.short	(.L_198 - .L_197)
.L_197:
        /*0020*/ 	.word	0x00000000
        /*0024*/ 	.short	0x0000
        /*0026*/ 	.short	0x0000
        /*0028*/ 	.byte	0x00, 0xf0, 0xe1, 0x10


	//----- nvinfo : EIATTR_MAXREG_COUNT
	.align		4
.L_198:
        /*002c*/ 	.byte	0x03, 0x1b
        /*002e*/ 	.short	0x00ff


	//----- nvinfo : EIATTR_NUM_BARRIERS
	.align		4
        /*0030*/ 	.byte	0x02, 0x4c
        /*0032*/ 	.byte	0x06
	.zero		1


	//----- nvinfo : EIATTR_ANNOTATIONS
	.align		4
        /*0034*/ 	.byte	0x04, 0x55
        /*0036*/ 	.short	(.L_200 - .L_199)


	//   ....[0]....
.L_199:
        /* <DEDUP_REMOVED lines=101> */


	//----- nvinfo : EIATTR_MERCURY_ISA_VERSION
	.align		4
.L_200:
        /*0678*/ 	.byte	0x03, 0x5f
        /*067a*/ 	.short	0x0000


	//----- nvinfo : EIATTR_INT_WARP_WIDE_INSTR_OFFSETS
	.align		4
        /*067c*/ 	.byte	0x04, 0x31
        /*067e*/ 	.short	(.L_202 - .L_201)


	//   ....[0]....
.L_201:
        /*0680*/ 	.word	0x00017e20


	//   ....[1]....
        /*0684*/ 	.word	0x00017ea0


	//----- nvinfo : EIATTR_COOP_GROUP_MASK_REGIDS
	.align		4
.L_202:
        /*0688*/ 	.byte	0x04, 0x29
        /*068a*/ 	.short	(.L_204 - .L_203)


	//   ....[0]....
.L_203:
        /*068c*/ 	.word	0xffffffff


	//   ....[1]....
        /*0690*/ 	.word	0xffffffff


	//   ....[2]....
        /*0694*/ 	.word	0xffffffff


	//   ....[3]....
        /*0698*/ 	.word	0xffffffff


	//   ....[4]....
        /*069c*/ 	.word	0xffffffff


	//   ....[5]....
        /*06a0*/ 	.word	0xffffffff


	//   ....[6]....
        /*06a4*/ 	.word	0xffffffff


	//   ....[7]....
        /*06a8*/ 	.word	0xffffffff


	//   ....[8]....
        /*06ac*/ 	.word	0xffffffff


	//   ....[9]....
        /*06b0*/ 	.word	0xffffffff


	//   ....[10]....
        /*06b4*/ 	.word	0xffffffff


	//   ....[11]....
        /*06b8*/ 	.word	0xffffffff


	//   ....[12]....
        /*06bc*/ 	.word	0xffffffff


	//   ....[13]....
        /*06c0*/ 	.word	0xffffffff


	//   ....[14]....
        /*06c4*/ 	.word	0xffffffff


	//   ....[15]....
        /*06c8*/ 	.word	0xffffffff


	//   ....[16]....
        /*06cc*/ 	.word	0xffffffff


	//   ....[17]....
        /*06d0*/ 	.word	0xffffffff


	//   ....[18]....
        /*06d4*/ 	.word	0xffffffff


	//   ....[19]....
        /*06d8*/ 	.word	0xffffffff


	//   ....[20]....
        /*06dc*/ 	.word	0xffffffff


	//   ....[21]....
        /*06e0*/ 	.word	0xffffffff


	//   ....[22]....
        /*06e4*/ 	.word	0xffffffff


	//   ....[23]....
        /*06e8*/ 	.word	0xffffffff


	//   ....[24]....
        /*06ec*/ 	.word	0xffffffff


	//   ....[25]....
        /*06f0*/ 	.word	0xffffffff


	//   ....[26]....
        /*06f4*/ 	.word	0xffffffff


	//   ....[27]....
        /*06f8*/ 	.word	0xffffffff


	//   ....[28]....
        /*06fc*/ 	.word	0xffffffff


	//   ....[29]....
        /*0700*/ 	.word	0xffffffff


	//   ....[30]....
        /*0704*/ 	.word	0xffffffff


	//   ....[31]....
        /*0708*/ 	.word	0xffffffff


	//   ....[32]....
        /*070c*/ 	.word	0xffffffff


	//   ....[33]....
        /*0710*/ 	.word	0xffffffff


	//   ....[34]....
        /*0714*/ 	.word	0xffffffff


	//   ....[35]....
        /*0718*/ 	.word	0xffffffff


	//   ....[36]....
        /*071c*/ 	.word	0xffffffff


	//   ....[37]....
        /*0720*/ 	.word	0xffffffff


	//   ....[38]....
        /*0724*/ 	.word	0xffffffff


	//   ....[39]....
        /*0728*/ 	.word	0xffffffff


	//   ....[40]....
        /*072c*/ 	.word	0xffffffff


	//   ....[41]....
        /*0730*/ 	.word	0xffffffff


	//   ....[42]....
        /*0734*/ 	.word	0xffffffff


	//   ....[43]....
        /*0738*/ 	.word	0xffffffff


	//   ....[44]....
        /*073c*/ 	.word	0xffffffff


	//   ....[45]....
        /*0740*/ 	.word	0xffffffff


	//   ....[46]....
        /*0744*/ 	.word	0xffffffff


	//   ....[47]....
        /*0748*/ 	.word	0xffffffff


	//   ....[48]....
        /*074c*/ 	.word	0xffffffff


	//   ....[49]....
        /*0750*/ 	.word	0xffffffff


	//   ....[50]....
        /*0754*/ 	.word	0xffffffff


	//   ....[51]....
        /*0758*/ 	.word	0xffffffff


	//   ....[52]....
        /*075c*/ 	.word	0xffffffff


	//   ....[53]....
        /*0760*/ 	.word	0xffffffff


	//   ....[54]....
        /*0764*/ 	.word	0xffffffff


	//   ....[55]....
        /*0768*/ 	.word	0xffffffff


	//   ....[56]....
        /*076c*/ 	.word	0xffffffff


	//   ....[57]....
        /*0770*/ 	.word	0xffffffff


	//   ....[58]....
        /*0774*/ 	.word	0xffffffff


	//   ....[59]....
        /*0778*/ 	.word	0xffffffff


	//   ....[60]....
        /*077c*/ 	.word	0xffffffff


	//   ....[61]....
        /*0780*/ 	.word	0xffffffff


	//   ....[62]....
        /*0784*/ 	.word	0xffffffff


	//   ....[63]....
        /*0788*/ 	.word	0xffffffff


	//   ....[64]....
        /*078c*/ 	.word	0xffffffff


	//   ....[65]....
        /*0790*/ 	.word	0xffffffff


	//   ....[66]....
        /*0794*/ 	.word	0xffffffff


	//   ....[67]....
        /*0798*/ 	.word	0xffffffff


	//   ....[68]....
        /*079c*/ 	.word	0xffffffff


	//   ....[69]....
        /*07a0*/ 	.word	0xffffffff


	//   ....[70]....
        /*07a4*/ 	.word	0xffffffff


	//   ....[71]....
        /*07a8*/ 	.word	0xffffffff


	//   ....[72]....
        /*07ac*/ 	.word	0xffffffff


	//   ....[73]....
        /*07b0*/ 	.word	0xffffffff


	//   ....[74]....
        /*07b4*/ 	.word	0xffffffff


	//   ....[75]....
        /*07b8*/ 	.word	0xffffffff


	//   ....[76]....
        /*07bc*/ 	.word	0xffffffff


	//   ....[77]....
        /*07c0*/ 	.word	0xffffffff


	//   ....[78]....
        /*07c4*/ 	.word	0xffffffff


	//   ....[79]....
        /*07c8*/ 	.word	0xffffffff


	//   ....[80]....
        /*07cc*/ 	.word	0xffffffff


	//   ....[81]....
        /*07d0*/ 	.word	0xffffffff


	//   ....[82]....
        /*07d4*/ 	.word	0xffffffff


	//   ....[83]....
        /*07d8*/ 	.word	0xffffffff


	//   ....[84]....
        /*07dc*/ 	.word	0xffffffff


	//   ....[85]....
        /*07e0*/ 	.word	0xffffffff


	//   ....[86]....
        /*07e4*/ 	.word	0xffffffff


	//   ....[87]....
        /*07e8*/ 	.word	0xffffffff


	//   ....[88]....
        /*07ec*/ 	.word	0xffffffff


	//   ....[89]....
        /*07f0*/ 	.word	0xffffffff


	//   ....[90]....
        /*07f4*/ 	.word	0xffffffff


	//   ....[91]....
        /*07f8*/ 	.word	0xffffffff


	//   ....[92]....
        /*07fc*/ 	.word	0xffffffff


	//   ....[93]....
        /*0800*/ 	.word	0xffffffff


	//   ....[94]....
        /*0804*/ 	.word	0xffffffff


	//   ....[95]....
        /*0808*/ 	.word	0xffffffff


	//   ....[96]....
        /*080c*/ 	.word	0xffffffff


	//   ....[97]....
        /*0810*/ 	.word	0xffffffff


	//   ....[98]....
        /*0814*/ 	.word	0xffffffff


	//   ....[99]....
        /*0818*/ 	.word	0xffffffff


	//   ....[100]....
        /*081c*/ 	.word	0xffffffff


	//   ....[101]....
        /*0820*/ 	.word	0xffffffff


	//   ....[102]....
        /*0824*/ 	.word	0xffffffff


	//   ....[103]....
        /*0828*/ 	.word	0xffffffff


	//   ....[104]....
        /*082c*/ 	.word	0xffffffff


	//   ....[105]....
        /*0830*/ 	.word	0xffffffff


	//   ....[106]....
        /*0834*/ 	.word	0xffffffff


	//   ....[107]....
        /*0838*/ 	.word	0xffffffff


	//   ....[108]....
        /*083c*/ 	.word	0xffffffff


	//   ....[109]....
        /*0840*/ 	.word	0xffffffff


	//   ....[110]....
        /*0844*/ 	.word	0xffffffff


	//   ....[111]....
        /*0848*/ 	.word	0xffffffff


	//   ....[112]....
        /*084c*/ 	.word	0xffffffff


	//   ....[113]....
        /*0850*/ 	.word	0xffffffff


	//   ....[114]....
        /*0854*/ 	.word	0xffffffff


	//   ....[115]....
        /*0858*/ 	.word	0xffffffff


	//   ....[116]....
        /*085c*/ 	.word	0xffffffff


	//   ....[117]....
        /*0860*/ 	.word	0xffffffff


	//   ....[118]....
        /*0864*/ 	.word	0xffffffff


	//   ....[119]....
        /*0868*/ 	.word	0xffffffff


	//   ....[120]....
        /*086c*/ 	.word	0xffffffff


	//   ....[121]....
        /*0870*/ 	.word	0xffffffff


	//   ....[122]....
        /*0874*/ 	.word	0xffffffff


	//   ....[123]....
        /*0878*/ 	.word	0xffffffff


	//   ....[124]....
        /*087c*/ 	.word	0xffffffff


	//   ....[125]....
        /*0880*/ 	.word	0xffffffff


	//   ....[126]....
        /*0884*/ 	.word	0xffffffff


	//   ....[127]....
        /*0888*/ 	.word	0xffffffff


	//   ....[128]....
        /*088c*/ 	.word	0xffffffff


	//   ....[129]....
        /*0890*/ 	.word	0xffffffff


	//   ....[130]....
        /*0894*/ 	.word	0xffffffff


	//   ....[131]....
        /*0898*/ 	.word	0xffffffff


	//   ....[132]....
        /*089c*/ 	.word	0xffffffff


	//   ....[133]....
        /*08a0*/ 	.word	0xffffffff


	//   ....[134]....
        /*08a4*/ 	.word	0xffffffff


	//   ....[135]....
        /*08a8*/ 	.word	0xffffffff


	//   ....[136]....
        /*08ac*/ 	.word	0xffffffff


	//   ....[137]....
        /*08b0*/ 	.word	0xffffffff


	//   ....[138]....
        /*08b4*/ 	.word	0xffffffff


	//   ....[139]....
        /*08b8*/ 	.word	0xffffffff


	//   ....[140]....
        /*08bc*/ 	.word	0xffffffff


	//   ....[141]....
        /*08c0*/ 	.word	0xffffffff


	//   ....[142]....
        /*08c4*/ 	.word	0xffffffff


	//   ....[143]....
        /*08c8*/ 	.word	0xffffffff


	//   ....[144]....
        /*08cc*/ 	.word	0xffffffff


	//   ....[145]....
        /*08d0*/ 	.word	0xffffffff


	//   ....[146]....
        /*08d4*/ 	.word	0xffffffff


	//   ....[147]....
        /*08d8*/ 	.word	0xffffffff


	//   ....[148]....
        /*08dc*/ 	.word	0xffffffff


	//   ....[149]....
        /*08e0*/ 	.word	0xffffffff


	//   ....[150]....
        /*08e4*/ 	.word	0xffffffff


	//   ....[151]....
        /*08e8*/ 	.word	0xffffffff


	//   ....[152]....
        /*08ec*/ 	.word	0xffffffff


	//   ....[153]....
        /*08f0*/ 	.word	0xffffffff


	//   ....[154]....
        /*08f4*/ 	.word	0xffffffff


	//   ....[155]....
        /*08f8*/ 	.word	0xffffffff


	//   ....[156]....
        /*08fc*/ 	.word	0xffffffff


	//   ....[157]....
        /*0900*/ 	.word	0xffffffff


	//   ....[158]....
        /*0904*/ 	.word	0xffffffff


	//   ....[159]....
        /*0908*/ 	.word	0xffffffff


	//   ....[160]....
        /*090c*/ 	.word	0xffffffff


	//   ....[161]....
        /*0910*/ 	.word	0xffffffff


	//   ....[162]....
        /*0914*/ 	.word	0xffffffff


	//   ....[163]....
        /*0918*/ 	.word	0xffffffff


	//   ....[164]....
        /*091c*/ 	.word	0xffffffff


	//   ....[165]....
        /*0920*/ 	.word	0xffffffff


	//   ....[166]....
        /*0924*/ 	.word	0xffffffff


	//   ....[167]....
        /*0928*/ 	.word	0xffffffff


	//   ....[168]....
        /*092c*/ 	.word	0xffffffff


	//   ....[169]....
        /*0930*/ 	.word	0xffffffff


	//   ....[170]....
        /*0934*/ 	.word	0xffffffff


	//   ....[171]....
        /*0938*/ 	.word	0xffffffff


	//   ....[172]....
        /*093c*/ 	.word	0xffffffff


	//   ....[173]....
        /*0940*/ 	.word	0xffffffff


	//   ....[174]....
        /*0944*/ 	.word	0xffffffff


	//   ....[175]....
        /*0948*/ 	.word	0xffffffff


	//   ....[176]....
        /*094c*/ 	.word	0xffffffff


	//   ....[177]....
        /*0950*/ 	.word	0xffffffff


	//   ....[178]....
        /*0954*/ 	.word	0xffffffff


	//   ....[179]....
        /*0958*/ 	.word	0xffffffff


	//   ....[180]....
        /*095c*/ 	.word	0xffffffff


	//   ....[181]....
        /*0960*/ 	.word	0xffffffff


	//   ....[182]....
        /*0964*/ 	.word	0xffffffff


	//   ....[183]....
        /*0968*/ 	.word	0xffffffff


	//   ....[184]....
        /*096c*/ 	.word	0xffffffff


	//   ....[185]....
        /*0970*/ 	.word	0xffffffff


	//   ....[186]....
        /*0974*/ 	.word	0xffffffff


	//   ....[187]....
        /*0978*/ 	.word	0xffffffff


	//   ....[188]....
        /*097c*/ 	.word	0xffffffff


	//   ....[189]....
        /*0980*/ 	.word	0xffffffff


	//   ....[190]....
        /*0984*/ 	.word	0xffffffff


	//   ....[191]....
        /*0988*/ 	.word	0xffffffff


	//   ....[192]....
        /*098c*/ 	.word	0xffffffff


	//   ....[193]....
        /*0990*/ 	.word	0xffffffff


	//   ....[194]....
        /*0994*/ 	.word	0xffffffff


	//   ....[195]....
        /*0998*/ 	.word	0xffffffff


	//   ....[196]....
        /*099c*/ 	.word	0xffffffff


	//   ....[197]....
        /*09a0*/ 	.word	0xffffffff


	//   ....[198]....
        /*09a4*/ 	.word	0xffffffff


	//   ....[199]....
        /*09a8*/ 	.word	0xffffffff


	//   ....[200]....
        /*09ac*/ 	.word	0xffffffff


	//   ....[201]....
        /*09b0*/ 	.word	0xffffffff


	//   ....[202]....
        /*09b4*/ 	.word	0xffffffff


	//   ....[203]....
        /*09b8*/ 	.word	0xffffffff


	//   ....[204]....
        /*09bc*/ 	.word	0xffffffff


	//   ....[205]....
        /*09c0*/ 	.word	0xffffffff


	//   ....[206]....
        /*09c4*/ 	.word	0xffffffff


	//   ....[207]....
        /*09c8*/ 	.word	0xffffffff


	//   ....[208]....
        /*09cc*/ 	.word	0xffffffff


	//   ....[209]....
        /*09d0*/ 	.word	0xffffffff


	//   ....[210]....
        /*09d4*/ 	.word	0xffffffff


	//   ....[211]....
        /*09d8*/ 	.word	0xffffffff


	//   ....[212]....
        /*09dc*/ 	.word	0xffffffff


	//   ....[213]....
        /*09e0*/ 	.word	0xffffffff


	//   ....[214]....
        /*09e4*/ 	.word	0xffffffff


	//   ....[215]....
        /*09e8*/ 	.word	0xffffffff


	//   ....[216]....
        /*09ec*/ 	.word	0xffffffff


	//   ....[217]....
        /*09f0*/ 	.word	0xffffffff


	//   ....[218]....
        /*09f4*/ 	.word	0xffffffff


	//   ....[219]....
        /*09f8*/ 	.word	0xffffffff


	//   ....[220]....
        /*09fc*/ 	.word	0xffffffff


	//   ....[221]....
        /*0a00*/ 	.word	0xffffffff


	//   ....[222]....
        /*0a04*/ 	.word	0xffffffff


	//   ....[223]....
        /*0a08*/ 	.word	0xffffffff


	//   ....[224]....
        /*0a0c*/ 	.word	0xffffffff


	//   ....[225]....
        /*0a10*/ 	.word	0xffffffff


	//   ....[226]....
        /*0a14*/ 	.word	0xffffffff


	//   ....[227]....
        /*0a18*/ 	.word	0xffffffff


	//   ....[228]....
        /*0a1c*/ 	.word	0xffffffff


	//   ....[229]....
        /*0a20*/ 	.word	0xffffffff


	//   ....[230]....
        /*0a24*/ 	.word	0xffffffff


	//   ....[231]....
        /*0a28*/ 	.word	0xffffffff


	//   ....[232]....
        /*0a2c*/ 	.word	0xffffffff


	//   ....[233]....
        /*0a30*/ 	.word	0xffffffff


	//   ....[234]....
        /*0a34*/ 	.word	0xffffffff


	//   ....[235]....
        /*0a38*/ 	.word	0xffffffff


	//   ....[236]....
        /*0a3c*/ 	.word	0xffffffff


	//   ....[237]....
        /*0a40*/ 	.word	0xffffffff


	//   ....[238]....
        /*0a44*/ 	.word	0xffffffff


	//   ....[239]....
        /*0a48*/ 	.word	0xffffffff


	//   ....[240]....
        /*0a4c*/ 	.word	0xffffffff


	//   ....[241]....
        /*0a50*/ 	.word	0xffffffff


	//   ....[242]....
        /*0a54*/ 	.word	0xffffffff


	//----- nvinfo : EIATTR_COOP_GROUP_INSTR_OFFSETS
	.align		4
.L_204:
        /*0a58*/ 	.byte	0x04, 0x28
        /*0a5a*/ 	.short	(.L_206 - .L_205)


	//   ....[0]....
.L_205:
        /*0a5c*/ 	.word	0x00000050


	//   ....[1]....
        /*0a60*/ 	.word	0x00000210


	//   ....[2]....
        /*0a64*/ 	.word	0x00000240


	//   ....[3]....
        /*0a68*/ 	.word	0x00000270


	//   ....[4]....
        /*0a6c*/ 	.word	0x000002a0


	//   ....[5]....
        /*0a70*/ 	.word	0x000002d0


	//   ....[6]....
        /*0a74*/ 	.word	0x00000300


	//   ....[7]....
        /*0a78*/ 	.word	0x00000470


	//   ....[8]....
        /*0a7c*/ 	.word	0x000004b0


	//   ....[9]....
        /*0a80*/ 	.word	0x000004e0


	//   ....[10]....
        /*0a84*/ 	.word	0x00000510


	//   ....[11]....
        /*0a88*/ 	.word	0x00000540


	//   ....[12]....
        /*0a8c*/ 	.word	0x00000570


	//   ....[13]....
        /*0a90*/ 	.word	0x00000600


	//   ....[14]....
        /*0a94*/ 	.word	0x00000650


	//   ....[15]....
        /*0a98*/ 	.word	0x00000670


	//   ....[16]....
        /*0a9c*/ 	.word	0x000006d0


	//   ....[17]....
        /*0aa0*/ 	.word	0x00002b60


	//   ....[18]....
        /*0aa4*/ 	.word	0x00002b80


	//   ....[19]....
        /*0aa8*/ 	.word	0x00002c60


	//   ....[20]....
        /*0aac*/ 	.word	0x00002c70


	//   ....[21]....
        /*0ab0*/ 	.word	0x00002d50


	//   ....[22]....
        /*0ab4*/ 	.word	0x00002d70


	//   ....[23]....
        /*0ab8*/ 	.word	0x00002e50


	//   ....[24]....
        /*0abc*/ 	.word	0x00002e60


	//   ....[25]....
        /*0ac0*/ 	.word	0x00002f40


	//   ....[26]....
        /*0ac4*/ 	.word	0x00002f60


	//   ....[27]....
        /*0ac8*/ 	.word	0x00003040


	//   ....[28]....
        /*0acc*/ 	.word	0x00003050


	//   ....[29]....
        /*0ad0*/ 	.word	0x00003130


	//   ....[30]....
        /*0ad4*/ 	.word	0x00003150


	//   ....[31]....
        /*0ad8*/ 	.word	0x00003230


	//   ....[32]....
        /*0adc*/ 	.word	0x00003240


	//   ....[33]....
        /*0ae0*/ 	.word	0x00004d10


	//   ....[34]....
        /*0ae4*/ 	.word	0x00005500


	//   ....[35]....
        /*0ae8*/ 	.word	0x000056c0


	//   ....[36]....
        /*0aec*/ 	.word	0x00005d10


	//   ....[37]....
        /*0af0*/ 	.word	0x00006790


	//   ....[38]....
        /*0af4*/ 	.word	0x00006870


	//   ....[39]....
        /*0af8*/ 	.word	0x00006bd0


	//   ....[40]....
        /*0afc*/ 	.word	0x00006c40


	//   ....[41]....
        /*0b00*/ 	.word	0x00006ec0


	//   ....[42]....
        /*0b04*/ 	.word	0x00006f30


	//   ....[43]....
        /*0b08*/ 	.word	0x00006fe0


	//   ....[44]....
        /*0b0c*/ 	.word	0x000070b0


	//   ....[45]....
        /*0b10*/ 	.word	0x00009ff0


	//   ....[46]....
        /*0b14*/ 	.word	0x0000a1f0


	//   ....[47]....
        /*0b18*/ 	.word	0x0000aa70


	//   ....[48]....
        /*0b1c*/ 	.word	0x0000b0c0


	//   ....[49]....
        /*0b20*/ 	.word	0x0000bb60


	//   ....[50]....
        /*0b24*/ 	.word	0x0000bcf0


	//   ....[51]....
        /*0b28*/ 	.word	0x0000bd40


	//   ....[52]....
        /*0b2c*/ 	.word	0x0000be90


	//   ....[53]....
        /*0b30*/ 	.word	0x0000bfc0


	//   ....[54]....
        /*0b34*/ 	.word	0x0000c230


	//   ....[55]....
        /*0b38*/ 	.word	0x0000c4f0


	//   ....[56]....
        /*0b3c*/ 	.word	0x0000c5a0


	//   ....[57]....
        /*0b40*/ 	.word	0x0000f890


	//   ....[58]....
        /*0b44*/ 	.word	0x0000f8e0


	//   ....[59]....
        /*0b48*/ 	.word	0x0000fa60


	//   ....[60]....
        /*0b4c*/ 	.word	0x0000faf0


	//   ....[61]....
        /*0b50*/ 	.word	0x0000fbb0


	//   ....[62]....
        /*0b54*/ 	.word	0x0000fbf0


	//   ....[63]....
        /*0b58*/ 	.word	0x0000fd80


	//   ....[64]....
        /*0b5c*/ 	.word	0x0000fff0


	//   ....[65]....
        /*0b60*/ 	.word	0x000134e0


	//   ....[66]....
        /*0b64*/ 	.word	0x000136e0


	//   ....[67]....
        /*0b68*/ 	.word	0x00013f60


	//   ....[68]....
        /*0b6c*/ 	.word	0x000145b0


	//   ....[69]....
        /*0b70*/ 	.word	0x00015050


	//   ....[70]....
        /*0b74*/ 	.word	0x000151e0


	//   ....[71]....
        /*0b78*/ 	.word	0x00015230


	//   ....[72]....
        /*0b7c*/ 	.word	0x00015380


	//   ....[73]....
        /*0b80*/ 	.word	0x000154b0


	//   ....[74]....
        /*0b84*/ 	.word	0x00015720


	//   ....[75]....
        /*0b88*/ 	.word	0x000159e0


	//   ....[76]....
        /*0b8c*/ 	.word	0x00015a90


	//   ....[77]....
        /*0b90*/ 	.word	0x00017620


	//   ....[78]....
        /*0b94*/ 	.word	0x00017690


	//   ....[79]....
        /*0b98*/ 	.word	0x000176b0


	//   ....[80]....
        /*0b9c*/ 	.word	0x000176c0


	//   ....[81]....
        /*0ba0*/ 	.word	0x000176d0


	//   ....[82]....
        /*0ba4*/ 	.word	0x00017700


	//   ....[83]....
        /*0ba8*/ 	.word	0x00017720


	//   ....[84]....
        /*0bac*/ 	.word	0x00017730


	//   ....[85]....
        /*0bb0*/ 	.word	0x00018940


	//   ....[86]....
        /*0bb4*/ 	.word	0x00018950


	//   ....[87]....
        /*0bb8*/ 	.word	0x00018960


	//   ....[88]....
        /*0bbc*/ 	.word	0x00018970


	//   ....[89]....
        /*0bc0*/ 	.word	0x00018980


	//   ....[90]....
        /*0bc4*/ 	.word	0x00018990


	//   ....[91]....
        /*0bc8*/ 	.word	0x000189b0


	//   ....[92]....
        /*0bcc*/ 	.word	0x000189c0


	//   ....[93]....
        /*0bd0*/ 	.word	0x00018dc0


	//   ....[94]....
        /*0bd4*/ 	.word	0x00018de0


	//   ....[95]....
        /*0bd8*/ 	.word	0x00018e60


	//   ....[96]....
        /*0bdc*/ 	.word	0x00018e70


	//   ....[97]....
        /*0be0*/ 	.word	0x00018ef0


	//   ....[98]....
        /*0be4*/ 	.word	0x00018f10


	//   ....[99]....
        /*0be8*/ 	.word	0x00018f90


	//   ....[100]....
        /*0bec*/ 	.word	0x00018fa0


	//   ....[101]....
        /*0bf0*/ 	.word	0x00019020


	//   ....[102]....
        /*0bf4*/ 	.word	0x00019040


	//   ....[103]....
        /*0bf8*/ 	.word	0x000190c0


	//   ....[104]....
        /*0bfc*/ 	.word	0x000190d0


	//   ....[105]....
        /*0c00*/ 	.word	0x00019150


	//   ....[106]....
        /*0c04*/ 	.word	0x00019170


	//   ....[107]....
        /*0c08*/ 	.word	0x000191f0


	//   ....[108]....
        /*0c0c*/ 	.word	0x00019200


	//   ....[109]....
        /*0c10*/ 	.word	0x000194a0


	//   ....[110]....
        /*0c14*/ 	.word	0x000194c0


	//   ....[111]....
        /*0c18*/ 	.word	0x00019810


	//   ....[112]....
        /*0c1c*/ 	.word	0x00019820


	//   ....[113]....
        /*0c20*/ 	.word	0x00019a80


	//   ....[114]....
        /*0c24*/ 	.word	0x00019aa0


	//   ....[115]....
        /*0c28*/ 	.word	0x00019d10


	//   ....[116]....
        /*0c2c*/ 	.word	0x00019d20


	//   ....[117]....
        /*0c30*/ 	.word	0x0001a760


	//   ....[118]....
        /*0c34*/ 	.word	0x0001a780


	//   ....[119]....
        /*0c38*/ 	.word	0x0001a800


	//   ....[120]....
        /*0c3c*/ 	.word	0x0001a810


	//   ....[121]....
        /*0c40*/ 	.word	0x0001a890


	//   ....[122]....
        /*0c44*/ 	.word	0x0001a8b0


	//   ....[123]....
        /*0c48*/ 	.word	0x0001a930


	//   ....[124]....
        /*0c4c*/ 	.word	0x0001a940


	//   ....[125]....
        /*0c50*/ 	.word	0x0001a9c0


	//   ....[126]....
        /*0c54*/ 	.word	0x0001a9e0


	//   ....[127]....
        /*0c58*/ 	.word	0x0001aa60


	//   ....[128]....
        /*0c5c*/ 	.word	0x0001aa70


	//   ....[129]....
        /*0c60*/ 	.word	0x0001aaf0


	//   ....[130]....
        /*0c64*/ 	.word	0x0001ab10


	//   ....[131]....
        /*0c68*/ 	.word	0x0001ab90


	//   ....[132]....
        /*0c6c*/ 	.word	0x0001aba0


	//   ....[133]....
        /*0c70*/ 	.word	0x0001ad00


	//   ....[134]....
        /*0c74*/ 	.word	0x0001ad20


	//   ....[135]....
        /*0c78*/ 	.word	0x0001ae50


	//   ....[136]....
        /*0c7c*/ 	.word	0x0001ae90


	//   ....[137]....
        /*0c80*/ 	.word	0x0001aec0


	//   ....[138]....
        /*0c84*/ 	.word	0x0001aef0


	//   ....[139]....
        /*0c88*/ 	.word	0x0001af20


	//   ....[140]....
        /*0c8c*/ 	.word	0x0001af50


	//   ....[141]....
        /*0c90*/ 	.word	0x0001b0b0


	//   ....[142]....
        /*0c94*/ 	.word	0x0001b0f0


	//   ....[143]....
        /*0c98*/ 	.word	0x0001b120


	//   ....[144]....
        /*0c9c*/ 	.word	0x0001b150


	//   ....[145]....
        /*0ca0*/ 	.word	0x0001b180


	//   ....[146]....
        /*0ca4*/ 	.word	0x0001b1b0


	//   ....[147]....
        /*0ca8*/ 	.word	0x0001b240


	//   ....[148]....
        /*0cac*/ 	.word	0x0001b2a0


	//   ....[149]....
        /*0cb0*/ 	.word	0x0001b2b0


	//   ....[150]....
        /*0cb4*/ 	.word	0x0001b310


	//   ....[151]....
        /*0cb8*/ 	.word	0x0001bd70


	//   ....[152]....
        /*0cbc*/ 	.word	0x0001bdd0


	//   ....[153]....
        /*0cc0*/ 	.word	0x0001be20


	//   ....[154]....
        /*0cc4*/ 	.word	0x0001be70


	//   ....[155]....
        /*0cc8*/ 	.word	0x0001bec0


	//   ....[156]....
        /*0ccc*/ 	.word	0x0001bf30


	//   ....[157]....
        /*0cd0*/ 	.word	0x0001bf80


	//   ....[158]....
        /*0cd4*/ 	.word	0x0001bff0


	//   ....[159]....
        /*0cd8*/ 	.word	0x0001c060


	//   ....[160]....
        /*0cdc*/ 	.word	0x0001c0c0


	//   ....[161]....
        /*0ce0*/ 	.word	0x0001c130


	//   ....[162]....
        /*0ce4*/ 	.word	0x0001c1a0


	//   ....[163]....
        /*0ce8*/ 	.word	0x0001c210


	//   ....[164]....
        /*0cec*/ 	.word	0x0001c270


	//   ....[165]....
        /*0cf0*/ 	.word	0x0001c2e0


	//   ....[166]....
        /*0cf4*/ 	.word	0x0001c350


	//   ....[167]....
        /*0cf8*/ 	.word	0x0001c3c0


	//   ....[168]....
        /*0cfc*/ 	.word	0x0001c420


	//   ....[169]....
        /*0d00*/ 	.word	0x0001c490


	//   ....[170]....
        /*0d04*/ 	.word	0x0001c500


	//   ....[171]....
        /*0d08*/ 	.word	0x0001c570


	//   ....[172]....
        /*0d0c*/ 	.word	0x0001c5d0


	//   ....[173]....
        /*0d10*/ 	.word	0x0001c640


	//   ....[174]....
        /*0d14*/ 	.word	0x0001c6b0


	//   ....[175]....
        /*0d18*/ 	.word	0x0001c720


	//   ....[176]....
        /*0d1c*/ 	.word	0x0001c780


	//   ....[177]....
        /*0d20*/ 	.word	0x0001c7e0


	//   ....[178]....
        /*0d24*/ 	.word	0x0001c840


	//   ....[179]....
        /*0d28*/ 	.word	0x0001c890


	//   ....[180]....
        /*0d2c*/ 	.word	0x0001c8f0


	//   ....[181]....
        /*0d30*/ 	.word	0x0001c940


	//   ....[182]....
        /*0d34*/ 	.word	0x0001c9a0


	//   ....[183]....
        /*0d38*/ 	.word	0x0001c9f0


	//   ....[184]....
        /*0d3c*/ 	.word	0x0001ca50


	//   ....[185]....
        /*0d40*/ 	.word	0x0001cac0


	//   ....[186]....
        /*0d44*/ 	.word	0x0001cb30


	//   ....[187]....
        /*0d48*/ 	.word	0x0001cba0


	//   ....[188]....
        /*0d4c*/ 	.word	0x0001cc00


	//   ....[189]....
        /*0d50*/ 	.word	0x0001cc70


	//   ....[190]....
        /*0d54*/ 	.word	0x0001cce0


	//   ....[191]....
        /*0d58*/ 	.word	0x0001cd50


	//   ....[192]....
        /*0d5c*/ 	.word	0x0001cdb0


	//   ....[193]....
        /*0d60*/ 	.word	0x0001ce20


	//   ....[194]....
        /*0d64*/ 	.word	0x0001ce90


	//   ....[195]....
        /*0d68*/ 	.word	0x0001cf00


	//   ....[196]....
        /*0d6c*/ 	.word	0x0001cf60


	//   ....[197]....
        /*0d70*/ 	.word	0x0001cfd0


	//   ....[198]....
        /*0d74*/ 	.word	0x0001d040


	//   ....[199]....
        /*0d78*/ 	.word	0x0001d0b0


	//   ....[200]....
        /*0d7c*/ 	.word	0x0001d110


	//   ....[201]....
        /*0d80*/ 	.word	0x0001d180


	//   ....[202]....
        /*0d84*/ 	.word	0x0001d1f0


	//   ....[203]....
        /*0d88*/ 	.word	0x0001d260


	//   ....[204]....
        /*0d8c*/ 	.word	0x0001d2c0


	//   ....[205]....
        /*0d90*/ 	.word	0x0001d330


	//   ....[206]....
        /*0d94*/ 	.word	0x0001d3a0


	//   ....[207]....
        /*0d98*/ 	.word	0x0001d410


	//   ....[208]....
        /*0d9c*/ 	.word	0x0001d470


	//   ....[209]....
        /*0da0*/ 	.word	0x0001d4e0


	//   ....[210]....
        /*0da4*/ 	.word	0x0001d550


	//   ....[211]....
        /*0da8*/ 	.word	0x0001d5c0


	//   ....[212]....
        /*0dac*/ 	.word	0x0001d620


	//   ....[213]....
        /*0db0*/ 	.word	0x0001d690


	//   ....[214]....
        /*0db4*/ 	.word	0x0001d700


	//   ....[215]....
        /*0db8*/ 	.word	0x0001d770


	//   ....[216]....
        /*0dbc*/ 	.word	0x0001d7d0


	//   ....[217]....
        /*0dc0*/ 	.word	0x0001d840


	//   ....[218]....
        /*0dc4*/ 	.word	0x0001d8b0


	//   ....[219]....
        /*0dc8*/ 	.word	0x0001d920


	//   ....[220]....
        /*0dcc*/ 	.word	0x0001d980


	//   ....[221]....
        /*0dd0*/ 	.word	0x0001d9f0


	//   ....[222]....
        /*0dd4*/ 	.word	0x0001da60


	//   ....[223]....
        /*0dd8*/ 	.word	0x0001dad0


	//   ....[224]....
        /*0ddc*/ 	.word	0x0001db30


	//   ....[225]....
        /*0de0*/ 	.word	0x0001dba0


	//   ....[226]....
        /*0de4*/ 	.word	0x0001dc10


	//   ....[227]....
        /*0de8*/ 	.word	0x0001dc60


	//   ....[228]....
        /*0dec*/ 	.word	0x0001dca0


	//   ....[229]....
        /*0df0*/ 	.word	0x0001dcf0


	//   ....[230]....
        /*0df4*/ 	.word	0x0001dd40


	//   ....[231]....
        /*0df8*/ 	.word	0x0001dd90


	//   ....[232]....
        /*0dfc*/ 	.word	0x0001de00


	//   ....[233]....
        /*0e00*/ 	.word	0x0001de50


	//   ....[234]....
        /*0e04*/ 	.word	0x0001dea0


	//   ....[235]....
        /*0e08*/ 	.word	0x0001def0


	//   ....[236]....
        /*0e0c*/ 	.word	0x0001df40


	//   ....[237]....
        /*0e10*/ 	.word	0x0001df90


	//   ....[238]....
        /*0e14*/ 	.word	0x0001e000


	//   ....[239]....
        /*0e18*/ 	.word	0x0001e050


	//   ....[240]....
        /*0e1c*/ 	.word	0x0001e0c0


	//   ....[241]....
        /*0e20*/ 	.word	0x0001e120


	//   ....[242]....
        /*0e24*/ 	.word	0x0001e190


	//----- nvinfo : EIATTR_EXIT_INSTR_OFFSETS
	.align		4
.L_206:
        /*0e28*/ 	.byte	0x04, 0x1c
        /*0e2a*/ 	.short	(.L_208 - .L_207)


	//   ....[0]....
.L_207:
        /*0e2c*/ 	.word	0x000010f0


	//   ....[1]....
        /*0e30*/ 	.word	0x0001bd30


	//----- nvinfo : EIATTR_MAX_THREADS
	.align		4
.L_208:
        /*0e34*/ 	.byte	0x04, 0x05
        /*0e36*/ 	.short	(.L_210 - .L_209)
.L_209:
        /*0e38*/ 	.word	0x00000080
        /*0e3c*/ 	.word	0x00000001
        /*0e40*/ 	.word	0x00000001


	//----- nvinfo : EIATTR_CRS_STACK_SIZE
	.align		4
.L_210:
        /*0e44*/ 	.byte	0x04, 0x1e
        /*0e46*/ 	.short	(.L_212 - .L_211)
.L_211:
        /*0e48*/ 	.word	0x00000000
.L_212:


//--------------------- .nv.info._ZN7cutlass13device_kernelIN5flash19enable_sm80_to_sm89INS1_16FlashAttnFwdSm80INS1_25CollectiveMainloopFwdSm80ILi4ELi1ELb0EN4cute5tupleIJNS5_1CILi128EEENS7_ILi80EEENS7_ILi64EEEEEELi64ENS_10bfloat16_tEfNS_4arch4Sm80ELb0ELb1ELb1ELb1ELb0ELb1ELb1ELb1EEENS1_21CollectiveEpilogueFwdINS6_IJS8_SA_S9_EEENS6_IJNS7_ILi1EEESI_SI_EEESC_SE_Li128ELb1ELb1ELb1ELb0EEENS1_36VarlenDynamicPersistentTileSchedulerILi128ELi80ELi128ELi128ELb1ELb1ELb0ELb1ELb0ELb1EEEEEEEEEvNT_6ParamsE --------------------------
	.section	.nv.info._ZN7cutlass13device_kernelIN5flash19enable_sm80_to_sm89INS1_16FlashAttnFwdSm80INS1_25CollectiveMainloopFwdSm80ILi4ELi1ELb0EN4cute5tupleIJNS5_1CILi128EEENS7_ILi80EEENS7_ILi64EEEEEELi64ENS_10bfloat16_tEfNS_4arch4Sm80ELb0ELb1ELb1ELb1ELb0ELb1ELb1ELb1EEENS1_21CollectiveEpilogueFwdINS6_IJS8_SA_S9_EEENS6_IJNS7_ILi1EEESI_SI_EEESC_SE_Li128ELb1ELb1ELb1ELb0EEENS1_36VarlenDynamicPersistentTileSchedulerILi128ELi80ELi128ELi128ELb1ELb1ELb0ELb1ELb0ELb1EEEEEEEEEvNT_6ParamsE,"",@"SHT_CUDA_INFO"
	.sectionflags	@""
	.align	4


	//----- nvinfo : EIATTR_CUDA_API_VERSION
	.align		4
        /*0000*/ 	.byte	0x04, 0x37
        /*0002*/ 	.short	(.L_214 - .L_213)
.L_213:
        /*0004*/ 	.word	0x00000082


	//----- nvinfo : EIATTR_SW2861232_WAR
	.align		4
.L_214:
        /*0008*/ 	.byte	0x01, 0x35
	.zero		2


	//----- nvinfo : EIATTR_PARAM_CBANK
	.align		4
        /*000c*/ 	.byte	0x04, 0x0a
        /*000e*/ 	.short	(.L_216 - .L_215)
	.align		4
.L_215:
        /*0010*/ 	.word	index@(.nv.constant0._ZN7cutlass13device_kernelIN5flash19enable_sm80_to_sm89INS1_16FlashAttnFwdSm80INS1_25CollectiveMainloopFwdSm80ILi4ELi1ELb0EN4cute5tupleIJNS5_1CILi128EEENS7_ILi80EEENS7_ILi64EEEEEELi64ENS_10bfloat16_tEfNS_4arch4Sm80ELb0ELb1ELb1ELb1ELb0ELb1ELb1ELb1EEENS1_21CollectiveEpilogueFwdINS6_IJS8_SA_S9_EEENS6_IJNS7_ILi1EEESI_SI_EEESC_SE_Li128ELb1ELb1ELb1ELb0EEENS1_36VarlenDynamicPersistentTileSchedulerILi128ELi80ELi128ELi128ELb1ELb1ELb0ELb1ELb0ELb1EEEEEEEEEvNT_6ParamsE)
        /*0014*/ 	.short	0x0160
        /*0016*/ 	.short	0x0438


	//----- nvinfo : EIATTR_CBANK_PARAM_SIZE
	.align		4
.L_216:
        /*0018*/ 	.byte	0x03, 0x19
        /*001a*/ 	.short	0x0438


	//----- nvinfo : EIATTR_KPARAM_INFO
	.align		4
        /*001c*/ 	.byte	0x04, 0x17
        /*001e*/ 	.short	(.L_218 - .L_217)
.L_217:
        /*0020*/ 	.word	0x00000000
        /*0024*/ 	.short	0x0000
        /*0026*/ 	.short	0x0000
        /*0028*/ 	.byte	0x00, 0xf0, 0xe1, 0x10


	//----- nvinfo : EIATTR_MAXREG_COUNT
	.align		4
.L_218:
        /*002c*/ 	.byte	0x03, 0x1b
        /*002e*/ 	.short	0x00ff


	//----- nvinfo : EIATTR_NUM_BARRIERS
	.align		4
        /*0030*/ 	.byte	0x02, 0x4c
        /*0032*/ 	.byte	0x06
	.zero		1


	//----- nvinfo : EIATTR_ANNOTATIONS
	.align		4
        /*0034*/ 	.byte	0x04, 0x55
        /*0036*/ 	.short	(.L_220 - .L_219)


	//   ....[0]....
.L_219:
        /* <DEDUP_REMOVED lines=91> */
        /*05dc*/ 	.byte	0xf0, 0x73, 0x02, 0x00


	//----- nvinfo : EIATTR_MERCURY_ISA_VERSION
	.align		4
.L_220:
        /*05e0*/ 	.byte	0x03, 0x5f
        /*05e2*/ 	.short	0x0000


	//----- nvinfo : EIATTR_INT_WARP_WIDE_INSTR_OFFSETS
	.align		4
        /*05e4*/ 	.byte	0x04, 0x31
        /*05e6*/ 	.short	(.L_222 - .L_221)


	//   ....[0]....
.L_221:
        /*05e8*/ 	.word	0x00022770


	//   ....[1]....
        /*05ec*/ 	.word	0x000227f0


	//----- nvinfo : EIATTR_COOP_GROUP_MASK_REGIDS
	.align		4
.L_222:
        /*05f0*/ 	.byte	0x04, 0x29
        /*05f2*/ 	.short	(.L_224 - .L_223)


	//   ....[0]....
.L_223:
        /*05f4*/ 	.word	0xffffffff


	//   ....[1]....
        /*05f8*/ 	.word	0xffffffff


	//   ....[2]....
        /*05fc*/ 	.word	0xffffffff


	//   ....[3]....
        /*0600*/ 	.word	0xffffffff


	//   ....[4]....
        /*0604*/ 	.word	0xffffffff


	//   ....[5]....
        /*0608*/ 	.word	0xffffffff


	//   ....[6]....
        /*060c*/ 	.word	0xffffffff


	//   ....[7]....
        /*0610*/ 	.word	0xffffffff


	//   ....[8]....
        /*0614*/ 	.word	0xffffffff


	//   ....[9]....
        /*0618*/ 	.word	0xffffffff


	//   ....[10]....
        /*061c*/ 	.word	0xffffffff


	//   ....[11]....
        /*0620*/ 	.word	0xffffffff


	//   ....[12]....
        /*0624*/ 	.word	0xffffffff


	//   ....[13]....
        /*0628*/ 	.word	0xffffffff


	//   ....[14]....
        /*062c*/ 	.word	0xffffffff


	//   ....[15]....
        /*0630*/ 	.word	0xffffffff


	//   ....[16]....
        /*0634*/ 	.word	0xffffffff


	//   ....[17]....
        /*0638*/ 	.word	0xffffffff


	//   ....[18]....
        /*063c*/ 	.word	0xffffffff


	//   ....[19]....
        /*0640*/ 	.word	0xffffffff


	//   ....[20]....
        /*0644*/ 	.word	0xffffffff


	//   ....[21]....
        /*0648*/ 	.word	0xffffffff


	//   ....[22]....
        /*064c*/ 	.word	0xffffffff


	//   ....[23]....
        /*0650*/ 	.word	0xffffffff


	//   ....[24]....
        /*0654*/ 	.word	0xffffffff


	//   ....[25]....
        /*0658*/ 	.word	0xffffffff


	//   ....[26]....
        /*065c*/ 	.word	0xffffffff


	//   ....[27]....
        /*0660*/ 	.word	0xffffffff


	//   ....[28]....
        /*0664*/ 	.word	0xffffffff


	//   ....[29]....
        /*0668*/ 	.word	0xffffffff


	//   ....[30]....
        /*066c*/ 	.word	0xffffffff


	//   ....[31]....
        /*0670*/ 	.word	0xffffffff


	//   ....[32]....
        /*0674*/ 	.word	0xffffffff


	//   ....[33]....
        /*0678*/ 	.word	0xffffffff


	//   ....[34]....
        /*067c*/ 	.word	0xffffffff


	//   ....[35]....
        /*0680*/ 	.word	0xffffffff


	//   ....[36]....
        /*0684*/ 	.word	0xffffffff


	//   ....[37]....
        /*0688*/ 	.word	0xffffffff


	//   ....[38]....
        /*068c*/ 	.word	0xffffffff


	//   ....[39]....
        /*0690*/ 	.word	0xffffffff


	//   ....[40]....
        /*0694*/ 	.word	0xffffffff


	//   ....[41]....
        /*0698*/ 	.word	0xffffffff


	//   ....[42]....
        /*069c*/ 	.word	0xffffffff


	//   ....[43]....
        /*06a0*/ 	.word	0xffffffff


	//   ....[44]....
        /*06a4*/ 	.word	0xffffffff


	//   ....[45]....
        /*06a8*/ 	.word	0xffffffff


	//   ....[46]....
        /*06ac*/ 	.word	0xffffffff


	//   ....[47]....
        /*06b0*/ 	.word	0xffffffff


	//   ....[48]....
        /*06b4*/ 	.word	0xffffffff


	//   ....[49]....
        /*06b8*/ 	.word	0xffffffff


	//   ....[50]....
        /*06bc*/ 	.word	0xffffffff


	//   ....[51]....
        /*06c0*/ 	.word	0xffffffff


	//   ....[52]....
        /*06c4*/ 	.word	0xffffffff


	//   ....[53]....
        /*06c8*/ 	.word	0xffffffff


	//   ....[54]....
        /*06cc*/ 	.word	0xffffffff


	//   ....[55]....
        /*06d0*/ 	.word	0xffffffff


	//   ....[56]....
        /*06d4*/ 	.word	0xffffffff


	//   ....[57]....
        /*06d8*/ 	.word	0xffffffff


	//   ....[58]....
        /*06dc*/ 	.word	0xffffffff


	//   ....[59]....
        /*06e0*/ 	.word	0xffffffff


	//   ....[60]....
        /*06e4*/ 	.word	0xffffffff


	//   ....[61]....
        /*06e8*/ 	.word	0xffffffff


	//   ....[62]....
        /*06ec*/ 	.word	0xffffffff


	//   ....[63]....
        /*06f0*/ 	.word	0xffffffff


	//   ....[64]....
        /*06f4*/ 	.word	0xffffffff


	//   ....[65]....
        /*06f8*/ 	.word	0xffffffff


	//   ....[66]....
        /*06fc*/ 	.word	0xffffffff


	//   ....[67]....
        /*0700*/ 	.word	0xffffffff


	//   ....[68]....
        /*0704*/ 	.word	0xffffffff


	//   ....[69]....
        /*0708*/ 	.word	0xffffffff


	//   ....[70]....
        /*070c*/ 	.word	0xffffffff


	//   ....[71]....
        /*0710*/ 	.word	0xffffffff


	//   ....[72]....
        /*0714*/ 	.word	0xffffffff


	//   ....[73]....
        /*0718*/ 	.word	0xffffffff


	//   ....[74]....
        /*071c*/ 	.word	0xffffffff


	//   ....[75]....
        /*0720*/ 	.word	0xffffffff


	//   ....[76]....
        /*0724*/ 	.word	0xffffffff


	//   ....[77]....
        /*0728*/ 	.word	0xffffffff


	//   ....[78]....
        /*072c*/ 	.word	0xffffffff


	//   ....[79]....
        /*0730*/ 	.word	0xffffffff


	//   ....[80]....
        /*0734*/ 	.word	0xffffffff


	//   ....[81]....
        /*0738*/ 	.word	0xffffffff


	//   ....[82]....
        /*073c*/ 	.word	0xffffffff


	//   ....[83]....
        /*0740*/ 	.word	0xffffffff


	//   ....[84]....
        /*0744*/ 	.word	0xffffffff


	//   ....[85]....
        /*0748*/ 	.word	0xffffffff


	//   ....[86]....
        /*074c*/ 	.word	0xffffffff


	//   ....[87]....
        /*0750*/ 	.word	0xffffffff


	//   ....[88]....
        /*0754*/ 	.word	0xffffffff


	//   ....[89]....
        /*0758*/ 	.word	0xffffffff


	//   ....[90]....
        /*075c*/ 	.word	0xffffffff


	//   ....[91]....
        /*0760*/ 	.word	0xffffffff


	//   ....[92]....
        /*0764*/ 	.word	0xffffffff


	//   ....[93]....
        /*0768*/ 	.word	0xffffffff


	//   ....[94]....
        /*076c*/ 	.word	0xffffffff


	//   ....[95]....
        /*0770*/ 	.word	0xffffffff


	//   ....[96]....
        /*0774*/ 	.word	0xffffffff


	//   ....[97]....
        /*0778*/ 	.word	0xffffffff


	//   ....[98]....
        /*077c*/ 	.word	0xffffffff


	//   ....[99]....
        /*0780*/ 	.word	0xffffffff


	//   ....[100]....
        /*0784*/ 	.word	0xffffffff


	//   ....[101]....
        /*0788*/ 	.word	0xffffffff


	//   ....[102]....
        /*078c*/ 	.word	0xffffffff


	//   ....[103]....
        /*0790*/ 	.word	0xffffffff


	//   ....[104]....
        /*0794*/ 	.word	0xffffffff


	//   ....[105]....
        /*0798*/ 	.word	0xffffffff


	//   ....[106]....
        /*079c*/ 	.word	0xffffffff


	//   ....[107]....
        /*07a0*/ 	.word	0xffffffff


	//   ....[108]....
        /*07a4*/ 	.word	0xffffffff


	//   ....[109]....
        /*07a8*/ 	.word	0xffffffff


	//   ....[110]....
        /*07ac*/ 	.word	0xffffffff


	//   ....[111]....
        /*07b0*/ 	.word	0xffffffff


	//   ....[112]....
        /*07b4*/ 	.word	0xffffffff


	//   ....[113]....
        /*07b8*/ 	.word	0xffffffff


	//   ....[114]....
        /*07bc*/ 	.word	0xffffffff


	//   ....[115]....
        /*07c0*/ 	.word	0xffffffff


	//   ....[116]....
        /*07c4*/ 	.word	0xffffffff


	//   ....[117]....
        /*07c8*/ 	.word	0xffffffff


	//   ....[118]....
        /*07cc*/ 	.word	0xffffffff


	//   ....[119]....
        /*07d0*/ 	.word	0xffffffff


	//   ....[120]....
        /*07d4*/ 	.word	0xffffffff


	//   ....[121]....
        /*07d8*/ 	.word	0xffffffff


	//   ....[122]....
        /*07dc*/ 	.word	0xffffffff


	//   ....[123]....
        /*07e0*/ 	.word	0xffffffff


	//   ....[124]....
        /*07e4*/ 	.word	0xffffffff


	//   ....[125]....
        /*07e8*/ 	.word	0xffffffff


	//   ....[126]....
        /*07ec*/ 	.word	0xffffffff


	//   ....[127]....
        /*07f0*/ 	.word	0xffffffff


	//   ....[128]....
        /*07f4*/ 	.word	0xffffffff


	//   ....[129]....
        /*07f8*/ 	.word	0xffffffff


	//   ....[130]....
        /*07fc*/ 	.word	0xffffffff


	//   ....[131]....
        /*0800*/ 	.word	0xffffffff


	//   ....[132]....
        /*0804*/ 	.word	0xffffffff


	//   ....[133]....
        /*0808*/ 	.word	0xffffffff


	//   ....[134]....
        /*080c*/ 	.word	0xffffffff


	//   ....[135]....
        /*0810*/ 	.word	0xffffffff


	//   ....[136]....
        /*0814*/ 	.word	0xffffffff


	//   ....[137]....
        /*0818*/ 	.word	0xffffffff


	//   ....[138]....
        /*081c*/ 	.word	0xffffffff


	//   ....[139]....
        /*0820*/ 	.word	0xffffffff


	//   ....[140]....
        /*0824*/ 	.word	0xffffffff


	//   ....[141]....
        /*0828*/ 	.word	0xffffffff


	//   ....[142]....
        /*082c*/ 	.word	0xffffffff


	//   ....[143]....
        /*0830*/ 	.word	0xffffffff


	//   ....[144]....
        /*0834*/ 	.word	0xffffffff


	//   ....[145]....
        /*0838*/ 	.word	0xffffffff


	//   ....[146]....
        /*083c*/ 	.word	0xffffffff


	//   ....[147]....
        /*0840*/ 	.word	0xffffffff


	//   ....[148]....
        /*0844*/ 	.word	0xffffffff


	//   ....[149]....
        /*0848*/ 	.word	0xffffffff


	//   ....[150]....
        /*084c*/ 	.word	0xffffffff


	//   ....[151]....
        /*0850*/ 	.word	0xffffffff


	//   ....[152]....
        /*0854*/ 	.word	0xffffffff


	//   ....[153]....
        /*0858*/ 	.word	0xffffffff


	//   ....[154]....
        /*085c*/ 	.word	0xffffffff


	//   ....[155]....
        /*0860*/ 	.word	0xffffffff


	//   ....[156]....
        /*0864*/ 	.word	0xffffffff


	//   ....[157]....
        /*0868*/ 	.word	0xffffffff


	//   ....[158]....
        /*086c*/ 	.word	0xffffffff


	//   ....[159]....
        /*0870*/ 	.word	0xffffffff


	//   ....[160]....
        /*0874*/ 	.word	0xffffffff


	//   ....[161]....
        /*0878*/ 	.word	0xffffffff


	//   ....[162]....
        /*087c*/ 	.word	0xffffffff


	//   ....[163]....
        /*0880*/ 	.word	0xffffffff


	//   ....[164]....
        /*0884*/ 	.word	0xffffffff


	//   ....[165]....
        /*0888*/ 	.word	0xffffffff


	//   ....[166]....
        /*088c*/ 	.word	0xffffffff


	//   ....[167]....
        /*0890*/ 	.word	0xffffffff


	//   ....[168]....
        /*0894*/ 	.word	0xffffffff


	//   ....[169]....
        /*0898*/ 	.word	0xffffffff


	//   ....[170]....
        /*089c*/ 	.word	0xffffffff


	//   ....[171]....
        /*08a0*/ 	.word	0xffffffff


	//   ....[172]....
        /*08a4*/ 	.word	0xffffffff


	//   ....[173]....
        /*08a8*/ 	.word	0xffffffff


	//   ....[174]....
        /*08ac*/ 	.word	0xffffffff


	//   ....[175]....
        /*08b0*/ 	.word	0xffffffff


	//   ....[176]....
        /*08b4*/ 	.word	0xffffffff


	//   ....[177]....
        /*08b8*/ 	.word	0xffffffff


	//   ....[178]....
        /*08bc*/ 	.word	0xffffffff


	//   ....[179]....
        /*08c0*/ 	.word	0xffffffff


	//   ....[180]....
        /*08c4*/ 	.word	0xffffffff


	//   ....[181]....
        /*08c8*/ 	.word	0xffffffff


	//   ....[182]....
        /*08cc*/ 	.word	0xffffffff


	//   ....[183]....
        /*08d0*/ 	.word	0xffffffff


	//   ....[184]....
        /*08d4*/ 	.word	0xffffffff


	//   ....[185]....
        /*08d8*/ 	.word	0xffffffff


	//   ....[186]....
        /*08dc*/ 	.word	0xffffffff


	//   ....[187]....
        /*08e0*/ 	.word	0xffffffff


	//   ....[188]....
        /*08e4*/ 	.word	0xffffffff


	//   ....[189]....
        /*08e8*/ 	.word	0xffffffff


	//   ....[190]....
        /*08ec*/ 	.word	0xffffffff


	//   ....[191]....
        /*08f0*/ 	.word	0xffffffff


	//   ....[192]....
        /*08f4*/ 	.word	0xffffffff


	//   ....[193]....
        /*08f8*/ 	.word	0xffffffff


	//   ....[194]....
        /*08fc*/ 	.word	0xffffffff


	//   ....[195]....
        /*0900*/ 	.word	0xffffffff


	//   ....[196]....
        /*0904*/ 	.word	0xffffffff


	//   ....[197]....
        /*0908*/ 	.word	0xffffffff


	//   ....[198]....
        /*090c*/ 	.word	0xffffffff


	//   ....[199]....
        /*0910*/ 	.word	0xffffffff


	//   ....[200]....
        /*0914*/ 	.word	0xffffffff


	//   ....[201]....
        /*0918*/ 	.word	0xffffffff


	//   ....[202]....
        /*091c*/ 	.word	0xffffffff


	//   ....[203]....
        /*0920*/ 	.word	0xffffffff


	//   ....[204]....
        /*0924*/ 	.word	0xffffffff


	//   ....[205]....
        /*0928*/ 	.word	0xffffffff


	//   ....[206]....
        /*092c*/ 	.word	0xffffffff


	//   ....[207]....
        /*0930*/ 	.word	0xffffffff


	//   ....[208]....
        /*0934*/ 	.word	0xffffffff


	//   ....[209]....
        /*0938*/ 	.word	0xffffffff


	//   ....[210]....
        /*093c*/ 	.word	0xffffffff


	//   ....[211]....
        /*0940*/ 	.word	0xffffffff


	//   ....[212]....
        /*0944*/ 	.word	0xffffffff


	//   ....[213]....
        /*0948*/ 	.word	0xffffffff


	//   ....[214]....
        /*094c*/ 	.word	0xffffffff


	//   ....[215]....
        /*0950*/ 	.word	0xffffffff


	//   ....[216]....
        /*0954*/ 	.word	0xffffffff


	//   ....[217]....
        /*0958*/ 	.word	0xffffffff


	//   ....[218]....
        /*095c*/ 	.word	0xffffffff


	//   ....[219]....
        /*0960*/ 	.word	0xffffffff


	//   ....[220]....
        /*0964*/ 	.word	0xffffffff


	//   ....[221]....
        /*0968*/ 	.word	0xffffffff


	//   ....[222]....
        /*096c*/ 	.word	0xffffffff


	//   ....[223]....
        /*0970*/ 	.word	0xffffffff


	//   ....[224]....
        /*0974*/ 	.word	0xffffffff


	//   ....[225]....
        /*0978*/ 	.word	0xffffffff


	//   ....[226]....
        /*097c*/ 	.word	0xffffffff


	//   ....[227]....
        /*0980*/ 	.word	0xffffffff


	//   ....[228]....
        /*0984*/ 	.word	0xffffffff


	//   ....[229]....
        /*0988*/ 	.word	0xffffffff


	//   ....[230]....
        /*098c*/ 	.word	0xffffffff


	//   ....[231]....
        /*0990*/ 	.word	0xffffffff


	//   ....[232]....
        /*0994*/ 	.word	0xffffffff


	//   ....[233]....
        /*0998*/ 	.word	0xffffffff


	//   ....[234]....
        /*099c*/ 	.word	0xffffffff


	//   ....[235]....
        /*09a0*/ 	.word	0xffffffff


	//   ....[236]....
        /*09a4*/ 	.word	0xffffffff


	//   ....[237]....
        /*09a8*/ 	.word	0xffffffff


	//   ....[238]....
        /*09ac*/ 	.word	0xffffffff


	//   ....[239]....
        /*09b0*/ 	.word	0xffffffff


	//   ....[240]....
        /*09b4*/ 	.word	0xffffffff


	//   ....[241]....
        /*09b8*/ 	.word	0xffffffff


	//   ....[242]....
        /*09bc*/ 	.word	0xffffffff


	//   ....[243]....
        /*09c0*/ 	.word	0xffffffff


	//   ....[244]....
        /*09c4*/ 	.word	0xffffffff


	//   ....[245]....
        /*09c8*/ 	.word	0xffffffff


	//   ....[246]....
        /*09cc*/ 	.word	0xffffffff


	//   ....[247]....
        /*09d0*/ 	.word	0xffffffff


	//   ....[248]....
        /*09d4*/ 	.word	0xffffffff


	//   ....[249]....
        /*09d8*/ 	.word	0xffffffff


	//   ....[250]....
        /*09dc*/ 	.word	0xffffffff


	//   ....[251]....
        /*09e0*/ 	.word	0xffffffff


	//   ....[252]....
        /*09e4*/ 	.word	0xffffffff


	//   ....[253]....
        /*09e8*/ 	.word	0xffffffff


	//   ....[254]....
        /*09ec*/ 	.word	0xffffffff


	//   ....[255]....
        /*09f0*/ 	.word	0xffffffff


	//   ....[0]....
        /*09f4*/ 	.word	0xffffffff


	//   ....[1]....
        /*09f8*/ 	.word	0xffffffff


	//   ....[2]....
        /*09fc*/ 	.word	0xffffffff


	//   ....[3]....
        /*0a00*/ 	.word	0xffffffff


	//   ....[4]....
        /*0a04*/ 	.word	0xffffffff


	//   ....[5]....
        /*0a08*/ 	.word	0xffffffff


	//   ....[6]....
        /*0a0c*/ 	.word	0xffffffff


	//   ....[7]....
        /*0a10*/ 	.word	0xffffffff


	//   ....[8]....
        /*0a14*/ 	.word	0xffffffff


	//   ....[9]....
        /*0a18*/ 	.word	0xffffffff


	//   ....[10]....
        /*0a1c*/ 	.word	0xffffffff


	//   ....[11]....
        /*0a20*/ 	.word	0xffffffff


	//   ....[12]....
        /*0a24*/ 	.word	0xffffffff


	//   ....[13]....
        /*0a28*/ 	.word	0xffffffff


	//   ....[14]....
        /*0a2c*/ 	.word	0xffffffff


	//   ....[15]....
        /*0a30*/ 	.word	0xffffffff


	//   ....[16]....
        /*0a34*/ 	.word	0xffffffff


	//   ....[17]....
        /*0a38*/ 	.word	0xffffffff


	//   ....[18]....
        /*0a3c*/ 	.word	0xffffffff


	//----- nvinfo : EIATTR_COOP_GROUP_INSTR_OFFSETS
	.align		4
.L_224:
        /*0a40*/ 	.byte	0x04, 0x28
        /*0a42*/ 	.short	(.L_226 - .L_225)


	//   ....[0]....
.L_225:
        /*0a44*/ 	.word	0x00000050


	//   ....[1]....
        /*0a48*/ 	.word	0x00000200


	//   ....[2]....
        /*0a4c*/ 	.word	0x00000230


	//   ....[3]....
        /*0a50*/ 	.word	0x00000260


	//   ....[4]....
        /*0a54*/ 	.word	0x00000290


	//   ....[5]....
        /*0a58*/ 	.word	0x000002c0


	//   ....[6]....
        /*0a5c*/ 	.word	0x000002f0


	//   ....[7]....
        /*0a60*/ 	.word	0x00000450


	//   ....[8]....
        /*0a64*/ 	.word	0x00000490


	//   ....[9]....
        /*0a68*/ 	.word	0x000004c0


	//   ....[10]....
        /*0a6c*/ 	.word	0x000004f0


	//   ....[11]....
        /*0a70*/ 	.word	0x00000520


	//   ....[12]....
        /*0a74*/ 	.word	0x00000550


	//   ....[13]....
        /*0a78*/ 	.word	0x000005e0


	//   ....[14]....
        /*0a7c*/ 	.word	0x00000630


	//   ....[15]....
        /*0a80*/ 	.word	0x00000650


	//   ....[16]....
        /*0a84*/ 	.word	0x000006b0


	//   ....[17]....
        /*0a88*/ 	.word	0x00008920


	//   ....[18]....
        /*0a8c*/ 	.word	0x00008940


	//   ....[19]....
        /*0a90*/ 	.word	0x00008a20


	//   ....[20]....
        /*0a94*/ 	.word	0x00008a30


	//   ....[21]....
        /*0a98*/ 	.word	0x00008b00


	//   ....[22]....
        /*0a9c*/ 	.word	0x00008b20


	//   ....[23]....
        /*0aa0*/ 	.word	0x00008bf0


	//   ....[24]....
        /*0aa4*/ 	.word	0x00008c00


	//   ....[25]....
        /*0aa8*/ 	.word	0x00008cd0


	//   ....[26]....
        /*0aac*/ 	.word	0x00008cf0


	//   ....[27]....
        /*0ab0*/ 	.word	0x00008dc0


	//   ....[28]....
        /*0ab4*/ 	.word	0x00008dd0


	//   ....[29]....
        /*0ab8*/ 	.word	0x00008ea0


	//   ....[30]....
        /*0abc*/ 	.word	0x00008ec0


	//   ....[31]....
        /*0ac0*/ 	.word	0x00008f90


	//   ....[32]....
        /*0ac4*/ 	.word	0x00008fa0


	//   ....[33]....
        /*0ac8*/ 	.word	0x00009640


	//   ....[34]....
        /*0acc*/ 	.word	0x000096a0


	//   ....[35]....
        /*0ad0*/ 	.word	0x00009700


	//   ....[36]....
        /*0ad4*/ 	.word	0x00009730


	//   ....[37]....
        /*0ad8*/ 	.word	0x000098e0


	//   ....[38]....
        /*0adc*/ 	.word	0x00009920


	//   ....[39]....
        /*0ae0*/ 	.word	0x00009970


	//   ....[40]....
        /*0ae4*/ 	.word	0x000099b0


	//   ....[41]....
        /*0ae8*/ 	.word	0x00009bc0


	//   ....[42]....
        /*0aec*/ 	.word	0x00009c00


	//   ....[43]....
        /*0af0*/ 	.word	0x00009c50


	//   ....[44]....
        /*0af4*/ 	.word	0x00009c90


	//   ....[45]....
        /*0af8*/ 	.word	0x00009ec0


	//   ....[46]....
        /*0afc*/ 	.word	0x00009f00


	//   ....[47]....
        /*0b00*/ 	.word	0x00009f50


	//   ....[48]....
        /*0b04*/ 	.word	0x00009f90


	//   ....[49]....
        /*0b08*/ 	.word	0x0000bcf0


	//   ....[50]....
        /*0b0c*/ 	.word	0x0000bd40


	//   ....[51]....
        /*0b10*/ 	.word	0x0000bd60


	//   ....[52]....
        /*0b14*/ 	.word	0x0000bd80


	//   ....[53]....
        /*0b18*/ 	.word	0x0000be60


	//   ....[54]....
        /*0b1c*/ 	.word	0x0000be70


	//   ....[55]....
        /*0b20*/ 	.word	0x0000be80


	//   ....[56]....
        /*0b24*/ 	.word	0x0000be90


	//   ....[57]....
        /*0b28*/ 	.word	0x0000c0a0


	//   ....[58]....
        /*0b2c*/ 	.word	0x0000c0e0


	//   ....[59]....
        /*0b30*/ 	.word	0x0000c100


	//   ....[60]....
        /*0b34*/ 	.word	0x0000c110


	//   ....[61]....
        /*0b38*/ 	.word	0x0000c250


	//   ....[62]....
        /*0b3c*/ 	.word	0x0000c2f0


	//   ....[63]....
        /*0b40*/ 	.word	0x0000c310


	//   ....[64]....
        /*0b44*/ 	.word	0x0000c320


	//   ....[65]....
        /*0b48*/ 	.word	0x0000f6b0


	//   ....[66]....
        /*0b4c*/ 	.word	0x0000f8b0


	//   ....[67]....
        /*0b50*/ 	.word	0x00010040


	//   ....[68]....
        /*0b54*/ 	.word	0x00010690


	//   ....[69]....
        /*0b58*/ 	.word	0x00011060


	//   ....[70]....
        /*0b5c*/ 	.word	0x00011100


	//   ....[71]....
        /*0b60*/ 	.word	0x000114c0


	//   ....[72]....
        /*0b64*/ 	.word	0x000114e0


	//   ....[73]....
        /*0b68*/ 	.word	0x00011bd0


	//   ....[74]....
        /*0b6c*/ 	.word	0x00011c70


	//   ....[75]....
        /*0b70*/ 	.word	0x00011d60


	//   ....[76]....
        /*0b74*/ 	.word	0x00011df0


	//   ....[77]....
        /*0b78*/ 	.word	0x000149f0


	//   ....[78]....
        /*0b7c*/ 	.word	0x00014c20


	//   ....[79]....
        /*0b80*/ 	.word	0x000153f0


	//   ....[80]....
        /*0b84*/ 	.word	0x00015a80


	//   ....[81]....
        /*0b88*/ 	.word	0x00016430


	//   ....[82]....
        /*0b8c*/ 	.word	0x000165c0


	//   ....[83]....
        /*0b90*/ 	.word	0x000168b0


	//   ....[84]....
        /*0b94*/ 	.word	0x000169c0


	//   ....[85]....
        /*0b98*/ 	.word	0x00016a10


	//   ....[86]....
        /*0b9c*/ 	.word	0x00016b10


	//   ....[87]....
        /*0ba0*/ 	.word	0x00016f90


	//   ....[88]....
        /*0ba4*/ 	.word	0x00017010


	//   ....[89]....
        /*0ba8*/ 	.word	0x0001a2a0


	//   ....[90]....
        /*0bac*/ 	.word	0x0001a2e0


	//   ....[91]....
        /*0bb0*/ 	.word	0x0001a510


	//   ....[92]....
        /*0bb4*/ 	.word	0x0001a5b0


	//   ....[93]....
        /*0bb8*/ 	.word	0x0001a5e0


	//   ....[94]....
        /*0bbc*/ 	.word	0x0001a6c0


	//   ....[95]....
        /*0bc0*/ 	.word	0x0001a7b0


	//   ....[96]....
        /*0bc4*/ 	.word	0x0001aa10


	//   ....[97]....
        /*0bc8*/ 	.word	0x0001de60


	//   ....[98]....
        /*0bcc*/ 	.word	0x0001e090


	//   ....[99]....
        /*0bd0*/ 	.word	0x0001e860


	//   ....[100]....
        /*0bd4*/ 	.word	0x0001eef0


	//   ....[101]....
        /*0bd8*/ 	.word	0x0001f8a0


	//   ....[102]....
        /*0bdc*/ 	.word	0x0001fa30


	//   ....[103]....
        /*0be0*/ 	.word	0x0001fd20


	//   ....[104]....
        /*0be4*/ 	.word	0x0001fe30


	//   ....[105]....
        /*0be8*/ 	.word	0x0001fe80


	//   ....[106]....
        /*0bec*/ 	.word	0x0001ff80


	//   ....[107]....
        /*0bf0*/ 	.word	0x00020410


	//   ....[108]....
        /*0bf4*/ 	.word	0x00020490


	//   ....[109]....
        /*0bf8*/ 	.word	0x00021f60


	//   ....[110]....
        /*0bfc*/ 	.word	0x00021fd0


	//   ....[111]....
        /*0c00*/ 	.word	0x00021fe0


	//   ....[112]....
        /*0c04*/ 	.word	0x00021ff0


	//   ....[113]....
        /*0c08*/ 	.word	0x00022020


	//   ....[114]....
        /*0c0c*/ 	.word	0x00022040


	//   ....[115]....
        /*0c10*/ 	.word	0x00022050


	//   ....[116]....
        /*0c14*/ 	.word	0x00022060


	//   ....[117]....
        /*0c18*/ 	.word	0x000234c0


	//   ....[118]....
        /*0c1c*/ 	.word	0x000234e0


	//   ....[119]....
        /*0c20*/ 	.word	0x000234f0


	//   ....[120]....
        /*0c24*/ 	.word	0x00023500


	//   ....[121]....
        /*0c28*/ 	.word	0x00023510


	//   ....[122]....
        /*0c2c*/ 	.word	0x00023520


	//   ....[123]....
        /*0c30*/ 	.word	0x00023540


	//   ....[124]....
        /*0c34*/ 	.word	0x000235b0


	//   ....[125]....
        /*0c38*/ 	.word	0x00023930


	//   ....[126]....
        /*0c3c*/ 	.word	0x00023950


	//   ....[127]....
        /*0c40*/ 	.word	0x000239c0


	//   ....[128]....
        /*0c44*/ 	.word	0x000239d0


	//   ....[129]....
        /*0c48*/ 	.word	0x00023a40


	//   ....[130]....
        /*0c4c*/ 	.word	0x00023a60


	//   ....[131]....
        /*0c50*/ 	.word	0x00023ad0


	//   ....[132]....
        /*0c54*/ 	.word	0x00023ae0


	//   ....[133]....
        /*0c58*/ 	.word	0x00023b50


	//   ....[134]....
        /*0c5c*/ 	.word	0x00023b70


	//   ....[135]....
        /*0c60*/ 	.word	0x00023be0


	//   ....[136]....
        /*0c64*/ 	.word	0x00023bf0


	//   ....[137]....
        /*0c68*/ 	.word	0x00023c60


	//   ....[138]....
        /*0c6c*/ 	.word	0x00023c80


	//   ....[139]....
        /*0c70*/ 	.word	0x00023cf0


	//   ....[140]....
        /*0c74*/ 	.word	0x00023d00


	//   ....[141]....
        /*0c78*/ 	.word	0x00023f90


	//   ....[142]....
        /*0c7c*/ 	.word	0x00023fb0


	//   ....[143]....
        /*0c80*/ 	.word	0x00024300


	//   ....[144]....
        /*0c84*/ 	.word	0x00024310


	//   ....[145]....
        /*0c88*/ 	.word	0x00024570


	//   ....[146]....
        /*0c8c*/ 	.word	0x00024590


	//   ....[147]....
        /*0c90*/ 	.word	0x00024810


	//   ....[148]....
        /*0c94*/ 	.word	0x00024820


	//   ....[149]....
        /*0c98*/ 	.word	0x000251e0


	//   ....[150]....
        /*0c9c*/ 	.word	0x00025200


	//   ....[151]....
        /*0ca0*/ 	.word	0x00025270


	//   ....[152]....
        /*0ca4*/ 	.word	0x00025280


	//   ....[153]....
        /*0ca8*/ 	.word	0x000252f0


	//   ....[154]....
        /*0cac*/ 	.word	0x00025310


	//   ....[155]....
        /*0cb0*/ 	.word	0x00025380


	//   ....[156]....
        /*0cb4*/ 	.word	0x00025390


	//   ....[157]....
        /*0cb8*/ 	.word	0x00025400


	//   ....[158]....
        /*0cbc*/ 	.word	0x00025420


	//   ....[159]....
        /*0cc0*/ 	.word	0x00025490


	//   ....[160]....
        /*0cc4*/ 	.word	0x000254a0


	//   ....[161]....
        /*0cc8*/ 	.word	0x00025510


	//   ....[162]....
        /*0ccc*/ 	.word	0x00025530


	//   ....[163]....
        /*0cd0*/ 	.word	0x000255a0


	//   ....[164]....
        /*0cd4*/ 	.word	0x000255b0


	//   ....[165]....
        /*0cd8*/ 	.word	0x000256f0


	//   ....[166]....
        /*0cdc*/ 	.word	0x00025710


	//   ....[167]....
        /*0ce0*/ 	.word	0x00025840


	//   ....[168]....
        /*0ce4*/ 	.word	0x00025880


	//   ....[169]....
        /*0ce8*/ 	.word	0x000258b0


	//   ....[170]....
        /*0cec*/ 	.word	0x000258e0


	//   ....[171]....
        /*0cf0*/ 	.word	0x00025910


	//   ....[172]....
        /*0cf4*/ 	.word	0x00025940


	//   ....[173]....
        /*0cf8*/ 	.word	0x00025aa0


	//   ....[174]....
        /*0cfc*/ 	.word	0x00025ae0


	//   ....[175]....
        /*0d00*/ 	.word	0x00025b10


	//   ....[176]....
        /*0d04*/ 	.word	0x00025b40


	//   ....[177]....
        /*0d08*/ 	.word	0x00025b70


	//   ....[178]....
        /*0d0c*/ 	.word	0x00025ba0


	//   ....[179]....
        /*0d10*/ 	.word	0x00025c30


	//   ....[180]....
        /*0d14*/ 	.word	0x00025c90


	//   ....[181]....
        /*0d18*/ 	.word	0x00025ca0


	//   ....[182]....
        /*0d1c*/ 	.word	0x00025d00


	//   ....[183]....
        /*0d20*/ 	.word	0x00026760


	//   ....[184]....
        /*0d24*/ 	.word	0x000267c0


	//   ....[185]....
        /*0d28*/ 	.word	0x00026810


	//   ....[186]....
        /*0d2c*/ 	.word	0x00026860


	//   ....[187]....
        /*0d30*/ 	.word	0x000268b0


	//   ....[188]....
        /*0d34*/ 	.word	0x00026920


	//   ....[189]....
        /*0d38*/ 	.word	0x00026970


	//   ....[190]....
        /*0d3c*/ 	.word	0x000269e0


	//   ....[191]....
        /*0d40*/ 	.word	0x00026a50


	//   ....[192]....
        /*0d44*/ 	.word	0x00026ab0


	//   ....[193]....
        /*0d48*/ 	.word	0x00026b20


	//   ....[194]....
        /*0d4c*/ 	.word	0x00026b90


	//   ....[195]....
        /*0d50*/ 	.word	0x00026c00


	//   ....[196]....
        /*0d54*/ 	.word	0x00026c60


	//   ....[197]....
        /*0d58*/ 	.word	0x00026cd0


	//   ....[198]....
        /*0d5c*/ 	.word	0x00026d40


	//   ....[199]....
        /*0d60*/ 	.word	0x00026db0


	//   ....[200]....
        /*0d64*/ 	.word	0x00026e10


	//   ....[201]....
        /*0d68*/ 	.word	0x00026e80


	//   ....[202]....
        /*0d6c*/ 	.word	0x00026ef0


	//   ....[203]....
        /*0d70*/ 	.word	0x00026f60


	//   ....[204]....
        /*0d74*/ 	.word	0x00026fc0


	//   ....[205]....
        /*0d78*/ 	.word	0x00027030


	//   ....[206]....
        /*0d7c*/ 	.word	0x000270a0


	//   ....[207]....
        /*0d80*/ 	.word	0x00027110


	//   ....[208]....
        /*0d84*/ 	.word	0x00027170


	//   ....[209]....
        /*0d88*/ 	.word	0x000271d0


	//   ....[210]....
        /*0d8c*/ 	.word	0x00027230


	//   ....[211]....
        /*0d90*/ 	.word	0x00027280


	//   ....[212]....
        /*0d94*/ 	.word	0x000272e0


	//   ....[213]....
        /*0d98*/ 	.word	0x00027330


	//   ....[214]....
        /*0d9c*/ 	.word	0x00027390


	//   ....[215]....
        /*0da0*/ 	.word	0x000273e0


	//   ....[216]....
        /*0da4*/ 	.word	0x00027440


	//   ....[217]....
        /*0da8*/ 	.word	0x000274b0


	//   ....[218]....
        /*0dac*/ 	.word	0x00027520


	//   ....[219]....
        /*0db0*/ 	.word	0x00027590


	//   ....[220]....
        /*0db4*/ 	.word	0x000275f0


	//   ....[221]....
        /*0db8*/ 	.word	0x00027660


	//   ....[222]....
        /*0dbc*/ 	.word	0x000276d0


	//   ....[223]....
        /*0dc0*/ 	.word	0x00027740


	//   ....[224]....
        /*0dc4*/ 	.word	0x000277a0


	//   ....[225]....
        /*0dc8*/ 	.word	0x00027810


	//   ....[226]....
        /*0dcc*/ 	.word	0x00027880


	//   ....[227]....
        /*0dd0*/ 	.word	0x000278f0


	//   ....[228]....
        /*0dd4*/ 	.word	0x00027950


	//   ....[229]....
        /*0dd8*/ 	.word	0x000279c0


	//   ....[230]....
        /*0ddc*/ 	.word	0x00027a30


	//   ....[231]....
        /*0de0*/ 	.word	0x00027aa0


	//   ....[232]....
        /*0de4*/ 	.word	0x00027b00


	//   ....[233]....
        /*0de8*/ 	.word	0x00027b70


	//   ....[234]....
        /*0dec*/ 	.word	0x00027be0


	//   ....[235]....
        /*0df0*/ 	.word	0x00027c50


	//   ....[236]....
        /*0df4*/ 	.word	0x00027cb0


	//   ....[237]....
        /*0df8*/ 	.word	0x00027d20


	//   ....[238]....
        /*0dfc*/ 	.word	0x00027d90


	//   ....[239]....
        /*0e00*/ 	.word	0x00027e00


	//   ....[240]....
        /*0e04*/ 	.word	0x00027e60


	//   ....[241]....
        /*0e08*/ 	.word	0x00027ed0


	//   ....[242]....
        /*0e0c*/ 	.word	0x00027f40


	//   ....[243]....
        /*0e10*/ 	.word	0x00027fb0


	//   ....[244]....
        /*0e14*/ 	.word	0x00028010


	//   ....[245]....
        /*0e18*/ 	.word	0x00028080


	//   ....[246]....
        /*0e1c*/ 	.word	0x000280f0


	//   ....[247]....
        /*0e20*/ 	.word	0x00028160


	//   ....[248]....
        /*0e24*/ 	.word	0x000281c0


	//   ....[249]....
        /*0e28*/ 	.word	0x00028230


	//   ....[250]....
        /*0e2c*/ 	.word	0x000282a0


	//   ....[251]....
        /*0e30*/ 	.word	0x00028310


	//   ....[252]....
        /*0e34*/ 	.word	0x00028370


	//   ....[253]....
        /*0e38*/ 	.word	0x000283e0


	//   ....[254]....
        /*0e3c*/ 	.word	0x00028450


	//   ....[255]....
        /*0e40*/ 	.word	0x000284c0


	//   ....[0]....
        /*0e44*/ 	.word	0x00028520


	//   ....[1]....
        /*0e48*/ 	.word	0x00028590


	//   ....[2]....
        /*0e4c*/ 	.word	0x00028600


	//   ....[3]....
        /*0e50*/ 	.word	0x00028650


	//   ....[4]....
        /*0e54*/ 	.word	0x00028690


	//   ....[5]....
        /*0e58*/ 	.word	0x000286e0


	//   ....[6]....
        /*0e5c*/ 	.word	0x00028730


	//   ....[7]....
        /*0e60*/ 	.word	0x00028780


	//   ....[8]....
        /*0e64*/ 	.word	0x000287f0


	//   ....[9]....
        /*0e68*/ 	.word	0x00028840


	//   ....[10]....
        /*0e6c*/ 	.word	0x00028890


	//   ....[11]....
        /*0e70*/ 	.word	0x000288e0


	//   ....[12]....
        /*0e74*/ 	.word	0x00028930


	//   ....[13]....
        /*0e78*/ 	.word	0x00028980


	//   ....[14]....
        /*0e7c*/ 	.word	0x000289f0


	//   ....[15]....
        /*0e80*/ 	.word	0x00028a40


	//   ....[16]....
        /*0e84*/ 	.word	0x00028ab0


	//   ....[17]....
        /*0e88*/ 	.word	0x00028b10


	//   ....[18]....
        /*0e8c*/ 	.word	0x00028b80


	//----- nvinfo : EIATTR_EXIT_INSTR_OFFSETS
	.align		4
.L_226:
        /*0e90*/ 	.byte	0x04, 0x1c
        /*0e92*/ 	.short	(.L_228 - .L_227)


	//   ....[0]....
.L_227:
        /*0e94*/ 	.word	0x000010d0


	//   ....[1]....
        /*0e98*/ 	.word	0x00026720


	//----- nvinfo : EIATTR_MAX_THREADS
	.align		4
.L_228:
        /*0e9c*/ 	.byte	0x04, 0x05
        /*0e9e*/ 	.short	(.L_230 - .L_229)
.L_229:
        /*0ea0*/ 	.word	0x00000080
        /*0ea4*/ 	.word	0x00000001
        /*0ea8*/ 	.word	0x00000001


	//----- nvinfo : EIATTR_CRS_STACK_SIZE
	.align		4
.L_230:
        /*0eac*/ 	.byte	0x04, 0x1e
        /*0eae*/ 	.short	(.L_232 - .L_231)
.L_231:
        /*0eb0*/ 	.word	0x00000000
.L_232:


//--------------------- .nv.info._ZN7cutlass13device_kernelIN5flash19enable_sm80_to_sm89INS1_16FlashAttnFwdSm80INS1_25CollectiveMainloopFwdSm80ILi4ELi1ELb0EN4cute5tupleIJNS5_1CILi128EEENS7_ILi112EEENS7_ILi64EEEEEELi64ENS_10bfloat16_tEfNS_4arch4Sm80ELb1ELb0ELb1ELb0ELb0ELb0ELb1ELb1EEENS1_21CollectiveEpilogueFwdINS6_IJS8_SA_S9_EEENS6_IJNS7_ILi1EEESI_SI_EEESC_SE_Li128ELb0ELb1ELb1ELb0EEENS1_30DynamicPersistentTileSchedulerILi128ELi128ELb1ELb1ELb0EEEEEEEEEvNT_6ParamsE --------------------------
	.section	.nv.info._ZN7cutlass13device_kernelIN5flash19enable_sm80_to_sm89INS1_16FlashAttnFwdSm80INS1_25CollectiveMainloopFwdSm80ILi4ELi1ELb0EN4cute5tupleIJNS5_1CILi128EEENS7_ILi112EEENS7_ILi64EEEEEELi64ENS_10bfloat16_tEfNS_4arch4Sm80ELb1ELb0ELb1ELb0ELb0ELb0ELb1ELb1EEENS1_21CollectiveEpilogueFwdINS6_IJS8_SA_S9_EEENS6_IJNS7_ILi1EEESI_SI_EEESC_SE_Li128ELb0ELb1ELb1ELb0EEENS1_30DynamicPersistentTileSchedulerILi128ELi128ELb1ELb1ELb0EEEEEEEEEvNT_6ParamsE,"",@"SHT_CUDA_INFO"
	.sectionflags	@""
	.align	4


	//----- nvinfo : EIATTR_CUDA_API_VERSION
	.align		4
        /*0000*/ 	.byte	0x04, 0x37
        /*0002*/ 	.short	(.L_234 - .L_233)
.L_233:
        /*0004*/ 	.word	0x00000082


	//----- nvinfo : EIATTR_SW2861232_WAR
	.align		4
.L_234:
        /*0008*/ 	.byte	0x01, 0x35
	.zero		2


	//----- nvinfo : EIATTR_PARAM_CBANK
	.align		4
        /*000c*/ 	.byte	0x04, 0x0a
        /*000e*/ 	.short	(.L_236 - .L_235)
	.align		4
.L_235:
        /*0010*/ 	.word	index@(.nv.constant0._ZN7cutlass13device_kernelIN5flash19enable_sm80_to_sm89INS1_16FlashAttnFwdSm80INS1_25CollectiveMainloopFwdSm80ILi4ELi1ELb0EN4cute5tupleIJNS5_1CILi128EEENS7_ILi112EEENS7_ILi64EEEEEELi64ENS_10bfloat16_tEfNS_4arch4Sm80ELb1ELb0ELb1ELb0ELb0ELb0ELb1ELb1EEENS1_21CollectiveEpilogueFwdINS6_IJS8_SA_S9_EEENS6_IJNS7_ILi1EEESI_SI_EEESC_SE_Li128ELb0ELb1ELb1ELb0EEENS1_30DynamicPersistentTileSchedulerILi128ELi128ELb1ELb1ELb0EEEEEEEEEvNT_6ParamsE)
        /*0014*/ 	.short	0x0160
        /*0016*/ 	.short	0x0428


	//----- nvinfo : EIATTR_CBANK_PARAM_SIZE
	.align		4
.L_236:
        /*0018*/ 	.byte	0x03, 0x19
        /*001a*/ 	.short	0x0428


	//----- nvinfo : EIATTR_KPARAM_INFO
	.align		4
        /*001c*/ 	.byte	0x04, 0x17
        /*001e*/ 	.short	(.L_238 - .L_237)
.L_237:
        /*0020*/ 	.word	0x00000000
        /*0024*/ 	.short	0x0000
        /*0026*/ 	.short	0x0000
        /*0028*/ 	.byte	0x00, 0xf0, 0xa1, 0x10


	//----- nvinfo : EIATTR_MAXREG_COUNT
	.align		4
.L_238:
        /*002c*/ 	.byte	0x03, 0x1b
        /*002e*/ 	.short	0x00ff


	//----- nvinfo : EIATTR_NUM_BARRIERS
	.align		4
        /*0030*/ 	.byte	0x02, 0x4c
        /*0032*/ 	.byte	0x06
	.zero		1


	//----- nvinfo : EIATTR_ANNOTATIONS
	.align		4
        /*0034*/ 	.byte	0x04, 0x55
        /*0036*/ 	.short	(.L_240 - .L_239)


	//   ....[0]....
.L_239:
        /* <DEDUP_REMOVED lines=77> */


	//----- nvinfo : EIATTR_MERCURY_ISA_VERSION
	.align		4
.L_240:
        /*04f0*/ 	.byte	0x03, 0x5f
        /*04f2*/ 	.short	0x0000


	//----- nvinfo : EIATTR_INT_WARP_WIDE_INSTR_OFFSETS
	.align		4
        /*04f4*/ 	.byte	0x04, 0x31
        /*04f6*/ 	.short	(.L_242 - .L_241)


	//   ....[0]....
.L_241:
        /*04f8*/ 	.word	0x00014950


	//   ....[1]....
        /*04fc*/ 	.word	0x000149d0


	//----- nvinfo : EIATTR_COOP_GROUP_MASK_REGIDS
	.align		4
.L_242:
        /*0500*/ 	.byte	0x04, 0x29
        /*0502*/ 	.short	(.L_244 - .L_243)


	//   ....[0]....
.L_243:
        /*0504*/ 	.word	0xffffffff


	//   ....[1]....
        /*0508*/ 	.word	0xffffffff


	//   ....[2]....
        /*050c*/ 	.word	0xffffffff


	//   ....[3]....
        /*0510*/ 	.word	0xffffffff


	//   ....[4]....
        /*0514*/ 	.word	0xffffffff


	//   ....[5]....
        /*0518*/ 	.word	0xffffffff


	//   ....[6]....
        /*051c*/ 	.word	0xffffffff


	//   ....[7]....
        /*0520*/ 	.word	0xffffffff


	//   ....[8]....
        /*0524*/ 	.word	0xffffffff


	//   ....[9]....
        /*0528*/ 	.word	0xffffffff


	//   ....[10]....
        /*052c*/ 	.word	0xffffffff


	//   ....[11]....
        /*0530*/ 	.word	0xffffffff


	//   ....[12]....
        /*0534*/ 	.word	0xffffffff


	//   ....[13]....
        /*0538*/ 	.word	0xffffffff


	//   ....[14]....
        /*053c*/ 	.word	0xffffffff


	//   ....[15]....
        /*0540*/ 	.word	0xffffffff


	//   ....[16]....
        /*0544*/ 	.word	0xffffffff


	//   ....[17]....
        /*0548*/ 	.word	0xffffffff


	//   ....[18]....
        /*054c*/ 	.word	0xffffffff


	//   ....[19]....
        /*0550*/ 	.word	0xffffffff


	//   ....[20]....
        /*0554*/ 	.word	0xffffffff


	//   ....[21]....
        /*0558*/ 	.word	0xffffffff


	//   ....[22]....
        /*055c*/ 	.word	0xffffffff


	//   ....[23]....
        /*0560*/ 	.word	0xffffffff


	//   ....[24]....
        /*0564*/ 	.word	0xffffffff


	//   ....[25]....
        /*0568*/ 	.word	0xffffffff


	//   ....[26]....
        /*056c*/ 	.word	0xffffffff


	//   ....[27]....
        /*0570*/ 	.word	0xffffffff


	//   ....[28]....
        /*0574*/ 	.word	0xffffffff


	//   ....[29]....
        /*0578*/ 	.word	0xffffffff


	//   ....[30]....
        /*057c*/ 	.word	0xffffffff


	//   ....[31]....
        /*0580*/ 	.word	0xffffffff


	//   ....[32]....
        /*0584*/ 	.word	0xffffffff


	//   ....[33]....
        /*0588*/ 	.word	0xffffffff


	//   ....[34]....
        /*058c*/ 	.word	0xffffffff


	//   ....[35]....
        /*0590*/ 	.word	0xffffffff


	//   ....[36]....
        /*0594*/ 	.word	0xffffffff


	//   ....[37]....
        /*0598*/ 	.word	0xffffffff


	//   ....[38]....
        /*059c*/ 	.word	0xffffffff


	//   ....[39]....
        /*05a0*/ 	.word	0xffffffff


	//   ....[40]....
        /*05a4*/ 	.word	0xffffffff


	//   ....[41]....
        /*05a8*/ 	.word	0xffffffff


	//   ....[42]....
        /*05ac*/ 	.word	0xffffffff


	//   ....[43]....
        /*05b0*/ 	.word	0xffffffff


	//   ....[44]....
        /*05b4*/ 	.word	0xffffffff


	//   ....[45]....
        /*05b8*/ 	.word	0xffffffff


	//   ....[46]....
        /*05bc*/ 	.word	0xffffffff


	//   ....[47]....
        /*05c0*/ 	.word	0xffffffff


	//   ....[48]....
        /*05c4*/ 	.word	0xffffffff


	//   ....[49]....
        /*05c8*/ 	.word	0xffffffff


	//   ....[50]....
        /*05cc*/ 	.word	0xffffffff


	//   ....[51]....
        /*05d0*/ 	.word	0xffffffff


	//   ....[52]....
        /*05d4*/ 	.word	0xffffffff


	//   ....[53]....
        /*05d8*/ 	.word	0xffffffff


	//   ....[54]....
        /*05dc*/ 	.word	0xffffffff


	//   ....[55]....
        /*05e0*/ 	.word	0xffffffff


	//   ....[56]....
        /*05e4*/ 	.word	0xffffffff


	//   ....[57]....
        /*05e8*/ 	.word	0xffffffff


	//   ....[58]....
        /*05ec*/ 	.word	0xffffffff


	//   ....[59]....
        /*05f0*/ 	.word	0xffffffff


	//   ....[60]....
        /*05f4*/ 	.word	0xffffffff


	//   ....[61]....
        /*05f8*/ 	.word	0xffffffff


	//   ....[62]....
        /*05fc*/ 	.word	0xffffffff


	//   ....[63]....
        /*0600*/ 	.word	0xffffffff


	//   ....[64]....
        /*0604*/ 	.word	0xffffffff


	//   ....[65]....
        /*0608*/ 	.word	0xffffffff


	//   ....[66]....
        /*060c*/ 	.word	0xffffffff


	//   ....[67]....
        /*0610*/ 	.word	0xffffffff


	//   ....[68]....
        /*0614*/ 	.word	0xffffffff


	//   ....[69]....
        /*0618*/ 	.word	0xffffffff


	//   ....[70]....
        /*061c*/ 	.word	0xffffffff


	//   ....[71]....
        /*0620*/ 	.word	0xffffffff


	//   ....[72]....
        /*0624*/ 	.word	0xffffffff


	//   ....[73]....
        /*0628*/ 	.word	0xffffffff


	//   ....[74]....
        /*062c*/ 	.word	0xffffffff


	//   ....[75]....
        /*0630*/ 	.word	0xffffffff


	//   ....[76]....
        /*0634*/ 	.word	0xffffffff


	//   ....[77]....
        /*0638*/ 	.word	0xffffffff


	//   ....[78]....
        /*063c*/ 	.word	0xffffffff


	//   ....[79]....
        /*0640*/ 	.word	0xffffffff


	//   ....[80]....
        /*0644*/ 	.word	0xffffffff


	//   ....[81]....
        /*0648*/ 	.word	0xffffffff


	//   ....[82]....
        /*064c*/ 	.word	0xffffffff


	//   ....[83]....
        /*0650*/ 	.word	0xffffffff


	//   ....[84]....
        /*0654*/ 	.word	0xffffffff


	//   ....[85]....
        /*0658*/ 	.word	0xffffffff


	//   ....[86]....
        /*065c*/ 	.word	0xffffffff


	//   ....[87]....
        /*0660*/ 	.word	0xffffffff


	//   ....[88]....
        /*0664*/ 	.word	0xffffffff


	//   ....[89]....
        /*0668*/ 	.word	0xffffffff


	//   ....[90]....
        /*066c*/ 	.word	0xffffffff


	//   ....[91]....
        /*0670*/ 	.word	0xffffffff


	//   ....[92]....
        /*0674*/ 	.word	0xffffffff


	//   ....[93]....
        /*0678*/ 	.word	0xffffffff


	//   ....[94]....
        /*067c*/ 	.word	0xffffffff


	//   ....[95]....
        /*0680*/ 	.word	0xffffffff


	//   ....[96]....
        /*0684*/ 	.word	0xffffffff


	//   ....[97]....
        /*0688*/ 	.word	0xffffffff


	//   ....[98]....
        /*068c*/ 	.word	0xffffffff


	//   ....[99]....
        /*0690*/ 	.word	0xffffffff


	//----- nvinfo : EIATTR_COOP_GROUP_INSTR_OFFSETS
	.align		4
.L_244:
        /*0694*/ 	.byte	0x04, 0x28
        /*0696*/ 	.short	(.L_246 - .L_245)


	//   ....[0]....
.L_245:
        /*0698*/ 	.word	0x00000050


	//   ....[1]....
        /*069c*/ 	.word	0x00001570


	//   ....[2]....
        /*06a0*/ 	.word	0x00001590


	//   ....[3]....
        /*06a4*/ 	.word	0x00001680


	//   ....[4]....
        /*06a8*/ 	.word	0x00001690


	//   ....[5]....
        /*06ac*/ 	.word	0x00001770


	//   ....[6]....
        /*06b0*/ 	.word	0x00001790


	//   ....[7]....
        /*06b4*/ 	.word	0x00001870


	//   ....[8]....
        /*06b8*/ 	.word	0x00001880


	//   ....[9]....
        /*06bc*/ 	.word	0x00001960


	//   ....[10]....
        /*06c0*/ 	.word	0x00001980


	//   ....[11]....
        /*06c4*/ 	.word	0x00001a60


	//   ....[12]....
        /*06c8*/ 	.word	0x00001a70


	//   ....[13]....
        /*06cc*/ 	.word	0x00001b50


	//   ....[14]....
        /*06d0*/ 	.word	0x00001b70


	//   ....[15]....
        /*06d4*/ 	.word	0x00001c50


	//   ....[16]....
        /*06d8*/ 	.word	0x00001c60


	//   ....[17]....
        /*06dc*/ 	.word	0x00004080


	//   ....[18]....
        /*06e0*/ 	.word	0x000040b0


	//   ....[19]....
        /*06e4*/ 	.word	0x000040d0


	//   ....[20]....
        /*06e8*/ 	.word	0x000040e0


	//   ....[21]....
        /*06ec*/ 	.word	0x000050d0


	//   ....[22]....
        /*06f0*/ 	.word	0x00005120


	//   ....[23]....
        /*06f4*/ 	.word	0x00005140


	//   ....[24]....
        /*06f8*/ 	.word	0x00005160


	//   ....[25]....
        /*06fc*/ 	.word	0x00005180


	//   ....[26]....
        /*0700*/ 	.word	0x000051b0


	//   ....[27]....
        /*0704*/ 	.word	0x00005990


	//   ....[28]....
        /*0708*/ 	.word	0x00005a30


	//   ....[29]....
        /*070c*/ 	.word	0x00009260


	//   ....[30]....
        /*0710*/ 	.word	0x000096e0


	//   ....[31]....
        /*0714*/ 	.word	0x00009720


	//   ....[32]....
        /*0718*/ 	.word	0x000097f0


	//   ....[33]....
        /*071c*/ 	.word	0x0000b0f0


	//   ....[34]....
        /*0720*/ 	.word	0x0000b290


	//   ....[35]....
        /*0724*/ 	.word	0x0000b2f0


	//   ....[36]....
        /*0728*/ 	.word	0x0000b4a0


	//   ....[37]....
        /*072c*/ 	.word	0x0000b800


	//   ....[38]....
        /*0730*/ 	.word	0x0000ba70


	//   ....[39]....
        /*0734*/ 	.word	0x0000bab0


	//   ....[40]....
        /*0738*/ 	.word	0x0000bb50


	//   ....[41]....
        /*073c*/ 	.word	0x00010a50


	//   ....[42]....
        /*0740*/ 	.word	0x00010a90


	//   ....[43]....
        /*0744*/ 	.word	0x00010ad0


	//   ....[44]....
        /*0748*/ 	.word	0x00010b50


	//   ....[45]....
        /*074c*/ 	.word	0x00010e70


	//   ....[46]....
        /*0750*/ 	.word	0x000110d0


	//   ....[47]....
        /*0754*/ 	.word	0x00011130


	//   ....[48]....
        /*0758*/ 	.word	0x00011310


	//   ....[49]....
        /*075c*/ 	.word	0x00014150


	//   ....[50]....
        /*0760*/ 	.word	0x000141c0


	//   ....[51]....
        /*0764*/ 	.word	0x000141d0


	//   ....[52]....
        /*0768*/ 	.word	0x000141e0


	//   ....[53]....
        /*076c*/ 	.word	0x00014210


	//   ....[54]....
        /*0770*/ 	.word	0x00014230


	//   ....[55]....
        /*0774*/ 	.word	0x00014240


	//   ....[56]....
        /*0778*/ 	.word	0x00014250


	//   ....[57]....
        /*077c*/ 	.word	0x00014b10


	//   ....[58]....
        /*0780*/ 	.word	0x00014f70


	//   ....[59]....
        /*0784*/ 	.word	0x00014f80


	//   ....[60]....
        /*0788*/ 	.word	0x00014fb0


	//   ....[61]....
        /*078c*/ 	.word	0x00014fd0


	//   ....[62]....
        /*0790*/ 	.word	0x00014ff0


	//   ....[63]....
        /*0794*/ 	.word	0x00015000


	//   ....[64]....
        /*0798*/ 	.word	0x00015010


	//   ....[65]....
        /*079c*/ 	.word	0x00015020


	//   ....[66]....
        /*07a0*/ 	.word	0x00015180


	//   ....[67]....
        /*07a4*/ 	.word	0x000151b0


	//   ....[68]....
        /*07a8*/ 	.word	0x000154b0


	//   ....[69]....
        /*07ac*/ 	.word	0x000154d0


	//   ....[70]....
        /*07b0*/ 	.word	0x00015700


	//   ....[71]....
        /*07b4*/ 	.word	0x00015720


	//   ....[72]....
        /*07b8*/ 	.word	0x00015950


	//   ....[73]....
        /*07bc*/ 	.word	0x00015960


	//   ....[74]....
        /*07c0*/ 	.word	0x00015f00


	//   ....[75]....
        /*07c4*/ 	.word	0x00016010


	//   ....[76]....
        /*07c8*/ 	.word	0x00016080


	//   ....[77]....
        /*07cc*/ 	.word	0x000160f0


	//   ....[78]....
        /*07d0*/ 	.word	0x00016150


	//   ....[79]....
        /*07d4*/ 	.word	0x000161c0


	//   ....[80]....
        /*07d8*/ 	.word	0x00016230


	//   ....[81]....
        /*07dc*/ 	.word	0x000162a0


	//   ....[82]....
        /*07e0*/ 	.word	0x00016300


	//   ....[83]....
        /*07e4*/ 	.word	0x00016370


	//   ....[84]....
        /*07e8*/ 	.word	0x000163e0


	//   ....[85]....
        /*07ec*/ 	.word	0x00016450


	//   ....[86]....
        /*07f0*/ 	.word	0x000164b0


	//   ....[87]....
        /*07f4*/ 	.word	0x00016520


	//   ....[88]....
        /*07f8*/ 	.word	0x00016590


	//   ....[89]....
        /*07fc*/ 	.word	0x00016600


	//   ....[90]....
        /*0800*/ 	.word	0x00016660


	//   ....[91]....
        /*0804*/ 	.word	0x000166c0


	//   ....[92]....
        /*0808*/ 	.word	0x00016720


	//   ....[93]....
        /*080c*/ 	.word	0x00016770


	//   ....[94]....
        /*0810*/ 	.word	0x000167d0


	//   ....[95]....
        /*0814*/ 	.word	0x00016820


	//   ....[96]....
        /*0818*/ 	.word	0x00016880


	//   ....[97]....
        /*081c*/ 	.word	0x000168d0


	//   ....[98]....
        /*0820*/ 	.word	0x00016930


	//   ....[99]....
        /*0824*/ 	.word	0x000169a0


	//----- nvinfo : EIATTR_EXIT_INSTR_OFFSETS
	.align		4
.L_246:
        /*0828*/ 	.byte	0x04, 0x1c
        /*082a*/ 	.short	(.L_248 - .L_247)


	//   ....[0]....
.L_247:
        /*082c*/ 	.word	0x000000a0


	//   ....[1]....
        /*0830*/ 	.word	0x00015fc0


	//----- nvinfo : EIATTR_MAX_THREADS
	.align		4
.L_248:
        /*0834*/ 	.byte	0x04, 0x05
        /*0836*/ 	.short	(.L_250 - .L_249)
.L_249:
        /*0838*/ 	.word	0x00000080
        /*083c*/ 	.word	0x00000001
        /*0840*/ 	.word	0x00000001


	//----- nvinfo : EIATTR_CRS_STACK_SIZE
	.align		4
.L_250:
        /*0844*/ 	.byte	0x04, 0x1e
        /*0846*/ 	.short	(.L_252 - .L_251)
.L_251:
        /*0848*/ 	.word	0x00000000
.L_252:


//--------------------- .nv.info._ZN7cutlass13device_kernelIN5flash19enable_sm80_to_sm89INS1_16FlashAttnFwdSm80INS1_25CollectiveMainloopFwdSm80ILi4ELi1ELb0EN4cute5tupleIJNS5_1CILi128EEENS7_ILi80EEENS7_ILi64EEEEEELi64ENS_10bfloat16_tEfNS_4arch4Sm80ELb1ELb0ELb1ELb1ELb0ELb0ELb1ELb1EEENS1_21CollectiveEpilogueFwdINS6_IJS8_SA_S9_EEENS6_IJNS7_ILi1EEESI_SI_EEESC_SE_Li128ELb1ELb1ELb1ELb0EEENS1_36VarlenDynamicPersistentTileSchedulerILi128ELi80ELi128ELi128ELb1ELb1ELb0ELb1ELb1ELb1EEEEEEEEEvNT_6ParamsE --------------------------
	.section	.nv.info._ZN7cutlass13device_kernelIN5flash19enable_sm80_to_sm89INS1_16FlashAttnFwdSm80INS1_25CollectiveMainloopFwdSm80ILi4ELi1ELb0EN4cute5tupleIJNS5_1CILi128EEENS7_ILi80EEENS7_ILi64EEEEEELi64ENS_10bfloat16_tEfNS_4arch4Sm80ELb1ELb0ELb1ELb1ELb0ELb0ELb1ELb1EEENS1_21CollectiveEpilogueFwdINS6_IJS8_SA_S9_EEENS6_IJNS7_ILi1EEESI_SI_EEESC_SE_Li128ELb1ELb1ELb1ELb0EEENS1_36VarlenDynamicPersistentTileSchedulerILi128ELi80ELi128ELi128ELb1ELb1ELb0ELb1ELb1ELb1EEEEEEEEEvNT_6ParamsE,"",@"SHT_CUDA_INFO"
	.sectionflags	@""
	.align	4


	//----- nvinfo : EIATTR_CUDA_API_VERSION
	.align		4
        /*0000*/ 	.byte	0x04, 0x37
        /*0002*/ 	.short	(.L_254 - .L_253)
.L_253:
        /*0004*/ 	.word	0x00000082


	//----- nvinfo : EIATTR_SW2861232_WAR
	.align		4
.L_254:
        /*0008*/ 	.byte	0x01, 0x35
	.zero		2


	//----- nvinfo : EIATTR_PARAM_CBANK
	.align		4
        /*000c*/ 	.byte	0x04, 0x0a
        /*000e*/ 	.short	(.L_256 - .L_255)
	.align		4
.L_255:
        /*0010*/ 	.word	index@(.nv.constant0._ZN7cutlass13device_kernelIN5flash19enable_sm80_to_sm89INS1_16FlashAttnFwdSm80INS1_25CollectiveMainloopFwdSm80ILi4ELi1ELb0EN4cute5tupleIJNS5_1CILi128EEENS7_ILi80EEENS7_ILi64EEEEEELi64ENS_10bfloat16_tEfNS_4arch4Sm80ELb1ELb0ELb1ELb1ELb0ELb0ELb1ELb1EEENS1_21CollectiveEpilogueFwdINS6_IJS8_SA_S9_EEENS6_IJNS7_ILi1EEESI_SI_EEESC_SE_Li128ELb1ELb1ELb1ELb0EEENS1_36VarlenDynamicPersistentTileSchedulerILi128ELi80ELi128ELi128ELb1ELb1ELb0ELb1ELb1ELb1EEEEEEEEEvNT_6ParamsE)
        /*0014*/ 	.short	0x0160
        /*0016*/ 	.short	0x0438


	//----- nvinfo : EIATTR_CBANK_PARAM_SIZE
	.align		4
.L_256:
        /*0018*/ 	.byte	0x03, 0x19
        /*001a*/ 	.short	0x0438


	//----- nvinfo : EIATTR_KPARAM_INFO
	.align		4
        /*001c*/ 	.byte	0x04, 0x17
        /*001e*/ 	.short	(.L_258 - .L_257)
.L_257:
        /*0020*/ 	.word	0x00000000
        /*0024*/ 	.short	0x0000
        /*0026*/ 	.short	0x0000
        /*0028*/ 	.byte	0x00, 0xf0, 0xe1, 0x10


	//----- nvinfo : EIATTR_MAXREG_COUNT
	.align		4
.L_258:
        /*002c*/ 	.byte	0x03, 0x1b
        /*002e*/ 	.short	0x00ff


	//----- nvinfo : EIATTR_NUM_BARRIERS
	.align		4
        /*0030*/ 	.byte	0x02, 0x4c
        /*0032*/ 	.byte	0x06
	.zero		1


	//----- nvinfo : EIATTR_ANNOTATIONS
	.align		4
        /*0034*/ 	.byte	0x04, 0x55
        /*0036*/ 	.short	(.L_260 - .L_259)


	//   ....[0]....
.L_259:
        /* <DEDUP_REMOVED lines=100> */


	//----- nvinfo : EIATTR_MERCURY_ISA_VERSION
	.align		4
.L_260:
        /*0668*/ 	.byte	0x03, 0x5f
        /*066a*/ 	.short	0x0000


	//----- nvinfo : EIATTR_INT_WARP_WIDE_INSTR_OFFSETS
	.align		4
        /*066c*/ 	.byte	0x04, 0x31
        /*066e*/ 	.short	(.L_262 - .L_261)


	//   ....[0]....
.L_261:
        /*0670*/ 	.word	0x0000fe20


	//   ....[1]....
        /*0674*/ 	.word	0x0000fea0


	//----- nvinfo : EIATTR_COOP_GROUP_MASK_REGIDS
	.align		4
.L_262:
        /*0678*/ 	.byte	0x04, 0x29
        /*067a*/ 	.short	(.L_264 - .L_263)


	//   ....[0]....
.L_263:
        /*067c*/ 	.word	0xffffffff


	//   ....[1]....
        /*0680*/ 	.word	0xffffffff


	//   ....[2]....
        /*0684*/ 	.word	0xffffffff


	//   ....[3]....
        /*0688*/ 	.word	0xffffffff


	//   ....[4]....
        /*068c*/ 	.word	0xffffffff


	//   ....[5]....
        /*0690*/ 	.word	0xffffffff


	//   ....[6]....
        /*0694*/ 	.word	0xffffffff


	//   ....[7]....
        /*0698*/ 	.word	0xffffffff


	//   ....[8]....
        /*069c*/ 	.word	0xffffffff


	//   ....[9]....
        /*06a0*/ 	.word	0xffffffff


	//   ....[10]....
        /*06a4*/ 	.word	0xffffffff


	//   ....[11]....
        /*06a8*/ 	.word	0xffffffff


	//   ....[12]....
        /*06ac*/ 	.word	0xffffffff


	//   ....[13]....
        /*06b0*/ 	.word	0xffffffff


	//   ....[14]....
        /*06b4*/ 	.word	0xffffffff


	//   ....[15]....
        /*06b8*/ 	.word	0xffffffff


	//   ....[16]....
        /*06bc*/ 	.word	0xffffffff


	//   ....[17]....
        /*06c0*/ 	.word	0xffffffff


	//   ....[18]....
        /*06c4*/ 	.word	0xffffffff


	//   ....[19]....
        /*06c8*/ 	.word	0xffffffff


	//   ....[20]....
        /*06cc*/ 	.word	0xffffffff


	//   ....[21]....
        /*06d0*/ 	.word	0xffffffff


	//   ....[22]....
        /*06d4*/ 	.word	0xffffffff


	//   ....[23]....
        /*06d8*/ 	.word	0xffffffff


	//   ....[24]....
        /*06dc*/ 	.word	0xffffffff


	//   ....[25]....
        /*06e0*/ 	.word	0xffffffff


	//   ....[26]....
        /*06e4*/ 	.word	0xffffffff


	//   ....[27]....
        /*06e8*/ 	.word	0xffffffff


	//   ....[28]....
        /*06ec*/ 	.word	0xffffffff


	//   ....[29]....
        /*06f0*/ 	.word	0xffffffff


	//   ....[30]....
        /*06f4*/ 	.word	0xffffffff


	//   ....[31]....
        /*06f8*/ 	.word	0xffffffff


	//   ....[32]....
        /*06fc*/ 	.word	0xffffffff


	//   ....[33]....
        /*0700*/ 	.word	0xffffffff


	//   ....[34]....
        /*0704*/ 	.word	0xffffffff


	//   ....[35]....
        /*0708*/ 	.word	0xffffffff


	//   ....[36]....
        /*070c*/ 	.word	0xffffffff


	//   ....[37]....
        /*0710*/ 	.word	0xffffffff


	//   ....[38]....
        /*0714*/ 	.word	0xffffffff


	//   ....[39]....
        /*0718*/ 	.word	0xffffffff


	//   ....[40]....
        /*071c*/ 	.word	0xffffffff


	//   ....[41]....
        /*0720*/ 	.word	0xffffffff


	//   ....[42]....
        /*0724*/ 	.word	0xffffffff


	//   ....[43]....
        /*0728*/ 	.word	0xffffffff


	//   ....[44]....
        /*072c*/ 	.word	0xffffffff


	//   ....[45]....
        /*0730*/ 	.word	0xffffffff


	//   ....[46]....
        /*0734*/ 	.word	0xffffffff


	//   ....[47]....
        /*0738*/ 	.word	0xffffffff


	//   ....[48]....
        /*073c*/ 	.word	0xffffffff


	//   ....[49]....
        /*0740*/ 	.word	0xffffffff


	//   ....[50]....
        /*0744*/ 	.word	0xffffffff


	//   ....[51]....
        /*0748*/ 	.word	0xffffffff


	//   ....[52]....
        /*074c*/ 	.word	0xffffffff


	//   ....[53]....
        /*0750*/ 	.word	0xffffffff


	//   ....[54]....
        /*0754*/ 	.word	0xffffffff


	//   ....[55]....
        /*0758*/ 	.word	0xffffffff


	//   ....[56]....
        /*075c*/ 	.word	0xffffffff


	//   ....[57]....
        /*0760*/ 	.word	0xffffffff


	//   ....[58]....
        /*0764*/ 	.word	0xffffffff


	//   ....[59]....
        /*0768*/ 	.word	0xffffffff


	//   ....[60]....
        /*076c*/ 	.word	0xffffffff


	//   ....[61]....
        /*0770*/ 	.word	0xffffffff


	//   ....[62]....
        /*0774*/ 	.word	0xffffffff


	//   ....[63]....
        /*0778*/ 	.word	0xffffffff


	//   ....[64]....
        /*077c*/ 	.word	0xffffffff


	//   ....[65]....
        /*0780*/ 	.word	0xffffffff


	//   ....[66]....
        /*0784*/ 	.word	0xffffffff


	//   ....[67]....
        /*0788*/ 	.word	0xffffffff


	//   ....[68]....
        /*078c*/ 	.word	0xffffffff


	//   ....[69]....
        /*0790*/ 	.word	0xffffffff


	//   ....[70]....
        /*0794*/ 	.word	0xffffffff


	//   ....[71]....
        /*0798*/ 	.word	0xffffffff


	//   ....[72]....
        /*079c*/ 	.word	0xffffffff


	//   ....[73]....
        /*07a0*/ 	.word	0xffffffff


	//   ....[74]....
        /*07a4*/ 	.word	0xffffffff


	//   ....[75]....
        /*07a8*/ 	.word	0xffffffff


	//   ....[76]....
        /*07ac*/ 	.word	0xffffffff


	//   ....[77]....
        /*07b0*/ 	.word	0xffffffff


	//   ....[78]....
        /*07b4*/ 	.word	0xffffffff


	//   ....[79]....
        /*07b8*/ 	.word	0xffffffff


	//   ....[80]....
        /*07bc*/ 	.word	0xffffffff


	//   ....[81]....
        /*07c0*/ 	.word	0xffffffff


	//   ....[82]....
        /*07c4*/ 	.word	0xffffffff


	//   ....[83]....
        /*07c8*/ 	.word	0xffffffff


	//   ....[84]....
        /*07cc*/ 	.word	0xffffffff


	//   ....[85]....
        /*07d0*/ 	.word	0xffffffff


	//   ....[86]....
        /*07d4*/ 	.word	0xffffffff


	//   ....[87]....
        /*07d8*/ 	.word	0xffffffff


	//   ....[88]....
        /*07dc*/ 	.word	0xffffffff


	//   ....[89]....
        /*07e0*/ 	.word	0xffffffff


	//   ....[90]....
        /*07e4*/ 	.word	0xffffffff


	//   ....[91]....
        /*07e8*/ 	.word	0xffffffff


	//   ....[92]....
        /*07ec*/ 	.word	0xffffffff


	//   ....[93]....
        /*07f0*/ 	.word	0xffffffff


	//   ....[94]....
        /*07f4*/ 	.word	0xffffffff


	//   ....[95]....
        /*07f8*/ 	.word	0xffffffff


	//   ....[96]....
        /*07fc*/ 	.word	0xffffffff


	//   ....[97]....
        /*0800*/ 	.word	0xffffffff


	//   ....[98]....
        /*0804*/ 	.word	0xffffffff


	//   ....[99]....
        /*0808*/ 	.word	0xffffffff


	//   ....[100]....
        /*080c*/ 	.word	0xffffffff


	//   ....[101]....
        /*0810*/ 	.word	0xffffffff


	//   ....[102]....
        /*0814*/ 	.word	0xffffffff


	//   ....[103]....
        /*0818*/ 	.word	0xffffffff


	//   ....[104]....
        /*081c*/ 	.word	0xffffffff


	//   ....[105]....
        /*0820*/ 	.word	0xffffffff


	//   ....[106]....
        /*0824*/ 	.word	0xffffffff


	//   ....[107]....
        /*0828*/ 	.word	0xffffffff


	//   ....[108]....
        /*082c*/ 	.word	0xffffffff


	//   ....[109]....
        /*0830*/ 	.word	0xffffffff


	//   ....[110]....
        /*0834*/ 	.word	0xffffffff


	//   ....[111]....
        /*0838*/ 	.word	0xffffffff


	//   ....[112]....
        /*083c*/ 	.word	0xffffffff


	//   ....[113]....
        /*0840*/ 	.word	0xffffffff


	//   ....[114]....
        /*0844*/ 	.word	0xffffffff


	//   ....[115]....
        /*0848*/ 	.word	0xffffffff


	//   ....[116]....
        /*084c*/ 	.word	0xffffffff


	//   ....[117]....
        /*0850*/ 	.word	0xffffffff


	//   ....[118]....
        /*0854*/ 	.word	0xffffffff


	//   ....[119]....
        /*0858*/ 	.word	0xffffffff


	//   ....[120]....
        /*085c*/ 	.word	0xffffffff


	//   ....[121]....
        /*0860*/ 	.word	0xffffffff


	//   ....[122]....
        /*0864*/ 	.word	0xffffffff


	//   ....[123]....
        /*0868*/ 	.word	0xffffffff


	//   ....[124]....
        /*086c*/ 	.word	0xffffffff


	//   ....[125]....
        /*0870*/ 	.word	0xffffffff


	//   ....[126]....
        /*0874*/ 	.word	0xffffffff


	//   ....[127]....
        /*0878*/ 	.word	0xffffffff


	//   ....[128]....
        /*087c*/ 	.word	0xffffffff


	//   ....[129]....
        /*0880*/ 	.word	0xffffffff


	//   ....[130]....
        /*0884*/ 	.word	0xffffffff


	//   ....[131]....
        /*0888*/ 	.word	0xffffffff


	//   ....[132]....
        /*088c*/ 	.word	0xffffffff


	//   ....[133]....
        /*0890*/ 	.word	0xffffffff


	//   ....[134]....
        /*0894*/ 	.word	0xffffffff


	//   ....[135]....
        /*0898*/ 	.word	0xffffffff


	//   ....[136]....
        /*089c*/ 	.word	0xffffffff


	//   ....[137]....
        /*08a0*/ 	.word	0xffffffff


	//   ....[138]....
        /*08a4*/ 	.word	0xffffffff


	//   ....[139]....
        /*08a8*/ 	.word	0xffffffff


	//   ....[140]....
        /*08ac*/ 	.word	0xffffffff


	//   ....[141]....
        /*08b0*/ 	.word	0xffffffff


	//   ....[142]....
        /*08b4*/ 	.word	0xffffffff


	//   ....[143]....
        /*08b8*/ 	.word	0xffffffff


	//   ....[144]....
        /*08bc*/ 	.word	0xffffffff


	//   ....[145]....
        /*08c0*/ 	.word	0xffffffff


	//   ....[146]....
        /*08c4*/ 	.word	0xffffffff


	//   ....[147]....
        /*08c8*/ 	.word	0xffffffff


	//   ....[148]....
        /*08cc*/ 	.word	0xffffffff


	//   ....[149]....
        /*08d0*/ 	.word	0xffffffff


	//   ....[150]....
        /*08d4*/ 	.word	0xffffffff


	//   ....[151]....
        /*08d8*/ 	.word	0xffffffff


	//   ....[152]....
        /*08dc*/ 	.word	0xffffffff


	//   ....[153]....
        /*08e0*/ 	.word	0xffffffff


	//   ....[154]....
        /*08e4*/ 	.word	0xffffffff


	//   ....[155]....
        /*08e8*/ 	.word	0xffffffff


	//   ....[156]....
        /*08ec*/ 	.word	0xffffffff


	//   ....[157]....
        /*08f0*/ 	.word	0xffffffff


	//   ....[158]....
        /*08f4*/ 	.word	0xffffffff


	//   ....[159]....
        /*08f8*/ 	.word	0xffffffff


	//   ....[160]....
        /*08fc*/ 	.word	0xffffffff


	//   ....[161]....
        /*0900*/ 	.word	0xffffffff


	//   ....[162]....
        /*0904*/ 	.word	0xffffffff


	//   ....[163]....
        /*0908*/ 	.word	0xffffffff


	//   ....[164]....
        /*090c*/ 	.word	0xffffffff


	//   ....[165]....
        /*0910*/ 	.word	0xffffffff


	//   ....[166]....
        /*0914*/ 	.word	0xffffffff


	//   ....[167]....
        /*0918*/ 	.word	0xffffffff


	//   ....[168]....
        /*091c*/ 	.word	0xffffffff


	//   ....[169]....
        /*0920*/ 	.word	0xffffffff


	//   ....[170]....
        /*0924*/ 	.word	0xffffffff


	//   ....[171]....
        /*0928*/ 	.word	0xffffffff


	//   ....[172]....
        /*092c*/ 	.word	0xffffffff


	//   ....[173]....
        /*0930*/ 	.word	0xffffffff


	//   ....[174]....
        /*0934*/ 	.word	0xffffffff


	//   ....[175]....
        /*0938*/ 	.word	0xffffffff


	//   ....[176]....
        /*093c*/ 	.word	0xffffffff


	//   ....[177]....
        /*0940*/ 	.word	0xffffffff


	//   ....[178]....
        /*0944*/ 	.word	0xffffffff


	//   ....[179]....
        /*0948*/ 	.word	0xffffffff


	//   ....[180]....
        /*094c*/ 	.word	0xffffffff


	//   ....[181]....
        /*0950*/ 	.word	0xffffffff


	//   ....[182]....
        /*0954*/ 	.word	0xffffffff


	//   ....[183]....
        /*0958*/ 	.word	0xffffffff


	//   ....[184]....
        /*095c*/ 	.word	0xffffffff


	//   ....[185]....
        /*0960*/ 	.word	0xffffffff


	//   ....[186]....
        /*0964*/ 	.word	0xffffffff


	//   ....[187]....
        /*0968*/ 	.word	0xffffffff


	//   ....[188]....
        /*096c*/ 	.word	0xffffffff


	//   ....[189]....
        /*0970*/ 	.word	0xffffffff


	//   ....[190]....
        /*0974*/ 	.word	0xffffffff


	//   ....[191]....
        /*0978*/ 	.word	0xffffffff


	//   ....[192]....
        /*097c*/ 	.word	0xffffffff


	//   ....[193]....
        /*0980*/ 	.word	0xffffffff


	//   ....[194]....
        /*0984*/ 	.word	0xffffffff


	//   ....[195]....
        /*0988*/ 	.word	0xffffffff


	//   ....[196]....
        /*098c*/ 	.word	0xffffffff


	//   ....[197]....
        /*0990*/ 	.word	0xffffffff


	//   ....[198]....
        /*0994*/ 	.word	0xffffffff


	//   ....[199]....
        /*0998*/ 	.word	0xffffffff


	//   ....[200]....
        /*099c*/ 	.word	0xffffffff


	//   ....[201]....
        /*09a0*/ 	.word	0xffffffff


	//   ....[202]....
        /*09a4*/ 	.word	0xffffffff


	//   ....[203]....
        /*09a8*/ 	.word	0xffffffff


	//   ....[204]....
        /*09ac*/ 	.word	0xffffffff


	//   ....[205]....
        /*09b0*/ 	.word	0xffffffff


	//   ....[206]....
        /*09b4*/ 	.word	0xffffffff


	//   ....[207]....
        /*09b8*/ 	.word	0xffffffff


	//   ....[208]....
        /*09bc*/ 	.word	0xffffffff


	//   ....[209]....
        /*09c0*/ 	.word	0xffffffff


	//   ....[210]....
        /*09c4*/ 	.word	0xffffffff


	//   ....[211]....
        /*09c8*/ 	.word	0xffffffff


	//   ....[212]....
        /*09cc*/ 	.word	0xffffffff


	//   ....[213]....
        /*09d0*/ 	.word	0xffffffff


	//   ....[214]....
        /*09d4*/ 	.word	0xffffffff


	//   ....[215]....
        /*09d8*/ 	.word	0xffffffff


	//   ....[216]....
        /*09dc*/ 	.word	0xffffffff


	//   ....[217]....
        /*09e0*/ 	.word	0xffffffff


	//   ....[218]....
        /*09e4*/ 	.word	0xffffffff


	//   ....[219]....
        /*09e8*/ 	.word	0xffffffff


	//   ....[220]....
        /*09ec*/ 	.word	0xffffffff


	//   ....[221]....
        /*09f0*/ 	.word	0xffffffff


	//   ....[222]....
        /*09f4*/ 	.word	0xffffffff


	//   ....[223]....
        /*09f8*/ 	.word	0xffffffff


	//   ....[224]....
        /*09fc*/ 	.word	0xffffffff


	//   ....[225]....
        /*0a00*/ 	.word	0xffffffff


	//   ....[226]....
        /*0a04*/ 	.word	0xffffffff


	//   ....[227]....
        /*0a08*/ 	.word	0xffffffff


	//   ....[228]....
        /*0a0c*/ 	.word	0xffffffff


	//   ....[229]....
        /*0a10*/ 	.word	0xffffffff


	//   ....[230]....
        /*0a14*/ 	.word	0xffffffff


	//----- nvinfo : EIATTR_COOP_GROUP_INSTR_OFFSETS
	.align		4
.L_264:
        /*0a18*/ 	.byte	0x04, 0x28
        /*0a1a*/ 	.short	(.L_266 - .L_265)


	//   ....[0]....
.L_265:
        /*0a1c*/ 	.word	0x00000050


	//   ....[1]....
        /*0a20*/ 	.word	0x00000210


	//   ....[2]....
        /*0a24*/ 	.word	0x00000240


	//   ....[3]....
        /*0a28*/ 	.word	0x00000270


	//   ....[4]....
        /*0a2c*/ 	.word	0x000002a0


	//   ....[5]....
        /*0a30*/ 	.word	0x000002d0


	//   ....[6]....
        /*0a34*/ 	.word	0x00000300


	//   ....[7]....
        /*0a38*/ 	.word	0x00000470


	//   ....[8]....
        /*0a3c*/ 	.word	0x000004b0


	//   ....[9]....
        /*0a40*/ 	.word	0x000004e0


	//   ....[10]....
        /*0a44*/ 	.word	0x00000510


	//   ....[11]....
        /*0a48*/ 	.word	0x00000540


	//   ....[12]....
        /*0a4c*/ 	.word	0x00000570


	//   ....[13]....
        /*0a50*/ 	.word	0x00000600


	//   ....[14]....
        /*0a54*/ 	.word	0x00000650


	//   ....[15]....
        /*0a58*/ 	.word	0x00000670


	//   ....[16]....
        /*0a5c*/ 	.word	0x000006d0


	//   ....[17]....
        /*0a60*/ 	.word	0x00002900


	//   ....[18]....
        /*0a64*/ 	.word	0x00002920


	//   ....[19]....
        /*0a68*/ 	.word	0x00002a10


	//   ....[20]....
        /*0a6c*/ 	.word	0x00002a20


	//   ....[21]....
        /*0a70*/ 	.word	0x00002b00


	//   ....[22]....
        /*0a74*/ 	.word	0x00002b20


	//   ....[23]....
        /*0a78*/ 	.word	0x00002c00


	//   ....[24]....
        /*0a7c*/ 	.word	0x00002c10


	//   ....[25]....
        /*0a80*/ 	.word	0x00002cf0


	//   ....[26]....
        /*0a84*/ 	.word	0x00002d10


	//   ....[27]....
        /*0a88*/ 	.word	0x00002df0


	//   ....[28]....
        /*0a8c*/ 	.word	0x00002e00


	//   ....[29]....
        /*0a90*/ 	.word	0x00002ee0


	//   ....[30]....
        /*0a94*/ 	.word	0x00002f00


	//   ....[31]....
        /*0a98*/ 	.word	0x00002fe0


	//   ....[32]....
        /*0a9c*/ 	.word	0x00002ff0


	//   ....[33]....
        /*0aa0*/ 	.word	0x00004a90


	//   ....[34]....
        /*0aa4*/ 	.word	0x00004aa0


	//   ....[35]....
        /*0aa8*/ 	.word	0x00004ac0


	//   ....[36]....
        /*0aac*/ 	.word	0x00004ad0


	//   ....[37]....
        /*0ab0*/ 	.word	0x00005510


	//   ....[38]....
        /*0ab4*/ 	.word	0x00005560


	//   ....[39]....
        /*0ab8*/ 	.word	0x00005870


	//   ....[40]....
        /*0abc*/ 	.word	0x000058a0


	//   ....[41]....
        /*0ac0*/ 	.word	0x00005950


	//   ....[42]....
        /*0ac4*/ 	.word	0x00005b10


	//   ....[43]....
        /*0ac8*/ 	.word	0x00005b50


	//   ....[44]....
        /*0acc*/ 	.word	0x00005c50


	//   ....[45]....
        /*0ad0*/ 	.word	0x00008580


	//   ....[46]....
        /*0ad4*/ 	.word	0x00008590


	//   ....[47]....
        /*0ad8*/ 	.word	0x000085a0


	//   ....[48]....
        /*0adc*/ 	.word	0x000085b0


	//   ....[49]....
        /*0ae0*/ 	.word	0x00009020


	//   ....[50]....
        /*0ae4*/ 	.word	0x00009390


	//   ....[51]....
        /*0ae8*/ 	.word	0x000095e0


	//   ....[52]....
        /*0aec*/ 	.word	0x00009760


	//   ....[53]....
        /*0af0*/ 	.word	0x000097e0


	//   ....[54]....
        /*0af4*/ 	.word	0x000099d0


	//   ....[55]....
        /*0af8*/ 	.word	0x00009a40


	//   ....[56]....
        /*0afc*/ 	.word	0x00009b50


	//   ....[57]....
        /*0b00*/ 	.word	0x0000d030


	//   ....[58]....
        /*0b04*/ 	.word	0x0000d080


	//   ....[59]....
        /*0b08*/ 	.word	0x0000d200


	//   ....[60]....
        /*0b0c*/ 	.word	0x0000d290


	//   ....[61]....
        /*0b10*/ 	.word	0x0000d340


	//   ....[62]....
        /*0b14*/ 	.word	0x0000d380


	//   ....[63]....
        /*0b18*/ 	.word	0x0000d540


	//   ....[64]....
        /*0b1c*/ 	.word	0x0000d790


	//   ....[65]....
        /*0b20*/ 	.word	0x0000f620


	//   ....[66]....
        /*0b24*/ 	.word	0x0000f690


	//   ....[67]....
        /*0b28*/ 	.word	0x0000f6a0


	//   ....[68]....
        /*0b2c*/ 	.word	0x0000f6b0


	//   ....[69]....
        /*0b30*/ 	.word	0x0000f6e0


	//   ....[70]....
        /*0b34*/ 	.word	0x0000f700


	//   ....[71]....
        /*0b38*/ 	.word	0x0000f710


	//   ....[72]....
        /*0b3c*/ 	.word	0x0000f720


	//   ....[73]....
        /*0b40*/ 	.word	0x00010930


	//   ....[74]....
        /*0b44*/ 	.word	0x00010940


	//   ....[75]....
        /*0b48*/ 	.word	0x00010950


	//   ....[76]....
        /*0b4c*/ 	.word	0x00010960


	//   ....[77]....
        /*0b50*/ 	.word	0x00010970


	//   ....[78]....
        /*0b54*/ 	.word	0x00010980


	//   ....[79]....
        /*0b58*/ 	.word	0x00010990


	//   ....[80]....
        /*0b5c*/ 	.word	0x000109a0


	//   ....[81]....
        /*0b60*/ 	.word	0x00010d90


	//   ....[82]....
        /*0b64*/ 	.word	0x00010db0


	//   ....[83]....
        /*0b68*/ 	.word	0x00010e30


	//   ....[84]....
        /*0b6c*/ 	.word	0x00010e40


	//   ....[85]....
        /*0b70*/ 	.word	0x00010ec0


	//   ....[86]....
        /*0b74*/ 	.word	0x00010ee0


	//   ....[87]....
        /*0b78*/ 	.word	0x00010f60


	//   ....[88]....
        /*0b7c*/ 	.word	0x00010f70


	//   ....[89]....
        /*0b80*/ 	.word	0x00010ff0


	//   ....[90]....
        /*0b84*/ 	.word	0x00011010


	//   ....[91]....
        /*0b88*/ 	.word	0x00011090


	//   ....[92]....
        /*0b8c*/ 	.word	0x000110a0


	//   ....[93]....
        /*0b90*/ 	.word	0x00011120


	//   ....[94]....
        /*0b94*/ 	.word	0x00011140


	//   ....[95]....
        /*0b98*/ 	.word	0x000111c0


	//   ....[96]....
        /*0b9c*/ 	.word	0x000111d0


	//   ....[97]....
        /*0ba0*/ 	.word	0x00011470


	//   ....[98]....
        /*0ba4*/ 	.word	0x00011490


	//   ....[99]....
        /*0ba8*/ 	.word	0x000117e0


	//   ....[100]....
        /*0bac*/ 	.word	0x000117f0


	//   ....[101]....
        /*0bb0*/ 	.word	0x00011a50


	//   ....[102]....
        /*0bb4*/ 	.word	0x00011a70


	//   ....[103]....
        /*0bb8*/ 	.word	0x00011cd0


	//   ....[104]....
        /*0bbc*/ 	.word	0x00011ce0


	//   ....[105]....
        /*0bc0*/ 	.word	0x000126f0


	//   ....[106]....
        /*0bc4*/ 	.word	0x00012710


	//   ....[107]....
        /*0bc8*/ 	.word	0x00012790


	//   ....[108]....
        /*0bcc*/ 	.word	0x000127a0


	//   ....[109]....
        /*0bd0*/ 	.word	0x00012820


	//   ....[110]....
        /*0bd4*/ 	.word	0x00012840


	//   ....[111]....
        /*0bd8*/ 	.word	0x000128c0


	//   ....[112]....
        /*0bdc*/ 	.word	0x000128d0


	//   ....[113]....
        /*0be0*/ 	.word	0x00012950


	//   ....[114]....
        /*0be4*/ 	.word	0x00012970


	//   ....[115]....
        /*0be8*/ 	.word	0x000129f0


	//   ....[116]....
        /*0bec*/ 	.word	0x00012a00


	//   ....[117]....
        /*0bf0*/ 	.word	0x00012a80


	//   ....[118]....
        /*0bf4*/ 	.word	0x00012aa0


	//   ....[119]....
        /*0bf8*/ 	.word	0x00012b20


	//   ....[120]....
        /*0bfc*/ 	.word	0x00012b30


	//   ....[121]....
        /*0c00*/ 	.word	0x00012c90


	//   ....[122]....
        /*0c04*/ 	.word	0x00012cb0


	//   ....[123]....
        /*0c08*/ 	.word	0x00012de0


	//   ....[124]....
        /*0c0c*/ 	.word	0x00012e20


	//   ....[125]....
        /*0c10*/ 	.word	0x00012e50


	//   ....[126]....
        /*0c14*/ 	.word	0x00012e80


	//   ....[127]....
        /*0c18*/ 	.word	0x00012eb0


	//   ....[128]....
        /*0c1c*/ 	.word	0x00012ee0


	//   ....[129]....
        /*0c20*/ 	.word	0x00013040


	//   ....[130]....
        /*0c24*/ 	.word	0x00013080


	//   ....[131]....
        /*0c28*/ 	.word	0x000130b0


	//   ....[132]....
        /*0c2c*/ 	.word	0x000130e0


	//   ....[133]....
        /*0c30*/ 	.word	0x00013110


	//   ....[134]....
        /*0c34*/ 	.word	0x00013140


	//   ....[135]....
        /*0c38*/ 	.word	0x000131d0


	//   ....[136]....
        /*0c3c*/ 	.word	0x00013230


	//   ....[137]....
        /*0c40*/ 	.word	0x00013240


	//   ....[138]....
        /*0c44*/ 	.word	0x000132a0


	//   ....[139]....
        /*0c48*/ 	.word	0x00013d00


	//   ....[140]....
        /*0c4c*/ 	.word	0x00013d60


	//   ....[141]....
        /*0c50*/ 	.word	0x00013db0


	//   ....[142]....
        /*0c54*/ 	.word	0x00013e00


	//   ....[143]....
        /*0c58*/ 	.word	0x00013e50


	//   ....[144]....
        /*0c5c*/ 	.word	0x00013ec0


	//   ....[145]....
        /*0c60*/ 	.word	0x00013f10


	//   ....[146]....
        /*0c64*/ 	.word	0x00013f80


	//   ....[147]....
        /*0c68*/ 	.word	0x00013ff0


	//   ....[148]....
        /*0c6c*/ 	.word	0x00014050


	//   ....[149]....
        /*0c70*/ 	.word	0x000140c0


	//   ....[150]....
        /*0c74*/ 	.word	0x00014130


	//   ....[151]....
        /*0c78*/ 	.word	0x000141a0


	//   ....[152]....
        /*0c7c*/ 	.word	0x00014200


	//   ....[153]....
        /*0c80*/ 	.word	0x00014270


	//   ....[154]....
        /*0c84*/ 	.word	0x000142e0


	//   ....[155]....
        /*0c88*/ 	.word	0x00014350


	//   ....[156]....
        /*0c8c*/ 	.word	0x000143b0


	//   ....[157]....
        /*0c90*/ 	.word	0x00014420


	//   ....[158]....
        /*0c94*/ 	.word	0x00014490


	//   ....[159]....
        /*0c98*/ 	.word	0x00014500


	//   ....[160]....
        /*0c9c*/ 	.word	0x00014560


	//   ....[161]....
        /*0ca0*/ 	.word	0x000145d0


	//   ....[162]....
        /*0ca4*/ 	.word	0x00014640


	//   ....[163]....
        /*0ca8*/ 	.word	0x000146b0


	//   ....[164]....
        /*0cac*/ 	.word	0x00014710


	//   ....[165]....
        /*0cb0*/ 	.word	0x00014770


	//   ....[166]....
        /*0cb4*/ 	.word	0x000147c0


	//   ....[167]....
        /*0cb8*/ 	.word	0x00014810


	//   ....[168]....
        /*0cbc*/ 	.word	0x00014870


	//   ....[169]....
        /*0cc0*/ 	.word	0x000148c0


	//   ....[170]....
        /*0cc4*/ 	.word	0x00014920


	//   ....[171]....
        /*0cc8*/ 	.word	0x00014970


	//   ....[172]....
        /*0ccc*/ 	.word	0x000149d0


	//   ....[173]....
        /*0cd0*/ 	.word	0x00014a40


	//   ....[174]....
        /*0cd4*/ 	.word	0x00014ab0


	//   ....[175]....
        /*0cd8*/ 	.word	0x00014b20


	//   ....[176]....
        /*0cdc*/ 	.word	0x00014b80


	//   ....[177]....
        /*0ce0*/ 	.word	0x00014bf0


	//   ....[178]....
        /*0ce4*/ 	.word	0x00014c60


	//   ....[179]....
        /*0ce8*/ 	.word	0x00014cd0


	//   ....[180]....
        /*0cec*/ 	.word	0x00014d30


	//   ....[181]....
        /*0cf0*/ 	.word	0x00014da0


	//   ....[182]....
        /*0cf4*/ 	.word	0x00014e10


	//   ....[183]....
        /*0cf8*/ 	.word	0x00014e80


	//   ....[184]....
        /*0cfc*/ 	.word	0x00014ee0


	//   ....[185]....
        /*0d00*/ 	.word	0x00014f50


	//   ....[186]....
        /*0d04*/ 	.word	0x00014fc0


	//   ....[187]....
        /*0d08*/ 	.word	0x00015030


	//   ....[188]....
        /*0d0c*/ 	.word	0x00015090


	//   ....[189]....
        /*0d10*/ 	.word	0x00015100


	//   ....[190]....
        /*0d14*/ 	.word	0x00015170


	//   ....[191]....
        /*0d18*/ 	.word	0x000151e0


	//   ....[192]....
        /*0d1c*/ 	.word	0x00015240


	//   ....[193]....
        /*0d20*/ 	.word	0x000152b0


	//   ....[194]....
        /*0d24*/ 	.word	0x00015320


	//   ....[195]....
        /*0d28*/ 	.word	0x00015390


	//   ....[196]....
        /*0d2c*/ 	.word	0x000153f0


	//   ....[197]....
        /*0d30*/ 	.word	0x00015460


	//   ....[198]....
        /*0d34*/ 	.word	0x000154d0


	//   ....[199]....
        /*0d38*/ 	.word	0x00015540


	//   ....[200]....
        /*0d3c*/ 	.word	0x000155a0


	//   ....[201]....
        /*0d40*/ 	.word	0x00015610


	//   ....[202]....
        /*0d44*/ 	.word	0x00015680


	//   ....[203]....
        /*0d48*/ 	.word	0x000156f0


	//   ....[204]....
        /*0d4c*/ 	.word	0x00015750


	//   ....[205]....
        /*0d50*/ 	.word	0x000157c0


	//   ....[206]....
        /*0d54*/ 	.word	0x00015830


	//   ....[207]....
        /*0d58*/ 	.word	0x000158a0


	//   ....[208]....
        /*0d5c*/ 	.word	0x00015900


	//   ....[209]....
        /*0d60*/ 	.word	0x00015970


	//   ....[210]....
        /*0d64*/ 	.word	0x000159e0


	//   ....[211]....
        /*0d68*/ 	.word	0x00015a50


	//   ....[212]....
        /*0d6c*/ 	.word	0x00015ab0


	//   ....[213]....
        /*0d70*/ 	.word	0x00015b20


	//   ....[214]....
        /*0d74*/ 	.word	0x00015b90


	//   ....[215]....
        /*0d78*/ 	.word	0x00015be0


	//   ....[216]....
        /*0d7c*/ 	.word	0x00015c20


	//   ....[217]....
        /*0d80*/ 	.word	0x00015c70


	//   ....[218]....
        /*0d84*/ 	.word	0x00015cc0


	//   ....[219]....
        /*0d88*/ 	.word	0x00015d10


	//   ....[220]....
        /*0d8c*/ 	.word	0x00015d80


	//   ....[221]....
        /*0d90*/ 	.word	0x00015dd0


	//   ....[222]....
        /*0d94*/ 	.word	0x00015e20


	//   ....[223]....
        /*0d98*/ 	.word	0x00015e70


	//   ....[224]....
        /*0d9c*/ 	.word	0x00015ec0


	//   ....[225]....
        /*0da0*/ 	.word	0x00015f10


	//   ....[226]....
        /*0da4*/ 	.word	0x00015f80


	//   ....[227]....
        /*0da8*/ 	.word	0x00015fd0


	//   ....[228]....
        /*0dac*/ 	.word	0x00016040


	//   ....[229]....
        /*0db0*/ 	.word	0x000160a0


	//   ....[230]....
        /*0db4*/ 	.word	0x00016110


	//----- nvinfo : EIATTR_EXIT_INSTR_OFFSETS
	.align		4
.L_266:
        /*0db8*/ 	.byte	0x04, 0x1c
        /*0dba*/ 	.short	(.L_268 - .L_267)


	//   ....[0]....
.L_267:
        /*0dbc*/ 	.word	0x000010f0


	//   ....[1]....
        /*0dc0*/ 	.word	0x00013cc0


	//----- nvinfo : EIATTR_MAX_THREADS
	.align		4
.L_268:
        /*0dc4*/ 	.byte	0x04, 0x05
        /*0dc6*/ 	.short	(.L_270 - .L_269)
.L_269:
        /*0dc8*/ 	.word	0x00000080
        /*0dcc*/ 	.word	0x00000001
        /*0dd0*/ 	.word	0x00000001


	//----- nvinfo : EIATTR_CRS_STACK_SIZE
	.align		4
.L_270:
        /*0dd4*/ 	.byte	0x04, 0x1e
        /*0dd6*/ 	.short	(.L_272 - .L_271)
.L_271:
        /*0dd8*/ 	.word	0x00000000
.L_272:


//--------------------- .nv.info._ZN7cutlass13device_kernelIN5flash19enable_sm80_to_sm89INS1_16FlashAttnFwdSm80INS1_25CollectiveMainloopFwdSm80ILi4ELi1ELb0EN4cute5tupleIJNS5_1CILi128EEENS7_ILi80EEENS7_ILi64EEEEEELi64ENS_10bfloat16_tEfNS_4arch4Sm80ELb1ELb0ELb1ELb1ELb0ELb1ELb1ELb1EEENS1_21CollectiveEpilogueFwdINS6_IJS8_SA_S9_EEENS6_IJNS7_ILi1EEESI_SI_EEESC_SE_Li128ELb1ELb1ELb1ELb0EEENS1_36VarlenDynamicPersistentTileSchedulerILi128ELi80ELi128ELi128ELb1ELb1ELb0ELb1ELb1ELb1EEEEEEEEEvNT_6ParamsE --------------------------
	.section	.nv.info._ZN7cutlass13device_kernelIN5flash19enable_sm80_to_sm89INS1_16FlashAttnFwdSm80INS1_25CollectiveMainloopFwdSm80ILi4ELi1ELb0EN4cute5tupleIJNS5_1CILi128EEENS7_ILi80EEENS7_ILi64EEEEEELi64ENS_10bfloat16_tEfNS_4arch4Sm80ELb1ELb0ELb1ELb1ELb0ELb1ELb1ELb1EEENS1_21CollectiveEpilogueFwdINS6_IJS8_SA_S9_EEENS6_IJNS7_ILi1EEESI_SI_EEESC_SE_Li128ELb1ELb1ELb1ELb0EEENS1_36VarlenDynamicPersistentTileSchedulerILi128ELi80ELi128ELi128ELb1ELb1ELb0ELb1ELb1ELb1EEEEEEEEEvNT_6ParamsE,"",@"SHT_CUDA_INFO"
	.sectionflags	@""
	.align	4


	//----- nvinfo : EIATTR_CUDA_API_VERSION
	.align		4
        /*0000*/ 	.byte	0x04, 0x37
        /*0002*/ 	.short	(.L_274 - .L_273)
.L_273:
        /*0004*/ 	.word	0x00000082


	//----- nvinfo : EIATTR_SW2861232_WAR
	.align		4
.L_274:
        /*0008*/ 	.byte	0x01, 0x35
	.zero		2


	//----- nvinfo : EIATTR_PARAM_CBANK
	.align		4
        /*000c*/ 	.byte	0x04, 0x0a
        /*000e*/ 	.short	(.L_276 - .L_275)
	.align		4
.L_275:
        /*0010*/ 	.word	index@(.nv.constant0._ZN7cutlass13device_kernelIN5flash19enable_sm80_to_sm89INS1_16FlashAttnFwdSm80INS1_25CollectiveMainloopFwdSm80ILi4ELi1ELb0EN4cute5tupleIJNS5_1CILi128EEENS7_ILi80EEENS7_ILi64EEEEEELi64ENS_10bfloat16_tEfNS_4arch4Sm80ELb1ELb0ELb1ELb1ELb0ELb1ELb1ELb1EEENS1_21CollectiveEpilogueFwdINS6_IJS8_SA_S9_EEENS6_IJNS7_ILi1EEESI_SI_EEESC_SE_Li128ELb1ELb1ELb1ELb0EEENS1_36VarlenDynamicPersistentTileSchedulerILi128ELi80ELi128ELi128ELb1ELb1ELb0ELb1ELb1ELb1EEEEEEEEEvNT_6ParamsE)
        /*0014*/ 	.short	0x0160
        /*0016*/ 	.short	0x0438


	//----- nvinfo : EIATTR_CBANK_PARAM_SIZE
	.align		4
.L_276:
        /*0018*/ 	.byte	0x03, 0x19
        /*001a*/ 	.short	0x0438


	//----- nvinfo : EIATTR_KPARAM_INFO
	.align		4
        /*001c*/ 	.byte	0x04, 0x17
        /*001e*/ 	.short	(.L_278 - .L_277)
.L_277:
        /*0020*/ 	.word	0x00000000
        /*0024*/ 	.short	0x0000
        /*0026*/ 	.short	0x0000
        /*0028*/ 	.byte	0x00, 0xf0, 0xe1, 0x10


	//----- nvinfo : EIATTR_MAXREG_COUNT
	.align		4
.L_278:
        /*002c*/ 	.byte	0x03, 0x1b
        /*002e*/ 	.short	0x00ff


	//----- nvinfo : EIATTR_NUM_BARRIERS
	.align		4
        /*0030*/ 	.byte	0x02, 0x4c
        /*0032*/ 	.byte	0x06
	.zero		1


	//----- nvinfo : EIATTR_ANNOTATIONS
	.align		4
        /*0034*/ 	.byte	0x04, 0x55
        /*0036*/ 	.short	(.L_280 - .L_279)


	//   ....[0]....
.L_279:
        /* <DEDUP_REMOVED lines=80> */


	//----- nvinfo : EIATTR_MERCURY_ISA_VERSION
	.align		4
.L_280:
        /*0528*/ 	.byte	0x03, 0x5f
        /*052a*/ 	.short	0x0000


	//----- nvinfo : EIATTR_INT_WARP_WIDE_INSTR_OFFSETS
	.align		4
        /*052c*/ 	.byte	0x04, 0x31
        /*052e*/ 	.short	(.L_282 - .L_281)


	//   ....[0]....
.L_281:
        /*0530*/ 	.word	0x0001a450


	//   ....[1]....
        /*0534*/ 	.word	0x0001a4d0


	//----- nvinfo : EIATTR_COOP_GROUP_MASK_REGIDS
	.align		4
.L_282:
        /*0538*/ 	.byte	0x04, 0x29
        /*053a*/ 	.short	(.L_284 - .L_283)


	//   ....[0]....
.L_283:
        /*053c*/ 	.word	0xffffffff


	//   ....[1]....
        /*0540*/ 	.word	0xffffffff


	//   ....[2]....
        /*0544*/ 	.word	0xffffffff


	//   ....[3]....
        /*0548*/ 	.word	0xffffffff


	//   ....[4]....
        /*054c*/ 	.word	0xffffffff


	//   ....[5]....
        /*0550*/ 	.word	0xffffffff


	//   ....[6]....
        /*0554*/ 	.word	0xffffffff


	//   ....[7]....
        /*0558*/ 	.word	0xffffffff


	//   ....[8]....
        /*055c*/ 	.word	0xffffffff


	//   ....[9]....
        /*0560*/ 	.word	0xffffffff


	//   ....[10]....
        /*0564*/ 	.word	0xffffffff


	//   ....[11]....
        /*0568*/ 	.word	0xffffffff


	//   ....[12]....
        /*056c*/ 	.word	0xffffffff


	//   ....[13]....
        /*0570*/ 	.word	0xffffffff


	//   ....[14]....
        /*0574*/ 	.word	0xffffffff


	//   ....[15]....
        /*0578*/ 	.word	0xffffffff


	//   ....[16]....
        /*057c*/ 	.word	0xffffffff


	//   ....[17]....
        /*0580*/ 	.word	0xffffffff


	//   ....[18]....
        /*0584*/ 	.word	0xffffffff


	//   ....[19]....
        /*0588*/ 	.word	0xffffffff


	//   ....[20]....
        /*058c*/ 	.word	0xffffffff


	//   ....[21]....
        /*0590*/ 	.word	0xffffffff


	//   ....[22]....
        /*0594*/ 	.word	0xffffffff


	//   ....[23]....
        /*0598*/ 	.word	0xffffffff


	//   ....[24]....
        /*059c*/ 	.word	0xffffffff


	//   ....[25]....
        /*05a0*/ 	.word	0xffffffff


	//   ....[26]....
        /*05a4*/ 	.word	0xffffffff


	//   ....[27]....
        /*05a8*/ 	.word	0xffffffff


	//   ....[28]....
        /*05ac*/ 	.word	0xffffffff


	//   ....[29]....
        /*05b0*/ 	.word	0xffffffff


	//   ....[30]....
        /*05b4*/ 	.word	0xffffffff


	//   ....[31]....
        /*05b8*/ 	.word	0xffffffff


	//   ....[32]....
        /*05bc*/ 	.word	0xffffffff


	//   ....[33]....
        /*05c0*/ 	.word	0xffffffff


	//   ....[34]....
        /*05c4*/ 	.word	0xffffffff


	//   ....[35]....
        /*05c8*/ 	.word	0xffffffff


	//   ....[36]....
        /*05cc*/ 	.word	0xffffffff


	//   ....[37]....
        /*05d0*/ 	.word	0xffffffff


	//   ....[38]....
        /*05d4*/ 	.word	0xffffffff


	//   ....[39]....
        /*05d8*/ 	.word	0xffffffff


	//   ....[40]....
        /*05dc*/ 	.word	0xffffffff


	//   ....[41]....
        /*05e0*/ 	.word	0xffffffff


	//   ....[42]....
        /*05e4*/ 	.word	0xffffffff


	//   ....[43]....
        /*05e8*/ 	.word	0xffffffff


	//   ....[44]....
        /*05ec*/ 	.word	0xffffffff


	//   ....[45]....
        /*05f0*/ 	.word	0xffffffff


	//   ....[46]....
        /*05f4*/ 	.word	0xffffffff


	//   ....[47]....
        /*05f8*/ 	.word	0xffffffff


	//   ....[48]....
        /*05fc*/ 	.word	0xffffffff


	//   ....[49]....
        /*0600*/ 	.word	0xffffffff


	//   ....[50]....
        /*0604*/ 	.word	0xffffffff


	//   ....[51]....
        /*0608*/ 	.word	0xffffffff


	//   ....[52]....
        /*060c*/ 	.word	0xffffffff


	//   ....[53]....
        /*0610*/ 	.word	0xffffffff


	//   ....[54]....
        /*0614*/ 	.word	0xffffffff


	//   ....[55]....
        /*0618*/ 	.word	0xffffffff


	//   ....[56]....
        /*061c*/ 	.word	0xffffffff


	//   ....[57]....
        /*0620*/ 	.word	0xffffffff


	//   ....[58]....
        /*0624*/ 	.word	0xffffffff


	//   ....[59]....
        /*0628*/ 	.word	0xffffffff


	//   ....[60]....
        /*062c*/ 	.word	0xffffffff


	//   ....[61]....
        /*0630*/ 	.word	0xffffffff


	//   ....[62]....
        /*0634*/ 	.word	0xffffffff


	//   ....[63]....
        /*0638*/ 	.word	0xffffffff


	//   ....[64]....
        /*063c*/ 	.word	0xffffffff


	//   ....[65]....
        /*0640*/ 	.word	0xffffffff


	//   ....[66]....
        /*0644*/ 	.word	0xffffffff


	//   ....[67]....
        /*0648*/ 	.word	0xffffffff


	//   ....[68]....
        /*064c*/ 	.word	0xffffffff


	//   ....[69]....
        /*0650*/ 	.word	0xffffffff


	//   ....[70]....
        /*0654*/ 	.word	0xffffffff


	//   ....[71]....
        /*0658*/ 	.word	0xffffffff


	//   ....[72]....
        /*065c*/ 	.word	0xffffffff


	//   ....[73]....
        /*0660*/ 	.word	0xffffffff


	//   ....[74]....
        /*0664*/ 	.word	0xffffffff


	//   ....[75]....
        /*0668*/ 	.word	0xffffffff


	//   ....[76]....
        /*066c*/ 	.word	0xffffffff


	//   ....[77]....
        /*0670*/ 	.word	0xffffffff


	//   ....[78]....
        /*0674*/ 	.word	0xffffffff


	//   ....[79]....
        /*0678*/ 	.word	0xffffffff


	//   ....[80]....
        /*067c*/ 	.word	0xffffffff


	//   ....[81]....
        /*0680*/ 	.word	0xffffffff


	//   ....[82]....
        /*0684*/ 	.word	0xffffffff


	//   ....[83]....
        /*0688*/ 	.word	0xffffffff


	//   ....[84]....
        /*068c*/ 	.word	0xffffffff


	//   ....[85]....
        /*0690*/ 	.word	0xffffffff


	//   ....[86]....
        /*0694*/ 	.word	0xffffffff


	//   ....[87]....
        /*0698*/ 	.word	0xffffffff


	//   ....[88]....
        /*069c*/ 	.word	0xffffffff


	//   ....[89]....
        /*06a0*/ 	.word	0xffffffff


	//   ....[90]....
        /*06a4*/ 	.word	0xffffffff


	//   ....[91]....
        /*06a8*/ 	.word	0xffffffff


	//   ....[92]....
        /*06ac*/ 	.word	0xffffffff


	//   ....[93]....
        /*06b0*/ 	.word	0xffffffff


	//   ....[94]....
        /*06b4*/ 	.word	0xffffffff


	//   ....[95]....
        /*06b8*/ 	.word	0xffffffff


	//   ....[96]....
        /*06bc*/ 	.word	0xffffffff


	//   ....[97]....
        /*06c0*/ 	.word	0xffffffff


	//   ....[98]....
        /*06c4*/ 	.word	0xffffffff


	//   ....[99]....
        /*06c8*/ 	.word	0xffffffff


	//   ....[100]....
        /*06cc*/ 	.word	0xffffffff


	//   ....[101]....
        /*06d0*/ 	.word	0xffffffff


	//   ....[102]....
        /*06d4*/ 	.word	0xffffffff


	//   ....[103]....
        /*06d8*/ 	.word	0xffffffff


	//   ....[104]....
        /*06dc*/ 	.word	0xffffffff


	//   ....[105]....
        /*06e0*/ 	.word	0xffffffff


	//   ....[106]....
        /*06e4*/ 	.word	0xffffffff


	//   ....[107]....
        /*06e8*/ 	.word	0xffffffff


	//   ....[108]....
        /*06ec*/ 	.word	0xffffffff


	//   ....[109]....
        /*06f0*/ 	.word	0xffffffff


	//   ....[110]....
        /*06f4*/ 	.word	0xffffffff


	//   ....[111]....
        /*06f8*/ 	.word	0xffffffff


	//   ....[112]....
        /*06fc*/ 	.word	0xffffffff


	//   ....[113]....
        /*0700*/ 	.word	0xffffffff


	//   ....[114]....
        /*0704*/ 	.word	0xffffffff


	//   ....[115]....
        /*0708*/ 	.word	0xffffffff


	//   ....[116]....
        /*070c*/ 	.word	0xffffffff


	//   ....[117]....
        /*0710*/ 	.word	0xffffffff


	//   ....[118]....
        /*0714*/ 	.word	0xffffffff


	//   ....[119]....
        /*0718*/ 	.word	0xffffffff


	//   ....[120]....
        /*071c*/ 	.word	0xffffffff


	//   ....[121]....
        /*0720*/ 	.word	0xffffffff


	//   ....[122]....
        /*0724*/ 	.word	0xffffffff


	//   ....[123]....
        /*0728*/ 	.word	0xffffffff


	//   ....[124]....
        /*072c*/ 	.word	0xffffffff


	//   ....[125]....
        /*0730*/ 	.word	0xffffffff


	//   ....[126]....
        /*0734*/ 	.word	0xffffffff


	//   ....[127]....
        /*0738*/ 	.word	0xffffffff


	//   ....[128]....
        /*073c*/ 	.word	0xffffffff


	//   ....[129]....
        /*0740*/ 	.word	0xffffffff


	//   ....[130]....
        /*0744*/ 	.word	0xffffffff


	//   ....[131]....
        /*0748*/ 	.word	0xffffffff


	//   ....[132]....
        /*074c*/ 	.word	0xffffffff


	//   ....[133]....
        /*0750*/ 	.word	0xffffffff


	//   ....[134]....
        /*0754*/ 	.word	0xffffffff


	//   ....[135]....
        /*0758*/ 	.word	0xffffffff


	//   ....[136]....
        /*075c*/ 	.word	0xffffffff


	//   ....[137]....
        /*0760*/ 	.word	0xffffffff


	//   ....[138]....
        /*0764*/ 	.word	0xffffffff


	//   ....[139]....
        /*0768*/ 	.word	0xffffffff


	//   ....[140]....
        /*076c*/ 	.word	0xffffffff


	//   ....[141]....
        /*0770*/ 	.word	0xffffffff


	//   ....[142]....
        /*0774*/ 	.word	0xffffffff


	//   ....[143]....
        /*0778*/ 	.word	0xffffffff


	//   ....[144]....
        /*077c*/ 	.word	0xffffffff


	//   ....[145]....
        /*0780*/ 	.word	0xffffffff


	//   ....[146]....
        /*0784*/ 	.word	0xffffffff


	//   ....[147]....
        /*0788*/ 	.word	0xffffffff


	//   ....[148]....
        /*078c*/ 	.word	0xffffffff


	//   ....[149]....
        /*0790*/ 	.word	0xffffffff


	//   ....[150]....
        /*0794*/ 	.word	0xffffffff


	//   ....[151]....
        /*0798*/ 	.word	0xffffffff


	//   ....[152]....
        /*079c*/ 	.word	0xffffffff


	//   ....[153]....
        /*07a0*/ 	.word	0xffffffff


	//   ....[154]....
        /*07a4*/ 	.word	0xffffffff


	//   ....[155]....
        /*07a8*/ 	.word	0xffffffff


	//   ....[156]....
        /*07ac*/ 	.word	0xffffffff


	//   ....[157]....
        /*07b0*/ 	.word	0xffffffff


	//   ....[158]....
        /*07b4*/ 	.word	0xffffffff


	//   ....[159]....
        /*07b8*/ 	.word	0xffffffff


	//   ....[160]....
        /*07bc*/ 	.word	0xffffffff


	//   ....[161]....
        /*07c0*/ 	.word	0xffffffff


	//   ....[162]....
        /*07c4*/ 	.word	0xffffffff


	//   ....[163]....
        /*07c8*/ 	.word	0xffffffff


	//   ....[164]....
        /*07cc*/ 	.word	0xffffffff


	//   ....[165]....
        /*07d0*/ 	.word	0xffffffff


	//   ....[166]....
        /*07d4*/ 	.word	0xffffffff


	//   ....[167]....
        /*07d8*/ 	.word	0xffffffff


	//   ....[168]....
        /*07dc*/ 	.word	0xffffffff


	//   ....[169]....
        /*07e0*/ 	.word	0xffffffff


	//   ....[170]....
        /*07e4*/ 	.word	0xffffffff


	//   ....[171]....
        /*07e8*/ 	.word	0xffffffff


	//   ....[172]....
        /*07ec*/ 	.word	0xffffffff


	//   ....[173]....
        /*07f0*/ 	.word	0xffffffff


	//   ....[174]....
        /*07f4*/ 	.word	0xffffffff


	//   ....[175]....
        /*07f8*/ 	.word	0xffffffff


	//   ....[176]....
        /*07fc*/ 	.word	0xffffffff


	//   ....[177]....
        /*0800*/ 	.word	0xffffffff


	//   ....[178]....
        /*0804*/ 	.word	0xffffffff


	//   ....[179]....
        /*0808*/ 	.word	0xffffffff


	//   ....[180]....
        /*080c*/ 	.word	0xffffffff


	//   ....[181]....
        /*0810*/ 	.word	0xffffffff


	//   ....[182]....
        /*0814*/ 	.word	0xffffffff


	//   ....[183]....
        /*0818*/ 	.word	0xffffffff


	//   ....[184]....
        /*081c*/ 	.word	0xffffffff


	//   ....[185]....
        /*0820*/ 	.word	0xffffffff


	//   ....[186]....
        /*0824*/ 	.word	0xffffffff


	//   ....[187]....
        /*0828*/ 	.word	0xffffffff


	//   ....[188]....
        /*082c*/ 	.word	0xffffffff


	//   ....[189]....
        /*0830*/ 	.word	0xffffffff


	//   ....[190]....
        /*0834*/ 	.word	0xffffffff


	//   ....[191]....
        /*0838*/ 	.word	0xffffffff


	//   ....[192]....
        /*083c*/ 	.word	0xffffffff


	//   ....[193]....
        /*0840*/ 	.word	0xffffffff


	//   ....[194]....
        /*0844*/ 	.word	0xffffffff


	//   ....[195]....
        /*0848*/ 	.word	0xffffffff


	//   ....[196]....
        /*084c*/ 	.word	0xffffffff


	//   ....[197]....
        /*0850*/ 	.word	0xffffffff


	//   ....[198]....
        /*0854*/ 	.word	0xffffffff


	//   ....[199]....
        /*0858*/ 	.word	0xffffffff


	//   ....[200]....
        /*085c*/ 	.word	0xffffffff


	//   ....[201]....
        /*0860*/ 	.word	0xffffffff


	//   ....[202]....
        /*0864*/ 	.word	0xffffffff


	//   ....[203]....
        /*0868*/ 	.word	0xffffffff


	//   ....[204]....
        /*086c*/ 	.word	0xffffffff


	//   ....[205]....
        /*0870*/ 	.word	0xffffffff


	//   ....[206]....
        /*0874*/ 	.word	0xffffffff


	//   ....[207]....
        /*0878*/ 	.word	0xffffffff


	//   ....[208]....
        /*087c*/ 	.word	0xffffffff


	//   ....[209]....
        /*0880*/ 	.word	0xffffffff


	//   ....[210]....
        /*0884*/ 	.word	0xffffffff


	//   ....[211]....
        /*0888*/ 	.word	0xffffffff


	//   ....[212]....
        /*088c*/ 	.word	0xffffffff


	//   ....[213]....
        /*0890*/ 	.word	0xffffffff


	//   ....[214]....
        /*0894*/ 	.word	0xffffffff


	//   ....[215]....
        /*0898*/ 	.word	0xffffffff


	//   ....[216]....
        /*089c*/ 	.word	0xffffffff


	//   ....[217]....
        /*08a0*/ 	.word	0xffffffff


	//   ....[218]....
        /*08a4*/ 	.word	0xffffffff


	//   ....[219]....
        /*08a8*/ 	.word	0xffffffff


	//   ....[220]....
        /*08ac*/ 	.word	0xffffffff


	//   ....[221]....
        /*08b0*/ 	.word	0xffffffff


	//   ....[222]....
        /*08b4*/ 	.word	0xffffffff


	//   ....[223]....
        /*08b8*/ 	.word	0xffffffff


	//   ....[224]....
        /*08bc*/ 	.word	0xffffffff


	//   ....[225]....
        /*08c0*/ 	.word	0xffffffff


	//   ....[226]....
        /*08c4*/ 	.word	0xffffffff


	//   ....[227]....
        /*08c8*/ 	.word	0xffffffff


	//   ....[228]....
        /*08cc*/ 	.word	0xffffffff


	//   ....[229]....
        /*08d0*/ 	.word	0xffffffff


	//   ....[230]....
        /*08d4*/ 	.word	0xffffffff


	//   ....[231]....
        /*08d8*/ 	.word	0xffffffff


	//   ....[232]....
        /*08dc*/ 	.word	0xffffffff


	//   ....[233]....
        /*08e0*/ 	.word	0xffffffff


	//   ....[234]....
        /*08e4*/ 	.word	0xffffffff


	//   ....[235]....
        /*08e8*/ 	.word	0xffffffff


	//   ....[236]....
        /*08ec*/ 	.word	0xffffffff


	//   ....[237]....
        /*08f0*/ 	.word	0xffffffff


	//   ....[238]....
        /*08f4*/ 	.word	0xffffffff


	//   ....[239]....
        /*08f8*/ 	.word	0xffffffff


	//   ....[240]....
        /*08fc*/ 	.word	0xffffffff


	//   ....[241]....
        /*0900*/ 	.word	0xffffffff


	//   ....[242]....
        /*0904*/ 	.word	0xffffffff


	//   ....[243]....
        /*0908*/ 	.word	0xffffffff


	//   ....[244]....
        /*090c*/ 	.word	0xffffffff


	//   ....[245]....
        /*0910*/ 	.word	0xffffffff


	//   ....[246]....
        /*0914*/ 	.word	0xffffffff


	//   ....[247]....
        /*0918*/ 	.word	0xffffffff


	//   ....[248]....
        /*091c*/ 	.word	0xffffffff


	//   ....[249]....
        /*0920*/ 	.word	0xffffffff


	//   ....[250]....
        /*0924*/ 	.word	0xffffffff


	//   ....[251]....
        /*0928*/ 	.word	0xffffffff


	//   ....[252]....
        /*092c*/ 	.word	0xffffffff


	//   ....[253]....
        /*0930*/ 	.word	0xffffffff


	//   ....[254]....
        /*0934*/ 	.word	0xffffffff


	//   ....[255]....
        /*0938*/ 	.word	0xffffffff


	//   ....[0]....
        /*093c*/ 	.word	0xffffffff


	//   ....[1]....
        /*0940*/ 	.word	0xffffffff


	//   ....[2]....
        /*0944*/ 	.word	0xffffffff


	//   ....[3]....
        /*0948*/ 	.word	0xffffffff


	//   ....[4]....
        /*094c*/ 	.word	0xffffffff


	//   ....[5]....
        /*0950*/ 	.word	0xffffffff


	//   ....[6]....
        /*0954*/ 	.word	0xffffffff


	//----- nvinfo : EIATTR_COOP_GROUP_INSTR_OFFSETS
	.align		4
.L_284:
        /*0958*/ 	.byte	0x04, 0x28
        /*095a*/ 	.short	(.L_286 - .L_285)


	//   ....[0]....
.L_285:
        /*095c*/ 	.word	0x00000050


	//   ....[1]....
        /*0960*/ 	.word	0x00000200


	//   ....[2]....
        /*0964*/ 	.word	0x00000230


	//   ....[3]....
        /*0968*/ 	.word	0x00000260


	//   ....[4]....
        /*096c*/ 	.word	0x00000290


	//   ....[5]....
        /*0970*/ 	.word	0x000002c0


	//   ....[6]....
        /*0974*/ 	.word	0x000002f0


	//   ....[7]....
        /*0978*/ 	.word	0x00000450


	//   ....[8]....
        /*097c*/ 	.word	0x00000490


	//   ....[9]....
        /*0980*/ 	.word	0x000004c0


	//   ....[10]....
        /*0984*/ 	.word	0x000004f0


	//   ....[11]....
        /*0988*/ 	.word	0x00000520


	//   ....[12]....
        /*098c*/ 	.word	0x00000550


	//   ....[13]....
        /*0990*/ 	.word	0x000005e0


	//   ....[14]....
        /*0994*/ 	.word	0x00000630


	//   ....[15]....
        /*0998*/ 	.word	0x00000650


	//   ....[16]....
        /*099c*/ 	.word	0x000006b0


	//   ....[17]....
        /*09a0*/ 	.word	0x00008340


	//   ....[18]....
        /*09a4*/ 	.word	0x00008360


	//   ....[19]....
        /*09a8*/ 	.word	0x00008440


	//   ....[20]....
        /*09ac*/ 	.word	0x00008450


	//   ....[21]....
        /*09b0*/ 	.word	0x00008520


	//   ....[22]....
        /*09b4*/ 	.word	0x00008540


	//   ....[23]....
        /*09b8*/ 	.word	0x00008610


	//   ....[24]....
        /*09bc*/ 	.word	0x00008620


	//   ....[25]....
        /*09c0*/ 	.word	0x000086f0


	//   ....[26]....
        /*09c4*/ 	.word	0x00008710


	//   ....[27]....
        /*09c8*/ 	.word	0x000087e0


	//   ....[28]....
        /*09cc*/ 	.word	0x000087f0


	//   ....[29]....
        /*09d0*/ 	.word	0x000088c0


	//   ....[30]....
        /*09d4*/ 	.word	0x000088e0


	//   ....[31]....
        /*09d8*/ 	.word	0x000089b0


	//   ....[32]....
        /*09dc*/ 	.word	0x000089c0


	//   ....[33]....
        /*09e0*/ 	.word	0x000090a0


	//   ....[34]....
        /*09e4*/ 	.word	0x00009100


	//   ....[35]....
        /*09e8*/ 	.word	0x00009160


	//   ....[36]....
        /*09ec*/ 	.word	0x00009190


	//   ....[37]....
        /*09f0*/ 	.word	0x00009340


	//   ....[38]....
        /*09f4*/ 	.word	0x00009380


	//   ....[39]....
        /*09f8*/ 	.word	0x000093d0


	//   ....[40]....
        /*09fc*/ 	.word	0x00009410


	//   ....[41]....
        /*0a00*/ 	.word	0x00009620


	//   ....[42]....
        /*0a04*/ 	.word	0x00009660


	//   ....[43]....
        /*0a08*/ 	.word	0x000096b0


	//   ....[44]....
        /*0a0c*/ 	.word	0x000096f0


	//   ....[45]....
        /*0a10*/ 	.word	0x00009920


	//   ....[46]....
        /*0a14*/ 	.word	0x00009960


	//   ....[47]....
        /*0a18*/ 	.word	0x000099b0


	//   ....[48]....
        /*0a1c*/ 	.word	0x000099f0


	//   ....[49]....
        /*0a20*/ 	.word	0x0000b750


	//   ....[50]....
        /*0a24*/ 	.word	0x0000b7a0


	//   ....[51]....
        /*0a28*/ 	.word	0x0000b7c0


	//   ....[52]....
        /*0a2c*/ 	.word	0x0000b7e0


	//   ....[53]....
        /*0a30*/ 	.word	0x0000b8c0


	//   ....[54]....
        /*0a34*/ 	.word	0x0000b8d0


	//   ....[55]....
        /*0a38*/ 	.word	0x0000b8e0


	//   ....[56]....
        /*0a3c*/ 	.word	0x0000b8f0


	//   ....[57]....
        /*0a40*/ 	.word	0x0000bb00


	//   ....[58]....
        /*0a44*/ 	.word	0x0000bb40


	//   ....[59]....
        /*0a48*/ 	.word	0x0000bb60


	//   ....[60]....
        /*0a4c*/ 	.word	0x0000bb70


	//   ....[61]....
        /*0a50*/ 	.word	0x0000bcb0


	//   ....[62]....
        /*0a54*/ 	.word	0x0000bd50


	//   ....[63]....
        /*0a58*/ 	.word	0x0000bd70


	//   ....[64]....
        /*0a5c*/ 	.word	0x0000bd80


	//   ....[65]....
        /*0a60*/ 	.word	0x0000f0c0


	//   ....[66]....
        /*0a64*/ 	.word	0x0000f0d0


	//   ....[67]....
        /*0a68*/ 	.word	0x0000f0f0


	//   ....[68]....
        /*0a6c*/ 	.word	0x0000f100


	//   ....[69]....
        /*0a70*/ 	.word	0x0000fb40


	//   ....[70]....
        /*0a74*/ 	.word	0x0000fb90


	//   ....[71]....
        /*0a78*/ 	.word	0x0000fee0


	//   ....[72]....
        /*0a7c*/ 	.word	0x0000ff10


	//   ....[73]....
        /*0a80*/ 	.word	0x0000ff80


	//   ....[74]....
        /*0a84*/ 	.word	0x00010140


	//   ....[75]....
        /*0a88*/ 	.word	0x00010180


	//   ....[76]....
        /*0a8c*/ 	.word	0x00010280


	//   ....[77]....
        /*0a90*/ 	.word	0x00012c10


	//   ....[78]....
        /*0a94*/ 	.word	0x00012c20


	//   ....[79]....
        /*0a98*/ 	.word	0x00012c30


	//   ....[80]....
        /*0a9c*/ 	.word	0x00012c40


	//   ....[81]....
        /*0aa0*/ 	.word	0x00013790


	//   ....[82]....
        /*0aa4*/ 	.word	0x00013a60


	//   ....[83]....
        /*0aa8*/ 	.word	0x00013c40


	//   ....[84]....
        /*0aac*/ 	.word	0x00013df0


	//   ....[85]....
        /*0ab0*/ 	.word	0x00013e70


	//   ....[86]....
        /*0ab4*/ 	.word	0x00014070


	//   ....[87]....
        /*0ab8*/ 	.word	0x00014100


	//   ....[88]....
        /*0abc*/ 	.word	0x00014200


	//   ....[89]....
        /*0ac0*/ 	.word	0x000176d0


	//   ....[90]....
        /*0ac4*/ 	.word	0x00017720


	//   ....[91]....
        /*0ac8*/ 	.word	0x000178b0


	//   ....[92]....
        /*0acc*/ 	.word	0x00017940


	//   ....[93]....
        /*0ad0*/ 	.word	0x000179f0


	//   ....[94]....
        /*0ad4*/ 	.word	0x00017a30


	//   ....[95]....
        /*0ad8*/ 	.word	0x00017c10


	//   ....[96]....
        /*0adc*/ 	.word	0x00017e80


	//   ....[97]....
        /*0ae0*/ 	.word	0x00019c50


	//   ....[98]....
        /*0ae4*/ 	.word	0x00019cc0


	//   ....[99]....
        /*0ae8*/ 	.word	0x00019ce0


	//   ....[100]....
        /*0aec*/ 	.word	0x00019cf0


	//   ....[101]....
        /*0af0*/ 	.word	0x00019d00


	//   ....[102]....
        /*0af4*/ 	.word	0x00019d30


	//   ....[103]....
        /*0af8*/ 	.word	0x00019d50


	//   ....[104]....
        /*0afc*/ 	.word	0x00019d60


	//   ....[105]....
        /*0b00*/ 	.word	0x0001b1a0


	//   ....[106]....
        /*0b04*/ 	.word	0x0001b1c0


	//   ....[107]....
        /*0b08*/ 	.word	0x0001b1e0


	//   ....[108]....
        /*0b0c*/ 	.word	0x0001b1f0


	//   ....[109]....
        /*0b10*/ 	.word	0x0001b200


	//   ....[110]....
        /*0b14*/ 	.word	0x0001b210


	//   ....[111]....
        /*0b18*/ 	.word	0x0001b230


	//   ....[112]....
        /*0b1c*/ 	.word	0x0001b2a0


	//   ....[113]....
        /*0b20*/ 	.word	0x0001b620


	//   ....[114]....
        /*0b24*/ 	.word	0x0001b640


	//   ....[115]....
        /*0b28*/ 	.word	0x0001b6b0


	//   ....[116]....
        /*0b2c*/ 	.word	0x0001b6c0


	//   ....[117]....
        /*0b30*/ 	.word	0x0001b730


	//   ....[118]....
        /*0b34*/ 	.word	0x0001b750


	//   ....[119]....
        /*0b38*/ 	.word	0x0001b7c0


	//   ....[120]....
        /*0b3c*/ 	.word	0x0001b7d0


	//   ....[121]....
        /*0b40*/ 	.word	0x0001b840


	//   ....[122]....
        /*0b44*/ 	.word	0x0001b860


	//   ....[123]....
        /*0b48*/ 	.word	0x0001b8d0


	//   ....[124]....
        /*0b4c*/ 	.word	0x0001b8e0


	//   ....[125]....
        /*0b50*/ 	.word	0x0001b950


	//   ....[126]....
        /*0b54*/ 	.word	0x0001b970


	//   ....[127]....
        /*0b58*/ 	.word	0x0001b9e0


	//   ....[128]....
        /*0b5c*/ 	.word	0x0001b9f0


	//   ....[129]....
        /*0b60*/ 	.word	0x0001bc80


	//   ....[130]....
        /*0b64*/ 	.word	0x0001bca0


	//   ....[131]....
        /*0b68*/ 	.word	0x0001bff0


	//   ....[132]....
        /*0b6c*/ 	.word	0x0001c000


	//   ....[133]....
        /*0b70*/ 	.word	0x0001c260


	//   ....[134]....
        /*0b74*/ 	.word	0x0001c280


	//   ....[135]....
        /*0b78*/ 	.word	0x0001c500


	//   ....[136]....
        /*0b7c*/ 	.word	0x0001c510


	//   ....[137]....
        /*0b80*/ 	.word	0x0001cee0


	//   ....[138]....
        /*0b84*/ 	.word	0x0001cf00


	//   ....[139]....
        /*0b88*/ 	.word	0x0001cf70


	//   ....[140]....
        /*0b8c*/ 	.word	0x0001cf80


	//   ....[141]....
        /*0b90*/ 	.word	0x0001cff0


	//   ....[142]....
        /*0b94*/ 	.word	0x0001d010


	//   ....[143]....
        /*0b98*/ 	.word	0x0001d080


	//   ....[144]....
        /*0b9c*/ 	.word	0x0001d090


	//   ....[145]....
        /*0ba0*/ 	.word	0x0001d100


	//   ....[146]....
        /*0ba4*/ 	.word	0x0001d120


	//   ....[147]....
        /*0ba8*/ 	.word	0x0001d190


	//   ....[148]....
        /*0bac*/ 	.word	0x0001d1a0


	//   ....[149]....
        /*0bb0*/ 	.word	0x0001d210


	//   ....[150]....
        /*0bb4*/ 	.word	0x0001d230


	//   ....[151]....
        /*0bb8*/ 	.word	0x0001d2a0


	//   ....[152]....
        /*0bbc*/ 	.word	0x0001d2b0


	//   ....[153]....
        /*0bc0*/ 	.word	0x0001d400


	//   ....[154]....
        /*0bc4*/ 	.word	0x0001d420


	//   ....[155]....
        /*0bc8*/ 	.word	0x0001d550


	//   ....[156]....
        /*0bcc*/ 	.word	0x0001d590


	//   ....[157]....
        /*0bd0*/ 	.word	0x0001d5c0


	//   ....[158]....
        /*0bd4*/ 	.word	0x0001d5f0


	//   ....[159]....
        /*0bd8*/ 	.word	0x0001d620


	//   ....[160]....
        /*0bdc*/ 	.word	0x0001d650


	//   ....[161]....
        /*0be0*/ 	.word	0x0001d7b0


	//   ....[162]....
        /*0be4*/ 	.word	0x0001d7f0


	//   ....[163]....
        /*0be8*/ 	.word	0x0001d820


	//   ....[164]....
        /*0bec*/ 	.word	0x0001d850


	//   ....[165]....
        /*0bf0*/ 	.word	0x0001d880


	//   ....[166]....
        /*0bf4*/ 	.word	0x0001d8b0


	//   ....[167]....
        /*0bf8*/ 	.word	0x0001d940


	//   ....[168]....
        /*0bfc*/ 	.word	0x0001d9a0


	//   ....[169]....
        /*0c00*/ 	.word	0x0001d9b0


	//   ....[170]....
        /*0c04*/ 	.word	0x0001da10


	//   ....[171]....
        /*0c08*/ 	.word	0x0001e470


	//   ....[172]....
        /*0c0c*/ 	.word	0x0001e4d0


	//   ....[173]....
        /*0c10*/ 	.word	0x0001e520


	//   ....[174]....
        /*0c14*/ 	.word	0x0001e570


	//   ....[175]....
        /*0c18*/ 	.word	0x0001e5c0


	//   ....[176]....
        /*0c1c*/ 	.word	0x0001e630


	//   ....[177]....
        /*0c20*/ 	.word	0x0001e680


	//   ....[178]....
        /*0c24*/ 	.word	0x0001e6f0


	//   ....[179]....
        /*0c28*/ 	.word	0x0001e760


	//   ....[180]....
        /*0c2c*/ 	.word	0x0001e7c0


	//   ....[181]....
        /*0c30*/ 	.word	0x0001e830


	//   ....[182]....
        /*0c34*/ 	.word	0x0001e8a0


	//   ....[183]....
        /*0c38*/ 	.word	0x0001e910


	//   ....[184]....
        /*0c3c*/ 	.word	0x0001e970


	//   ....[185]....
        /*0c40*/ 	.word	0x0001e9e0


	//   ....[186]....
        /*0c44*/ 	.word	0x0001ea50


	//   ....[187]....
        /*0c48*/ 	.word	0x0001eac0


	//   ....[188]....
        /*0c4c*/ 	.word	0x0001eb20


	//   ....[189]....
        /*0c50*/ 	.word	0x0001eb90


	//   ....[190]....
        /*0c54*/ 	.word	0x0001ec00


	//   ....[191]....
        /*0c58*/ 	.word	0x0001ec70


	//   ....[192]....
        /*0c5c*/ 	.word	0x0001ecd0


	//   ....[193]....
        /*0c60*/ 	.word	0x0001ed40


	//   ....[194]....
        /*0c64*/ 	.word	0x0001edb0


	//   ....[195]....
        /*0c68*/ 	.word	0x0001ee20


	//   ....[196]....
        /*0c6c*/ 	.word	0x0001ee80


	//   ....[197]....
        /*0c70*/ 	.word	0x0001eee0


	//   ....[198]....
        /*0c74*/ 	.word	0x0001ef40


	//   ....[199]....
        /*0c78*/ 	.word	0x0001ef90


	//   ....[200]....
        /*0c7c*/ 	.word	0x0001eff0


	//   ....[201]....
        /*0c80*/ 	.word	0x0001f040


	//   ....[202]....
        /*0c84*/ 	.word	0x0001f0a0


	//   ....[203]....
        /*0c88*/ 	.word	0x0001f0f0


	//   ....[204]....
        /*0c8c*/ 	.word	0x0001f150


	//   ....[205]....
        /*0c90*/ 	.word	0x0001f1c0


	//   ....[206]....
        /*0c94*/ 	.word	0x0001f230


	//   ....[207]....
        /*0c98*/ 	.word	0x0001f2a0


	//   ....[208]....
        /*0c9c*/ 	.word	0x0001f300


	//   ....[209]....
        /*0ca0*/ 	.word	0x0001f370


	//   ....[210]....
        /*0ca4*/ 	.word	0x0001f3e0


	//   ....[211]....
        /*0ca8*/ 	.word	0x0001f450


	//   ....[212]....
        /*0cac*/ 	.word	0x0001f4b0


	//   ....[213]....
        /*0cb0*/ 	.word	0x0001f520


	//   ....[214]....
        /*0cb4*/ 	.word	0x0001f590


	//   ....[215]....
        /*0cb8*/ 	.word	0x0001f600


	//   ....[216]....
        /*0cbc*/ 	.word	0x0001f660


	//   ....[217]....
        /*0cc0*/ 	.word	0x0001f6d0


	//   ....[218]....
        /*0cc4*/ 	.word	0x0001f740


	//   ....[219]....
        /*0cc8*/ 	.word	0x0001f7b0


	//   ....[220]....
        /*0ccc*/ 	.word	0x0001f810


	//   ....[221]....
        /*0cd0*/ 	.word	0x0001f880


	//   ....[222]....
        /*0cd4*/ 	.word	0x0001f8f0


	//   ....[223]....
        /*0cd8*/ 	.word	0x0001f960


	//   ....[224]....
        /*0cdc*/ 	.word	0x0001f9c0


	//   ....[225]....
        /*0ce0*/ 	.word	0x0001fa30


	//   ....[226]....
        /*0ce4*/ 	.word	0x0001faa0


	//   ....[227]....
        /*0ce8*/ 	.word	0x0001fb10


	//   ....[228]....
        /*0cec*/ 	.word	0x0001fb70


	//   ....[229]....
        /*0cf0*/ 	.word	0x0001fbe0


	//   ....[230]....
        /*0cf4*/ 	.word	0x0001fc50


	//   ....[231]....
        /*0cf8*/ 	.word	0x0001fcc0


	//   ....[232]....
        /*0cfc*/ 	.word	0x0001fd20


	//   ....[233]....
        /*0d00*/ 	.word	0x0001fd90


	//   ....[234]....
        /*0d04*/ 	.word	0x0001fe00


	//   ....[235]....
        /*0d08*/ 	.word	0x0001fe70


	//   ....[236]....
        /*0d0c*/ 	.word	0x0001fed0


	//   ....[237]....
        /*0d10*/ 	.word	0x0001ff40


	//   ....[238]....
        /*0d14*/ 	.word	0x0001ffb0


	//   ....[239]....
        /*0d18*/ 	.word	0x00020020


	//   ....[240]....
        /*0d1c*/ 	.word	0x00020080


	//   ....[241]....
        /*0d20*/ 	.word	0x000200f0


	//   ....[242]....
        /*0d24*/ 	.word	0x00020160


	//   ....[243]....
        /*0d28*/ 	.word	0x000201d0


	//   ....[244]....
        /*0d2c*/ 	.word	0x00020230


	//   ....[245]....
        /*0d30*/ 	.word	0x000202a0


	//   ....[246]....
        /*0d34*/ 	.word	0x00020310


	//   ....[247]....
        /*0d38*/ 	.word	0x00020360


	//   ....[248]....
        /*0d3c*/ 	.word	0x000203a0


	//   ....[249]....
        /*0d40*/ 	.word	0x000203f0


	//   ....[250]....
        /*0d44*/ 	.word	0x00020440


	//   ....[251]....
        /*0d48*/ 	.word	0x00020490


	//   ....[252]....
        /*0d4c*/ 	.word	0x00020500


	//   ....[253]....
        /*0d50*/ 	.word	0x00020550


	//   ....[254]....
        /*0d54*/ 	.word	0x000205a0


	//   ....[255]....
        /*0d58*/ 	.word	0x000205f0


	//   ....[0]....
        /*0d5c*/ 	.word	0x00020640


	//   ....[1]....
        /*0d60*/ 	.word	0x00020690


	//   ....[2]....
        /*0d64*/ 	.word	0x00020700


	//   ....[3]....
        /*0d68*/ 	.word	0x00020750


	//   ....[4]....
        /*0d6c*/ 	.word	0x000207c0


	//   ....[5]....
        /*0d70*/ 	.word	0x00020820


	//   ....[6]....
        /*0d74*/ 	.word	0x00020890


	//----- nvinfo : EIATTR_EXIT_INSTR_OFFSETS
	.align		4
.L_286:
        /*0d78*/ 	.byte	0x04, 0x1c
        /*0d7a*/ 	.short	(.L_288 - .L_287)


	//   ....[0]....
.L_287:
        /*0d7c*/ 	.word	0x000010d0


	//   ....[1]....
        /*0d80*/ 	.word	0x0001e430


	//----- nvinfo : EIATTR_MAX_THREADS
	.align		4
.L_288:
        /*0d84*/ 	.byte	0x04, 0x05
        /*0d86*/ 	.short	(.L_290 - .L_289)
.L_289:
        /*0d88*/ 	.word	0x00000080
        /*0d8c*/ 	.word	0x00000001
        /*0d90*/ 	.word	0x00000001


	//----- nvinfo : EIATTR_CRS_STACK_SIZE
	.align		4
.L_290:
        /*0d94*/ 	.byte	0x04, 0x1e
        /*0d96*/ 	.short	(.L_292 - .L_291)
.L_291:
        /*0d98*/ 	.word	0x00000000
.L_292:


//--------------------- .nv.callgraph             --------------------------
	.section	.nv.callgraph,"",@"SHT_CUDA_CALLGRAPH"
	.align	4
	.sectionentsize	8
	.align		4
        /*0000*/ 	.word	0x00000000
	.align		4
        /*0004*/ 	.word	0xffffffff
	.align		4
        /*0008*/ 	.word	0x00000000
	.align		4
        /*000c*/ 	.word	0xfffffffe
	.align		4
        /*0010*/ 	.word	0x00000000
	.align		4
        /*0014*/ 	.word	0xfffffffd
	.align		4
        /*0018*/ 	.word	0x00000000
	.align		4
        /*001c*/ 	.word	0xfffffffc


//--------------------- .nv.rel.action            --------------------------
	.section	.nv.rel.action,"",@"SHT_CUDA_RELOCINFO"
	.align	8
	.sectionentsize	8
        /*0000*/ 	.byte	0x73, 0x00, 0x00, 0x00, 0x00, 0x00, 0x00, 0x00, 0x00, 0x00, 0x00, 0x11, 0x25, 0x00, 0x05, 0x36


//--------------------- .nv.constant4             --------------------------
	.section	.nv.constant4,"a",@progbits
	.align	8
	.align		8
.nv.constant4:
        /*0000*/ 	.dword	_ZN79_INTERNAL_b13ec3a6_43_flash_fwd_hdim64_bf16_split_softcap_sm80_cu_3fbc093a_33724cuda3std3__45__cpo5beginE
	.align		8
        /*0008*/ 	.dword	_ZN79_INTERNAL_b13ec3a6_43_flash_fwd_hdim64_bf16_split_softcap_sm80_cu_3fbc093a_33724cuda3std3__45__cpo3endE
	.align		8
        /*0010*/ 	.dword	_ZN79_INTERNAL_b13ec3a6_43_flash_fwd_hdim64_bf16_split_softcap_sm80_cu_3fbc093a_33724cuda3std3__45__cpo6cbeginE
	.align		8
        /*0018*/ 	.dword	_ZN79_INTERNAL_b13ec3a6_43_flash_fwd_hdim64_bf16_split_softcap_sm80_cu_3fbc093a_33724cuda3std3__45__cpo4cendE
	.align		8
        /*0020*/ 	.dword	_ZN79_INTERNAL_b13ec3a6_43_flash_fwd_hdim64_bf16_split_softcap_sm80_cu_3fbc093a_33724cuda3std3__481_GLOBAL__N__b13ec3a6_43_flash_fwd_hdim64_bf16_split_softcap_sm80_cu_3fbc093a_33726ignoreE
	.align		8
        /*0028*/ 	.dword	_ZN79_INTERNAL_b13ec3a6_43_flash_fwd_hdim64_bf16_split_softcap_sm80_cu_3fbc093a_33724cuda3std3__419piecewise_constructE
	.align		8
        /*0030*/ 	.dword	_ZN79_INTERNAL_b13ec3a6_43_flash_fwd_hdim64_bf16_split_softcap_sm80_cu_3fbc093a_33724cuda3std3__48in_placeE
	.align		8
        /*0038*/ 	.dword	_ZN79_INTERNAL_b13ec3a6_43_flash_fwd_hdim64_bf16_split_softcap_sm80_cu_3fbc093a_33724cuda3std6ranges3__45__cpo4swapE
	.align		8
        /*0040*/ 	.dword	_ZN79_INTERNAL_b13ec3a6_43_flash_fwd_hdim64_bf16_split_softcap_sm80_cu_3fbc093a_33724cuda3std6ranges3__45__cpo9iter_moveE
	.align		8
        /*0048*/ 	.dword	_ZN79_INTERNAL_b13ec3a6_43_flash_fwd_hdim64_bf16_split_softcap_sm80_cu_3fbc093a_33724cute7productE
	.align		8
        /*0050*/ 	.dword	_ZN79_INTERNAL_b13ec3a6_43_flash_fwd_hdim64_bf16_split_softcap_sm80_cu_3fbc093a_33724cute1_E


//--------------------- .nv.constant0._ZN7cutlass13device_kernelIN5flash19enable_sm80_to_sm89INS1_16FlashAttnFwdSm80INS1_25CollectiveMainloopFwdSm80ILi4ELi1ELb0EN4cute5tupleIJNS5_1CILi128EEENS7_ILi112EEENS7_ILi64EEEEEELi64ENS_10bfloat16_tEfNS_4arch4Sm80ELb0ELb0ELb1ELb0ELb0ELb0ELb1ELb1EEENS1_21CollectiveEpilogueFwdINS6_IJS8_SA_S9_EEENS6_IJNS7_ILi1EEESI_SI_EEESC_SE_Li128ELb0ELb1ELb1ELb0EEENS1_19SingleTileSchedulerILb0ELb1ELb1ELi128EEEEEEEEEvNT_6ParamsE --------------------------
	.section	.nv.constant0._ZN7cutlass13device_kernelIN5flash19enable_sm80_to_sm89INS1_16FlashAttnFwdSm80INS1_25CollectiveMainloopFwdSm80ILi4ELi1ELb0EN4cute5tupleIJNS5_1CILi128EEENS7_ILi112EEENS7_ILi64EEEEEELi64ENS_10bfloat16_tEfNS_4arch4Sm80ELb0ELb0ELb1ELb0ELb0ELb0ELb1ELb1EEENS1_21CollectiveEpilogueFwdINS6_IJS8_SA_S9_EEENS6_IJNS7_ILi1EEESI_SI_EEESC_SE_Li128ELb0ELb1ELb1ELb0EEENS1_19SingleTileSchedulerILb0ELb1ELb1ELi128EEEEEEEEEvNT_6ParamsE,"a",@progbits
	.sectionflags	@""
	.align	4
.nv.constant0._ZN7cutlass13device_kernelIN5flash19enable_sm80_to_sm89INS1_16FlashAttnFwdSm80INS1_25CollectiveMainloopFwdSm80ILi4ELi1ELb0EN4cute5tupleIJNS5_1CILi128EEENS7_ILi112EEENS7_ILi64EEEEEELi64ENS_10bfloat16_tEfNS_4arch4Sm80ELb0ELb0ELb1ELb0ELb0ELb0ELb1ELb1EEENS1_21CollectiveEpilogueFwdINS6_IJS8_SA_S9_EEENS6_IJNS7_ILi1EEESI_SI_EEESC_SE_Li128ELb0ELb1ELb1ELb0EEENS1_19SingleTileSchedulerILb0ELb1ELb1ELi128EEEEEEEEEvNT_6ParamsE:
	.zero		1400


//--------------------- .nv.constant0._ZN7cutlass13device_kernelIN5flash19enable_sm80_to_sm89INS1_16FlashAttnFwdSm80INS1_25CollectiveMainloopFwdSm80ILi4ELi1ELb0EN4cute5tupleIJNS5_1CILi128EEENS7_ILi80EEENS7_ILi64EEEEEELi64ENS_10bfloat16_tEfNS_4arch4Sm80ELb0ELb0ELb1ELb1ELb0ELb0ELb1ELb1EEENS1_21CollectiveEpilogueFwdINS6_IJS8_SA_S9_EEENS6_IJNS7_ILi1EEESI_SI_EEESC_SE_Li128ELb1ELb1ELb1ELb0EEENS1_36VarlenDynamicPersistentTileSchedulerILi128ELi80ELi128ELi128ELb1ELb1ELb0ELb0ELb1ELb1EEEEEEEEEvNT_6ParamsE --------------------------
	.section	.nv.constant0._ZN7cutlass13device_kernelIN5flash19enable_sm80_to_sm89INS1_16FlashAttnFwdSm80INS1_25CollectiveMainloopFwdSm80ILi4ELi1ELb0EN4cute5tupleIJNS5_1CILi128EEENS7_ILi80EEENS7_ILi64EEEEEELi64ENS_10bfloat16_tEfNS_4arch4Sm80ELb0ELb0ELb1ELb1ELb0ELb0ELb1ELb1EEENS1_21CollectiveEpilogueFwdINS6_IJS8_SA_S9_EEENS6_IJNS7_ILi1EEESI_SI_EEESC_SE_Li128ELb1ELb1ELb1ELb0EEENS1_36VarlenDynamicPersistentTileSchedulerILi128ELi80ELi128ELi128ELb1ELb1ELb0ELb0ELb1ELb1EEEEEEEEEvNT_6ParamsE,"a",@progbits
	.sectionflags	@""
	.align	4
.nv.constant0._ZN7cutlass13device_kernelIN5flash19enable_sm80_to_sm89INS1_16FlashAttnFwdSm80INS1_25CollectiveMainloopFwdSm80ILi4ELi1ELb0EN4cute5tupleIJNS5_1CILi128EEENS7_ILi80EEENS7_ILi64EEEEEELi64ENS_10bfloat16_tEfNS_4arch4Sm80ELb0ELb0ELb1ELb1ELb0ELb0ELb1ELb1EEENS1_21CollectiveEpilogueFwdINS6_IJS8_SA_S9_EEENS6_IJNS7_ILi1EEESI_SI_EEESC_SE_Li128ELb1ELb1ELb1ELb0EEENS1_36VarlenDynamicPersistentTileSchedulerILi128ELi80ELi128ELi128ELb1ELb1ELb0ELb0ELb1ELb1EEEEEEEEEvNT_6ParamsE:
	.zero		1432


//--------------------- .nv.constant0._ZN7cutlass13device_kernelIN5flash19enable_sm80_to_sm89INS1_16FlashAttnFwdSm80INS1_25CollectiveMainloopFwdSm80ILi4ELi1ELb0EN4cute5tupleIJNS5_1CILi128EEENS7_ILi80EEENS7_ILi64EEEEEELi64ENS_10bfloat16_tEfNS_4arch4Sm80ELb0ELb0ELb1ELb1ELb0ELb1ELb1ELb1EEENS1_21CollectiveEpilogueFwdINS6_IJS8_SA_S9_EEENS6_IJNS7_ILi1EEESI_SI_EEESC_SE_Li128ELb1ELb1ELb1ELb0EEENS1_36VarlenDynamicPersistentTileSchedulerILi128ELi80ELi128ELi128ELb1ELb1ELb0ELb0ELb1ELb1EEEEEEEEEvNT_6ParamsE --------------------------
	.section	.nv.constant0._ZN7cutlass13device_kernelIN5flash19enable_sm80_to_sm89INS1_16FlashAttnFwdSm80INS1_25CollectiveMainloopFwdSm80ILi4ELi1ELb0EN4cute5tupleIJNS5_1CILi128EEENS7_ILi80EEENS7_ILi64EEEEEELi64ENS_10bfloat16_tEfNS_4arch4Sm80ELb0ELb0ELb1ELb1ELb0ELb1ELb1ELb1EEENS1_21CollectiveEpilogueFwdINS6_IJS8_SA_S9_EEENS6_IJNS7_ILi1EEESI_SI_EEESC_SE_Li128ELb1ELb1ELb1ELb0EEENS1_36VarlenDynamicPersistentTileSchedulerILi128ELi80ELi128ELi128ELb1ELb1ELb0ELb0ELb1ELb1EEEEEEEEEvNT_6ParamsE,"a",@progbits
	.sectionflags	@""
	.align	4
.nv.constant0._ZN7cutlass13device_kernelIN5flash19enable_sm80_to_sm89INS1_16FlashAttnFwdSm80INS1_25CollectiveMainloopFwdSm80ILi4ELi1ELb0EN4cute5tupleIJNS5_1CILi128EEENS7_ILi80EEENS7_ILi64EEEEEELi64ENS_10bfloat16_tEfNS_4arch4Sm80ELb0ELb0ELb1ELb1ELb0ELb1ELb1ELb1EEENS1_21CollectiveEpilogueFwdINS6_IJS8_SA_S9_EEENS6_IJNS7_ILi1EEESI_SI_EEESC_SE_Li128ELb1ELb1ELb1ELb0EEENS1_36VarlenDynamicPersistentTileSchedulerILi128ELi80ELi128ELi128ELb1ELb1ELb0ELb0ELb1ELb1EEEEEEEEEvNT_6ParamsE:
	.zero		1432


//--------------------- .nv.constant0._ZN7cutlass13device_kernelIN5flash19enable_sm80_to_sm89INS1_16FlashAttnFwdSm80INS1_25CollectiveMainloopFwdSm80ILi4ELi1ELb0EN4cute5tupleIJNS5_1CILi128EEENS7_ILi96EEENS7_ILi64EEEEEELi64ENS_10bfloat16_tEfNS_4arch4Sm80ELb0ELb1ELb1ELb0ELb0ELb0ELb1ELb1EEENS1_21CollectiveEpilogueFwdINS6_IJS8_SA_S9_EEENS6_IJNS7_ILi1EEESI_SI_EEESC_SE_Li128ELb0ELb1ELb1ELb0EEENS1_19SingleTileSchedulerILb0ELb1ELb1ELi128EEEEEEEEEvNT_6ParamsE --------------------------
	.section	.nv.constant0._ZN7cutlass13device_kernelIN5flash19enable_sm80_to_sm89INS1_16FlashAttnFwdSm80INS1_25CollectiveMainloopFwdSm80ILi4ELi1ELb0EN4cute5tupleIJNS5_1CILi128EEENS7_ILi96EEENS7_ILi64EEEEEELi64ENS_10bfloat16_tEfNS_4arch4Sm80ELb0ELb1ELb1ELb0ELb0ELb0ELb1ELb1EEENS1_21CollectiveEpilogueFwdINS6_IJS8_SA_S9_EEENS6_IJNS7_ILi1EEESI_SI_EEESC_SE_Li128ELb0ELb1ELb1ELb0EEENS1_19SingleTileSchedulerILb0ELb1ELb1ELi128EEEEEEEEEvNT_6ParamsE,"a",@progbits
	.sectionflags	@""
	.align	4
.nv.constant0._ZN7cutlass13device_kernelIN5flash19enable_sm80_to_sm89INS1_16FlashAttnFwdSm80INS1_25CollectiveMainloopFwdSm80ILi4ELi1ELb0EN4cute5tupleIJNS5_1CILi128EEENS7_ILi96EEENS7_ILi64EEEEEELi64ENS_10bfloat16_tEfNS_4arch4Sm80ELb0ELb1ELb1ELb0ELb0ELb0ELb1ELb1EEENS1_21CollectiveEpilogueFwdINS6_IJS8_SA_S9_EEENS6_IJNS7_ILi1EEESI_SI_EEESC_SE_Li128ELb0ELb1ELb1ELb0EEENS1_19SingleTileSchedulerILb0ELb1ELb1ELi128EEEEEEEEEvNT_6ParamsE:
	.zero		1400


//--------------------- .nv.constant0._ZN7cutlass13device_kernelIN5flash19enable_sm80_to_sm89INS1_16FlashAttnFwdSm80INS1_25CollectiveMainloopFwdSm80ILi4ELi1ELb0EN4cute5tupleIJNS5_1CILi128EEENS7_ILi80EEENS7_ILi64EEEEEELi64ENS_10bfloat16_tEfNS_4arch4Sm80ELb0ELb1ELb1ELb1ELb0ELb0ELb1ELb1EEENS1_21CollectiveEpilogueFwdINS6_IJS8_SA_S9_EEENS6_IJNS7_ILi1EEESI_SI_EEESC_SE_Li128ELb1ELb1ELb1ELb0EEENS1_36VarlenDynamicPersistentTileSchedulerILi128ELi80ELi128ELi128ELb1ELb1ELb0ELb1ELb0ELb1EEEEEEEEEvNT_6ParamsE --------------------------
	.section	.nv.constant0._ZN7cutlass13device_kernelIN5flash19enable_sm80_to_sm89INS1_16FlashAttnFwdSm80INS1_25CollectiveMainloopFwdSm80ILi4ELi1ELb0EN4cute5tupleIJNS5_1CILi128EEENS7_ILi80EEENS7_ILi64EEEEEELi64ENS_10bfloat16_tEfNS_4arch4Sm80ELb0ELb1ELb1ELb1ELb0ELb0ELb1ELb1EEENS1_21CollectiveEpilogueFwdINS6_IJS8_SA_S9_EEENS6_IJNS7_ILi1EEESI_SI_EEESC_SE_Li128ELb1ELb1ELb1ELb0EEENS1_36VarlenDynamicPersistentTileSchedulerILi128ELi80ELi128ELi128ELb1ELb1ELb0ELb1ELb0ELb1EEEEEEEEEvNT_6ParamsE,"a",@progbits
	.sectionflags	@""
	.align	4
.nv.constant0._ZN7cutlass13device_kernelIN5flash19enable_sm80_to_sm89INS1_16FlashAttnFwdSm80INS1_25CollectiveMainloopFwdSm80ILi4ELi1ELb0EN4cute5tupleIJNS5_1CILi128EEENS7_ILi80EEENS7_ILi64EEEEEELi64ENS_10bfloat16_tEfNS_4arch4Sm80ELb0ELb1ELb1ELb1ELb0ELb0ELb1ELb1EEENS1_21CollectiveEpilogueFwdINS6_IJS8_SA_S9_EEENS6_IJNS7_ILi1EEESI_SI_EEESC_SE_Li128ELb1ELb1ELb1ELb0EEENS1_36VarlenDynamicPersistentTileSchedulerILi128ELi80ELi128ELi128ELb1ELb1ELb0ELb1ELb0ELb1EEEEEEEEEvNT_6ParamsE:
	.zero		1432


//--------------------- .nv.constant0._ZN7cutlass13device_kernelIN5flash19enable_sm80_to_sm89INS1_16FlashAttnFwdSm80INS1_25CollectiveMainloopFwdSm80ILi4ELi1ELb0EN4cute5tupleIJNS5_1CILi128EEENS7_ILi80EEENS7_ILi64EEEEEELi64ENS_10bfloat16_tEfNS_4arch4Sm80ELb0ELb1ELb1ELb1ELb0ELb1ELb1ELb1EEENS1_21CollectiveEpilogueFwdINS6_IJS8_SA_S9_EEENS6_IJNS7_ILi1EEESI_SI_EEESC_SE_Li128ELb1ELb1ELb1ELb0EEENS1_36VarlenDynamicPersistentTileSchedulerILi128ELi80ELi128ELi128ELb1ELb1ELb0ELb1ELb0ELb1EEEEEEEEEvNT_6ParamsE --------------------------
	.section	.nv.constant0._ZN7cutlass13device_kernelIN5flash19enable_sm80_to_sm89INS1_16FlashAttnFwdSm80INS1_25CollectiveMainloopFwdSm80ILi4ELi1ELb0EN4cute5tupleIJNS5_1CILi128EEENS7_ILi80EEENS7_ILi64EEEEEELi64ENS_10bfloat16_tEfNS_4arch4Sm80ELb0ELb1ELb1ELb1ELb0ELb1ELb1ELb1EEENS1_21CollectiveEpilogueFwdINS6_IJS8_SA_S9_EEENS6_IJNS7_ILi1EEESI_SI_EEESC_SE_Li128ELb1ELb1ELb1ELb0EEENS1_36VarlenDynamicPersistentTileSchedulerILi128ELi80ELi128ELi128ELb1ELb1ELb0ELb1ELb0ELb1EEEEEEEEEvNT_6ParamsE,"a",@progbits
	.sectionflags	@""
	.align	4
.nv.constant0._ZN7cutlass13device_kernelIN5flash19enable_sm80_to_sm89INS1_16FlashAttnFwdSm80INS1_25CollectiveMainloopFwdSm80ILi4ELi1ELb0EN4cute5tupleIJNS5_1CILi128EEENS7_ILi80EEENS7_ILi64EEEEEELi64ENS_10bfloat16_tEfNS_4arch4Sm80ELb0ELb1ELb1ELb1ELb0ELb1ELb1ELb1EEENS1_21CollectiveEpilogueFwdINS6_IJS8_SA_S9_EEENS6_IJNS7_ILi1EEESI_SI_EEESC_SE_Li128ELb1ELb1ELb1ELb0EEENS1_36VarlenDynamicPersistentTileSchedulerILi128ELi80ELi128ELi128ELb1ELb1ELb0ELb1ELb0ELb1EEEEEEEEEvNT_6ParamsE:
	.zero		1432


//--------------------- .nv.constant0._ZN7cutlass13device_kernelIN5flash19enable_sm80_to_sm89INS1_16FlashAttnFwdSm80INS1_25CollectiveMainloopFwdSm80ILi4ELi1ELb0EN4cute5tupleIJNS5_1CILi128EEENS7_ILi112EEENS7_ILi64EEEEEELi64ENS_10bfloat16_tEfNS_4arch4Sm80ELb1ELb0ELb1ELb0ELb0ELb0ELb1ELb1EEENS1_21CollectiveEpilogueFwdINS6_IJS8_SA_S9_EEENS6_IJNS7_ILi1EEESI_SI_EEESC_SE_Li128ELb0ELb1ELb1ELb0EEENS1_30DynamicPersistentTileSchedulerILi128ELi128ELb1ELb1ELb0EEEEEEEEEvNT_6ParamsE --------------------------
	.section	.nv.constant0._ZN7cutlass13device_kernelIN5flash19enable_sm80_to_sm89INS1_16FlashAttnFwdSm80INS1_25CollectiveMainloopFwdSm80ILi4ELi1ELb0EN4cute5tupleIJNS5_1CILi128EEENS7_ILi112EEENS7_ILi64EEEEEELi64ENS_10bfloat16_tEfNS_4arch4Sm80ELb1ELb0ELb1ELb0ELb0ELb0ELb1ELb1EEENS1_21CollectiveEpilogueFwdINS6_IJS8_SA_S9_EEENS6_IJNS7_ILi1EEESI_SI_EEESC_SE_Li128ELb0ELb1ELb1ELb0EEENS1_30DynamicPersistentTileSchedulerILi128ELi128ELb1ELb1ELb0EEEEEEEEEvNT_6ParamsE,"a",@progbits
	.sectionflags	@""
	.align	4
.nv.constant0._ZN7cutlass13device_kernelIN5flash19enable_sm80_to_sm89INS1_16FlashAttnFwdSm80INS1_25CollectiveMainloopFwdSm80ILi4ELi1ELb0EN4cute5tupleIJNS5_1CILi128EEENS7_ILi112EEENS7_ILi64EEEEEELi64ENS_10bfloat16_tEfNS_4arch4Sm80ELb1ELb0ELb1ELb0ELb0ELb0ELb1ELb1EEENS1_21CollectiveEpilogueFwdINS6_IJS8_SA_S9_EEENS6_IJNS7_ILi1EEESI_SI_EEESC_SE_Li128ELb0ELb1ELb1ELb0EEENS1_30DynamicPersistentTileSchedulerILi128ELi128ELb1ELb1ELb0EEEEEEEEEvNT_6ParamsE:
	.zero		1416


//--------------------- .nv.constant0._ZN7cutlass13device_kernelIN5flash19enable_sm80_to_sm89INS1_16FlashAttnFwdSm80INS1_25CollectiveMainloopFwdSm80ILi4ELi1ELb0EN4cute5tupleIJNS5_1CILi128EEENS7_ILi80EEENS7_ILi64EEEEEELi64ENS_10bfloat16_tEfNS_4arch4Sm80ELb1ELb0ELb1ELb1ELb0ELb0ELb1ELb1EEENS1_21CollectiveEpilogueFwdINS6_IJS8_SA_S9_EEENS6_IJNS7_ILi1EEESI_SI_EEESC_SE_Li128ELb1ELb1ELb1ELb0EEENS1_36VarlenDynamicPersistentTileSchedulerILi128ELi80ELi128ELi128ELb1ELb1ELb0ELb1ELb1ELb1EEEEEEEEEvNT_6ParamsE --------------------------
	.section	.nv.constant0._ZN7cutlass13device_kernelIN5flash19enable_sm80_to_sm89INS1_16FlashAttnFwdSm80INS1_25CollectiveMainloopFwdSm80ILi4ELi1ELb0EN4cute5tupleIJNS5_1CILi128EEENS7_ILi80EEENS7_ILi64EEEEEELi64ENS_10bfloat16_tEfNS_4arch4Sm80ELb1ELb0ELb1ELb1ELb0ELb0ELb1ELb1EEENS1_21CollectiveEpilogueFwdINS6_IJS8_SA_S9_EEENS6_IJNS7_ILi1EEESI_SI_EEESC_SE_Li128ELb1ELb1ELb1ELb0EEENS1_36VarlenDynamicPersistentTileSchedulerILi128ELi80ELi128ELi128ELb1ELb1ELb0ELb1ELb1ELb1EEEEEEEEEvNT_6ParamsE,"a",@progbits
	.sectionflags	@""
	.align	4
.nv.constant0._ZN7cutlass13device_kernelIN5flash19enable_sm80_to_sm89INS1_16FlashAttnFwdSm80INS1_25CollectiveMainloopFwdSm80ILi4ELi1ELb0EN4cute5tupleIJNS5_1CILi128EEENS7_ILi80EEENS7_ILi64EEEEEELi64ENS_10bfloat16_tEfNS_4arch4Sm80ELb1ELb0ELb1ELb1ELb0ELb0ELb1ELb1EEENS1_21CollectiveEpilogueFwdINS6_IJS8_SA_S9_EEENS6_IJNS7_ILi1EEESI_SI_EEESC_SE_Li128ELb1ELb1ELb1ELb0EEENS1_36VarlenDynamicPersistentTileSchedulerILi128ELi80ELi128ELi128ELb1ELb1ELb0ELb1ELb1ELb1EEEEEEEEEvNT_6ParamsE:
	.zero		1432


//--------------------- .nv.constant0._ZN7cutlass13device_kernelIN5flash19enable_sm80_to_sm89INS1_16FlashAttnFwdSm80INS1_25CollectiveMainloopFwdSm80ILi4ELi1ELb0EN4cute5tupleIJNS5_1CILi128EEENS7_ILi80EEENS7_ILi64EEEEEELi64ENS_10bfloat16_tEfNS_4arch4Sm80ELb1ELb0ELb1ELb1ELb0ELb1ELb1ELb1EEENS1_21CollectiveEpilogueFwdINS6_IJS8_SA_S9_EEENS6_IJNS7_ILi1EEESI_SI_EEESC_SE_Li128ELb1ELb1ELb1ELb0EEENS1_36VarlenDynamicPersistentTileSchedulerILi128ELi80ELi128ELi128ELb1ELb1ELb0ELb1ELb1ELb1EEEEEEEEEvNT_6ParamsE --------------------------
	.section	.nv.constant0._ZN7cutlass13device_kernelIN5flash19enable_sm80_to_sm89INS1_16FlashAttnFwdSm80INS1_25CollectiveMainloopFwdSm80ILi4ELi1ELb0EN4cute5tupleIJNS5_1CILi128EEENS7_ILi80EEENS7_ILi64EEEEEELi64ENS_10bfloat16_tEfNS_4arch4Sm80ELb1ELb0ELb1ELb1ELb0ELb1ELb1ELb1EEENS1_21CollectiveEpilogueFwdINS6_IJS8_SA_S9_EEENS6_IJNS7_ILi1EEESI_SI_EEESC_SE_Li128ELb1ELb1ELb1ELb0EEENS1_36VarlenDynamicPersistentTileSchedulerILi128ELi80ELi128ELi128ELb1ELb1ELb0ELb1ELb1ELb1EEEEEEEEEvNT_6ParamsE,"a",@progbits
	.sectionflags	@""
	.align	4
.nv.constant0._ZN7cutlass13device_kernelIN5flash19enable_sm80_to_sm89INS1_16FlashAttnFwdSm80INS1_25CollectiveMainloopFwdSm80ILi4ELi1ELb0EN4cute5tupleIJNS5_1CILi128EEENS7_ILi80EEENS7_ILi64EEEEEELi64ENS_10bfloat16_tEfNS_4arch4Sm80ELb1ELb0ELb1ELb1ELb0ELb1ELb1ELb1EEENS1_21CollectiveEpilogueFwdINS6_IJS8_SA_S9_EEENS6_IJNS7_ILi1EEESI_SI_EEESC_SE_Li128ELb1ELb1ELb1ELb0EEENS1_36VarlenDynamicPersistentTileSchedulerILi128ELi80ELi128ELi128ELb1ELb1ELb0ELb1ELb1ELb1EEEEEEEEEvNT_6ParamsE:
	.zero		1432


//--------------------- .text._ZN7cutlass13device_kernelIN5flash19enable_sm80_to_sm89INS1_16FlashAttnFwdSm80INS1_25CollectiveMainloopFwdSm80ILi4ELi1ELb0EN4cute5tupleIJNS5_1CILi128EEENS7_ILi112EEENS7_ILi64EEEEEELi64ENS_10bfloat16_tEfNS_4arch4Sm80ELb0ELb0ELb1ELb0ELb0ELb0ELb1ELb1EEENS1_21CollectiveEpilogueFwdINS6_IJS8_SA_S9_EEENS6_IJNS7_ILi1EEESI_SI_EEESC_SE_Li128ELb0ELb1ELb1ELb0EEENS1_19SingleTileSchedulerILb0ELb1ELb1ELi128EEEEEEEEEvNT_6ParamsE --------------------------
	.section	.text._ZN7cutlass13device_kernelIN5flash19enable_sm80_to_sm89INS1_16FlashAttnFwdSm80INS1_25CollectiveMainloopFwdSm80ILi4ELi1ELb0EN4cute5tupleIJNS5_1CILi128EEENS7_ILi112EEENS7_ILi64EEEEEELi64ENS_10bfloat16_tEfNS_4arch4Sm80ELb0ELb0ELb1ELb0ELb0ELb0ELb1ELb1EEENS1_21CollectiveEpilogueFwdINS6_IJS8_SA_S9_EEENS6_IJNS7_ILi1EEESI_SI_EEESC_SE_Li128ELb0ELb1ELb1ELb0EEENS1_19SingleTileSchedulerILb0ELb1ELb1ELi128EEEEEEEEEvNT_6ParamsE,"ax",@progbits
	.sectioninfo	@"SHI_REGISTERS=255"
	.align	128
.text._ZN7cutlass13device_kernelIN5flash19enable_sm80_to_sm89INS1_16FlashAttnFwdSm80INS1_25CollectiveMainloopFwdSm80ILi4ELi1ELb0EN4cute5tupleIJNS5_1CILi128EEENS7_ILi112EEENS7_ILi64EEEEEELi64ENS_10bfloat16_tEfNS_4arch4Sm80ELb0ELb0ELb1ELb0ELb0ELb0ELb1ELb1EEENS1_21CollectiveEpilogueFwdINS6_IJS8_SA_S9_EEENS6_IJNS7_ILi1EEESI_SI_EEESC_SE_Li128ELb0ELb1ELb1ELb0EEENS1_19SingleTileSchedulerILb0ELb1ELb1ELi128EEEEEEEEEvNT_6ParamsE:
        .type           _ZN7cutlass13device_kernelIN5flash19enable_sm80_to_sm89INS1_16FlashAttnFwdSm80INS1_25CollectiveMainloopFwdSm80ILi4ELi1ELb0EN4cute5tupleIJNS5_1CILi128EEENS7_ILi112EEENS7_ILi64EEEEEELi64ENS_10bfloat16_tEfNS_4arch4Sm80ELb0ELb0ELb1ELb0ELb0ELb0ELb1ELb1EEENS1_21CollectiveEpilogueFwdINS6_IJS8_SA_S9_EEENS6_IJNS7_ILi1EEESI_SI_EEESC_SE_Li128ELb0ELb1ELb1ELb0EEENS1_19SingleTileSchedulerILb0ELb1ELb1ELi128EEEEEEEEEvNT_6ParamsE,@function
        .size           _ZN7cutlass13device_kernelIN5flash19enable_sm80_to_sm89INS1_16FlashAttnFwdSm80INS1_25CollectiveMainloopFwdSm80ILi4ELi1ELb0EN4cute5tupleIJNS5_1CILi128EEENS7_ILi112EEENS7_ILi64EEEEEELi64ENS_10bfloat16_tEfNS_4arch4Sm80ELb0ELb0ELb1ELb0ELb0ELb0ELb1ELb1EEENS1_21CollectiveEpilogueFwdINS6_IJS8_SA_S9_EEENS6_IJNS7_ILi1EEESI_SI_EEESC_SE_Li128ELb0ELb1ELb1ELb0EEENS1_19SingleTileSchedulerILb0ELb1ELb1ELi128EEEEEEEEEvNT_6ParamsE,(.L_x_1614 - _ZN7cutlass13device_kernelIN5flash19enable_sm80_to_sm89INS1_16FlashAttnFwdSm80INS1_25CollectiveMainloopFwdSm80ILi4ELi1ELb0EN4cute5tupleIJNS5_1CILi128EEENS7_ILi112EEENS7_ILi64EEEEEELi64ENS_10bfloat16_tEfNS_4arch4Sm80ELb0ELb0ELb1ELb0ELb0ELb0ELb1ELb1EEENS1_21CollectiveEpilogueFwdINS6_IJS8_SA_S9_EEENS6_IJNS7_ILi1EEESI_SI_EEESC_SE_Li128ELb0ELb1ELb1ELb0EEENS1_19SingleTileSchedulerILb0ELb1ELb1ELi128EEEEEEEEEvNT_6ParamsE)
        .other          _ZN7cutlass13device_kernelIN5flash19enable_sm80_to_sm89INS1_16FlashAttnFwdSm80INS1_25CollectiveMainloopFwdSm80ILi4ELi1ELb0EN4cute5tupleIJNS5_1CILi128EEENS7_ILi112EEENS7_ILi64EEEEEELi64ENS_10bfloat16_tEfNS_4arch4Sm80ELb0ELb0ELb1ELb0ELb0ELb0ELb1ELb1EEENS1_21CollectiveEpilogueFwdINS6_IJS8_SA_S9_EEENS6_IJNS7_ILi1EEESI_SI_EEESC_SE_Li128ELb0ELb1ELb1ELb0EEENS1_19SingleTileSchedulerILb0ELb1ELb1ELi128EEEEEEEEEvNT_6ParamsE,@"STO_CUDA_ENTRY STV_DEFAULT"
_ZN7cutlass13device_kernelIN5flash19enable_sm80_to_sm89INS1_16FlashAttnFwdSm80INS1_25CollectiveMainloopFwdSm80ILi4ELi1ELb0EN4cute5tupleIJNS5_1CILi128EEENS7_ILi112EEENS7_ILi64EEEEEELi64ENS_10bfloat16_tEfNS_4arch4Sm80ELb0ELb0ELb1ELb0ELb0ELb0ELb1ELb1EEENS1_21CollectiveEpilogueFwdINS6_IJS8_SA_S9_EEENS6_IJNS7_ILi1EEESI_SI_EEESC_SE_Li128ELb0ELb1ELb1ELb0EEENS1_19SingleTileSchedulerILb0ELb1ELb1ELi128EEEEEEEEEvNT_6ParamsE:
[----:B------:R-:W-:-:S03]  /*0000*/  MOV R1, c[0x0][0x28] ;  /* 0x00000a0000017a02 */ /* 0x000fc60000000f00 */
[----:B------:R-:W1:Y:S01]  /*0010*/  S2R R192, SR_TID.X ;  /* 0x0000000000c07919 */ /* 0x000e620000002100 */
[----:B------:R-:W-:-:S03]  /*0020*/  IADD3 R1, R1, -0x68, RZ ;  /* 0xffffff9801017810 */ /* 0x000fc60007ffe0ff */
[----:B------:R-:W2:Y:S04]  /*0030*/  S2R R2, SR_CTAID.Y ;  /* 0x0000000000027919 */ /* 0x000ea80000002600 */
[----:B------:R-:W3:Y:S01]  /*0040*/  S2R R28, SR_CTAID.Z ;  /* 0x00000000001c7919 */ /* 0x000ee20000002700 */
[----:B-1----:R-:W-:-:S06]  /*0050*/  SHF.R.U32.HI R0, RZ, 0x5, R192 ;  /* 0x00000005ff007819 */ /* 0x002fcc00000116c0 */
[----:B------:R-:W1:Y:S02]  /*0060*/  SHFL.IDX PT, R0, R0, RZ, 0x1f ;  /* 0x00001fff00007589 */ /* 0x000e6400000e0000 */
[----:B-1----:R-:W-:-:S13]  /*0070*/  ISETP.NE.AND P0, PT, R0, RZ, PT ;  /* 0x000000ff0000720c */ /* 0x002fda0003f05270 */
[----:B------:R-:W-:Y:S05]  /*0080*/  @!P0 BRA `(.L_x_0) ;  /* 0x0000008000008947 */ /* 0x000fea0003800000 */
[----:B--23--:R1:W-:Y:S01]  /*0090*/  STL [R1+0x30], R2 ;  /* 0x0000300201007387 */ /* 0x00c3e20000100800 */
[----:B------:R-:W-:-:S04]  /*00a0*/  MOV R0, c[0x0][0x550] ;  /* 0x0001540000007a02 */ /* 0x000fc80000000f00 */
[----:B------:R-:W-:-:S13]  /*00b0*/  ISETP.NE.AND P0, PT, R0, 0x1, PT ;  /* 0x000000010000780c */ /* 0x000fda0003f05270 */
[----:B------:R-:W-:Y:S05]  /*00c0*/  @!P0 BRA `(.L_x_1) ;  /* 0x000000a000008947 */ /* 0x000fea0003800000 */
[----:B------:R-:W-:-:S05]  /*00d0*/  IMAD.HI.U32 R0, R2, c[0x0][0x554], RZ ;  /* 0x0001550002007a27 */ /* 0x000fca00078e00ff */
[----:B------:R-:W-:-:S05]  /*00e0*/  SHF.R.U32.HI R0, RZ, c[0x0][0x558], R0 ;  /* 0x00015600ff007a19 */ /* 0x000fca0000011600 */
[----:B------:R2:W-:Y:S01]  /*00f0*/  STL [R1+0x30], R0 ;  /* 0x0000300001007387 */ /* 0x0005e20000100800 */
[----:B------:R-:W-:Y:S05]  /*0100*/  BRA `(.L_x_1) ;  /* 0x0000006000007947 */ /* 0x000fea0003800000 */
.L_x_0:
[----:B--23--:R-:W-:Y:S01]  /*0110*/  IMAD.MOV.U32 R0, RZ, RZ, c[0x0][0x550] ;  /* 0x00015400ff007624 */ /* 0x00cfe200078e00ff */
[----:B------:R-:W-:-:S04]  /*0120*/  MOV R3, R2 ;  /* 0x0000000200037202 */ /* 0x000fc80000000f00 */
[----:B------:R-:W-:-:S13]  /*0130*/  ISETP.NE.AND P0, PT, R0, 0x1, PT ;  /* 0x000000010000780c */ /* 0x000fda0003f05270 */
[----:B------:R-:W-:-:S05]  /*0140*/  @P0 IMAD.HI.U32 R0, R2, c[0x0][0x554], RZ ;  /* 0x0001550002000a27 */ /* 0x000fca00078e00ff */
[----:B------:R-:W-:-:S05]  /*0150*/  @P0 SHF.R.U32.HI R3, RZ, c[0x0][0x558], R0 ;  /* 0x00015600ff030a19 */ /* 0x000fca0000011600 */
[----:B------:R1:W-:Y:S02]  /*0160*/  STL [R1+0x30], R3 ;  /* 0x0000300301007387 */ /* 0x0003e40000100800 */
.L_x_1:
[----:B------:R-:W3:Y:S01]  /*0170*/  LDL R19, [R1+0x30] ;  /* 0x0000300001137983 */ /* 0x000ee20000100800 */
[----:B------:R-:W-:Y:S02]  /*0180*/  ISETP.GE.AND P0, PT, R28, RZ, PT ;  /* 0x000000ff1c00720c */ /* 0x000fe40003f06270 */
[----:B--23--:R-:W-:-:S05]  /*0190*/  IADD3 R0, -R19, RZ, RZ ;  /* 0x000000ff13007210 */ /* 0x00cfca0007ffe1ff */
[----:B------:R-:W-:-:S06]  /*01a0*/  IMAD R11, R0, c[0x0][0x550], R2 ;  /* 0x00015400000b7a24 */ /* 0x000fcc00078e0202 */
[----:B------:R-:W-:Y:S05]  /*01b0*/  @!P0 EXIT ;  /* 0x000000000000894d */ /* 0x000fea0003800000 */
[----:B------:R-:W-:Y:S02]  /*01c0*/  IMAD.MOV.U32 R0, RZ, RZ, c[0x0][0x1d0] ;  /* 0x00007400ff007624 */ /* 0x000fe400078e00ff */
[----:B-1----:R-:W-:-:S03]  /*01d0*/  IMAD.MOV.U32 R2, RZ, RZ, RZ ;  /* 0x000000ffff027224 */ /* 0x002fc600078e00ff */
[C---:B------:R-:W-:Y:S02]  /*01e0*/  ISETP.GE.AND P0, PT, R0.reuse, 0x1, PT ;  /* 0x000000010000780c */ /* 0x040fe40003f06270 */
[----:B------:R-:W-:Y:S01]  /*01f0*/  IADD3 R3, R0, 0x6f, RZ ;  /* 0x0000006f00037810 */ /* 0x000fe20007ffe0ff */
[----:B------:R-:W-:-:S04]  /*0200*/  IMAD.MOV.U32 R0, RZ, RZ, RZ ;  /* 0x000000ffff007224 */ /* 0x000fc800078e00ff */
[----:B------:R-:W-:-:S05]  /*0210*/  IMAD.HI R2, R3, -0x6db6db6d, R2 ;  /* 0x9249249303027827 */ /* 0x000fca00078e0202 */
[----:B------:R-:W-:-:S04]  /*0220*/  SHF.R.U32.HI R3, RZ, 0x1f, R2 ;  /* 0x0000001fff037819 */ /* 0x000fc80000011602 */
[----:B------:R-:W-:Y:S01]  /*0230*/  LEA.HI.SX32 R10, R2, R3, 0x1a ;  /* 0x00000003020a7211 */ /* 0x000fe200078fd2ff */
[----:B------:R-:W-:Y:S05]  /*0240*/  @!P0 BRA `(.L_x_2) ;  /* 0x0000020000008947 */ /* 0x000fea0003800000 */
[----:B------:R-:W-:-:S04]  /*0250*/  SHF.R.U32.HI R0, RZ, 0x10, R11 ;  /* 0x00000010ff007819 */ /* 0x000fc8000001160b */
[----:B------:R-:W-:-:S04]  /*0260*/  ISETP.NE.AND P0, PT, R0, RZ, PT ;  /* 0x000000ff0000720c */ /* 0x000fc80003f05270 */
[----:B------:R-:W-:-:S04]  /*0270*/  SEL R5, R0, c[0x0][0x338], P0 ;  /* 0x0000ce0000057a07 */ /* 0x000fc80000000000 */
[----:B------:R-:W-:Y:S02]  /*0280*/  IABS R0, R5 ;  /* 0x0000000500007213 */ /* 0x000fe40000000000 */
[----:B------:R-:W-:-:S03]  /*0290*/  IADD3 R7, R10, -0x1, R5 ;  /* 0xffffffff0a077810 */ /* 0x000fc60007ffe005 */
[----:B------:R-:W-:Y:S01]  /*02a0*/  IMAD.MOV.U32 R4, RZ, RZ, R0 ;  /* 0x000000ffff047224 */ /* 0x000fe200078e0000 */
[----:B------:R-:W-:-:S03]  /*02b0*/  IABS R9, R7 ;  /* 0x0000000700097213 */ /* 0x000fc60000000000 */
[----:B------:R-:W1:Y:S08]  /*02c0*/  I2F.RP R2, R4 ;  /* 0x0000000400027306 */ /* 0x000e700000209400 */
[----:B-1----:R-:W1:Y:S02]  /*02d0*/  MUFU.RCP R2, R2 ;  /* 0x0000000200027308 */ /* 0x002e640000001000 */
[----:B-1----:R-:W-:-:S06]  /*02e0*/  IADD3 R2, R2, 0xffffffe, RZ ;  /* 0x0ffffffe02027810 */ /* 0x002fcc0007ffe0ff */
[----:B------:R-:W1:Y:S02]  /*02f0*/  F2I.FTZ.U32.TRUNC.NTZ R3, R2 ;  /* 0x0000000200037305 */ /* 0x000e64000021f000 */
[----:B-1----:R-:W-:Y:S02]  /*0300*/  IMAD.MOV R0, RZ, RZ, -R3 ;  /* 0x000000ffff007224 */ /* 0x002fe400078e0a03 */
[----:B------:R-:W-:Y:S02]  /*0310*/  IMAD.MOV.U32 R2, RZ, RZ, RZ ;  /* 0x000000ffff027224 */ /* 0x000fe400078e00ff */
[----:B------:R-:W-:Y:S01]  /*0320*/  IMAD.MOV.U32 R6, RZ, RZ, R0 ;  /* 0x000000ffff067224 */ /* 0x000fe200078e0000 */
[----:B------:R-:W-:-:S03]  /*0330*/  IABS R0, R5 ;  /* 0x0000000500007213 */ /* 0x000fc60000000000 */
[----:B------:R-:W-:Y:S02]  /*0340*/  IMAD R6, R6, R4, RZ ;  /* 0x0000000406067224 */ /* 0x000fe400078e02ff */
[----:B------:R-:W-:Y:S02]  /*0350*/  IMAD.MOV R8, RZ, RZ, -R0 ;  /* 0x000000ffff087224 */ /* 0x000fe400078e0a00 */
[----:B------:R-:W-:-:S04]  /*0360*/  IMAD.HI.U32 R0, R3, R6, R2 ;  /* 0x0000000603007227 */ /* 0x000fc800078e0002 */
[----:B------:R-:W-:Y:S02]  /*0370*/  IMAD.MOV.U32 R2, RZ, RZ, R9 ;  /* 0x000000ffff027224 */ /* 0x000fe400078e0009 */
[----:B------:R-:W-:Y:S02]  /*0380*/  IMAD.MOV.U32 R3, RZ, RZ, R8 ;  /* 0x000000ffff037224 */ /* 0x000fe400078e0008 */
[----:B------:R-:W-:-:S04]  /*0390*/  IMAD.HI.U32 R0, R0, R2, RZ ;  /* 0x0000000200007227 */ /* 0x000fc800078e00ff */
[----:B------:R-:W-:-:S05]  /*03a0*/  IMAD R2, R0, R3, R2 ;  /* 0x0000000300027224 */ /* 0x000fca00078e0202 */
[----:B------:R-:W-:-:S13]  /*03b0*/  ISETP.GT.U32.AND P1, PT, R4, R2, PT ;  /* 0x000000020400720c */ /* 0x000fda0003f24070 */
[----:B------:R-:W-:Y:S01]  /*03c0*/  @!P1 IMAD.IADD R2, R2, 0x1, -R4 ;  /* 0x0000000102029824 */ /* 0x000fe200078e0a04 */
[----:B------:R-:W-:Y:S02]  /*03d0*/  @!P1 IADD3 R0, R0, 0x1, RZ ;  /* 0x0000000100009810 */ /* 0x000fe40007ffe0ff */
[----:B------:R-:W-:Y:S02]  /*03e0*/  ISETP.NE.AND P1, PT, R5, RZ, PT ;  /* 0x000000ff0500720c */ /* 0x000fe40003f25270 */
[----:B------:R-:W-:Y:S02]  /*03f0*/  ISETP.GE.U32.AND P2, PT, R2, R4, PT ;  /* 0x000000040200720c */ /* 0x000fe40003f46070 */
[----:B------:R-:W-:-:S04]  /*0400*/  LOP3.LUT R2, R7, R5, RZ, 0x3c, !PT ;  /* 0x0000000507027212 */ /* 0x000fc800078e3cff */
[----:B------:R-:W-:-:S07]  /*0410*/  ISETP.GE.AND P0, PT, R2, RZ, PT ;  /* 0x000000ff0200720c */ /* 0x000fce0003f06270 */
[----:B------:R-:W-:-:S06]  /*0420*/  @P2 IADD3 R0, R0, 0x1, RZ ;  /* 0x0000000100002810 */ /* 0x000fcc0007ffe0ff */
[----:B------:R-:W-:Y:S01]  /*0430*/  @!P0 IMAD.MOV R0, RZ, RZ, -R0 ;  /* 0x000000ffff008224 */ /* 0x000fe200078e0a00 */
[----:B------:R-:W-:Y:S02]  /*0440*/  @!P1 LOP3.LUT R0, RZ, R5, RZ, 0x33, !PT ;  /* 0x00000005ff009212 */ /* 0x000fe400078e33ff */
.L_x_2:
[----:B------:R-:W-:Y:S01]  /*0450*/  LOP3.LUT R2, R11, 0xffff, RZ, 0xc0, !PT ;  /* 0x0000ffff0b027812 */ /* 0x000fe200078ec0ff */
[----:B------:R-:W-:Y:S01]  /*0460*/  ULDC.64 UR8, c[0x0][0x118] ;  /* 0x0000460000087ab9 */ /* 0x000fe20000000a00 */
[----:B------:R-:W-:Y:S01]  /*0470*/  PLOP3.LUT P4, PT, PT, PT, PT, 0x80, 0x0 ;  /* 0x000000000000781c */ /* 0x000fe20003f8f070 */
[----:B------:R-:W-:Y:S01]  /*0480*/  CS2R R22, SRZ ;  /* 0x0000000000167805 */ /* 0x000fe2000001ff00 */
[----:B------:R-:W-:Y:S01]  /*0490*/  CS2R R20, SRZ ;  /* 0x0000000000147805 */ /* 0x000fe2000001ff00 */
[----:B------:R-:W-:Y:S01]  /*04a0*/  IMAD R199, R2, R0, RZ ;  /* 0x0000000002c77224 */ /* 0x000fe200078e02ff */
[----:B------:R-:W-:Y:S01]  /*04b0*/  CS2R R178, SRZ ;  /* 0x0000000000b27805 */ /* 0x000fe2000001ff00 */
[----:B------:R-:W-:Y:S01]  /*04c0*/  CS2R R176, SRZ ;  /* 0x0000000000b07805 */ /* 0x000fe2000001ff00 */
[----:B------:R-:W-:Y:S01]  /*04d0*/  CS2R R182, SRZ ;  /* 0x0000000000b67805 */ /* 0x000fe2000001ff00 */
[----:B------:R-:W-:Y:S01]  /*04e0*/  IMAD.IADD R0, R199, 0x1, R0 ;  /* 0x00000001c7007824 */ /* 0x000fe200078e0200 */
[----:B------:R1:W-:Y:S01]  /*04f0*/  STL [R1+0x34], R199 ;  /* 0x000034c701007387 */ /* 0x0003e20000100800 */
[----:B------:R-:W-:Y:S01]  /*0500*/  CS2R R180, SRZ ;  /* 0x0000000000b47805 */ /* 0x000fe2000001ff00 */
[----:B------:R-:W-:Y:S01]  /*0510*/  CS2R R174, SRZ ;  /* 0x0000000000ae7805 */ /* 0x000fe2000001ff00 */
[----:B------:R-:W-:Y:S01]  /*0520*/  CS2R R172, SRZ ;  /* 0x0000000000ac7805 */ /* 0x000fe2000001ff00 */
[----:B------:R-:W-:Y:S01]  /*0530*/  IMNMX R200, R10, R0, PT ;  /* 0x000000000ac87217 */ /* 0x000fe20003800200 */
[----:B------:R-:W-:Y:S01]  /*0540*/  CS2R R170, SRZ ;  /* 0x0000000000aa7805 */ /* 0x000fe2000001ff00 */
[----:B------:R-:W-:Y:S01]  /*0550*/  CS2R R168, SRZ ;  /* 0x0000000000a87805 */ /* 0x000fe2000001ff00 */
[----:B------:R-:W-:Y:S01]  /*0560*/  CS2R R162, SRZ ;  /* 0x0000000000a27805 */ /* 0x000fe2000001ff00 */
[----:B------:R-:W-:Y:S01]  /*0570*/  ISETP.GT.AND P0, PT, R200, R199, PT ;  /* 0x000000c7c800720c */ /* 0x000fe20003f04270 */
[----:B------:R-:W-:Y:S01]  /*0580*/  CS2R R160, SRZ ;  /* 0x0000000000a07805 */ /* 0x000fe2000001ff00 */
        /* <DEDUP_REMOVED lines=22> */
[----:B------:R-:W-:Y:S05]  /*06f0*/  @!P0 BRA `(.L_x_3) ;  /* 0x0000cc3000008947 */ /* 0x000fea0003800000 */
[----:B-1----:R-:W-:-:S04]  /*0700*/  ISETP.NE.U32.AND P1, PT, RZ, c[0x0][0x340], PT ;  /* 0x0000d000ff007a0c */ /* 0x002fc80003f25070 */
[----:B------:R-:W-:-:S13]  /*0710*/  ISETP.NE.AND.EX P1, PT, RZ, c[0x0][0x344], PT, P1 ;  /* 0x0000d100ff007a0c */ /* 0x000fda0003f25310 */
[----:B------:R-:W-:-:S04]  /*0720*/  @P1 IMAD.MOV.U32 R2, RZ, RZ, 0x4 ;  /* 0x00000004ff021424 */ /* 0x000fc800078e00ff */
[----:B------:R-:W-:-:S05]  /*0730*/  @P1 IMAD.WIDE R2, R28, R2, c[0x0][0x340] ;  /* 0x0000d0001c021625 */ /* 0x000fca00078e0202 */
[----:B------:R1:W2:Y:S01]  /*0740*/  @P1 LDG.E R18, [R2.64] ;  /* 0x0000000802121981 */ /* 0x0002a2000c1e1900 */
[----:B------:R-:W-:Y:S01]  /*0750*/  SHF.R.S32.HI R27, RZ, 0x1f, R192 ;  /* 0x0000001fff1b7819 */ /* 0x000fe200000114c0 */
[----:B------:R-:W-:Y:S01]  /*0760*/  IMAD.MOV.U32 R0, RZ, RZ, c[0x0][0x2c4] ;  /* 0x0000b100ff007624 */ /* 0x000fe200078e00ff */
[----:B------:R-:W-:Y:S01]  /*0770*/  SHF.R.S32.HI R16, RZ, 0x1f, R19 ;  /* 0x0000001fff107819 */ /* 0x000fe20000011413 */
[----:B------:R-:W3:Y:S01]  /*0780*/  S2R R22, SR_CTAID.X ;  /* 0x0000000000167919 */ /* 0x000ee20000002500 */
[-C--:B------:R-:W-:Y:S01]  /*0790*/  LEA.HI R5, R27, R192.reuse, RZ, 0x3 ;  /* 0x000000c01b057211 */ /* 0x080fe200078f18ff */
[----:B------:R-:W-:Y:S01]  /*07a0*/  ULDC UR5, c[0x0][0x2c4] ;  /* 0x0000b10000057ab9 */ /* 0x000fe20000000800 */
[----:B------:R-:W-:Y:S01]  /*07b0*/  ISETP.NE.AND P0, PT, R0, 0x1, PT ;  /* 0x000000010000780c */ /* 0x000fe20003f05270 */
[----:B------:R-:W-:Y:S01]  /*07c0*/  IMAD R4, R16, c[0x0][0x1b8], RZ ;  /* 0x00006e0010047a24 */ /* 0x000fe200078e02ff */
[----:B------:R-:W-:Y:S01]  /*07d0*/  LOP3.LUT R0, R5, 0xfffffff8, RZ, 0xc0, !PT ;  /* 0xfffffff805007812 */ /* 0x000fe200078ec0ff */
[----:B------:R-:W-:Y:S01]  /*07e0*/  ULDC UR4, c[0x0][0x168] ;  /* 0x00005a0000047ab9 */ /* 0x000fe20000000800 */
[----:B------:R-:W-:Y:S01]  /*07f0*/  SHF.R.S32.HI R15, RZ, 0x3, R5 ;  /* 0x00000003ff0f7819 */ /* 0x000fe20000011405 */
[----:B------:R-:W-:Y:S01]  /*0800*/  UIMAD UR4, UR5, UR4, URZ ;  /* 0x00000004050472a4 */ /* 0x000fe2000f8e023f */
[-C--:B------:R-:W-:Y:S01]  /*0810*/  IADD3 R21, -R0, R192.reuse, RZ ;  /* 0x000000c000157210 */ /* 0x080fe20007ffe1ff */
[----:B------:R-:W-:Y:S01]  /*0820*/  IMAD R0, R19, c[0x0][0x1bc], R4 ;  /* 0x00006f0013007a24 */ /* 0x000fe200078e0204 */
[----:B------:R-:W-:Y:S01]  /*0830*/  SHF.R.S32.HI R20, RZ, 0x1f, R28 ;  /* 0x0000001fff147819 */ /* 0x000fe2000001141c */
[----:B------:R-:W-:Y:S01]  /*0840*/  BSSY B0, `(.L_x_4) ;  /* 0x000005c000007945 */ /* 0x000fe20003800000 */
[--C-:B------:R-:W-:Y:S01]  /*0850*/  SHF.R.S32.HI R7, RZ, 0x1f, R15.reuse ;  /* 0x0000001fff077819 */ /* 0x100fe2000001140f */
[----:B------:R-:W-:Y:S01]  /*0860*/  IMAD R4, R21, 0x10, R15 ;  /* 0x0000001015047824 */ /* 0x000fe200078e020f */
[----:B------:R-:W-:Y:S01]  /*0870*/  LEA.HI R26, R27, R192, RZ, 0x4 ;  /* 0x000000c01b1a7211 */ /* 0x000fe200078f20ff */
[----:B------:R-:W-:Y:S01]  /*0880*/  IMAD R5, R20, c[0x0][0x1c0], RZ ;  /* 0x0000700014057a24 */ /* 0x000fe200078e02ff */
[----:B------:R-:W-:Y:S01]  /*0890*/  SHF.L.U32 R14, R15, 0x6, RZ ;  /* 0x000000060f0e7819 */ /* 0x000fe200000006ff */
[----:B------:R-:W-:-:S02]  /*08a0*/  IMAD.SHL.U32 R6, R21, 0x8, RZ ;  /* 0x0000000815067824 */ /* 0x000fc400078e00ff */
[----:B------:R-:W-:Y:S02]  /*08b0*/  IMAD R5, R28, c[0x0][0x1c4], R5 ;  /* 0x000071001c057a24 */ /* 0x000fe400078e0205 */
[----:B-1----:R-:W-:-:S04]  /*08c0*/  IMAD.WIDE.U32 R2, R19, c[0x0][0x1b8], RZ ;  /* 0x00006e0013027a25 */ /* 0x002fc800078e00ff */
[----:B---3--:R-:W-:Y:S01]  /*08d0*/  IMAD R11, R22, 0x80, R4 ;  /* 0x00000080160b7824 */ /* 0x008fe200078e0204 */
[----:B------:R-:W-:-:S03]  /*08e0*/  IADD3 R3, R3, R0, RZ ;  /* 0x0000000003037210 */ /* 0x000fc60007ffe0ff */
[----:B------:R-:W-:Y:S01]  /*08f0*/  @P0 IMAD.HI.U32 R4, R11, c[0x0][0x2c8], RZ ;  /* 0x0000b2000b040a27 */ /* 0x000fe200078e00ff */
[----:B------:R-:W-:-:S03]  /*0900*/  MOV R0, R11 ;  /* 0x0000000b00007202 */ /* 0x000fc60000000f00 */
[----:B------:R-:W-:Y:S01]  /*0910*/  IMAD.WIDE.U32 R2, R28, c[0x0][0x1c0], R2 ;  /* 0x000070001c027a25 */ /* 0x000fe200078e0002 */
[----:B------:R-:W-:-:S03]  /*0920*/  @P0 SHF.R.U32.HI R0, RZ, c[0x0][0x2cc], R4 ;  /* 0x0000b300ff000a19 */ /* 0x000fc60000011604 */
[----:B------:R-:W-:Y:S01]  /*0930*/  IMAD R4, R7, c[0x0][0x208], RZ ;  /* 0x0000820007047a24 */ /* 0x000fe200078e02ff */
[----:B------:R-:W-:Y:S02]  /*0940*/  SHF.R.S32.HI R8, RZ, 0x1f, R0 ;  /* 0x0000001fff087819 */ /* 0x000fe40000011400 */
[----:B------:R-:W-:Y:S01]  /*0950*/  IADD3 R3, R3, R5, RZ ;  /* 0x0000000503037210 */ /* 0x000fe20007ffe0ff */
[----:B------:R-:W-:Y:S01]  /*0960*/  IMAD R5, R7, c[0x0][0x1e0], RZ ;  /* 0x0000780007057a24 */ /* 0x000fe200078e02ff */
[----:B------:R-:W-:Y:S01]  /*0970*/  SHF.R.S32.HI R7, RZ, 0x1f, R6 ;  /* 0x0000001fff077819 */ /* 0x000fe20000011406 */
[----:B------:R-:W-:Y:S02]  /*0980*/  IMAD R10, R8, c[0x0][0x1b0], RZ ;  /* 0x00006c00080a7a24 */ /* 0x000fe400078e02ff */
[----:B------:R-:W-:-:S04]  /*0990*/  IMAD.WIDE.U32 R2, R0, c[0x0][0x1b0], R2 ;  /* 0x00006c0000027a25 */ /* 0x000fc800078e0002 */
[----:B------:R-:W-:Y:S02]  /*09a0*/  IMAD R10, R0, c[0x0][0x1b4], R10 ;  /* 0x00006d00000a7a24 */ /* 0x000fe400078e020a */
[C---:B------:R-:W-:Y:S02]  /*09b0*/  IMAD R12, R15.reuse, c[0x0][0x1e4], R5 ;  /* 0x000079000f0c7a24 */ /* 0x040fe400078e0205 */
[----:B------:R-:W-:Y:S01]  /*09c0*/  IMAD.WIDE.U32 R8, R15, c[0x0][0x1e0], R6 ;  /* 0x000078000f087a25 */ /* 0x000fe200078e0006 */
[----:B------:R-:W-:Y:S02]  /*09d0*/  IADD3 R3, R3, R10, RZ ;  /* 0x0000000a03037210 */ /* 0x000fe40007ffe0ff */
[----:B------:R-:W-:Y:S01]  /*09e0*/  LOP3.LUT R10, R26, 0xfffffff0, RZ, 0xc0, !PT ;  /* 0xfffffff01a0a7812 */ /* 0x000fe200078ec0ff */
[----:B------:R-:W-:Y:S01]  /*09f0*/  IMAD.MOV R0, RZ, RZ, -R0 ;  /* 0x000000ffff007224 */ /* 0x000fe200078e0a00 */
[----:B------:R-:W-:Y:S01]  /*0a00*/  IADD3 R9, R9, R12, RZ ;  /* 0x0000000c09097210 */ /* 0x000fe20007ffe0ff */
[----:B------:R-:W-:-:S02]  /*0a10*/  IMAD R12, R16, c[0x0][0x210], RZ ;  /* 0x00008400100c7a24 */ /* 0x000fc400078e02ff */
[----:B------:R-:W-:Y:S02]  /*0a20*/  IMAD R11, R0, c[0x0][0x2c4], R11 ;  /* 0x0000b100000b7a24 */ /* 0x000fe400078e020b */
[----:B------:R-:W-:Y:S02]  /*0a30*/  IMAD.IADD R10, R192, 0x1, -R10 ;  /* 0x00000001c00a7824 */ /* 0x000fe400078e0a0a */
[C---:B------:R-:W-:Y:S02]  /*0a40*/  IMAD R13, R15.reuse, c[0x0][0x20c], R4 ;  /* 0x000083000f0d7a24 */ /* 0x040fe400078e0204 */
[----:B------:R-:W-:Y:S01]  /*0a50*/  IMAD.WIDE.U32 R4, R15, c[0x0][0x208], R6 ;  /* 0x000082000f047a25 */ /* 0x000fe200078e0006 */
[----:B------:R-:W-:-:S03]  /*0a60*/  SHF.R.S32.HI R17, RZ, 0x1f, R10 ;  /* 0x0000001fff117819 */ /* 0x000fc6000001140a */
[----:B------:R-:W-:Y:S01]  /*0a70*/  IMAD R0, R16, c[0x0][0x1e8], RZ ;  /* 0x00007a0010007a24 */ /* 0x000fe200078e02ff */
[----:B------:R-:W-:Y:S01]  /*0a80*/  LEA.HI R25, R17, R10, RZ, 0x3 ;  /* 0x0000000a11197211 */ /* 0x000fe200078f18ff */
[----:B------:R-:W-:Y:S01]  /*0a90*/  IMAD R16, R19, c[0x0][0x214], R12 ;  /* 0x0000850013107a24 */ /* 0x000fe200078e020c */
[----:B------:R-:W-:Y:S01]  /*0aa0*/  SHF.R.S32.HI R12, RZ, 0x1f, R11 ;  /* 0x0000001fff0c7819 */ /* 0x000fe2000001140b */
[----:B------:R-:W-:Y:S02]  /*0ab0*/  IMAD.IADD R5, R5, 0x1, R13 ;  /* 0x0000000105057824 */ /* 0x000fe400078e020d */
[----:B------:R-:W-:Y:S01]  /*0ac0*/  IMAD R13, R19, c[0x0][0x1ec], R0 ;  /* 0x00007b00130d7a24 */ /* 0x000fe200078e0200 */
[----:B------:R-:W-:Y:S01]  /*0ad0*/  LOP3.LUT R0, R14, 0x1c0, RZ, 0xc0, !PT ;  /* 0x000001c00e007812 */ /* 0x000fe200078ec0ff */
[----:B------:R-:W-:Y:S02]  /*0ae0*/  IMAD R12, R12, c[0x0][0x1a8], RZ ;  /* 0x00006a000c0c7a24 */ /* 0x000fe400078e02ff */
[----:B------:R-:W-:Y:S01]  /*0af0*/  IMAD.WIDE.U32 R2, R11, c[0x0][0x1a8], R2 ;  /* 0x00006a000b027a25 */ /* 0x000fe200078e0002 */
[----:B------:R-:W-:-:S02]  /*0b00*/  LOP3.LUT R17, R0, 0x38, R6, 0xf8, !PT ;  /* 0x0000003800117812 */ /* 0x000fc400078ef806 */
[----:B------:R-:W-:Y:S01]  /*0b10*/  SHF.R.U32.HI R14, RZ, 0x3, R0 ;  /* 0x00000003ff0e7819 */ /* 0x000fe20000011600 */
[----:B------:R-:W-:Y:S01]  /*0b20*/  IMAD R12, R11, c[0x0][0x1ac], R12 ;  /* 0x00006b000b0c7a24 */ /* 0x000fe200078e020c */
[----:B------:R-:W-:Y:S01]  /*0b30*/  LOP3.LUT R0, R25, 0xfffffff8, RZ, 0xc0, !PT ;  /* 0xfffffff819007812 */ /* 0x000fe200078ec0ff */
[C---:B------:R-:W-:Y:S01]  /*0b40*/  IMAD.WIDE.U32 R4, R19.reuse, c[0x0][0x210], R4 ;  /* 0x0000840013047a25 */ /* 0x040fe200078e0004 */
[----:B------:R-:W-:Y:S02]  /*0b50*/  LEA R11, P0, R2, c[0x0][0x160], 0x1 ;  /* 0x00005800020b7a11 */ /* 0x000fe400078008ff */
[----:B------:R-:W-:Y:S01]  /*0b60*/  IADD3 R24, R10, -R0, RZ ;  /* 0x800000000a187210 */ /* 0x000fe20007ffe0ff */
[----:B------:R-:W-:Y:S01]  /*0b70*/  IMAD.WIDE.U32 R8, R19, c[0x0][0x1e8], R8 ;  /* 0x00007a0013087a25 */ /* 0x000fe200078e0008 */
[----:B------:R-:W-:Y:S02]  /*0b80*/  IADD3 R10, R3, R12, RZ ;  /* 0x0000000c030a7210 */ /* 0x000fe40007ffe0ff */
[----:B------:R-:W-:Y:S01]  /*0b90*/  LOP3.LUT R19, R17, R14, RZ, 0x3c, !PT ;  /* 0x0000000e11137212 */ /* 0x000fe200078e3cff */
[----:B------:R-:W-:Y:S01]  /*0ba0*/  IMAD.IADD R5, R5, 0x1, R16 ;  /* 0x0000000105057824 */ /* 0x000fe200078e0210 */
[----:B------:R-:W-:Y:S01]  /*0bb0*/  LEA.HI.X R10, R2, c[0x0][0x164], R10, 0x1, P0 ;  /* 0x00005900020a7a11 */ /* 0x000fe200000f0c0a */
[----:B------:R-:W-:Y:S01]  /*0bc0*/  IMAD.IADD R9, R9, 0x1, R13 ;  /* 0x0000000109097824 */ /* 0x000fe200078e020d */
[----:B------:R-:W-:Y:S01]  /*0bd0*/  LEA.HI R13, R27, R192, RZ, 0x6 ;  /* 0x000000c01b0d7211 */ /* 0x000fe200078f30ff */
[----:B------:R1:W3:Y:S01]  /*0be0*/  SHFL.IDX PT, R16, R11, RZ, 0x181f ;  /* 0x00181fff0b107589 */ /* 0x0002e200000e0000 */
[----:B------:R-:W-:-:S03]  /*0bf0*/  ISETP.GE.AND P0, PT, R6, c[0x0][0x198], PT ;  /* 0x0000660006007a0c */ /* 0x000fc60003f06270 */
[----:B------:R-:W-:Y:S01]  /*0c00*/  IMAD.SHL.U32 R13, R13, 0x8, RZ ;  /* 0x000000080d0d7824 */ /* 0x000fe200078e00ff */
[----:B------:R1:W4:Y:S01]  /*0c10*/  SHFL.IDX PT, R17, R10, RZ, 0x181f ;  /* 0x00181fff0a117589 */ /* 0x00032200000e0000 */
[----:B--2---:R-:W-:Y:S01]  /*0c20*/  @P1 SHF.R.S32.HI R3, RZ, 0x1f, R18 ;  /* 0x0000001fff031819 */ /* 0x004fe20000011412 */
[----:B------:R-:W-:Y:S02]  /*0c30*/  @!P1 IMAD.MOV.U32 R3, RZ, RZ, R20 ;  /* 0x000000ffff039224 */ /* 0x000fe400078e0014 */
[----:B------:R-:W-:Y:S01]  /*0c40*/  @P1 IMAD.MOV.U32 R2, RZ, RZ, R18 ;  /* 0x000000ffff021224 */ /* 0x000fe200078e0012 */
[----:B------:R-:W-:Y:S01]  /*0c50*/  @!P1 MOV R2, R28 ;  /* 0x0000001c00029202 */ /* 0x000fe20000000f00 */
[C---:B------:R-:W-:Y:S01]  /*0c60*/  IMAD R12, R3.reuse, c[0x0][0x1f0], RZ ;  /* 0x00007c00030c7a24 */ /* 0x040fe200078e02ff */
[----:B------:R-:W-:Y:S01]  /*0c70*/  LEA R18, R22, R15, 0x7 ;  /* 0x0000000f16127211 */ /* 0x000fe200078e38ff */
[----:B------:R-:W-:Y:S01]  /*0c80*/  IMAD R0, R3, c[0x0][0x218], RZ ;  /* 0x0000860003007a24 */ /* 0x000fe200078e02ff */
[----:B------:R-:W-:Y:S01]  /*0c90*/  MOV R22, 0x20 ;  /* 0x0000002000167802 */ /* 0x000fe20000000f00 */
[----:B------:R-:W-:Y:S01]  /*0ca0*/  IMAD R14, R2, c[0x0][0x1f4], R12 ;  /* 0x00007d00020e7a24 */ /* 0x000fe200078e020c */
[----:B------:R-:W-:Y:S01]  /*0cb0*/  ISETP.GE.AND P3, PT, R18, UR4, PT ;  /* 0x0000000412007c0c */ /* 0x000fe2000bf66270 */
[C---:B------:R-:W-:Y:S01]  /*0cc0*/  IMAD R12, R2.reuse, c[0x0][0x21c], R0 ;  /* 0x00008700020c7a24 */ /* 0x040fe200078e0200 */
[----:B------:R-:W-:Y:S01]  /*0cd0*/  LOP3.LUT R0, R19, 0xfffffe00, R13, 0xf8, !PT ;  /* 0xfffffe0013007812 */ /* 0x000fe200078ef80d */
[----:B------:R-:W-:Y:S01]  /*0ce0*/  IMAD.WIDE.U32 R30, R2, c[0x0][0x218], R4 ;  /* 0x00008600021e7a25 */ /* 0x000fe200078e0004 */
[----:B------:R-:W-:-:S03]  /*0cf0*/  R2P PR, R24, 0x6 ;  /* 0x0000000618007804 */ /* 0x000fc60000000000 */
[----:B------:R-:W-:Y:S01]  /*0d00*/  IMAD.WIDE.U32 R34, R2, c[0x0][0x1f0], R8 ;  /* 0x00007c0002227a25 */ /* 0x000fe200078e0008 */
[----:B------:R-:W-:Y:S02]  /*0d10*/  IADD3 R33, R31, R12, RZ ;  /* 0x0000000c1f217210 */ /* 0x000fe40007ffe0ff */
[----:B------:R-:W-:Y:S01]  /*0d20*/  SEL R4, R22, 0xffffffe0, !P2 ;  /* 0xffffffe016047807 */ /* 0x000fe20005000000 */
[----:B------:R-:W-:Y:S01]  /*0d30*/  IMAD.MOV.U32 R20, RZ, RZ, 0x10 ;  /* 0x00000010ff147424 */ /* 0x000fe200078e00ff */
[----:B------:R-:W-:Y:S01]  /*0d40*/  IADD3 R37, R35, R14, RZ ;  /* 0x0000000e23257210 */ /* 0x000fe20007ffe0ff */
[----:B------:R1:W-:Y:S03]  /*0d50*/  STL.64 [R1+0x38], R34 ;  /* 0x0000382201007387 */ /* 0x0003e60000100a00 */
[----:B------:R-:W-:Y:S01]  /*0d60*/  SEL R3, R20, 0xfffffff0, !P1 ;  /* 0xfffffff014037807 */ /* 0x000fe20004800000 */
[----:B------:R1:W-:Y:S04]  /*0d70*/  STL.64 [R1+0x8], R30 ;  /* 0x0000081e01007387 */ /* 0x0003e80000100a00 */
[----:B------:R1:W-:Y:S04]  /*0d80*/  STL [R1+0x4], R33 ;  /* 0x0000042101007387 */ /* 0x0003e80000100800 */
[----:B------:R1:W-:Y:S01]  /*0d90*/  STL [R1+0x2c], R37 ;  /* 0x00002c2501007387 */ /* 0x0003e20000100800 */
[----:B------:R-:W-:Y:S05]  /*0da0*/  @P3 BRA `(.L_x_5) ;  /* 0x0000005000003947 */ /* 0x000fea0003800000 */
[----:B---34-:R-:W-:Y:S01]  /*0db0*/  LEA R8, P1, R6, R16, 0x1 ;  /* 0x0000001006087211 */ /* 0x018fe200078208ff */
[----:B------:R-:W-:-:S03]  /*0dc0*/  IMAD.SHL.U32 R2, R0, 0x2, RZ ;  /* 0x0000000200027824 */ /* 0x000fc600078e00ff */
[----:B------:R-:W-:-:S05]  /*0dd0*/  LEA.HI.X R9, R6, R17, R7, 0x1, P1 ;  /* 0x0000001106097211 */ /* 0x000fca00008f0c07 */
[----:B------:R-:W-:Y:S01]  /*0de0*/  @!PT LDS RZ, [RZ] ;  /* 0x00000000fffff984 */ /* 0x000fe20000000800 */
[----:B------:R2:W-:Y:S04]  /*0df0*/  LDGSTS.E.BYPASS.LTC128B.128 [R2+0x7100], [R8.64], !P0 ;  /* 0x0710000008027fae */ /* 0x0005e8000c101d48 */
.L_x_5:
[----:B---34-:R-:W-:Y:S05]  /*0e00*/  BSYNC B0 ;  /* 0x0000000000007941 */ /* 0x018fea0003800000 */
.L_x_4:
[----:B------:R-:W-:Y:S01]  /*0e10*/  IADD3 R5, R18, 0x10, RZ ;  /* 0x0000001012057810 */ /* 0x000fe20007ffe0ff */
[----:B--2---:R2:W3:Y:S01]  /*0e20*/  SHFL.IDX PT, R2, R10, 0x1, 0x181f ;  /* 0x00381f000a027f89 */ /* 0x0044e200000e0000 */
[----:B------:R-:W-:Y:S02]  /*0e30*/  BSSY B0, `(.L_x_6) ;  /* 0x0000009000007945 */ /* 0x000fe40003800000 */
[----:B------:R-:W-:Y:S01]  /*0e40*/  ISETP.GE.AND P1, PT, R5, UR4, PT ;  /* 0x0000000405007c0c */ /* 0x000fe2000bf26270 */
[----:B------:R2:W4:-:S12]  /*0e50*/  SHFL.IDX PT, R8, R11, 0x1, 0x181f ;  /* 0x00381f000b087f89 */ /* 0x00051800000e0000 */
[----:B------:R-:W-:Y:S05]  /*0e60*/  @P1 BRA `(.L_x_7) ;  /* 0x0000005000001947 */ /* 0x000fea0003800000 */
[----:B----4-:R-:W-:-:S04]  /*0e70*/  LEA R8, P1, R6, R8, 0x1 ;  /* 0x0000000806087211 */ /* 0x010fc800078208ff */
[----:B---3--:R-:W-:Y:S01]  /*0e80*/  LEA.HI.X R9, R6, R2, R7, 0x1, P1 ;  /* 0x0000000206097211 */ /* 0x008fe200008f0c07 */
[----:B------:R-:W-:-:S05]  /*0e90*/  IMAD.SHL.U32 R2, R0, 0x2, RZ ;  /* 0x0000000200027824 */ /* 0x000fca00078e00ff */
[----:B------:R-:W-:Y:S01]  /*0ea0*/  @!PT LDS RZ, [RZ] ;  /* 0x00000000fffff984 */ /* 0x000fe20000000800 */
[----:B------:R3:W-:Y:S03]  /*0eb0*/  LDGSTS.E.BYPASS.LTC128B.128 [R2+0x7900], [R8.64], !P0 ;  /* 0x0790000008027fae */ /* 0x0007e6000c101d48 */
.L_x_7:
[----:B------:R-:W-:Y:S05]  /*0ec0*/  BSYNC B0 ;  /* 0x0000000000007941 */ /* 0x000fea0003800000 */
.L_x_6:
[----:B------:R-:W-:Y:S01]  /*0ed0*/  IADD3 R5, R18, 0x20, RZ ;  /* 0x0000002012057810 */ /* 0x000fe20007ffe0ff */
[----:B---3--:R3:W1:Y:S01]  /*0ee0*/  SHFL.IDX PT, R2, R10, 0x2, 0x181f ;  /* 0x00581f000a027f89 */ /* 0x00866200000e0000 */
[----:B------:R-:W-:Y:S02]  /*0ef0*/  BSSY B0, `(.L_x_8) ;  /* 0x0000009000007945 */ /* 0x000fe40003800000 */
[----:B------:R-:W-:Y:S01]  /*0f00*/  ISETP.GE.AND P1, PT, R5, UR4, PT ;  /* 0x0000000405007c0c */ /* 0x000fe2000bf26270 */
[----:B----4-:R3:W4:-:S12]  /*0f10*/  SHFL.IDX PT, R8, R11, 0x2, 0x181f ;  /* 0x00581f000b087f89 */ /* 0x01071800000e0000 */
[----:B------:R-:W-:Y:S05]  /*0f20*/  @P1 BRA `(.L_x_9) ;  /* 0x0000005000001947 */ /* 0x000fea0003800000 */
[----:B----4-:R-:W-:-:S04]  /*0f30*/  LEA R8, P1, R6, R8, 0x1 ;  /* 0x0000000806087211 */ /* 0x010fc800078208ff */
[----:B-1----:R-:W-:Y:S01]  /*0f40*/  LEA.HI.X R9, R6, R2, R7, 0x1, P1 ;  /* 0x0000000206097211 */ /* 0x002fe200008f0c07 */
[----:B------:R-:W-:-:S05]  /*0f50*/  IMAD.SHL.U32 R2, R0, 0x2, RZ ;  /* 0x0000000200027824 */ /* 0x000fca00078e00ff */
[----:B------:R-:W-:Y:S01]  /*0f60*/  @!PT LDS RZ, [RZ] ;  /* 0x00000000fffff984 */ /* 0x000fe20000000800 */
[----:B------:R1:W-:Y:S03]  /*0f70*/  LDGSTS.E.BYPASS.LTC128B.128 [R2+0x8100], [R8.64], !P0 ;  /* 0x0810000008027fae */ /* 0x0003e6000c101d48 */
.L_x_9:
[----:B------:R-:W-:Y:S05]  /*0f80*/  BSYNC B0 ;  /* 0x0000000000007941 */ /* 0x000fea0003800000 */
.L_x_8:
[----:B------:R-:W-:Y:S01]  /*0f90*/  IADD3 R5, R18, 0x30, RZ ;  /* 0x0000003012057810 */ /* 0x000fe20007ffe0ff */
[----:B-1----:R1:W2:Y:S01]  /*0fa0*/  SHFL.IDX PT, R2, R10, 0x3, 0x181f ;  /* 0x00781f000a027f89 */ /* 0x0022a200000e0000 */
[----:B------:R-:W-:Y:S02]  /*0fb0*/  BSSY B0, `(.L_x_10) ;  /* 0x0000009000007945 */ /* 0x000fe40003800000 */
[----:B------:R-:W-:Y:S01]  /*0fc0*/  ISETP.GE.AND P1, PT, R5, UR4, PT ;  /* 0x0000000405007c0c */ /* 0x000fe2000bf26270 */
[----:B----4-:R1:W4:-:S12]  /*0fd0*/  SHFL.IDX PT, R8, R11, 0x3, 0x181f ;  /* 0x00781f000b087f89 */ /* 0x01031800000e0000 */
[----:B------:R-:W-:Y:S05]  /*0fe0*/  @P1 BRA `(.L_x_11) ;  /* 0x0000005000001947 */ /* 0x000fea0003800000 */
[----:B----4-:R-:W-:-:S04]  /*0ff0*/  LEA R8, P1, R6, R8, 0x1 ;  /* 0x0000000806087211 */ /* 0x010fc800078208ff */
[----:B--2---:R-:W-:Y:S01]  /*1000*/  LEA.HI.X R9, R6, R2, R7, 0x1, P1 ;  /* 0x0000000206097211 */ /* 0x004fe200008f0c07 */
[----:B------:R-:W-:-:S05]  /*1010*/  IMAD.SHL.U32 R2, R0, 0x2, RZ ;  /* 0x0000000200027824 */ /* 0x000fca00078e00ff */
[----:B------:R-:W-:Y:S01]  /*1020*/  @!PT LDS RZ, [RZ] ;  /* 0x00000000fffff984 */ /* 0x000fe20000000800 */
[----:B------:R2:W-:Y:S03]  /*1030*/  LDGSTS.E.BYPASS.LTC128B.128 [R2+0x8900], [R8.64], !P0 ;  /* 0x0890000008027fae */ /* 0x0005e6000c101d48 */
.L_x_11:
[----:B------:R-:W-:Y:S05]  /*1040*/  BSYNC B0 ;  /* 0x0000000000007941 */ /* 0x000fea0003800000 */
.L_x_10:
[----:B------:R-:W-:Y:S01]  /*1050*/  IADD3 R5, R18, 0x40, RZ ;  /* 0x0000004012057810 */ /* 0x000fe20007ffe0ff */
[----:B--2---:R2:W1:Y:S01]  /*1060*/  SHFL.IDX PT, R2, R10, 0x4, 0x181f ;  /* 0x00981f000a027f89 */ /* 0x00446200000e0000 */
        /* <DEDUP_REMOVED lines=9> */
.L_x_13:
[----:B------:R-:W-:Y:S05]  /*1100*/  BSYNC B0 ;  /* 0x0000000000007941 */ /* 0x000fea0003800000 */
.L_x_12:
        /* <DEDUP_REMOVED lines=11> */
.L_x_15:
[----:B------:R-:W-:Y:S05]  /*11c0*/  BSYNC B0 ;  /* 0x0000000000007941 */ /* 0x000fea0003800000 */
.L_x_14:
        /* <DEDUP_REMOVED lines=11> */
.L_x_17:
[----:B------:R-:W-:Y:S05]  /*1280*/  BSYNC B0 ;  /* 0x0000000000007941 */ /* 0x000fea0003800000 */
.L_x_16:
[----:B-1--4-:R-:W1:Y:S01]  /*1290*/  SHFL.IDX PT, R8, R11, 0x7, 0x181f ;  /* 0x00f81f000b087f89 */ /* 0x012e6200000e0000 */
[----:B------:R-:W-:Y:S01]  /*12a0*/  IADD3 R5, R18, 0x70, RZ ;  /* 0x0000007012057810 */ /* 0x000fe20007ffe0ff */
[----:B------:R-:W-:Y:S01]  /*12b0*/  UMOV UR6, 0x5 ;  /* 0x0000000500067882 */ /* 0x000fe20000000000 */
[----:B------:R-:W-:Y:S01]  /*12c0*/  SHF.L.U32 R241, R0, 0x1, RZ ;  /* 0x0000000100f17819 */ /* 0x000fe200000006ff */
[----:B------:R4:W5:Y:S01]  /*12d0*/  SHFL.IDX PT, R2, R10, 0x7, 0x181f ;  /* 0x00f81f000a027f89 */ /* 0x00096200000e0000 */
[----:B------:R-:W-:Y:S01]  /*12e0*/  ISETP.GE.AND P1, PT, R5, UR4, PT ;  /* 0x0000000405007c0c */ /* 0x000fe2000bf26270 */
[----:B------:R-:W-:Y:S01]  /*12f0*/  ULDC.64 UR4, c[0x0][0x208] ;  /* 0x0000820000047ab9 */ /* 0x000fe20000000a00 */
[----:B------:R-:W-:Y:S01]  /*1300*/  MOV R5, 0x70 ;  /* 0x0000007000057802 */ /* 0x000fe20000000f00 */
[----:B------:R-:W-:Y:S01]  /*1310*/  USHF.L.U32 UR7, UR4, 0x5, URZ ;  /* 0x0000000504077899 */ /* 0x000fe2000800063f */
[C---:B------:R-:W-:Y:S01]  /*1320*/  IADD3 R169, R200.reuse, -0x1, RZ ;  /* 0xffffffffc8a97810 */ /* 0x040fe20007ffe0ff */
[----:B------:R-:W-:Y:S01]  /*1330*/  USHF.L.U64.HI UR5, UR4, UR6, UR5 ;  /* 0x0000000604057299 */ /* 0x000fe20008010205 */
[----:B------:R-:W-:Y:S01]  /*1340*/  MOV R202, R36 ;  /* 0x0000002400ca7202 */ /* 0x000fe20000000f00 */
[----:B------:R-:W-:Y:S01]  /*1350*/  IMAD R155, R200, -0x70, R5 ;  /* 0xffffff90c89b7824 */ /* 0x000fe200078e0205 */
[----:B------:R-:W-:Y:S01]  /*1360*/  MOV R203, R37 ;  /* 0x0000002500cb7202 */ /* 0x000fe20000000f00 */
[----:B------:R-:W-:Y:S01]  /*1370*/  IMAD.WIDE.U32 R196, R5, c[0x0][0x1e0], RZ ;  /* 0x0000780005c47a25 */ /* 0x000fe200078e00ff */
[----:B------:R-:W-:-:S02]  /*1380*/  SHF.R.S32.HI R17, RZ, 0x1f, R169 ;  /* 0x0000001fff117819 */ /* 0x000fc400000114a9 */
[----:B------:R-:W-:Y:S02]  /*1390*/  IADD3 R20, R155, c[0x0][0x1d0], -R15 ;  /* 0x000074009b147a10 */ /* 0x000fe40007ffe80f */
[----:B------:R-:W-:Y:S02]  /*13a0*/  MOV R202, R34 ;  /* 0x0000002200ca7202 */ /* 0x000fe40000000f00 */
[C---:B------:R-:W-:Y:S02]  /*13b0*/  ISETP.GE.AND P5, PT, R20.reuse, 0x1, PT ;  /* 0x000000011400780c */ /* 0x040fe40003fa6270 */
[----:B------:R-:W-:Y:S01]  /*13c0*/  ISETP.GE.AND P3, PT, R20, 0x21, PT ;  /* 0x000000211400780c */ /* 0x000fe20003f66270 */
[----:B------:R-:W-:Y:S01]  /*13d0*/  STL.64 [R1+0x28], R202 ;  /* 0x000028ca01007387 */ /* 0x000fe20000100a00 */
[----:B-1----:R-:W-:Y:S01]  /*13e0*/  @!P1 LEA R8, P2, R6, R8, 0x1 ;  /* 0x0000000806089211 */ /* 0x002fe200078408ff */
[----:B--234-:R-:W-:Y:S01]  /*13f0*/  IMAD R10, R5, c[0x0][0x1e4], RZ ;  /* 0x00007900050a7a24 */ /* 0x01cfe200078e02ff */
[----:B------:R-:W-:-:S02]  /*1400*/  MOV R193, c[0x0][0x1e0] ;  /* 0x0000780000c17a02 */ /* 0x000fc40000000f00 */
[----:B-----5:R-:W-:Y:S02]  /*1410*/  @!P1 LEA.HI.X R9, R6, R2, R7, 0x1, P2 ;  /* 0x0000000206099211 */ /* 0x020fe400010f0c07 */
[----:B------:R-:W-:Y:S01]  /*1420*/  IADD3 R191, R197, R10, RZ ;  /* 0x0000000ac5bf7210 */ /* 0x000fe20007ffe0ff */
[----:B------:R-:W-:Y:S01]  /*1430*/  IMAD.WIDE.U32 R12, R193, 0x20, RZ ;  /* 0x00000020c10c7825 */ /* 0x000fe200078e00ff */
[C---:B------:R-:W-:Y:S01]  /*1440*/  ISETP.GE.AND P6, PT, R20.reuse, 0x31, PT ;  /* 0x000000311400780c */ /* 0x040fe20003fc6270 */
[----:B------:R-:W-:Y:S01]  /*1450*/  @!PT LDS RZ, [RZ] ;  /* 0x00000000fffff984 */ /* 0x000fe20000000800 */
[----:B------:R1:W-:Y:S01]  /*1460*/  @!P1 LDGSTS.E.BYPASS.LTC128B.128 [R241+0xa900], [R8.64], !P0 ;  /* 0x0a90000008f19fae */ /* 0x0003e2000c101d48 */
[----:B------:R-:W-:Y:S01]  /*1470*/  ISETP.GE.AND P0, PT, R20, 0x11, PT ;  /* 0x000000111400780c */ /* 0x000fe20003f06270 */
[----:B------:R-:W-:Y:S01]  /*1480*/  IMAD R0, R191, R169, RZ ;  /* 0x000000a9bf007224 */ /* 0x000fe200078e02ff */
[----:B------:R-:W-:Y:S01]  /*1490*/  ISETP.GE.AND P1, PT, R6, c[0x0][0x1d4], PT ;  /* 0x0000750006007a0c */ /* 0x000fe20003f26270 */
[----:B------:R-:W0:Y:S01]  /*14a0*/  LDGDEPBAR ;  /* 0x00000000000079af */ /* 0x000e220000000000 */
[----:B------:R-:W-:Y:S01]  /*14b0*/  MOV R194, c[0x0][0x1e4] ;  /* 0x0000790000c27a02 */ /* 0x000fe20000000f00 */
[----:B------:R-:W-:Y:S01]  /*14c0*/  IMAD R0, R17, R196, R0 ;  /* 0x000000c411007224 */ /* 0x000fe200078e0200 */
[----:B------:R-:W-:-:S02]  /*14d0*/  SHF.R.S32.HI R16, RZ, 0x4, R26 ;  /* 0x00000004ff107819 */ /* 0x000fc4000001141a */
[----:B------:R-:W-:Y:S02]  /*14e0*/  SHF.L.U32 R7, R194, 0x5, RZ ;  /* 0x00000005c2077819 */ /* 0x000fe400000006ff */
[----:B------:R-:W-:Y:S02]  /*14f0*/  SHF.L.U32 R15, R15, 0x3, RZ ;  /* 0x000000030f0f7819 */ /* 0x000fe400000006ff */
[----:B------:R-:W-:Y:S02]  /*1500*/  LEA.HI R14, R26, R16, RZ, 0x1 ;  /* 0x000000101a0e7211 */ /* 0x000fe400078f08ff */
[----:B------:R-:W-:Y:S02]  /*1510*/  MOV R28, R32 ;  /* 0x00000020001c7202 */ /* 0x000fe40000000f00 */
[----:B------:R-:W-:Y:S02]  /*1520*/  MOV R29, R33 ;  /* 0x00000021001d7202 */ /* 0x000fe40000000f00 */
[----:B------:R-:W-:-:S02]  /*1530*/  MOV R28, R30 ;  /* 0x0000001e001c7202 */ /* 0x000fc40000000f00 */
[----:B------:R-:W-:-:S03]  /*1540*/  LEA.HI R190, R27, R192, RZ, 0x5 ;  /* 0x000000c01bbe7211 */ /* 0x000fc600078f28ff */
[----:B------:R-:W-:Y:S01]  /*1550*/  STL.64 [R1], R28 ;  /* 0x0000001c01007387 */ /* 0x000fe20000100a00 */
[----:B-1----:R-:W-:-:S03]  /*1560*/  IMAD.WIDE.U32 R8, R169, R196, R202 ;  /* 0x000000c4a9087225 */ /* 0x002fc600078e00ca */
[----:B------:R-:W-:Y:S02]  /*1570*/  BAR.SYNC.DEFER_BLOCKING 0x0 ;  /* 0x0000000000007b1d */ /* 0x000fe40000010000 */
[C---:B------:R-:W-:Y:S02]  /*1580*/  @P5 LEA R10, P2, R8.reuse, c[0x0][0x1c8], 0x1 ;  /* 0x00007200080a5a11 */ /* 0x040fe400078408ff */
[----:B------:R-:W-:Y:S02]  /*1590*/  IADD3 R9, R9, R0, RZ ;  /* 0x0000000009097210 */ /* 0x000fe40007ffe0ff */
[----:B------:R-:W-:Y:S02]  /*15a0*/  @P0 LEA R0, P4, R193, R8, 0x4 ;  /* 0x00000008c1000211 */ /* 0x000fe400078820ff */
[C---:B------:R-:W-:Y:S02]  /*15b0*/  @P5 LEA.HI.X R11, R8.reuse, c[0x0][0x1cc], R9, 0x1, P2 ;  /* 0x00007300080b5a11 */ /* 0x040fe400010f0c09 */
[----:B------:R-:W-:-:S02]  /*15c0*/  @P3 IADD3 R2, P2, R8, R12, RZ ;  /* 0x0000000c08023210 */ /* 0x000fc40007f5e0ff */
[----:B------:R-:W-:Y:S02]  /*15d0*/  @P0 LEA.HI.X R5, R193, R9, R194, 0x4, P4 ;  /* 0x00000009c1050211 */ /* 0x000fe400020f24c2 */
[C---:B------:R-:W-:Y:S02]  /*15e0*/  @P0 LEA R12, P4, R0.reuse, c[0x0][0x1c8], 0x1 ;  /* 0x00007200000c0a11 */ /* 0x040fe400078808ff */
[----:B------:R-:W-:Y:S02]  /*15f0*/  @P3 IADD3.X R7, R9, R13, R7, P2, !PT ;  /* 0x0000000d09073210 */ /* 0x000fe400017fe407 */
[----:B------:R-:W-:Y:S01]  /*1600*/  @P0 LEA.HI.X R13, R0, c[0x0][0x1cc], R5, 0x1, P4 ;  /* 0x00007300000d0a11 */ /* 0x000fe200020f0c05 */
[----:B------:R-:W-:Y:S01]  /*1610*/  @P6 IMAD R0, R194, 0x30, RZ ;  /* 0x00000030c2006824 */ /* 0x000fe200078e02ff */
[C---:B------:R-:W-:Y:S01]  /*1620*/  ISETP.GE.AND P4, PT, R20.reuse, 0x51, PT ;  /* 0x000000511400780c */ /* 0x040fe20003f86270 */
[----:B------:R-:W-:Y:S01]  /*1630*/  @!PT LDS RZ, [RZ] ;  /* 0x00000000fffff984 */ /* 0x000fe20000000800 */
[----:B------:R-:W-:Y:S01]  /*1640*/  @!PT LDS RZ, [RZ] ;  /* 0x00000000fffff984 */ /* 0x000fe20000000800 */
[----:B------:R-:W-:Y:S01]  /*1650*/  @!PT LDS RZ, [RZ] ;  /* 0x00000000fffff984 */ /* 0x000fe20000000800 */
[----:B------:R1:W-:Y:S01]  /*1660*/  @P5 LDGSTS.E.BYPASS.LTC128B.128 [R241+0x3900], [R10.64], !P1 ;  /* 0x039000000af15fae */ /* 0x0003e2000c901d48 */
[----:B------:R-:W-:-:S03]  /*1670*/  ISETP.GE.AND P5, PT, R20, 0x41, PT ;  /* 0x000000411400780c */ /* 0x000fc60003fa6270 */
[----:B------:R2:W-:Y:S01]  /*1680*/  @P0 LDGSTS.E.BYPASS.LTC128B.128 [R241+0x4100], [R12.64], !P1 ;  /* 0x041000000cf10fae */ /* 0x0005e2000c901d48 */
[----:B-1----:R-:W-:Y:S01]  /*1690*/  @P6 IMAD.WIDE.U32 R10, R193, 0x30, R8 ;  /* 0x00000030c10a6825 */ /* 0x002fe200078e0008 */
[----:B--2---:R-:W-:-:S04]  /*16a0*/  @P3 LEA R12, P2, R2, c[0x0][0x1c8], 0x1 ;  /* 0x00007200020c3a11 */ /* 0x004fc800078408ff */
[----:B------:R-:W-:Y:S02]  /*16b0*/  @P6 IADD3 R0, R11, R0, RZ ;  /* 0x000000000b006210 */ /* 0x000fe40007ffe0ff */
[----:B------:R-:W-:Y:S02]  /*16c0*/  @P6 LEA R22, P0, R10, c[0x0][0x1c8], 0x1 ;  /* 0x000072000a166a11 */ /* 0x000fe400078008ff */
[----:B------:R-:W-:Y:S01]  /*16d0*/  @P3 LEA.HI.X R13, R2, c[0x0][0x1cc], R7, 0x1, P2 ;  /* 0x00007300020d3a11 */ /* 0x000fe200010f0c07 */
[----:B------:R-:W-:Y:S01]  /*16e0*/  @P4 IMAD R7, R194, 0x50, RZ ;  /* 0x00000050c2074824 */ /* 0x000fe200078e02ff */
[----:B------:R-:W-:Y:S02]  /*16f0*/  @P6 LEA.HI.X R23, R10, c[0x0][0x1cc], R0, 0x1, P0 ;  /* 0x000073000a176a11 */ /* 0x000fe400000f0c00 */
[----:B------:R-:W-:Y:S01]  /*1700*/  @P5 LEA R0, P0, R193, R8, 0x6 ;  /* 0x00000008c1005211 */ /* 0x000fe200078030ff */
[----:B------:R1:W-:Y:S01]  /*1710*/  @P3 LDGSTS.E.BYPASS.LTC128B.128 [R241+0x4900], [R12.64], !P1 ;  /* 0x049000000cf13fae */ /* 0x0003e2000c901d48 */
[----:B------:R-:W-:-:S02]  /*1720*/  SHF.L.U32 R2, R21, 0x6, RZ ;  /* 0x0000000615027819 */ /* 0x000fc400000006ff */
[----:B------:R-:W-:Y:S01]  /*1730*/  @P4 MOV R10, R8 ;  /* 0x00000008000a4202 */ /* 0x000fe20000000f00 */
[----:B------:R2:W-:Y:S01]  /*1740*/  @P6 LDGSTS.E.BYPASS.LTC128B.128 [R241+0x5100], [R22.64], !P1 ;  /* 0x0510000016f16fae */ /* 0x0005e2000c901d48 */
[-C--:B------:R-:W-:Y:S02]  /*1750*/  @P4 MOV R11, R9.reuse ;  /* 0x00000009000b4202 */ /* 0x080fe40000000f00 */
[C---:B------:R-:W-:Y:S02]  /*1760*/  @P5 LEA.HI.X R5, R193.reuse, R9, R194, 0x6, P0 ;  /* 0x00000009c1055211 */ /* 0x040fe400000f34c2 */
[----:B------:R-:W-:Y:S01]  /*1770*/  ISETP.GE.AND P2, PT, R20, 0x61, PT ;  /* 0x000000611400780c */ /* 0x000fe20003f46270 */
[----:B------:R-:W-:Y:S01]  /*1780*/  @P4 IMAD.WIDE.U32 R10, R193, 0x50, R10 ;  /* 0x00000050c10a4825 */ /* 0x000fe200078e000a */
[----:B------:R-:W-:Y:S02]  /*1790*/  @P5 LEA R18, P0, R0, c[0x0][0x1c8], 0x1 ;  /* 0x0000720000125a11 */ /* 0x000fe400078008ff */
[----:B------:R-:W-:-:S02]  /*17a0*/  LOP3.LUT R2, R2, 0x1c0, RZ, 0xc0, !PT ;  /* 0x000001c002027812 */ /* 0x000fc400078ec0ff */
[----:B------:R-:W-:Y:S02]  /*17b0*/  @P5 LEA.HI.X R19, R0, c[0x0][0x1cc], R5, 0x1, P0 ;  /* 0x0000730000135a11 */ /* 0x000fe400000f0c05 */
[----:B------:R-:W-:Y:S02]  /*17c0*/  LOP3.LUT R5, R14, 0xfffffffe, RZ, 0xc0, !PT ;  /* 0xfffffffe0e057812 */ /* 0x000fe400078ec0ff */
[----:B------:R-:W-:Y:S01]  /*17d0*/  LOP3.LUT R0, R2, 0x8, R15, 0xf8, !PT ;  /* 0x0000000802007812 */ /* 0x000fe200078ef80f */
[----:B------:R3:W-:Y:S01]  /*17e0*/  @P5 LDGSTS.E.BYPASS.LTC128B.128 [R241+0x5900], [R18.64], !P1 ;  /* 0x0590000012f15fae */ /* 0x0007e2000c901d48 */
[----:B------:R-:W-:Y:S01]  /*17f0*/  SHF.R.U32.HI R2, RZ, 0x3, R2 ;  /* 0x00000003ff027819 */ /* 0x000fe20000011602 */
[----:B------:R-:W-:Y:S01]  /*1800*/  @P2 IMAD.WIDE.U32 R8, R193, 0x60, R8 ;  /* 0x00000060c1082825 */ /* 0x000fe200078e0008 */
[----:B------:R-:W-:Y:S02]  /*1810*/  @P4 IADD3 R7, R11, R7, RZ ;  /* 0x000000070b074210 */ /* 0x000fe40007ffe0ff */
[----:B------:R-:W-:-:S02]  /*1820*/  @P4 LEA R14, P0, R10, c[0x0][0x1c8], 0x1 ;  /* 0x000072000a0e4a11 */ /* 0x000fc400078008ff */
[----:B------:R-:W-:Y:S01]  /*1830*/  IADD3 R5, R16, -R5, RZ ;  /* 0x8000000510057210 */ /* 0x000fe20007ffe0ff */
[----:B-1----:R-:W-:Y:S01]  /*1840*/  IMAD R13, R17, c[0x0][0x208], RZ ;  /* 0x00008200110d7a24 */ /* 0x002fe200078e02ff */
[----:B------:R-:W-:Y:S02]  /*1850*/  LOP3.LUT R16, R0, R2, RZ, 0x3c, !PT ;  /* 0x0000000200107212 */ /* 0x000fe400078e3cff */
[----:B------:R-:W-:Y:S01]  /*1860*/  SHF.L.U32 R0, R24, 0x6, RZ ;  /* 0x0000000618007819 */ /* 0x000fe200000006ff */
[C---:B------:R-:W-:Y:S01]  /*1870*/  IMAD R13, R169.reuse, c[0x0][0x20c], R13 ;  /* 0x00008300a90d7a24 */ /* 0x040fe200078e020d */
[----:B------:R-:W-:Y:S01]  /*1880*/  @P4 LEA.HI.X R15, R10, c[0x0][0x1cc], R7, 0x1, P0 ;  /* 0x000073000a0f4a11 */ /* 0x000fe200000f0c07 */
[----:B------:R-:W-:Y:S01]  /*1890*/  @P2 IMAD R7, R194, 0x60, RZ ;  /* 0x00000060c2072824 */ /* 0x000fe200078e02ff */
[----:B------:R-:W-:Y:S01]  /*18a0*/  LOP3.LUT R2, R0, 0x1c0, RZ, 0xc0, !PT ;  /* 0x000001c000027812 */ /* 0x000fe200078ec0ff */
[----:B------:R-:W-:Y:S01]  /*18b0*/  IMAD.WIDE.U32 R10, R169, c[0x0][0x208], RZ ;  /* 0x00008200a90a7a25 */ /* 0x000fe200078e00ff */
[C---:B------:R-:W-:Y:S01]  /*18c0*/  LEA R0, R5.reuse, R16, 0x9 ;  /* 0x0000001005007211 */ /* 0x040fe200078e48ff */
[----:B------:R1:W-:Y:S01]  /*18d0*/  @P4 LDGSTS.E.BYPASS.LTC128B.128 [R241+0x6100], [R14.64], !P1 ;  /* 0x061000000ef14fae */ /* 0x0003e2000c901d48 */
[----:B------:R-:W-:-:S02]  /*18e0*/  SHF.L.U32 R16, R5, 0x3, RZ ;  /* 0x0000000305107819 */ /* 0x000fc400000006ff */
[----:B------:R-:W-:Y:S02]  /*18f0*/  @P2 IADD3 R5, R9, R7, RZ ;  /* 0x0000000709052210 */ /* 0x000fe40007ffe0ff */
[----:B------:R-:W-:Y:S02]  /*1900*/  @P2 LEA R12, P0, R8, c[0x0][0x1c8], 0x1 ;  /* 0x00007200080c2a11 */ /* 0x000fe400078008ff */
[----:B------:R-:W-:Y:S01]  /*1910*/  IADD3 R7, R11, R13, RZ ;  /* 0x0000000d0b077210 */ /* 0x000fe20007ffe0ff */
[----:B------:R-:W-:Y:S01]  /*1920*/  IMAD.WIDE.U32 R10, R10, 0x70, R28 ;  /* 0x000000700a0a7825 */ /* 0x000fe200078e001c */
[----:B------:R-:W-:Y:S02]  /*1930*/  @P2 LEA.HI.X R13, R8, c[0x0][0x1cc], R5, 0x1, P0 ;  /* 0x00007300080d2a11 */ /* 0x000fe400000f0c05 */
[----:B------:R-:W-:Y:S02]  /*1940*/  LOP3.LUT P3, RZ, R21, 0x2, RZ, 0xc0, !PT ;  /* 0x0000000215ff7812 */ /* 0x000fe4000786c0ff */
[----:B------:R-:W-:Y:S01]  /*1950*/  SHF.L.U32 R119, R0, 0x1, RZ ;  /* 0x0000000100777819 */ /* 0x000fe200000006ff */
[----:B------:R4:W-:Y:S01]  /*1960*/  @P2 LDGSTS.E.BYPASS.LTC128B.128 [R241+0x6900], [R12.64], !P1 ;  /* 0x069000000cf12fae */ /* 0x0009e2000c901d48 */
[----:B------:R-:W-:Y:S01]  /*1970*/  IMAD R0, R7, 0x70, RZ ;  /* 0x0000007007007824 */ /* 0x000fe200078e02ff */
[----:B------:R-:W-:-:S02]  /*1980*/  LOP3.LUT R8, R2, 0x8, R16, 0xf8, !PT ;  /* 0x0000000802087812 */ /* 0x000fc400078ef810 */
[----:B------:R-:W0:Y:S01]  /*1990*/  LDGDEPBAR ;  /* 0x00000000000079af */ /* 0x000e220000000000 */
[----:B------:R-:W-:Y:S02]  /*19a0*/  IADD3 R5, R119, 0x3900, RZ ;  /* 0x0000390077057810 */ /* 0x000fe40007ffe0ff */
[----:B------:R-:W-:Y:S02]  /*19b0*/  SHF.R.U32.HI R2, RZ, 0x3, R2 ;  /* 0x00000003ff027819 */ /* 0x000fe40000011602 */
[----:B------:R-:W-:Y:S02]  /*19c0*/  LEA R16, P0, R10, c[0x0][0x1f8], 0x1 ;  /* 0x00007e000a107a11 */ /* 0x000fe400078008ff */
[----:B------:R-:W-:Y:S02]  /*19d0*/  IADD3 R0, R11, R0, RZ ;  /* 0x000000000b007210 */ /* 0x000fe40007ffe0ff */
[----:B------:R-:W-:Y:S02]  /*19e0*/  IADD3 R234, R119, 0x3920, RZ ;  /* 0x0000392077ea7810 */ /* 0x000fe40007ffe0ff */
[----:B------:R-:W-:-:S02]  /*19f0*/  @P3 IADD3 R234, R5, -0x20, RZ ;  /* 0xffffffe005ea3810 */ /* 0x000fc40007ffe0ff */
[----:B------:R-:W-:Y:S02]  /*1a00*/  LOP3.LUT R5, R8, R2, RZ, 0x3c, !PT ;  /* 0x0000000208057212 */ /* 0x000fe400078e3cff */
[----:B------:R-:W-:Y:S02]  /*1a10*/  LEA.HI.X R17, R10, c[0x0][0x1fc], R0, 0x1, P0 ;  /* 0x00007f000a117a11 */ /* 0x000fe400000f0c00 */
[----:B------:R-:W-:Y:S02]  /*1a20*/  SHF.L.U32 R2, R25, 0x6, RZ ;  /* 0x0000000619027819 */ /* 0x000fe400000006ff */
[----:B------:R-:W-:Y:S02]  /*1a30*/  SHF.L.U32 R0, R190, 0x5, RZ ;  /* 0x00000005be007819 */ /* 0x000fe400000006ff */
[----:B------:R-:W-:Y:S02]  /*1a40*/  LOP3.LUT R2, R2, 0xfffffe00, RZ, 0xc0, !PT ;  /* 0xfffffe0002027812 */ /* 0x000fe400078ec0ff */
[----:B------:R-:W-:Y:S01]  /*1a50*/  LOP3.LUT R0, R0, 0x7ffffc00, RZ, 0xc0, !PT ;  /* 0x7ffffc0000007812 */ /* 0x000fe200078ec0ff */
[----:B------:R-:W-:-:S04]  /*1a60*/  DEPBAR.LE SB0, 0x1 ;  /* 0x000080400000791a */ /* 0x000fc80000000000 */
[----:B------:R-:W-:-:S04]  /*1a70*/  DEPBAR.LE SB0, 0x0 ;  /* 0x000080000000791a */ /* 0x000fc80000000000 */
[----:B------:R-:W-:Y:S01]  /*1a80*/  BAR.SYNC.DEFER_BLOCKING 0x0 ;  /* 0x0000000000007b1d */ /* 0x000fe20000010000 */
[----:B------:R-:W-:Y:S02]  /*1a90*/  IADD3 R0, R5, R2, R0 ;  /* 0x0000000205007210 */ /* 0x000fe40007ffe000 */
[----:B------:R-:W-:Y:S02]  /*1aa0*/  ISETP.GE.AND P3, PT, R6, c[0x0][0x1d4], PT ;  /* 0x0000750006007a0c */ /* 0x000fe40003f66270 */
[----:B------:R-:W-:Y:S02]  /*1ab0*/  SHF.L.U32 R230, R0, 0x1, RZ ;  /* 0x0000000100e67819 */ /* 0x000fe400000006ff */
[----:B------:R-:W-:Y:S02]  /*1ac0*/  ISETP.LT.OR P6, PT, R20, 0x1, P3 ;  /* 0x000000011400780c */ /* 0x000fe40001fc1670 */
[----:B----4-:R-:W-:Y:S02]  /*1ad0*/  IADD3 R12, P2, R16, UR7, RZ ;  /* 0x00000007100c7c10 */ /* 0x010fe4000ff5e0ff */
[----:B------:R-:W-:-:S02]  /*1ae0*/  LEA R233, R3, R230, 0x1 ;  /* 0x000000e603e97211 */ /* 0x000fc400078e08ff */
[----:B------:R-:W-:Y:S02]  /*1af0*/  ISETP.LT.OR P5, PT, R20, 0x11, P3 ;  /* 0x000000111400780c */ /* 0x000fe40001fa1670 */
[----:B------:R-:W-:Y:S02]  /*1b00*/  IADD3 R10, P4, R12, UR7, RZ ;  /* 0x000000070c0a7c10 */ /* 0x000fe4000ff9e0ff */
[----:B------:R-:W-:Y:S02]  /*1b10*/  ISETP.LT.OR P0, PT, R20, 0x21, P3 ;  /* 0x000000211400780c */ /* 0x000fe40001f01670 */
[----:B------:R-:W-:Y:S02]  /*1b20*/  IADD3.X R13, R17, UR5, RZ, P2, !PT ;  /* 0x00000005110d7c10 */ /* 0x000fe400097fe4ff */
[----:B------:R-:W-:Y:S02]  /*1b30*/  IADD3 R8, P2, R10, UR7, RZ ;  /* 0x000000070a087c10 */ /* 0x000fe4000ff5e0ff */
[----:B------:R-:W-:Y:S01]  /*1b40*/  IADD3.X R11, R13, UR5, RZ, P4, !PT ;  /* 0x000000050d0b7c10 */ /* 0x000fe2000a7fe4ff */
[----:B------:R-:W-:Y:S01]  /*1b50*/  LDSM.16.M88.4 R36, [R230+0x7100] ;  /* 0x00710000e624783b */ /* 0x000fe20000000200 */
[----:B------:R-:W-:-:S02]  /*1b60*/  IADD3 R6, P4, R8, UR7, RZ ;  /* 0x0000000708067c10 */ /* 0x000fc4000ff9e0ff */
[----:B------:R-:W-:Y:S01]  /*1b70*/  IADD3.X R9, R11, UR5, RZ, P2, !PT ;  /* 0x000000050b097c10 */ /* 0x000fe200097fe4ff */
[----:B------:R-:W4:Y:S01]  /*1b80*/  LDSM.16.M88.4 R48, [R119+0x3900] ;  /* 0x003900007730783b */ /* 0x000f220000000200 */
[----:B------:R-:W-:Y:S02]  /*1b90*/  LOP3.LUT P2, RZ, R21, 0x4, RZ, 0xc0, !PT ;  /* 0x0000000415ff7812 */ /* 0x000fe4000784c0ff */
[----:B------:R-:W-:Y:S01]  /*1ba0*/  IADD3.X R7, R9, UR5, RZ, P4, !PT ;  /* 0x0000000509077c10 */ /* 0x000fe2000a7fe4ff */
[----:B------:R-:W5:Y:S01]  /*1bb0*/  LDSM.16.M88.4 R32, [R230+0x9100] ;  /* 0x00910000e620783b */ /* 0x000f620000000200 */
[----:B------:R-:W-:Y:S02]  /*1bc0*/  ISETP.LT.OR P4, PT, R20, 0x51, P3 ;  /* 0x000000511400780c */ /* 0x000fe40001f81670 */
[----:B------:R-:W-:Y:S01]  /*1bd0*/  MOV R0, 0x40 ;  /* 0x0000004000007802 */ /* 0x000fe20000000f00 */
[----:B------:R-:W-:Y:S01]  /*1be0*/  LDSM.16.M88.4 R80, [R119+0x4100] ;  /* 0x004100007750783b */ /* 0x000fe20000000200 */
[----:B------:R-:W-:-:S02]  /*1bf0*/  LEA R231, R4, R230, 0x1 ;  /* 0x000000e604e77211 */ /* 0x000fc400078e08ff */
[----:B------:R-:W-:Y:S01]  /*1c00*/  SEL R0, R0, 0xffffffc0, !P2 ;  /* 0xffffffc000007807 */ /* 0x000fe20005000000 */
[----:B------:R-:W-:Y:S01]  /*1c10*/  LDSM.16.M88.4 R88, [R119+0x4900] ;  /* 0x004900007758783b */ /* 0x000fe20000000200 */
[----:B------:R-:W-:Y:S02]  /*1c20*/  LEA R232, R3, R231, 0x1 ;  /* 0x000000e703e87211 */ /* 0x000fe400078e08ff */
[----:B------:R-:W-:Y:S01]  /*1c30*/  IADD3 R229, R119, R0, RZ ;  /* 0x0000000077e57210 */ /* 0x000fe20007ffe0ff */
[----:B------:R-:W-:Y:S01]  /*1c40*/  LDSM.16.M88.4 R96, [R119+0x5100] ;  /* 0x005100007760783b */ /* 0x000fe20000000200 */
[----:B------:R-:W-:Y:S02]  /*1c50*/  IADD3 R228, R0, R234, RZ ;  /* 0x000000ea00e47210 */ /* 0x000fe40007ffe0ff */
[C---:B------:R-:W-:Y:S01]  /*1c60*/  IADD3 R240, R234.reuse, 0x800, RZ ;  /* 0x00000800eaf07810 */ /* 0x040fe20007ffe0ff */
[----:B------:R-:W-:Y:S01]  /*1c70*/  LDSM.16.M88.4 R104, [R119+0x5900] ;  /* 0x005900007768783b */ /* 0x000fe20000000200 */
[----:B------:R-:W-:-:S02]  /*1c80*/  IADD3 R239, R234, 0x1000, RZ ;  /* 0x00001000eaef7810 */ /* 0x000fc40007ffe0ff */
[C---:B------:R-:W-:Y:S01]  /*1c90*/  IADD3 R238, R234.reuse, 0x1800, RZ ;  /* 0x00001800eaee7810 */ /* 0x040fe20007ffe0ff */
[----:B------:R-:W-:Y:S01]  /*1ca0*/  LDSM.16.M88.4 R112, [R119+0x6100] ;  /* 0x006100007770783b */ /* 0x000fe20000000200 */
[C---:B------:R-:W-:Y:S02]  /*1cb0*/  IADD3 R237, R234.reuse, 0x2000, RZ ;  /* 0x00002000eaed7810 */ /* 0x040fe40007ffe0ff */
[C---:B------:R-:W-:Y:S01]  /*1cc0*/  IADD3 R236, R234.reuse, 0x2800, RZ ;  /* 0x00002800eaec7810 */ /* 0x040fe20007ffe0ff */
[----:B------:R-:W-:Y:S01]  /*1cd0*/  LDSM.16.M88.4 R124, [R119+0x6900] ;  /* 0x00690000777c783b */ /* 0x000fe20000000200 */
[----:B------:R-:W-:-:S03]  /*1ce0*/  IADD3 R235, R234, 0x3000, RZ ;  /* 0x00003000eaeb7810 */ /* 0x000fc60007ffe0ff */
[----:B------:R-:W-:Y:S04]  /*1cf0*/  LDSM.16.M88.4 R28, [R233+0x7100] ;  /* 0x00710000e91c783b */ /* 0x000fe80000000200 */
[----:B------:R-:W-:Y:S04]  /*1d00*/  LDSM.16.M88.4 R24, [R233+0x9100] ;  /* 0x00910000e918783b */ /* 0x000fe80000000200 */
[----:B------:R-:W1:Y:S01]  /*1d10*/  LDSM.16.M88.4 R52, [R234] ;  /* 0x00000000ea34783b */ /* 0x000e620000000200 */
[----:B----4-:R-:W-:Y:S03]  /*1d20*/  HMMA.16816.F32.BF16 R68, R36, R50, RZ ;  /* 0x000000322444723c */ /* 0x010fe600000418ff */
[----:B------:R-:W-:Y:S04]  /*1d30*/  LDSM.16.M88.4 R84, [R234+0x800] ;  /* 0x00080000ea54783b */ /* 0x000fe80000000200 */
[----:B------:R-:W-:Y:S01]  /*1d40*/  LDSM.16.M88.4 R92, [R234+0x1000] ;  /* 0x00100000ea5c783b */ /* 0x000fe20000000200 */
[----:B-----5:R-:W-:Y:S03]  /*1d50*/  HMMA.16816.F32.BF16 R56, R32, R48, RZ ;  /* 0x000000302038723c */ /* 0x020fe600000418ff */
[----:B------:R-:W-:Y:S04]  /*1d60*/  LDSM.16.M88.4 R100, [R234+0x1800] ;  /* 0x00180000ea64783b */ /* 0x000fe80000000200 */
[----:B------:R-:W-:Y:S04]  /*1d70*/  LDSM.16.M88.4 R108, [R234+0x2000] ;  /* 0x00200000ea6c783b */ /* 0x000fe80000000200 */
[----:B------:R-:W-:Y:S04]  /*1d80*/  LDSM.16.M88.4 R120, [R234+0x2800] ;  /* 0x00280000ea78783b */ /* 0x000fe80000000200 */
[----:B------:R-:W-:Y:S04]  /*1d90*/  LDSM.16.M88.4 R128, [R234+0x3000] ;  /* 0x00300000ea80783b */ /* 0x000fe80000000200 */
[----:B------:R-:W-:Y:S01]  /*1da0*/  @!PT LDS RZ, [RZ] ;  /* 0x00000000fffff984 */ /* 0x000fe20000000800 */
[----:B------:R-:W-:Y:S01]  /*1db0*/  @!PT LDS RZ, [RZ] ;  /* 0x00000000fffff984 */ /* 0x000fe20000000800 */
[----:B------:R-:W-:Y:S01]  /*1dc0*/  @!PT LDS RZ, [RZ] ;  /* 0x00000000fffff984 */ /* 0x000fe20000000800 */
[----:B------:R3:W-:Y:S01]  /*1dd0*/  LDGSTS.E.BYPASS.LTC128B.128 [R241+0x100], [R16.64], !P6 ;  /* 0x0010000010f17fae */ /* 0x0007e2000f101d48 */
[----:B------:R-:W-:-:S03]  /*1de0*/  ISETP.LT.OR P6, PT, R20, 0x31, P3 ;  /* 0x000000311400780c */ /* 0x000fc60001fc1670 */
[----:B------:R4:W-:Y:S01]  /*1df0*/  LDGSTS.E.BYPASS.LTC128B.128 [R241+0x900], [R12.64], !P5 ;  /* 0x009000000cf17fae */ /* 0x0009e2000e901d48 */
[C---:B------:R-:W-:Y:S02]  /*1e00*/  ISETP.LT.OR P5, PT, R20.reuse, 0x41, P3 ;  /* 0x000000411400780c */ /* 0x040fe40001fa1670 */
[----:B------:R-:W-:Y:S01]  /*1e10*/  ISETP.LT.OR P3, PT, R20, 0x61, P3 ;  /* 0x000000611400780c */ /* 0x000fe20001f61670 */
[----:B------:R5:W-:Y:S01]  /*1e20*/  LDGSTS.E.BYPASS.LTC128B.128 [R241+0x1100], [R10.64], !P0 ;  /* 0x011000000af17fae */ /* 0x000be2000c101d48 */
[----:B-1----:R-:W-:Y:S05]  /*1e30*/  HMMA.16816.F32.BF16 R56, R24, R52, R56 ;  /* 0x000000341838723c */ /* 0x002fea0000041838 */
[----:B------:R1:W-:Y:S04]  /*1e40*/  LDGSTS.E.BYPASS.LTC128B.128 [R241+0x1900], [R8.64], !P6 ;  /* 0x0190000008f17fae */ /* 0x0003e8000f101d48 */
[----:B------:R2:W-:Y:S01]  /*1e50*/  LDGSTS.E.BYPASS.LTC128B.128 [R241+0x2100], [R6.64], !P5 ;  /* 0x0210000006f17fae */ /* 0x0005e2000e901d48 */
[----:B----4-:R-:W-:Y:S01]  /*1e60*/  HMMA.16816.F32.BF16 R12, R36, R48, RZ ;  /* 0x00000030240c723c */ /* 0x010fe200000418ff */
[----:B-----5:R-:W-:-:S04]  /*1e70*/  IADD3 R10, P0, R6, UR7, RZ ;  /* 0x00000007060a7c10 */ /* 0x020fc8000ff1e0ff */
[----:B------:R-:W-:Y:S02]  /*1e80*/  IADD3.X R11, R7, UR5, RZ, P0, !PT ;  /* 0x00000005070b7c10 */ /* 0x000fe400087fe4ff */
[----:B-1----:R-:W-:Y:S02]  /*1e90*/  IADD3 R8, P2, R10, UR7, RZ ;  /* 0x000000070a087c10 */ /* 0x002fe4000ff5e0ff */
[----:B------:R-:W-:Y:S01]  /*1ea0*/  ISETP.GT.AND P0, PT, R169, R199, PT ;  /* 0x000000c7a900720c */ /* 0x000fe20003f04270 */
[----:B------:R1:W-:Y:S01]  /*1eb0*/  LDGSTS.E.BYPASS.LTC128B.128 [R241+0x2900], [R10.64], !P4 ;  /* 0x029000000af17fae */ /* 0x0003e2000e101d48 */
[----:B------:R-:W-:-:S05]  /*1ec0*/  IADD3.X R9, R11, UR5, RZ, P2, !PT ;  /* 0x000000050b097c10 */ /* 0x000fca00097fe4ff */
[----:B------:R1:W-:Y:S04]  /*1ed0*/  LDGSTS.E.BYPASS.LTC128B.128 [R241+0x3100], [R8.64], !P3 ;  /* 0x0310000008f17fae */ /* 0x0003e8000d901d48 */
[----:B------:R-:W-:Y:S04]  /*1ee0*/  LDSM.16.M88.4 R40, [R229+0x3900] ;  /* 0x00390000e528783b */ /* 0x000fe80000000200 */
[----:B------:R-:W-:Y:S01]  /*1ef0*/  HMMA.16816.F32.BF16 R60, R28, R52, R12 ;  /* 0x000000341c3c723c */ /* 0x000fe2000004180c */
[----:B--2---:R-:W2:Y:S04]  /*1f00*/  LDSM.16.M88.4 R20, [R231+0x7100] ;  /* 0x00710000e714783b */ /* 0x004ea80000000200 */
[----:B---3--:R-:W3:Y:S04]  /*1f10*/  LDSM.16.M88.4 R16, [R231+0x9100] ;  /* 0x00910000e710783b */ /* 0x008ee80000000200 */
[----:B------:R-:W-:Y:S04]  /*1f20*/  LDSM.16.M88.4 R44, [R228] ;  /* 0x00000000e42c783b */ /* 0x000fe80000000200 */
[----:B------:R-:W4:Y:S04]  /*1f30*/  LDSM.16.M88.4 R12, [R232+0x7100] ;  /* 0x00710000e80c783b */ /* 0x000f280000000200 */
[----:B------:R-:W0:Y:S04]  /*1f40*/  LDGDEPBAR ;  /* 0x00000000000079af */ /* 0x000e280000000000 */
[----:B-1----:R-:W1:Y:S03]  /*1f50*/  LDSM.16.M88.4 R8, [R232+0x9100] ;  /* 0x00910000e808783b */ /* 0x002e660000000200 */
[----:B--2---:R-:W-:Y:S08]  /*1f60*/  HMMA.16816.F32.BF16 R64, R20, R40, R60 ;  /* 0x000000281440723c */ /* 0x004ff0000004183c */
[----:B------:R-:W-:Y:S08]  /*1f70*/  HMMA.16816.F32.BF16 R60, R32, R50, RZ ;  /* 0x00000032203c723c */ /* 0x000ff000000418ff */
[----:B---3--:R-:W-:Y:S08]  /*1f80*/  HMMA.16816.F32.BF16 R48, R16, R40, R56 ;  /* 0x000000281030723c */ /* 0x008ff00000041838 */
[----:B------:R-:W-:Y:S08]  /*1f90*/  HMMA.16816.F32.BF16 R56, R28, R54, R68 ;  /* 0x000000361c38723c */ /* 0x000ff00000041844 */
[----:B----4-:R-:W-:Y:S08]  /*1fa0*/  HMMA.16816.F32.BF16 R68, R12, R44, R64 ;  /* 0x0000002c0c44723c */ /* 0x010ff00000041840 */
[----:B------:R-:W-:Y:S08]  /*1fb0*/  HMMA.16816.F32.BF16 R64, R24, R54, R60 ;  /* 0x000000361840723c */ /* 0x000ff0000004183c */
[----:B------:R-:W-:Y:S08]  /*1fc0*/  HMMA.16816.F32.BF16 R60, R36, R80, RZ ;  /* 0x00000050243c723c */ /* 0x000ff000000418ff */
[----:B-1----:R-:W-:Y:S01]  /*1fd0*/  HMMA.16816.F32.BF16 R76, R8, R44, R48 ;  /* 0x0000002c084c723c */ /* 0x002fe20000041830 */
[----:B------:R-:W1:Y:S01]  /*1fe0*/  LDSM.16.M88.4 R48, [R229+0x4100] ;  /* 0x00410000e530783b */ /* 0x000e620000000200 */
[----:B------:R-:W-:-:S04]  /*1ff0*/  FMUL.FTZ R0, R68, c[0x0][0x320] ;  /* 0x0000c80044007a20 */ /* 0x000fc80000410000 */
[----:B------:R2:W3:Y:S02]  /*2000*/  MUFU.TANH R189, R0 ;  /* 0x0000000000bd7308 */ /* 0x0004e40000002400 */
[----:B------:R-:W-:Y:S08]  /*2010*/  HMMA.16816.F32.BF16 R52, R20, R42, R56 ;  /* 0x0000002a1434723c */ /* 0x000ff00000041838 */
[----:B------:R-:W-:Y:S01]  /*2020*/  HMMA.16816.F32.BF16 R56, R32, R80, RZ ;  /* 0x000000502038723c */ /* 0x000fe200000418ff */
[----:B--2---:R-:W-:-:S07]  /*2030*/  FMUL.FTZ R0, R69, c[0x0][0x320] ;  /* 0x0000c80045007a20 */ /* 0x004fce0000410000 */
[----:B------:R-:W-:Y:S01]  /*2040*/  HMMA.16816.F32.BF16 R60, R28, R84, R60 ;  /* 0x000000541c3c723c */ /* 0x000fe2000004183c */
[----:B------:R2:W4:Y:S07]  /*2050*/  MUFU.TANH R188, R0 ;  /* 0x0000000000bc7308 */ /* 0x00052e0000002400 */
[----:B------:R-:W-:Y:S01]  /*2060*/  HMMA.16816.F32.BF16 R64, R16, R42, R64 ;  /* 0x0000002a1040723c */ /* 0x000fe20000041840 */
[----:B------:R-:W5:Y:S01]  /*2070*/  LDSM.16.M88.4 R40, [R228+0x800] ;  /* 0x00080000e428783b */ /* 0x000f620000000200 */
[----:B--2---:R-:W-:-:S04]  /*2080*/  FMUL.FTZ R0, R70, c[0x0][0x320] ;  /* 0x0000c80046007a20 */ /* 0x004fc80000410000 */
[----:B------:R2:W2:Y:S10]  /*2090*/  MUFU.TANH R187, R0 ;  /* 0x0000000000bb7308 */ /* 0x0004b40000002400 */
[----:B-1----:R-:W-:Y:S08]  /*20a0*/  HMMA.16816.F32.BF16 R60, R20, R48, R60 ;  /* 0x00000030143c723c */ /* 0x002ff0000004183c */
[----:B------:R-:W-:Y:S01]  /*20b0*/  HMMA.16816.F32.BF16 R72, R8, R46, R64 ;  /* 0x0000002e0848723c */ /* 0x000fe20000041840 */
[----:B--2---:R-:W-:-:S07]  /*20c0*/  FMUL.FTZ R0, R71, c[0x0][0x320] ;  /* 0x0000c80047007a20 */ /* 0x004fce0000410000 */
[----:B------:R-:W-:Y:S01]  /*20d0*/  HMMA.16816.F32.BF16 R68, R12, R46, R52 ;  /* 0x0000002e0c44723c */ /* 0x000fe20000041834 */
[----:B------:R1:W2:Y:S07]  /*20e0*/  MUFU.TANH R186, R0 ;  /* 0x0000000000ba7308 */ /* 0x0002ae0000002400 */
[----:B------:R-:W-:Y:S08]  /*20f0*/  HMMA.16816.F32.BF16 R52, R24, R84, R56 ;  /* 0x000000541834723c */ /* 0x000ff00000041838 */
[----:B------:R-:W-:Y:S01]  /*2100*/  HMMA.16816.F32.BF16 R56, R36, R82, RZ ;  /* 0x000000522438723c */ /* 0x000fe200000418ff */
[----:B-1----:R-:W-:-:S04]  /*2110*/  FMUL.FTZ R0, R76, c[0x0][0x320] ;  /* 0x0000c8004c007a20 */ /* 0x002fc80000410000 */
[----:B------:R1:W1:Y:S03]  /*2120*/  MUFU.TANH R185, R0 ;  /* 0x0000000000b97308 */ /* 0x0002660000002400 */
[----:B------:R-:W-:Y:S08]  /*2130*/  HMMA.16816.F32.BF16 R64, R32, R82, RZ ;  /* 0x000000522040723c */ /* 0x000ff000000418ff */
[----:B------:R-:W-:Y:S01]  /*2140*/  HMMA.16816.F32.BF16 R44, R16, R48, R52 ;  /* 0x00000030102c723c */ /* 0x000fe20000041834 */
[----:B-1----:R-:W-:-:S07]  /*2150*/  FMUL.FTZ R0, R77, c[0x0][0x320] ;  /* 0x0000c8004d007a20 */ /* 0x002fce0000410000 */
[-C--:B------:R-:W-:Y:S01]  /*2160*/  HMMA.16816.F32.BF16 R52, R28, R86.reuse, R56 ;  /* 0x000000561c34723c */ /* 0x080fe20000041838 */
[----:B------:R1:W1:Y:S07]  /*2170*/  MUFU.TANH R184, R0 ;  /* 0x0000000000b87308 */ /* 0x00026e0000002400 */
[----:B------:R-:W-:Y:S08]  /*2180*/  HMMA.16816.F32.BF16 R64, R24, R86, R64 ;  /* 0x000000561840723c */ /* 0x000ff00000041840 */
[----:B------:R-:W-:Y:S01]  /*2190*/  HMMA.16816.F32.BF16 R56, R32, R88, RZ ;  /* 0x000000582038723c */ /* 0x000fe200000418ff */
[----:B-1----:R-:W-:-:S04]  /*21a0*/  FMUL.FTZ R0, R78, c[0x0][0x320] ;  /* 0x0000c8004e007a20 */ /* 0x002fc80000410000 */
[----:B------:R1:W1:Y:S03]  /*21b0*/  MUFU.TANH R180, R0 ;  /* 0x0000000000b47308 */ /* 0x0002660000002400 */
[-C--:B------:R-:W-:Y:S08]  /*21c0*/  HMMA.16816.F32.BF16 R52, R20, R50.reuse, R52 ;  /* 0x000000321434723c */ /* 0x080ff00000041834 */
[----:B------:R-:W-:Y:S01]  /*21d0*/  HMMA.16816.F32.BF16 R64, R16, R50, R64 ;  /* 0x000000321040723c */ /* 0x000fe20000041840 */
[----:B------:R-:W-:Y:S01]  /*21e0*/  LDSM.16.M88.4 R48, [R228+0x1000] ;  /* 0x00100000e430783b */ /* 0x000fe20000000200 */
[----:B-1----:R-:W-:-:S06]  /*21f0*/  FMUL.FTZ R0, R79, c[0x0][0x320] ;  /* 0x0000c8004f007a20 */ /* 0x002fcc0000410000 */
[----:B-----5:R-:W-:Y:S01]  /*2200*/  HMMA.16816.F32.BF16 R76, R8, R40, R44 ;  /* 0x00000028084c723c */ /* 0x020fe2000004182c */
[----:B------:R-:W1:Y:S01]  /*2210*/  LDSM.16.M88.4 R44, [R229+0x4900] ;  /* 0x00490000e52c783b */ /* 0x000e620000000200 */
[----:B------:R5:W1:Y:S02]  /*2220*/  MUFU.TANH R181, R0 ;  /* 0x0000000000b57308 */ /* 0x000a640000002400 */
[----:B-----5:R-:W-:-:S06]  /*2230*/  FMUL.FTZ R0, R68, c[0x0][0x320] ;  /* 0x0000c80044007a20 */ /* 0x020fcc0000410000 */
[----:B------:R5:W1:Y:S02]  /*2240*/  MUFU.TANH R183, R0 ;  /* 0x0000000000b77308 */ /* 0x000a640000002400 */
[----:B-----5:R-:W-:-:S06]  /*2250*/  FMUL.FTZ R0, R69, c[0x0][0x320] ;  /* 0x0000c80045007a20 */ /* 0x020fcc0000410000 */
[----:B------:R5:W1:Y:S02]  /*2260*/  MUFU.TANH R182, R0 ;  /* 0x0000000000b67308 */ /* 0x000a640000002400 */
[----:B-----5:R-:W-:-:S06]  /*2270*/  FMUL.FTZ R0, R70, c[0x0][0x320] ;  /* 0x0000c80046007a20 */ /* 0x020fcc0000410000 */
[----:B------:R5:W1:Y:S02]  /*2280*/  MUFU.TANH R179, R0 ;  /* 0x0000000000b37308 */ /* 0x000a640000002400 */
[----:B-----5:R-:W-:Y:S02]  /*2290*/  FMUL.FTZ R0, R71, c[0x0][0x320] ;  /* 0x0000c80047007a20 */ /* 0x020fe40000410000 */
[----:B------:R-:W-:Y:S04]  /*22a0*/  HMMA.16816.F32.BF16 R68, R12, R40, R60 ;  /* 0x000000280c44723c */ /* 0x000fe8000004183c */
[----:B------:R5:W1:Y:S04]  /*22b0*/  MUFU.TANH R178, R0 ;  /* 0x0000000000b27308 */ /* 0x000a680000002400 */
[----:B------:R-:W-:Y:S01]  /*22c0*/  HMMA.16816.F32.BF16 R60, R36, R88, RZ ;  /* 0x00000058243c723c */ /* 0x000fe200000418ff */
[----:B-----5:R-:W-:-:S04]  /*22d0*/  FMUL.FTZ R0, R72, c[0x0][0x320] ;  /* 0x0000c80048007a20 */ /* 0x020fc80000410000 */
[----:B------:R5:W1:Y:S11]  /*22e0*/  MUFU.TANH R177, R0 ;  /* 0x0000000000b17308 */ /* 0x000a760000002400 */
[----:B------:R-:W-:Y:S08]  /*22f0*/  @!UPT UIADD3 URZ, URZ, URZ, URZ ;  /* 0x0000003f3f3ff290 */ /* 0x000ff0000fffe03f */
[----:B------:R-:W-:Y:S01]  /*2300*/  HMMA.16816.F32.BF16 R60, R28, R92, R60 ;  /* 0x0000005c1c3c723c */ /* 0x000fe2000004183c */
[----:B-----5:R-:W-:-:S04]  /*2310*/  FMUL.FTZ R0, R73, c[0x0][0x320] ;  /* 0x0000c80049007a20 */ /* 0x020fc80000410000 */
[----:B------:R5:W2:Y:S11]  /*2320*/  MUFU.TANH R176, R0 ;  /* 0x0000000000b07308 */ /* 0x000ab60000002400 */
[----:B------:R-:W-:Y:S08]  /*2330*/  @!UPT UIADD3 URZ, URZ, URZ, URZ ;  /* 0x0000003f3f3ff290 */ /* 0x000ff0000fffe03f */
[----:B-1----:R-:W-:Y:S01]  /*2340*/  HMMA.16816.F32.BF16 R60, R20, R44, R60 ;  /* 0x0000002c143c723c */ /* 0x002fe2000004183c */
[----:B-----5:R-:W-:-:S04]  /*2350*/  FMUL.FTZ R0, R74, c[0x0][0x320] ;  /* 0x0000c8004a007a20 */ /* 0x020fc80000410000 */
[----:B------:R1:W1:Y:S02]  /*2360*/  MUFU.TANH R172, R0 ;  /* 0x0000000000ac7308 */ /* 0x0002640000002400 */
[----:B-1----:R-:W-:Y:S02]  /*2370*/  FMUL.FTZ R0, R75, c[0x0][0x320] ;  /* 0x0000c8004b007a20 */ /* 0x002fe40000410000 */
[----:B------:R-:W-:Y:S04]  /*2380*/  HMMA.16816.F32.BF16 R72, R8, R42, R64 ;  /* 0x0000002a0848723c */ /* 0x000fe80000041840 */
[----:B------:R1:W1:Y:S04]  /*2390*/  MUFU.TANH R173, R0 ;  /* 0x0000000000ad7308 */ /* 0x0002680000002400 */
[----:B------:R-:W-:Y:S01]  /*23a0*/  HMMA.16816.F32.BF16 R64, R32, R90, RZ ;  /* 0x0000005a2040723c */ /* 0x000fe200000418ff */
[----:B-1----:R-:W-:-:S04]  /*23b0*/  FMUL.FTZ R0, R68, c[0x0][0x320] ;  /* 0x0000c80044007a20 */ /* 0x002fc80000410000 */
[----:B------:R1:W1:Y:S11]  /*23c0*/  MUFU.TANH R175, R0 ;  /* 0x0000000000af7308 */ /* 0x0002760000002400 */
[----:B------:R-:W-:Y:S08]  /*23d0*/  @!UPT UIADD3 URZ, URZ, URZ, URZ ;  /* 0x0000003f3f3ff290 */ /* 0x000ff0000fffe03f */
[----:B------:R-:W-:Y:S01]  /*23e0*/  HMMA.16816.F32.BF16 R64, R24, R94, R64 ;  /* 0x0000005e1840723c */ /* 0x000fe20000041840 */
[----:B-1----:R-:W-:-:S04]  /*23f0*/  FMUL.FTZ R0, R69, c[0x0][0x320] ;  /* 0x0000c80045007a20 */ /* 0x002fc80000410000 */
[----:B------:R1:W1:Y:S11]  /*2400*/  MUFU.TANH R174, R0 ;  /* 0x0000000000ae7308 */ /* 0x0002760000002400 */
[----:B------:R-:W-:Y:S08]  /*2410*/  @!UPT UIADD3 URZ, URZ, URZ, URZ ;  /* 0x0000003f3f3ff290 */ /* 0x000ff0000fffe03f */
[----:B------:R-:W-:Y:S01]  /*2420*/  HMMA.16816.F32.BF16 R64, R16, R46, R64 ;  /* 0x0000002e1040723c */ /* 0x000fe20000041840 */
[----:B-1----:R-:W-:-:S04]  /*2430*/  FMUL.FTZ R0, R70, c[0x0][0x320] ;  /* 0x0000c80046007a20 */ /* 0x002fc80000410000 */
[----:B------:R1:W1:Y:S02]  /*2440*/  MUFU.TANH R171, R0 ;  /* 0x0000000000ab7308 */ /* 0x0002640000002400 */
[----:B-1----:R-:W-:Y:S02]  /*2450*/  FMUL.FTZ R0, R71, c[0x0][0x320] ;  /* 0x0000c80047007a20 */ /* 0x002fe40000410000 */
[----:B------:R-:W-:Y:S04]  /*2460*/  HMMA.16816.F32.BF16 R68, R12, R42, R52 ;  /* 0x0000002a0c44723c */ /* 0x000fe80000041834 */
[----:B------:R1:W1:Y:S04]  /*2470*/  MUFU.TANH R170, R0 ;  /* 0x0000000000aa7308 */ /* 0x0002680000002400 */
[----:B------:R-:W-:Y:S08]  /*2480*/  HMMA.16816.F32.BF16 R52, R24, R92, R56 ;  /* 0x0000005c1834723c */ /* 0x000ff00000041838 */
[----:B------:R-:W-:Y:S01]  /*2490*/  HMMA.16816.F32.BF16 R56, R36, R90, RZ ;  /* 0x0000005a2438723c */ /* 0x000fe200000418ff */
[----:B-1----:R-:W-:-:S04]  /*24a0*/  FMUL.FTZ R0, R76, c[0x0][0x320] ;  /* 0x0000c8004c007a20 */ /* 0x002fc80000410000 */
[----:B------:R1:W1:Y:S11]  /*24b0*/  MUFU.TANH R168, R0 ;  /* 0x0000000000a87308 */ /* 0x0002760000002400 */
[----:B------:R-:W-:Y:S01]  /*24c0*/  HMMA.16816.F32.BF16 R40, R16, R44, R52 ;  /* 0x0000002c1028723c */ /* 0x000fe20000041834 */
[----:B-1----:R-:W-:-:S07]  /*24d0*/  FMUL.FTZ R0, R77, c[0x0][0x320] ;  /* 0x0000c8004d007a20 */ /* 0x002fce0000410000 */
[----:B------:R-:W-:Y:S01]  /*24e0*/  HMMA.16816.F32.BF16 R52, R28, R94, R56 ;  /* 0x0000005e1c34723c */ /* 0x000fe20000041838 */
[----:B------:R1:W1:Y:S07]  /*24f0*/  MUFU.TANH R167, R0 ;  /* 0x0000000000a77308 */ /* 0x00026e0000002400 */
[----:B------:R-:W-:Y:S01]  /*2500*/  HMMA.16816.F32.BF16 R56, R32, R96, RZ ;  /* 0x000000602038723c */ /* 0x000fe200000418ff */
[----:B-1----:R-:W-:-:S04]  /*2510*/  FMUL.FTZ R0, R78, c[0x0][0x320] ;  /* 0x0000c8004e007a20 */ /* 0x002fc80000410000 */
[----:B------:R1:W1:Y:S02]  /*2520*/  MUFU.TANH R92, R0 ;  /* 0x00000000005c7308 */ /* 0x0002640000002400 */
[----:B-1----:R-:W-:Y:S02]  /*2530*/  FMUL.FTZ R0, R79, c[0x0][0x320] ;  /* 0x0000c8004f007a20 */ /* 0x002fe40000410000 */
[----:B------:R-:W-:Y:S04]  /*2540*/  HMMA.16816.F32.BF16 R76, R8, R48, R40 ;  /* 0x00000030084c723c */ /* 0x000fe80000041828 */
[----:B------:R1:W1:Y:S04]  /*2550*/  MUFU.TANH R164, R0 ;  /* 0x0000000000a47308 */ /* 0x0002680000002400 */
[----:B------:R-:W-:Y:S01]  /*2560*/  HMMA.16816.F32.BF16 R40, R20, R46, R52 ;  /* 0x0000002e1428723c */ /* 0x000fe20000041834 */
[----:B------:R-:W5:Y:S07]  /*2570*/  LDSM.16.M88.4 R52, [R229+0x5100] ;  /* 0x00510000e534783b */ /* 0x000f6e0000000200 */
[----:B------:R-:W-:Y:S01]  /*2580*/  HMMA.16816.F32.BF16 R44, R24, R100, R56 ;  /* 0x00000064182c723c */ /* 0x000fe20000041838 */
[----:B-1----:R-:W-:-:S04]  /*2590*/  FMUL.FTZ R0, R68, c[0x0][0x320] ;  /* 0x0000c80044007a20 */ /* 0x002fc80000410000 */
[----:B------:R1:W1:Y:S02]  /*25a0*/  MUFU.TANH R166, R0 ;  /* 0x0000000000a67308 */ /* 0x0002640000002400 */
[----:B-1----:R-:W-:-:S06]  /*25b0*/  FMUL.FTZ R0, R69, c[0x0][0x320] ;  /* 0x0000c80045007a20 */ /* 0x002fcc0000410000 */
[----:B------:R1:W1:Y:S11]  /*25c0*/  MUFU.TANH R165, R0 ;  /* 0x0000000000a57308 */ /* 0x0002760000002400 */
[----:B-----5:R-:W-:Y:S01]  /*25d0*/  HMMA.16816.F32.BF16 R44, R16, R52, R44 ;  /* 0x00000034102c723c */ /* 0x020fe2000004182c */
[----:B-1----:R-:W-:-:S04]  /*25e0*/  FMUL.FTZ R0, R70, c[0x0][0x320] ;  /* 0x0000c80046007a20 */ /* 0x002fc80000410000 */
        /* <DEDUP_REMOVED lines=14> */
[----:B------:R1:W1:Y:S03]  /*26d0*/  MUFU.TANH R156, R0 ;  /* 0x00000000009c7308 */ /* 0x0002660000002400 */
[----:B------:R-:W-:Y:S01]  /*26e0*/  HMMA.16816.F32.BF16 R60, R32, R98, RZ ;  /* 0x00000062203c723c */ /* 0x000fe200000418ff */
[----:B-1----:R-:W-:-:S07]  /*26f0*/  FMUL.FTZ R0, R75, c[0x0][0x320] ;  /* 0x0000c8004b007a20 */ /* 0x002fce0000410000 */
[----:B------:R-:W-:Y:S01]  /*2700*/  HMMA.16816.F32.BF16 R72, R8, R50, R64 ;  /* 0x000000320848723c */ /* 0x000fe20000041840 */
[----:B------:R1:W1:Y:S11]  /*2710*/  MUFU.TANH R157, R0 ;  /* 0x00000000009d7308 */ /* 0x0002760000002400 */
[----:B------:R-:W-:Y:S04]  /*2720*/  @!UPT UIADD3 URZ, URZ, URZ, URZ ;  /* 0x0000003f3f3ff290 */ /* 0x000fe8000fffe03f */
[----:B------:R-:W-:Y:S08]  /*2730*/  HMMA.16816.F32.BF16 R64, R24, R102, R60 ;  /* 0x000000661840723c */ /* 0x000ff0000004183c */
[----:B------:R-:W-:Y:S01]  /*2740*/  HMMA.16816.F32.BF16 R60, R36, R104, RZ ;  /* 0x00000068243c723c */ /* 0x000fe200000418ff */
[----:B-1----:R-:W-:-:S04]  /*2750*/  FMUL.FTZ R0, R68, c[0x0][0x320] ;  /* 0x0000c80044007a20 */ /* 0x002fc80000410000 */
[----:B------:R1:W1:Y:S11]  /*2760*/  MUFU.TANH R158, R0 ;  /* 0x00000000009e7308 */ /* 0x0002760000002400 */
[----:B------:R-:W-:Y:S01]  /*2770*/  HMMA.16816.F32.BF16 R64, R16, R54, R64 ;  /* 0x000000361040723c */ /* 0x000fe20000041840 */
[----:B-1----:R-:W-:-:S07]  /*2780*/  FMUL.FTZ R0, R69, c[0x0][0x320] ;  /* 0x0000c80045007a20 */ /* 0x002fce0000410000 */
[----:B------:R-:W-:Y:S01]  /*2790*/  HMMA.16816.F32.BF16 R60, R28, R108, R60 ;  /* 0x0000006c1c3c723c */ /* 0x000fe2000004183c */
[----:B------:R1:W1:Y:S02]  /*27a0*/  MUFU.TANH R159, R0 ;  /* 0x00000000009f7308 */ /* 0x0002640000002400 */
[----:B-1----:R-:W-:-:S06]  /*27b0*/  FMUL.FTZ R0, R70, c[0x0][0x320] ;  /* 0x0000c80046007a20 */ /* 0x002fcc0000410000 */
[----:B------:R1:W1:Y:S02]  /*27c0*/  MUFU.TANH R154, R0 ;  /* 0x00000000009a7308 */ /* 0x0002640000002400 */
[----:B-1----:R-:W-:Y:S02]  /*27d0*/  FMUL.FTZ R0, R71, c[0x0][0x320] ;  /* 0x0000c80047007a20 */ /* 0x002fe40000410000 */
[----:B------:R-:W-:Y:S01]  /*27e0*/  HMMA.16816.F32.BF16 R68, R12, R50, R40 ;  /* 0x000000320c44723c */ /* 0x000fe20000041828 */
[----:B------:R-:W1:Y:S03]  /*27f0*/  LDSM.16.M88.4 R40, [R228+0x1800] ;  /* 0x00180000e428783b */ /* 0x000e660000000200 */
[----:B------:R5:W1:Y:S04]  /*2800*/  MUFU.TANH R153, R0 ;  /* 0x0000000000997308 */ /* 0x000a680000002400 */
[----:B------:R-:W-:Y:S01]  /*2810*/  HMMA.16816.F32.BF16 R48, R36, R98, RZ ;  /* 0x000000622430723c */ /* 0x000fe200000418ff */
[----:B-----5:R-:W-:-:S04]  /*2820*/  FMUL.FTZ R0, R76, c[0x0][0x320] ;  /* 0x0000c8004c007a20 */ /* 0x020fc80000410000 */
[----:B------:R5:W1:Y:S11]  /*2830*/  MUFU.TANH R117, R0 ;  /* 0x0000000000757308 */ /* 0x000a760000002400 */
[----:B------:R-:W-:Y:S08]  /*2840*/  @!UPT UIADD3 URZ, URZ, URZ, URZ ;  /* 0x0000003f3f3ff290 */ /* 0x000ff0000fffe03f */
[----:B------:R-:W-:Y:S01]  /*2850*/  HMMA.16816.F32.BF16 R48, R28, R102, R48 ;  /* 0x000000661c30723c */ /* 0x000fe20000041830 */
[----:B-----5:R-:W-:-:S04]  /*2860*/  FMUL.FTZ R0, R77, c[0x0][0x320] ;  /* 0x0000c8004d007a20 */ /* 0x020fc80000410000 */
[----:B------:R5:W1:Y:S11]  /*2870*/  MUFU.TANH R152, R0 ;  /* 0x0000000000987308 */ /* 0x000a760000002400 */
[----:B------:R-:W-:Y:S08]  /*2880*/  @!UPT UIADD3 URZ, URZ, URZ, URZ ;  /* 0x0000003f3f3ff290 */ /* 0x000ff0000fffe03f */
[----:B------:R-:W-:Y:S01]  /*2890*/  HMMA.16816.F32.BF16 R48, R20, R54, R48 ;  /* 0x000000361430723c */ /* 0x000fe20000041830 */
[----:B-----5:R-:W-:-:S04]  /*28a0*/  FMUL.FTZ R0, R78, c[0x0][0x320] ;  /* 0x0000c8004e007a20 */ /* 0x020fc80000410000 */
[----:B------:R5:W1:Y:S02]  /*28b0*/  MUFU.TANH R116, R0 ;  /* 0x0000000000747308 */ /* 0x000a640000002400 */
[----:B-----5:R-:W-:Y:S02]  /*28c0*/  FMUL.FTZ R0, R79, c[0x0][0x320] ;  /* 0x0000c8004f007a20 */ /* 0x020fe40000410000 */
[----:B-1----:R-:W-:Y:S01]  /*28d0*/  HMMA.16816.F32.BF16 R76, R8, R40, R44 ;  /* 0x00000028084c723c */ /* 0x002fe2000004182c */
[----:B------:R-:W1:Y:S03]  /*28e0*/  LDSM.16.M88.4 R44, [R229+0x5900] ;  /* 0x00590000e52c783b */ /* 0x000e660000000200 */
[----:B------:R5:W1:Y:S02]  /*28f0*/  MUFU.TANH R147, R0 ;  /* 0x0000000000937308 */ /* 0x000a640000002400 */
[----:B-----5:R-:W-:-:S06]  /*2900*/  FMUL.FTZ R0, R68, c[0x0][0x320] ;  /* 0x0000c80044007a20 */ /* 0x020fcc0000410000 */
[----:B------:R5:W1:Y:S02]  /*2910*/  MUFU.TANH R148, R0 ;  /* 0x0000000000947308 */ /* 0x000a640000002400 */
[----:B-----5:R-:W-:Y:S01]  /*2920*/  FMUL.FTZ R0, R69, c[0x0][0x320] ;  /* 0x0000c80045007a20 */ /* 0x020fe20000410000 */
[----:B-1----:R-:W-:Y:S05]  /*2930*/  HMMA.16816.F32.BF16 R60, R20, R44, R60 ;  /* 0x0000002c143c723c */ /* 0x002fea000004183c */
[----:B------:R1:W1:Y:S02]  /*2940*/  MUFU.TANH R150, R0 ;  /* 0x0000000000967308 */ /* 0x0002640000002400 */
[----:B-1----:R-:W-:-:S06]  /*2950*/  FMUL.FTZ R0, R70, c[0x0][0x320] ;  /* 0x0000c80046007a20 */ /* 0x002fcc0000410000 */
        /* <DEDUP_REMOVED lines=9> */
[----:B-1----:R-:W-:-:S07]  /*29f0*/  FMUL.FTZ R0, R73, c[0x0][0x320] ;  /* 0x0000c80049007a20 */ /* 0x002fce0000410000 */
[----:B------:R-:W-:Y:S01]  /*2a00*/  HMMA.16816.F32.BF16 R56, R36, R106, RZ ;  /* 0x0000006a2438723c */ /* 0x000fe200000418ff */
        /* <DEDUP_REMOVED lines=18> */
[----:B------:R-:W-:Y:S01]  /*2b30*/  HMMA.16816.F32.BF16 R68, R12, R42, R48 ;  /* 0x0000002a0c44723c */ /* 0x000fe20000041830 */
[----:B------:R-:W1:Y:S03]  /*2b40*/  LDSM.16.M88.4 R48, [R228+0x2000] ;  /* 0x00200000e430783b */ /* 0x000e660000000200 */
[----:B------:R5:W1:Y:S04]  /*2b50*/  MUFU.TANH R144, R0 ;  /* 0x0000000000907308 */ /* 0x000a680000002400 */
[----:B------:R-:W-:Y:S08]  /*2b60*/  HMMA.16816.F32.BF16 R40, R16, R44, R52 ;  /* 0x0000002c1028723c */ /* 0x000ff00000041834 */
[----:B------:R-:W-:Y:S01]  /*2b70*/  HMMA.16816.F32.BF16 R52, R28, R110, R56 ;  /* 0x0000006e1c34723c */ /* 0x000fe20000041838 */
[----:B-----5:R-:W-:-:S04]  /*2b80*/  FMUL.FTZ R0, R76, c[0x0][0x320] ;  /* 0x0000c8004c007a20 */ /* 0x020fc80000410000 */
[----:B------:R5:W1:Y:S03]  /*2b90*/  MUFU.TANH R133, R0 ;  /* 0x0000000000857308 */ /* 0x000a660000002400 */
[----:B------:R-:W-:Y:S01]  /*2ba0*/  HMMA.16816.F32.BF16 R56, R32, R112, RZ ;  /* 0x000000702038723c */ /* 0x000fe200000418ff */
[----:B-----5:R-:W-:-:S04]  /*2bb0*/  FMUL.FTZ R0, R77, c[0x0][0x320] ;  /* 0x0000c8004d007a20 */ /* 0x020fc80000410000 */
[----:B------:R5:W1:Y:S02]  /*2bc0*/  MUFU.TANH R132, R0 ;  /* 0x0000000000847308 */ /* 0x000a640000002400 */
[----:B-----5:R-:W-:-:S06]  /*2bd0*/  FMUL.FTZ R0, R78, c[0x0][0x320] ;  /* 0x0000c8004e007a20 */ /* 0x020fcc0000410000 */
[----:B------:R5:W1:Y:S02]  /*2be0*/  MUFU.TANH R135, R0 ;  /* 0x0000000000877308 */ /* 0x000a640000002400 */
[----:B-----5:R-:W-:Y:S02]  /*2bf0*/  FMUL.FTZ R0, R79, c[0x0][0x320] ;  /* 0x0000c8004f007a20 */ /* 0x020fe40000410000 */
[----:B-1----:R-:W-:Y:S04]  /*2c00*/  HMMA.16816.F32.BF16 R76, R8, R48, R40 ;  /* 0x00000030084c723c */ /* 0x002fe80000041828 */
        /* <DEDUP_REMOVED lines=33> */
[----:B------:R1:W1:Y:S02]  /*2e20*/  MUFU.TANH R103, R0 ;  /* 0x0000000000677308 */ /* 0x0002640000002400 */
[----:B-1----:R-:W-:Y:S11]  /*2e30*/  FMUL.FTZ R0, R69, c[0x0][0x320] ;  /* 0x0000c80045007a20 */ /* 0x002ff60000410000 */
[----:B------:R-:W-:Y:S06]  /*2e40*/  @!UPT UIADD3 URZ, URZ, URZ, URZ ;  /* 0x0000003f3f3ff290 */ /* 0x000fec000fffe03f */
        /* <DEDUP_REMOVED lines=8> */
[C---:B------:R-:W-:Y:S08]  /*2ed0*/  HMMA.16816.F32.BF16 R48, R36.reuse, R114, RZ ;  /* 0x000000722430723c */ /* 0x040ff000000418ff */
[----:B------:R-:W-:Y:S01]  /*2ee0*/  HMMA.16816.F32.BF16 R36, R36, R126, RZ ;  /* 0x0000007e2424723c */ /* 0x000fe200000418ff */
[----:B-----5:R-:W-:-:S04]  /*2ef0*/  FMUL.FTZ R0, R76, c[0x0][0x320] ;  /* 0x0000c8004c007a20 */ /* 0x020fc80000410000 */
[----:B------:R5:W1:Y:S11]  /*2f00*/  MUFU.TANH R93, R0 ;  /* 0x00000000005d7308 */ /* 0x000a760000002400 */
[----:B------:R-:W-:Y:S01]  /*2f10*/  HMMA.16816.F32.BF16 R48, R28, R122, R48 ;  /* 0x0000007a1c30723c */ /* 0x000fe20000041830 */
[----:B-----5:R-:W-:-:S07]  /*2f20*/  FMUL.FTZ R0, R77, c[0x0][0x320] ;  /* 0x0000c8004d007a20 */ /* 0x020fce0000410000 */
[----:B------:R-:W-:Y:S01]  /*2f30*/  HMMA.16816.F32.BF16 R28, R28, R130, R36 ;  /* 0x000000821c1c723c */ /* 0x000fe20000041824 */
[----:B------:R5:W1:Y:S11]  /*2f40*/  MUFU.TANH R91, R0 ;  /* 0x00000000005b7308 */ /* 0x000a760000002400 */
[----:B------:R-:W-:Y:S04]  /*2f50*/  @!UPT UIADD3 URZ, URZ, URZ, URZ ;  /* 0x0000003f3f3ff290 */ /* 0x000fe8000fffe03f */
[----:B------:R-:W-:Y:S01]  /*2f60*/  HMMA.16816.F32.BF16 R48, R20, R54, R48 ;  /* 0x000000361430723c */ /* 0x000fe20000041830 */
[----:B-----5:R-:W-:-:S04]  /*2f70*/  FMUL.FTZ R0, R78, c[0x0][0x320] ;  /* 0x0000c8004e007a20 */ /* 0x020fc80000410000 */
[----:B------:R5:W1:Y:S03]  /*2f80*/  MUFU.TANH R90, R0 ;  /* 0x00000000005a7308 */ /* 0x000a660000002400 */
[----:B------:R-:W-:Y:S01]  /*2f90*/  HMMA.16816.F32.BF16 R52, R16, R54, R64 ;  /* 0x000000361034723c */ /* 0x000fe20000041840 */
[----:B-----5:R-:W-:-:S07]  /*2fa0*/  FMUL.FTZ R0, R79, c[0x0][0x320] ;  /* 0x0000c8004f007a20 */ /* 0x020fce0000410000 */
[C---:B-1----:R-:W-:Y:S01]  /*2fb0*/  HMMA.16816.F32.BF16 R76, R8.reuse, R40, R44 ;  /* 0x00000028084c723c */ /* 0x042fe2000004182c */
[----:B------:R-:W1:Y:S01]  /*2fc0*/  LDSM.16.M88.4 R44, [R229+0x6900] ;  /* 0x00690000e52c783b */ /* 0x000e620000000200 */
[----:B------:R5:W1:Y:S11]  /*2fd0*/  MUFU.TANH R89, R0 ;  /* 0x0000000000597308 */ /* 0x000a760000002400 */
[----:B------:R-:W-:Y:S03]  /*2fe0*/  @!UPT UIADD3 URZ, URZ, URZ, URZ ;  /* 0x0000003f3f3ff290 */ /* 0x000fe6000fffe03f */
[----:B------:R-:W-:Y:S08]  /*2ff0*/  HMMA.16816.F32.BF16 R64, R8, R42, R52 ;  /* 0x0000002a0840723c */ /* 0x000ff00000041834 */
[----:B------:R-:W-:Y:S01]  /*3000*/  HMMA.16816.F32.BF16 R52, R32, R126, RZ ;  /* 0x0000007e2034723c */ /* 0x000fe200000418ff */
[----:B-----5:R-:W-:-:S04]  /*3010*/  FMUL.FTZ R0, R68, c[0x0][0x320] ;  /* 0x0000c80044007a20 */ /* 0x020fc80000410000 */
[----:B------:R5:W1:Y:S01]  /*3020*/  MUFU.TANH R88, R0 ;  /* 0x0000000000587308 */ /* 0x000a620000002400 */
[----:B------:R-:W-:Y:S02]  /*3030*/  FMUL.FTZ R77, R77, c[0x0][0x320] ;  /* 0x0000c8004d4d7a20 */ /* 0x000fe40000410000 */
[----:B------:R-:W-:Y:S02]  /*3040*/  FMUL.FTZ R78, R78, c[0x0][0x320] ;  /* 0x0000c8004e4e7a20 */ /* 0x000fe40000410000 */
[----:B------:R-:W-:-:S03]  /*3050*/  FMUL.FTZ R79, R79, c[0x0][0x320] ;  /* 0x0000c8004f4f7a20 */ /* 0x000fc60000410000 */
[----:B------:R-:W1:Y:S03]  /*3060*/  MUFU.TANH R77, R77 ;  /* 0x0000004d004d7308 */ /* 0x000e660000002400 */
[----:B------:R-:W-:Y:S02]  /*3070*/  FMUL.FTZ R64, R64, c[0x0][0x320] ;  /* 0x0000c80040407a20 */ /* 0x000fe40000410000 */
[----:B------:R-:W-:Y:S02]  /*3080*/  FMUL.FTZ R65, R65, c[0x0][0x320] ;  /* 0x0000c80041417a20 */ /* 0x000fe40000410000 */
[----:B------:R-:W-:Y:S02]  /*3090*/  FMUL.FTZ R66, R66, c[0x0][0x320] ;  /* 0x0000c80042427a20 */ /* 0x000fe40000410000 */
[----:B-----5:R-:W-:Y:S01]  /*30a0*/  FMUL.FTZ R0, R69, c[0x0][0x320] ;  /* 0x0000c80045007a20 */ /* 0x020fe20000410000 */
[----:B------:R-:W1:Y:S01]  /*30b0*/  MUFU.TANH R78, R78 ;  /* 0x0000004e004e7308 */ /* 0x000e620000002400 */
[----:B------:R-:W-:Y:S07]  /*30c0*/  HMMA.16816.F32.BF16 R36, R24, R130, R52 ;  /* 0x000000821824723c */ /* 0x000fee0000041834 */
[----:B------:R5:W1:Y:S08]  /*30d0*/  MUFU.TANH R87, R0 ;  /* 0x0000000000577308 */ /* 0x000a700000002400 */
[----:B------:R-:W1:Y:S01]  /*30e0*/  MUFU.TANH R79, R79 ;  /* 0x0000004f004f7308 */ /* 0x000e620000002400 */
[----:B-----5:R-:W-:-:S07]  /*30f0*/  FMUL.FTZ R0, R70, c[0x0][0x320] ;  /* 0x0000c80046007a20 */ /* 0x020fce0000410000 */
[----:B------:R-:W1:Y:S08]  /*3100*/  MUFU.TANH R64, R64 ;  /* 0x0000004000407308 */ /* 0x000e700000002400 */
[----:B------:R5:W1:Y:S08]  /*3110*/  MUFU.TANH R86, R0 ;  /* 0x0000000000567308 */ /* 0x000a700000002400 */
[----:B------:R-:W1:Y:S01]  /*3120*/  MUFU.TANH R65, R65 ;  /* 0x0000004100417308 */ /* 0x000e620000002400 */
[----:B-----5:R-:W-:-:S07]  /*3130*/  FMUL.FTZ R0, R71, c[0x0][0x320] ;  /* 0x0000c80047007a20 */ /* 0x020fce0000410000 */
[----:B------:R-:W1:Y:S01]  /*3140*/  MUFU.TANH R66, R66 ;  /* 0x0000004200427308 */ /* 0x000e620000002400 */
[----:B------:R-:W-:Y:S07]  /*3150*/  HMMA.16816.F32.BF16 R68, R12, R40, R56 ;  /* 0x000000280c44723c */ /* 0x000fee0000041838 */
[----:B------:R5:W1:Y:S01]  /*3160*/  MUFU.TANH R85, R0 ;  /* 0x0000000000557308 */ /* 0x000a620000002400 */
[----:B------:R-:W-:Y:S01]  /*3170*/  HMMA.16816.F32.BF16 R56, R32, R124, RZ ;  /* 0x0000007c2038723c */ /* 0x000fe200000418ff */
[----:B-----5:R-:W-:-:S06]  /*3180*/  FMUL.FTZ R0, R72, c[0x0][0x320] ;  /* 0x0000c80048007a20 */ /* 0x020fcc0000410000 */
[----:B------:R5:W1:Y:S11]  /*3190*/  MUFU.TANH R84, R0 ;  /* 0x0000000000547308 */ /* 0x000a760000002400 */
[----:B------:R-:W-:Y:S06]  /*31a0*/  @!UPT UIADD3 URZ, URZ, URZ, URZ ;  /* 0x0000003f3f3ff290 */ /* 0x000fec000fffe03f */
[----:B------:R-:W-:Y:S01]  /*31b0*/  HMMA.16816.F32.BF16 R56, R24, R128, R56 ;  /* 0x000000801838723c */ /* 0x000fe20000041838 */
[----:B-----5:R-:W-:-:S04]  /*31c0*/  FMUL.FTZ R0, R73, c[0x0][0x320] ;  /* 0x0000c80049007a20 */ /* 0x020fc80000410000 */
[----:B------:R5:W2:Y:S11]  /*31d0*/  MUFU.TANH R83, R0 ;  /* 0x0000000000537308 */ /* 0x000ab60000002400 */
[----:B------:R-:W-:Y:S08]  /*31e0*/  @!UPT UIADD3 URZ, URZ, URZ, URZ ;  /* 0x0000003f3f3ff290 */ /* 0x000ff0000fffe03f */
[----:B-1----:R-:W-:Y:S01]  /*31f0*/  HMMA.16816.F32.BF16 R32, R16, R44, R56 ;  /* 0x0000002c1020723c */ /* 0x002fe20000041838 */
[----:B-----5:R-:W-:-:S07]  /*3200*/  FMUL.FTZ R0, R74, c[0x0][0x320] ;  /* 0x0000c8004a007a20 */ /* 0x020fce0000410000 */
[----:B------:R-:W-:Y:S01]  /*3210*/  HMMA.16816.F32.BF16 R16, R16, R46, R36 ;  /* 0x0000002e1010723c */ /* 0x000fe20000041824 */
[----:B------:R1:W1:Y:S02]  /*3220*/  MUFU.TANH R82, R0 ;  /* 0x0000000000527308 */ /* 0x0002640000002400 */
[----:B-1----:R-:W-:-:S06]  /*3230*/  FMUL.FTZ R0, R75, c[0x0][0x320] ;  /* 0x0000c8004b007a20 */ /* 0x002fcc0000410000 */
[----:B------:R1:W1:Y:S02]  /*3240*/  MUFU.TANH R81, R0 ;  /* 0x0000000000517308 */ /* 0x0002640000002400 */
[----:B-1----:R-:W-:-:S06]  /*3250*/  FMUL.FTZ R0, R68, c[0x0][0x320] ;  /* 0x0000c80044007a20 */ /* 0x002fcc0000410000 */
[----:B------:R1:W1:Y:S02]  /*3260*/  MUFU.TANH R80, R0 ;  /* 0x0000000000507308 */ /* 0x0002640000002400 */
[----:B-1----:R-:W-:-:S06]  /*3270*/  FMUL.FTZ R0, R69, c[0x0][0x320] ;  /* 0x0000c80045007a20 */ /* 0x002fcc0000410000 */
[----:B------:R1:W1:Y:S02]  /*3280*/  MUFU.TANH R75, R0 ;  /* 0x00000000004b7308 */ /* 0x0002640000002400 */
[----:B-1----:R-:W-:-:S06]  /*3290*/  FMUL.FTZ R0, R70, c[0x0][0x320] ;  /* 0x0000c80046007a20 */ /* 0x002fcc0000410000 */
[----:B------:R1:W1:Y:S02]  /*32a0*/  MUFU.TANH R74, R0 ;  /* 0x00000000004a7308 */ /* 0x0002640000002400 */
[----:B-1----:R-:W-:Y:S02]  /*32b0*/  FMUL.FTZ R0, R71, c[0x0][0x320] ;  /* 0x0000c80047007a20 */ /* 0x002fe40000410000 */
[----:B------:R-:W-:Y:S01]  /*32c0*/  HMMA.16816.F32.BF16 R68, R12, R42, R48 ;  /* 0x0000002a0c44723c */ /* 0x000fe20000041830 */
[----:B------:R-:W1:Y:S03]  /*32d0*/  LDSM.16.M88.4 R48, [R228+0x3000] ;  /* 0x00300000e430783b */ /* 0x000e660000000200 */
[----:B------:R5:W1:Y:S01]  /*32e0*/  MUFU.TANH R73, R0 ;  /* 0x0000000000497308 */ /* 0x000a620000002400 */
[----:B------:R-:W-:-:S04]  /*32f0*/  DEPBAR.LE SB0, 0x0 ;  /* 0x000080000000791a */ /* 0x000fc80000000000 */
[C---:B------:R-:W-:Y:S08]  /*3300*/  HMMA.16816.F32.BF16 R40, R20.reuse, R44, R60 ;  /* 0x0000002c1428723c */ /* 0x040ff0000004183c */
[----:B------:R-:W-:Y:S01]  /*3310*/  HMMA.16816.F32.BF16 R20, R20, R46, R28 ;  /* 0x0000002e1414723c */ /* 0x000fe2000004181c */
[----:B-----5:R-:W-:-:S04]  /*3320*/  FMUL.FTZ R0, R76, c[0x0][0x320] ;  /* 0x0000c8004c007a20 */ /* 0x020fc80000410000 */
[----:B------:R5:W1:Y:S02]  /*3330*/  MUFU.TANH R72, R0 ;  /* 0x0000000000487308 */ /* 0x000a640000002400 */
[----:B------:R-:W-:Y:S02]  /*3340*/  FMUL.FTZ R68, R68, c[0x0][0x320] ;  /* 0x0000c80044447a20 */ /* 0x000fe40000410000 */
[----:B------:R-:W-:Y:S02]  /*3350*/  FMUL.FTZ R69, R69, c[0x0][0x320] ;  /* 0x0000c80045457a20 */ /* 0x000fe40000410000 */
[----:B------:R-:W-:Y:S02]  /*3360*/  FMUL.FTZ R70, R70, c[0x0][0x320] ;  /* 0x0000c80046467a20 */ /* 0x000fe40000410000 */
[----:B------:R-:W-:Y:S01]  /*3370*/  FMUL.FTZ R71, R71, c[0x0][0x320] ;  /* 0x0000c80047477a20 */ /* 0x000fe20000410000 */
[----:B------:R-:W2:Y:S01]  /*3380*/  MUFU.TANH R68, R68 ;  /* 0x0000004400447308 */ /* 0x000ea20000002400 */
[----:B-----5:R-:W-:-:S07]  /*3390*/  FMUL.FTZ R0, R67, c[0x0][0x320] ;  /* 0x0000c80043007a20 */ /* 0x020fce0000410000 */
[----:B------:R-:W2:Y:S01]  /*33a0*/  MUFU.TANH R69, R69 ;  /* 0x0000004500457308 */ /* 0x000ea20000002400 */
[-C--:B-1----:R-:W-:Y:S07]  /*33b0*/  HMMA.16816.F32.BF16 R24, R8, R48.reuse, R32 ;  /* 0x000000300818723c */ /* 0x082fee0000041820 */
[----:B------:R-:W1:Y:S01]  /*33c0*/  MUFU.TANH R60, R70 ;  /* 0x00000046003c7308 */ /* 0x000e620000002400 */
[C---:B------:R-:W-:Y:S07]  /*33d0*/  HMMA.16816.F32.BF16 R40, R12.reuse, R48, R40 ;  /* 0x000000300c28723c */ /* 0x040fee0000041828 */
[----:B------:R-:W1:Y:S01]  /*33e0*/  MUFU.TANH R56, R71 ;  /* 0x0000004700387308 */ /* 0x000e620000002400 */
[-C--:B------:R-:W-:Y:S07]  /*33f0*/  HMMA.16816.F32.BF16 R12, R12, R50.reuse, R20 ;  /* 0x000000320c0c723c */ /* 0x080fee0000041814 */
[----:B------:R5:W1:Y:S01]  /*3400*/  MUFU.TANH R52, R0 ;  /* 0x0000000000347308 */ /* 0x000a620000002400 */
[----:B------:R-:W-:Y:S01]  /*3410*/  HMMA.16816.F32.BF16 R8, R8, R50, R16 ;  /* 0x000000320808723c */ /* 0x000fe20000041810 */
[----:B------:R-:W-:-:S02]  /*3420*/  FMUL.FTZ R24, R24, c[0x0][0x320] ;  /* 0x0000c80018187a20 */ /* 0x000fc40000410000 */
[----:B------:R-:W-:Y:S02]  /*3430*/  FMUL.FTZ R25, R25, c[0x0][0x320] ;  /* 0x0000c80019197a20 */ /* 0x000fe40000410000 */
[----:B------:R-:W-:Y:S02]  /*3440*/  FMUL.FTZ R26, R26, c[0x0][0x320] ;  /* 0x0000c8001a1a7a20 */ /* 0x000fe40000410000 */
[----:B------:R-:W1:Y:S01]  /*3450*/  MUFU.TANH R34, R24 ;  /* 0x0000001800227308 */ /* 0x000e620000002400 */
[----:B------:R-:W-:Y:S02]  /*3460*/  FMUL.FTZ R27, R27, c[0x0][0x320] ;  /* 0x0000c8001b1b7a20 */ /* 0x000fe40000410000 */
[----:B------:R-:W-:Y:S02]  /*3470*/  FMUL.FTZ R40, R40, c[0x0][0x320] ;  /* 0x0000c80028287a20 */ /* 0x000fe40000410000 */
[----:B------:R-:W-:Y:S02]  /*3480*/  FMUL.FTZ R41, R41, c[0x0][0x320] ;  /* 0x0000c80029297a20 */ /* 0x000fe40000410000 */
[----:B------:R-:W-:Y:S01]  /*3490*/  FMUL.FTZ R42, R42, c[0x0][0x320] ;  /* 0x0000c8002a2a7a20 */ /* 0x000fe20000410000 */
[----:B------:R-:W1:Y:S01]  /*34a0*/  MUFU.TANH R35, R25 ;  /* 0x0000001900237308 */ /* 0x000e620000002400 */
[----:B-----5:R-:W-:-:S02]  /*34b0*/  FMUL.FTZ R0, R43, c[0x0][0x320] ;  /* 0x0000c8002b007a20 */ /* 0x020fc40000410000 */
[----:B------:R-:W-:Y:S02]  /*34c0*/  FMUL.FTZ R12, R12, c[0x0][0x320] ;  /* 0x0000c8000c0c7a20 */ /* 0x000fe40000410000 */
[----:B------:R-:W-:Y:S02]  /*34d0*/  FMUL.FTZ R13, R13, c[0x0][0x320] ;  /* 0x0000c8000d0d7a20 */ /* 0x000fe40000410000 */
[----:B------:R-:W-:Y:S01]  /*34e0*/  FMUL.FTZ R14, R14, c[0x0][0x320] ;  /* 0x0000c8000e0e7a20 */ /* 0x000fe20000410000 */
[----:B------:R-:W1:Y:S01]  /*34f0*/  MUFU.TANH R37, R26 ;  /* 0x0000001a00257308 */ /* 0x000e620000002400 */
[----:B------:R-:W-:Y:S02]  /*3500*/  FMUL.FTZ R15, R15, c[0x0][0x320] ;  /* 0x0000c8000f0f7a20 */ /* 0x000fe40000410000 */
[----:B------:R-:W-:Y:S02]  /*3510*/  FMUL.FTZ R8, R8, c[0x0][0x320] ;  /* 0x0000c80008087a20 */ /* 0x000fe40000410000 */
[----:B------:R-:W-:-:S02]  /*3520*/  FMUL.FTZ R9, R9, c[0x0][0x320] ;  /* 0x0000c80009097a20 */ /* 0x000fc40000410000 */
[----:B------:R-:W-:Y:S01]  /*3530*/  FMUL.FTZ R10, R10, c[0x0][0x320] ;  /* 0x0000c8000a0a7a20 */ /* 0x000fe20000410000 */
[----:B------:R-:W1:Y:S01]  /*3540*/  MUFU.TANH R36, R27 ;  /* 0x0000001b00247308 */ /* 0x000e620000002400 */
[----:B------:R-:W-:-:S07]  /*3550*/  FMUL.FTZ R11, R11, c[0x0][0x320] ;  /* 0x0000c8000b0b7a20 */ /* 0x000fce0000410000 */
[----:B------:R-:W1:Y:S08]  /*3560*/  MUFU.TANH R33, R40 ;  /* 0x0000002800217308 */ /* 0x000e700000002400 */
        /* <DEDUP_REMOVED lines=10> */
[----:B------:R5:W1:Y:S02]  /*3610*/  MUFU.TANH R48, R0 ;  /* 0x0000000000307308 */ /* 0x000a640000002400 */
[----:B-----5:R-:W-:Y:S01]  /*3620*/  LOP3.LUT R0, R5, R2, RZ, 0xfc, !PT ;  /* 0x0000000205007212 */ /* 0x020fe200078efcff */
[----:B------:R-:W-:Y:S06]  /*3630*/  BAR.SYNC.DEFER_BLOCKING 0x0 ;  /* 0x0000000000007b1d */ /* 0x000fec0000010000 */
[----:B------:R-:W-:Y:S05]  /*3640*/  @!P0 BRA `(.L_x_18) ;  /* 0x0000020000008947 */ /* 0x000fea0003800000 */
[----:B-1234-:R-:W-:Y:S01]  /*3650*/  IADD3 R8, R200, -0x2, RZ ;  /* 0xfffffffec8087810 */ /* 0x01efe20007ffe0ff */
[----:B------:R-:W-:-:S03]  /*3660*/  IMAD.SHL.U32 R18, R193, 0x20, RZ ;  /* 0x00000020c1127824 */ /* 0x000fc600078e00ff */
[----:B------:R-:W-:Y:S01]  /*3670*/  SHF.R.S32.HI R5, RZ, 0x1f, R8 ;  /* 0x0000001fff057819 */ /* 0x000fe20000011408 */
[----:B------:R-:W-:Y:S02]  /*3680*/  IMAD R2, R191, R8, RZ ;  /* 0x00000008bf027224 */ /* 0x000fe400078e02ff */
[----:B------:R-:W-:-:S04]  /*3690*/  IMAD.WIDE.U32 R8, R8, R196, R202 ;  /* 0x000000c408087225 */ /* 0x000fc800078e00ca */
[----:B------:R-:W-:Y:S01]  /*36a0*/  IMAD R2, R5, R196, R2 ;  /* 0x000000c405027224 */ /* 0x000fe200078e0202 */
[----:B------:R-:W-:Y:S02]  /*36b0*/  LEA R6, P0, R8, c[0x0][0x1c8], 0x1 ;  /* 0x0000720008067a11 */ /* 0x000fe400078008ff */
[----:B------:R-:W-:Y:S01]  /*36c0*/  SHF.L.U64.HI R5, R193, 0x5, R194 ;  /* 0x00000005c1057819 */ /* 0x000fe200000102c2 */
[----:B------:R-:W-:Y:S01]  /*36d0*/  IMAD.IADD R2, R9, 0x1, R2 ;  /* 0x0000000109027824 */ /* 0x000fe200078e0202 */
[----:B------:R-:W-:-:S04]  /*36e0*/  IADD3 R14, P2, R18, R6, RZ ;  /* 0x00000006120e7210 */ /* 0x000fc80007f5e0ff */
[----:B------:R-:W-:Y:S02]  /*36f0*/  LEA.HI.X R7, R8, c[0x0][0x1cc], R2, 0x1, P0 ;  /* 0x0000730008077a11 */ /* 0x000fe400000f0c02 */
[----:B------:R-:W-:-:S03]  /*3700*/  IADD3 R12, P0, R14, R18, RZ ;  /* 0x000000120e0c7210 */ /* 0x000fc60007f1e0ff */
[----:B------:R-:W-:Y:S01]  /*3710*/  IMAD.X R15, R5, 0x1, R7, P2 ;  /* 0x00000001050f7824 */ /* 0x000fe200010e0607 */
[-C--:B------:R-:W-:Y:S01]  /*3720*/  IADD3 R10, P2, R12, R18.reuse, RZ ;  /* 0x000000120c0a7210 */ /* 0x080fe20007f5e0ff */
[----:B------:R-:W-:Y:S01]  /*3730*/  @!PT LDS RZ, [RZ] ;  /* 0x00000000fffff984 */ /* 0x000fe20000000800 */
[----:B------:R-:W-:Y:S01]  /*3740*/  @!PT LDS RZ, [RZ] ;  /* 0x00000000fffff984 */ /* 0x000fe20000000800 */
[----:B------:R-:W-:Y:S01]  /*3750*/  @!PT LDS RZ, [RZ] ;  /* 0x00000000fffff984 */ /* 0x000fe20000000800 */
[----:B------:R1:W-:Y:S02]  /*3760*/  LDGSTS.E.BYPASS.LTC128B.128 [R241+0x3900], [R6.64], !P1 ;  /* 0x0390000006f17fae */ /* 0x0003e4000c901d48 */
[--C-:B------:R-:W-:Y:S01]  /*3770*/  IMAD.X R13, R15, 0x1, R5.reuse, P0 ;  /* 0x000000010f0d7824 */ /* 0x100fe200000e0605 */
[----:B------:R-:W-:Y:S01]  /*3780*/  IADD3 R8, P0, R10, R18, RZ ;  /* 0x000000120a087210 */ /* 0x000fe20007f1e0ff */
[----:B------:R2:W-:Y:S02]  /*3790*/  LDGSTS.E.BYPASS.LTC128B.128 [R241+0x4100], [R14.64], !P1 ;  /* 0x041000000ef17fae */ /* 0x0005e4000c901d48 */
[--C-:B------:R-:W-:Y:S02]  /*37a0*/  IMAD.X R11, R13, 0x1, R5.reuse, P2 ;  /* 0x000000010d0b7824 */ /* 0x100fe400010e0605 */
[----:B------:R3:W-:Y:S02]  /*37b0*/  LDGSTS.E.BYPASS.LTC128B.128 [R241+0x4900], [R12.64], !P1 ;  /* 0x049000000cf17fae */ /* 0x0007e4000c901d48 */
[----:B------:R-:W-:-:S02]  /*37c0*/  IMAD.X R9, R11, 0x1, R5, P0 ;  /* 0x000000010b097824 */ /* 0x000fc400000e0605 */
[----:B------:R3:W-:Y:S04]  /*37d0*/  LDGSTS.E.BYPASS.LTC128B.128 [R241+0x5100], [R10.64], !P1 ;  /* 0x051000000af17fae */ /* 0x0007e8000c901d48 */
[----:B------:R3:W-:Y:S01]  /*37e0*/  LDGSTS.E.BYPASS.LTC128B.128 [R241+0x5900], [R8.64], !P1 ;  /* 0x0590000008f17fae */ /* 0x0007e2000c901d48 */
[----:B-1----:R-:W-:-:S04]  /*37f0*/  IADD3 R6, P2, R8, R18, RZ ;  /* 0x0000001208067210 */ /* 0x002fc80007f5e0ff */
[----:B--2---:R-:W-:Y:S01]  /*3800*/  IADD3 R14, P0, R6, R18, RZ ;  /* 0x00000012060e7210 */ /* 0x004fe20007f1e0ff */
[----:B------:R-:W-:-:S04]  /*3810*/  IMAD.X R7, R9, 0x1, R5, P2 ;  /* 0x0000000109077824 */ /* 0x000fc800010e0605 */
[----:B------:R-:W-:Y:S01]  /*3820*/  IMAD.X R15, R7, 0x1, R5, P0 ;  /* 0x00000001070f7824 */ /* 0x000fe200000e0605 */
[----:B------:R3:W-:Y:S04]  /*3830*/  LDGSTS.E.BYPASS.LTC128B.128 [R241+0x6100], [R6.64], !P1 ;  /* 0x0610000006f17fae */ /* 0x0007e8000c901d48 */
[----:B------:R3:W-:Y:S03]  /*3840*/  LDGSTS.E.BYPASS.LTC128B.128 [R241+0x6900], [R14.64], !P1 ;  /* 0x069000000ef17fae */ /* 0x0007e6000c901d48 */
.L_x_18:
[----:B-1234-:R-:W-:Y:S01]  /*3850*/  LOP3.LUT R2, R190, 0xffffffe0, RZ, 0xc0, !PT ;  /* 0xffffffe0be027812 */ /* 0x01efe200078ec0ff */
[----:B------:R-:W-:Y:S01]  /*3860*/  IMAD.SHL.U32 R224, R0, 0x2, RZ ;  /* 0x0000000200e07824 */ /* 0x000fe200078e00ff */
[----:B------:R-:W-:Y:S01]  /*3870*/  IADD3 R6, R155, c[0x0][0x1d0], RZ ;  /* 0x000074009b067a10 */ /* 0x000fe20007ffe0ff */
[----:B------:R-:W-:Y:S01]  /*3880*/  IMAD.MOV.U32 R190, RZ, RZ, R200 ;  /* 0x000000ffffbe7224 */ /* 0x000fe200078e00c8 */
[----:B------:R-:W0:Y:S01]  /*3890*/  LDGDEPBAR ;  /* 0x00000000000079af */ /* 0x000e220000000000 */
[----:B------:R-:W-:-:S02]  /*38a0*/  IMAD.IADD R2, R192, 0x1, -R2 ;  /* 0x00000001c0027824 */ /* 0x000fc400078e0a02 */
[--C-:B------:R-:W-:Y:S02]  /*38b0*/  IMAD R225, R4, 0x2, R224.reuse ;  /* 0x0000000204e17824 */ /* 0x100fe400078e02e0 */
[C---:B------:R-:W-:Y:S01]  /*38c0*/  IMAD R227, R3.reuse, 0x2, R224 ;  /* 0x0000000203e37824 */ /* 0x040fe200078e02e0 */
[----:B------:R-:W-:Y:S01]  /*38d0*/  SHF.R.S32.HI R5, RZ, 0x1f, R2 ;  /* 0x0000001fff057819 */ /* 0x000fe20000011402 */
[----:B------:R-:W-:Y:S02]  /*38e0*/  IMAD R226, R3, 0x2, R225 ;  /* 0x0000000203e27824 */ /* 0x000fe400078e02e1 */
[----:B------:R-:W-:Y:S01]  /*38f0*/  IMAD.MOV.U32 R192, RZ, RZ, R199 ;  /* 0x000000ffffc07224 */ /* 0x000fe200078e00c7 */
[----:B------:R-:W-:-:S04]  /*3900*/  LEA.HI R5, R5, R2, RZ, 0x2 ;  /* 0x0000000205057211 */ /* 0x000fc800078f10ff */
[----:B------:R-:W-:-:S05]  /*3910*/  LOP3.LUT R5, R5, 0x7ffffffc, RZ, 0xc0, !PT ;  /* 0x7ffffffc05057812 */ /* 0x000fca00078ec0ff */
[----:B------:R-:W-:-:S04]  /*3920*/  IMAD.IADD R2, R2, 0x1, -R5 ;  /* 0x0000000102027824 */ /* 0x000fc800078e0a05 */
[----:B------:R-:W-:-:S05]  /*3930*/  IMAD R2, R2, -0x2, R6 ;  /* 0xfffffffe02027824 */ /* 0x000fca00078e0206 */
[C---:B------:R-:W-:Y:S02]  /*3940*/  ISETP.GT.AND P4, PT, R2.reuse, RZ, PT ;  /* 0x000000ff0200720c */ /* 0x040fe40003f84270 */
[C---:B------:R-:W-:Y:S02]  /*3950*/  ISETP.GT.AND P3, PT, R2.reuse, 0x1, PT ;  /* 0x000000010200780c */ /* 0x040fe40003f64270 */
[----:B------:R-:W-:Y:S02]  /*3960*/  ISETP.GT.AND P2, PT, R2, 0x8, PT ;  /* 0x000000080200780c */ /* 0x000fe40003f44270 */
[----:B------:R-:W-:Y:S02]  /*3970*/  FSEL R10, R189, -INF , P4 ;  /* 0xff800000bd0a7808 */ /* 0x000fe40002000000 */
[----:B------:R-:W-:Y:S02]  /*3980*/  FSEL R11, R188, -INF , P3 ;  /* 0xff800000bc0b7808 */ /* 0x000fe40001800000 */
[----:B------:R-:W-:-:S02]  /*3990*/  ISETP.GT.AND P0, PT, R2, 0x9, PT ;  /* 0x000000090200780c */ /* 0x000fc40003f04270 */
[----:B------:R-:W-:Y:S02]  /*39a0*/  FSEL R12, R183, -INF , P2 ;  /* 0xff800000b70c7808 */ /* 0x000fe40001000000 */
[----:B------:R-:W-:Y:S02]  /*39b0*/  FMNMX.FTZ R70, R10, R11, !PT ;  /* 0x0000000b0a467209 */ /* 0x000fe40007810000 */
[----:B------:R-:W-:Y:S02]  /*39c0*/  ISETP.GT.AND P6, PT, R2, 0x10, PT ;  /* 0x000000100200780c */ /* 0x000fe40003fc4270 */
[----:B------:R-:W-:Y:S02]  /*39d0*/  FSEL R13, R182, -INF , P0 ;  /* 0xff800000b60d7808 */ /* 0x000fe40000000000 */
[----:B------:R-:W-:Y:S02]  /*39e0*/  FMNMX.FTZ R70, R12, R70, !PT ;  /* 0x000000460c467209 */ /* 0x000fe40007810000 */
[----:B------:R-:W-:-:S02]  /*39f0*/  ISETP.GT.AND P5, PT, R2, 0x11, PT ;  /* 0x000000110200780c */ /* 0x000fc40003fa4270 */
[----:B------:R-:W-:Y:S02]  /*3a00*/  FSEL R14, R175, -INF , P6 ;  /* 0xff800000af0e7808 */ /* 0x000fe40003000000 */
[----:B------:R-:W-:Y:S02]  /*3a10*/  FMNMX.FTZ R70, R13, R70, !PT ;  /* 0x000000460d467209 */ /* 0x000fe40007810000 */
[----:B------:R-:W-:Y:S02]  /*3a20*/  FSEL R21, R180, -INF , P4 ;  /* 0xff800000b4157808 */ /* 0x000fe40002000000 */
[----:B------:R-:W-:Y:S02]  /*3a30*/  FSEL R15, R185, -INF , P4 ;  /* 0xff800000b90f7808 */ /* 0x000fe40002000000 */
[----:B------:R-:W-:Y:S02]  /*3a40*/  FSEL R40, R187, -INF , P4 ;  /* 0xff800000bb287808 */ /* 0x000fe40002000000 */
        /* <DEDUP_REMOVED lines=18> */
[----:B------:R-:W-:-:S02]  /*3b70*/  FSEL R108, R117, -INF , P2 ;  /* 0xff800000756c7808 */ /* 0x000fc40001000000 */
[----:B------:R-:W-:Y:S02]  /*3b80*/  ISETP.GT.AND P0, PT, R2, 0x21, PT ;  /* 0x000000210200780c */ /* 0x000fe40003f04270 */
[----:B------:R-:W-:Y:S02]  /*3b90*/  FSEL R117, R158, -INF , P2 ;  /* 0xff8000009e757808 */ /* 0x000fe40001000000 */
[----:B------:R-:W-:Y:S02]  /*3ba0*/  FMNMX.FTZ R70, R31, R70, !PT ;  /* 0x000000461f467209 */ /* 0x000fe40007810000 */
[----:B------:R-:W-:Y:S02]  /*3bb0*/  FSEL R71, R92, -INF , P6 ;  /* 0xff8000005c477808 */ /* 0x000fe40003000000 */
[----:B------:R-:W-:Y:S02]  /*3bc0*/  FSEL R44, R168, -INF , P6 ;  /* 0xff800000a82c7808 */ /* 0x000fe40003000000 */
[----:B------:R-:W-:-:S02]  /*3bd0*/  FSEL R98, R171, -INF , P6 ;  /* 0xff800000ab627808 */ /* 0x000fc40003000000 */
[----:B------:R-:W-:Y:S02]  /*3be0*/  ISETP.GT.AND P6, PT, R2, 0x28, PT ;  /* 0x000000280200780c */ /* 0x000fe40003fc4270 */
[----:B------:R-:W-:Y:S02]  /*3bf0*/  FSEL R112, R116, -INF , P2 ;  /* 0xff80000074707808 */ /* 0x000fe40001000000 */
[----:B------:R-:W-:Y:S02]  /*3c00*/  FSEL R116, R159, -INF , P0 ;  /* 0xff8000009f747808 */ /* 0x000fe40000000000 */
[----:B------:R-:W-:Y:S02]  /*3c10*/  FMNMX.FTZ R70, R117, R70, !PT ;  /* 0x0000004675467209 */ /* 0x000fe40007810000 */
[----:B------:R-:W-:Y:S02]  /*3c20*/  FSEL R92, R164, -INF , P5 ;  /* 0xff800000a45c7808 */ /* 0x000fe40002800000 */
[----:B------:R-:W-:-:S02]  /*3c30*/  FSEL R45, R167, -INF , P5 ;  /* 0xff800000a72d7808 */ /* 0x000fc40002800000 */
[----:B------:R-:W-:Y:S02]  /*3c40*/  FSEL R99, R170, -INF , P5 ;  /* 0xff800000aa637808 */ /* 0x000fe40002800000 */
[----:B------:R-:W-:Y:S02]  /*3c50*/  FSEL R114, R118, -INF , P6 ;  /* 0xff80000076727808 */ /* 0x000fe40003000000 */
[----:B------:R-:W-:Y:S02]  /*3c60*/  ISETP.GT.AND P5, PT, R2, 0x29, PT ;  /* 0x000000290200780c */ /* 0x000fe40003fa4270 */
[----:B------:R-:W-:Y:S02]  /*3c70*/  FSEL R118, R148, -INF , P6 ;  /* 0xff80000094767808 */ /* 0x000fe40003000000 */
[----:B------:R-:W-:Y:S02]  /*3c80*/  FMNMX.FTZ R70, R116, R70, !PT ;  /* 0x0000004674467209 */ /* 0x000fe40007810000 */
        /* <DEDUP_REMOVED lines=61> */
[----:B------:R-:W-:Y:S02]  /*4060*/  FMNMX.FTZ R70, R242, R70, !PT ;  /* 0x00000046f2467209 */ /* 0x000fe40007810000 */
[----:B------:R-:W-:Y:S02]  /*4070*/  ISETP.GT.AND P3, PT, R2, 0x58, PT ;  /* 0x000000580200780c */ /* 0x000fe40003f64270 */
        /* <DEDUP_REMOVED lines=28> */
[----:B------:R-:W-:Y:S02]  /*4240*/  FMNMX.FTZ R70, R188, R70, !PT ;  /* 0x00000046bc467209 */ /* 0x000fe40007810000 */
[----:B------:R-:W-:Y:S02]  /*4250*/  FMNMX.FTZ R68, R15, R18, !PT ;  /* 0x000000120f447209 */ /* 0x000fe40007810000 */
[----:B------:R-:W-:Y:S02]  /*4260*/  FMNMX.FTZ R70, R197, R70, !PT ;  /* 0x00000046c5467209 */ /* 0x000fe40007810000 */
[----:B------:R-:W-:Y:S02]  /*4270*/  FMNMX.FTZ R68, R19, R68, !PT ;  /* 0x0000004413447209 */ /* 0x000fe40007810000 */
[----:B------:R-:W-:Y:S01]  /*4280*/  FSEL R179, R79, -INF , P0 ;  /* 0xff8000004fb37808 */ /* 0x000fe20000000000 */
[----:B------:R-:W1:Y:S01]  /*4290*/  SHFL.BFLY PT, R5, R70, 0x2, 0x1f ;  /* 0x0c401f0046057f89 */ /* 0x000e6200000e0000 */
[----:B------:R-:W-:-:S02]  /*42a0*/  FMNMX.FTZ R68, R20, R68, !PT ;  /* 0x0000004414447209 */ /* 0x000fc40007810000 */
[----:B------:R-:W-:Y:S02]  /*42b0*/  FSEL R174, R77, -INF , P0 ;  /* 0xff8000004dae7808 */ /* 0x000fe40000000000 */
[----:B------:R-:W-:Y:S02]  /*42c0*/  FMNMX.FTZ R68, R44, R68, !PT ;  /* 0x000000442c447209 */ /* 0x000fe40007810000 */
[----:B------:R-:W-:Y:S02]  /*42d0*/  FSEL R248, R73, -INF , P0 ;  /* 0xff80000049f87808 */ /* 0x000fe40000000000 */
[----:B------:R-:W-:Y:S02]  /*42e0*/  FMNMX.FTZ R68, R45, R68, !PT ;  /* 0x000000442d447209 */ /* 0x000fe40007810000 */
[----:B------:R-:W-:Y:S02]  /*42f0*/  FSEL R166, R65, -INF , P6 ;  /* 0xff80000041a67808 */ /* 0x000fe40003000000 */
[----:B------:R-:W-:-:S02]  /*4300*/  FMNMX.FTZ R68, R46, R68, !PT ;  /* 0x000000442e447209 */ /* 0x000fc40007810000 */
[----:B------:R-:W-:Y:S02]  /*4310*/  FSEL R181, R34, -INF , P5 ;  /* 0xff80000022b57808 */ /* 0x000fe40002800000 */
[----:B------:R-:W-:Y:S02]  /*4320*/  FMNMX.FTZ R68, R47, R68, !PT ;  /* 0x000000442f447209 */ /* 0x000fe40007810000 */
[----:B------:R-:W-:Y:S02]  /*4330*/  FSEL R208, R35, -INF , P4 ;  /* 0xff80000023d07808 */ /* 0x000fe40002000000 */
[----:B------:R-:W-:Y:S01]  /*4340*/  FMNMX.FTZ R68, R108, R68, !PT ;  /* 0x000000446c447209 */ /* 0x000fe20007810000 */
[----:B------:R-:W-:Y:S01]  /*4350*/  LDSM.16.MT88.4 R32, [R225+0x100] ;  /* 0x00010000e120783b */ /* 0x000fe20000004200 */
[----:B------:R-:W-:Y:S02]  /*4360*/  FSEL R211, R24, -INF , P3 ;  /* 0xff80000018d37808 */ /* 0x000fe40001800000 */
[----:B-1----:R-:W-:-:S02]  /*4370*/  FMNMX.FTZ R70, R70, R5, !PT ;  /* 0x0000000546467209 */ /* 0x002fc40007810000 */
[----:B------:R-:W-:Y:S02]  /*4380*/  FMNMX.FTZ R68, R109, R68, !PT ;  /* 0x000000446d447209 */ /* 0x000fe40007810000 */
[----:B------:R-:W-:Y:S01]  /*4390*/  FSEL R212, R25, -INF , P2 ;  /* 0xff80000019d47808 */ /* 0x000fe20001000000 */
[----:B------:R-:W1:Y:S01]  /*43a0*/  SHFL.BFLY PT, R5, R70, 0x1, 0x1f ;  /* 0x0c201f0046057f89 */ /* 0x000e6200000e0000 */
[----:B------:R-:W-:Y:S02]  /*43b0*/  FMNMX.FTZ R68, R110, R68, !PT ;  /* 0x000000446e447209 */ /* 0x000fe40007810000 */
[----:B------:R-:W-:Y:S02]  /*43c0*/  FSEL R167, R52, -INF , P6 ;  /* 0xff80000034a77808 */ /* 0x000fe40003000000 */
[----:B------:R-:W-:Y:S02]  /*43d0*/  FMNMX.FTZ R68, R111, R68, !PT ;  /* 0x000000446f447209 */ /* 0x000fe40007810000 */
[----:B------:R-:W-:-:S02]  /*43e0*/  FSEL R183, R37, -INF , P5 ;  /* 0xff80000025b77808 */ /* 0x000fc40002800000 */
[----:B------:R-:W-:Y:S02]  /*43f0*/  FMNMX.FTZ R68, R131, R68, !PT ;  /* 0x0000004483447209 */ /* 0x000fe40007810000 */
[----:B------:R-:W-:Y:S02]  /*4400*/  FSEL R209, R36, -INF , P4 ;  /* 0xff80000024d17808 */ /* 0x000fe40002000000 */
[----:B------:R-:W-:Y:S02]  /*4410*/  FMNMX.FTZ R68, R132, R68, !PT ;  /* 0x0000004484447209 */ /* 0x000fe40007810000 */
[----:B------:R-:W-:Y:S02]  /*4420*/  FSEL R222, R27, -INF , P3 ;  /* 0xff8000001bde7808 */ /* 0x000fe40001800000 */
[----:B------:R-:W-:Y:S02]  /*4430*/  FMNMX.FTZ R68, R133, R68, !PT ;  /* 0x0000004485447209 */ /* 0x000fe40007810000 */
[----:B------:R-:W-:-:S02]  /*4440*/  FSEL R243, R26, -INF , P2 ;  /* 0xff8000001af37808 */ /* 0x000fc40001000000 */
[----:B------:R-:W-:Y:S01]  /*4450*/  FMNMX.FTZ R68, R134, R68, !PT ;  /* 0x0000004486447209 */ /* 0x000fe20007810000 */
[----:B------:R-:W-:Y:S01]  /*4460*/  LDSM.16.MT88.4 R24, [R227+0x100] ;  /* 0x00010000e318783b */ /* 0x000fe20000004200 */
[----:B------:R-:W-:Y:S02]  /*4470*/  FSEL R173, R56, -INF , P6 ;  /* 0xff80000038ad7808 */ /* 0x000fe40003000000 */
[----:B-1----:R-:W-:Y:S02]  /*4480*/  FMNMX.FTZ R70, R70, R5, !PT ;  /* 0x0000000546467209 */ /* 0x002fe40007810000 */
[----:B------:R-:W-:Y:S02]  /*4490*/  FMNMX.FTZ R5, R21, R22, !PT ;  /* 0x0000001615057209 */ /* 0x000fe40007810000 */
[C---:B------:R-:W-:Y:S01]  /*44a0*/  FSETP.NEU.FTZ.AND P0, PT, R70.reuse, -INF , PT ;  /* 0xff8000004600780b */ /* 0x040fe20003f1d000 */
[----:B------:R-:W-:Y:S01]  /*44b0*/  FMUL.FTZ R7, R70, c[0x0][0x2d0] ;  /* 0x0000b40046077a20 */ /* 0x000fe20000410000 */
[----:B------:R-:W-:-:S02]  /*44c0*/  FMNMX.FTZ R5, R23, R5, !PT ;  /* 0x0000000517057209 */ /* 0x000fc40007810000 */
[----:B------:R-:W-:Y:S02]  /*44d0*/  FMNMX.FTZ R68, R153, R68, !PT ;  /* 0x0000004499447209 */ /* 0x000fe40007810000 */
[----:B------:R-:W-:Y:S02]  /*44e0*/  FMNMX.FTZ R5, R28, R5, !PT ;  /* 0x000000051c057209 */ /* 0x000fe40007810000 */
[----:B------:R-:W-:Y:S02]  /*44f0*/  FSEL R7, R7, RZ, P0 ;  /* 0x000000ff07077208 */ /* 0x000fe40000000000 */
[----:B------:R-:W-:Y:S02]  /*4500*/  FMNMX.FTZ R5, R71, R5, !PT ;  /* 0x0000000547057209 */ /* 0x000fe40007810000 */
[----:B------:R-:W-:Y:S02]  /*4510*/  ISETP.GT.AND P0, PT, R2, 0x58, PT ;  /* 0x000000580200780c */ /* 0x000fe40003f04270 */
[----:B------:R-:W-:-:S02]  /*4520*/  FMNMX.FTZ R5, R92, R5, !PT ;  /* 0x000000055c057209 */ /* 0x000fc40007810000 */
[----:B------:R-:W-:Y:S02]  /*4530*/  FMNMX.FTZ R68, R155, R68, !PT ;  /* 0x000000449b447209 */ /* 0x000fe40007810000 */
[----:B------:R-:W-:Y:S02]  /*4540*/  FMNMX.FTZ R5, R96, R5, !PT ;  /* 0x0000000560057209 */ /* 0x000fe40007810000 */
[----:B------:R-:W-:Y:S02]  /*4550*/  FMNMX.FTZ R68, R154, R68, !PT ;  /* 0x000000449a447209 */ /* 0x000fe40007810000 */
[----:B------:R-:W-:Y:S02]  /*4560*/  FMNMX.FTZ R5, R97, R5, !PT ;  /* 0x0000000561057209 */ /* 0x000fe40007810000 */
[----:B------:R-:W-:Y:S02]  /*4570*/  FMNMX.FTZ R68, R152, R68, !PT ;  /* 0x0000004498447209 */ /* 0x000fe40007810000 */
[----:B------:R-:W-:-:S02]  /*4580*/  FMNMX.FTZ R5, R112, R5, !PT ;  /* 0x0000000570057209 */ /* 0x000fc40007810000 */
[----:B------:R-:W-:Y:S02]  /*4590*/  FMNMX.FTZ R68, R175, R68, !PT ;  /* 0x00000044af447209 */ /* 0x000fe40007810000 */
[----:B------:R-:W-:Y:S02]  /*45a0*/  FMNMX.FTZ R5, R113, R5, !PT ;  /* 0x0000000571057209 */ /* 0x000fe40007810000 */
[----:B------:R-:W-:Y:S02]  /*45b0*/  FSEL R165, R64, -INF , P0 ;  /* 0xff80000040a57808 */ /* 0x000fe40000000000 */
[----:B------:R-:W-:Y:S02]  /*45c0*/  FMNMX.FTZ R5, R114, R5, !PT ;  /* 0x0000000572057209 */ /* 0x000fe40007810000 */
[----:B------:R-:W-:Y:S02]  /*45d0*/  FMNMX.FTZ R68, R174, R68, !PT ;  /* 0x00000044ae447209 */ /* 0x000fe40007810000 */
        /* <DEDUP_REMOVED lines=24> */
[----:B------:R-:W-:-:S02]  /*4760*/  FSEL R164, R66, -INF , P0 ;  /* 0xff80000042a47808 */ /* 0x000fc40000000000 */
[----:B------:R-:W-:Y:S02]  /*4770*/  FMNMX.FTZ R2, R179, R2, !PT ;  /* 0x00000002b3027209 */ /* 0x000fe40007810000 */
[----:B------:R-:W-:Y:S02]  /*4780*/  FMNMX.FTZ R5, R127, R5, !PT ;  /* 0x000000057f057209 */ /* 0x000fe40007810000 */
[----:B------:R-:W-:Y:S02]  /*4790*/  FMNMX.FTZ R68, R212, R68, !PT ;  /* 0x00000044d4447209 */ /* 0x000fe40007810000 */
[----:B------:R-:W-:Y:S02]  /*47a0*/  FMNMX.FTZ R2, R164, R2, !PT ;  /* 0x00000002a4027209 */ /* 0x000fe40007810000 */
[----:B------:R-:W-:Y:S01]  /*47b0*/  FMNMX.FTZ R5, R128, R5, !PT ;  /* 0x0000000580057209 */ /* 0x000fe20007810000 */
[----:B------:R-:W1:Y:S01]  /*47c0*/  SHFL.BFLY PT, R6, R68, 0x2, 0x1f ;  /* 0x0c401f0044067f89 */ /* 0x000e6200000e0000 */
        /* <DEDUP_REMOVED lines=10> */
[----:B------:R-:W-:Y:S01]  /*4870*/  FSEL R172, R60, -INF , P0 ;  /* 0xff8000003cac7808 */ /* 0x000fe20000000000 */
[----:B------:R-:W2:Y:S01]  /*4880*/  SHFL.BFLY PT, R8, R2, 0x2, 0x1f ;  /* 0x0c401f0002087f89 */ /* 0x000ea200000e0000 */
[----:B------:R-:W-:Y:S02]  /*4890*/  FMNMX.FTZ R5, R169, R5, !PT ;  /* 0x00000005a9057209 */ /* 0x000fe40007810000 */
[----:B-1----:R-:W-:Y:S01]  /*48a0*/  FMNMX.FTZ R68, R68, R6, !PT ;  /* 0x0000000644447209 */ /* 0x002fe20007810000 */
[----:B------:R-:W-:Y:S01]  /*48b0*/  FFMA.FTZ R6, R10, c[0x0][0x2d0], -R7 ;  /* 0x0000b4000a067a23 */ /* 0x000fe20000010807 */
[----:B------:R-:W-:-:S02]  /*48c0*/  FMNMX.FTZ R5, R170, R5, !PT ;  /* 0x00000005aa057209 */ /* 0x000fc40007810000 */
[----:B------:R-:W-:Y:S01]  /*48d0*/  FSEL R220, R49, -INF , P5 ;  /* 0xff80000031dc7808 */ /* 0x000fe20002800000 */
[----:B------:R-:W1:Y:S01]  /*48e0*/  SHFL.BFLY PT, R9, R68, 0x1, 0x1f ;  /* 0x0c201f0044097f89 */ /* 0x000e6200000e0000 */
[----:B------:R-:W-:Y:S01]  /*48f0*/  FMNMX.FTZ R5, R168, R5, !PT ;  /* 0x00000005a8057209 */ /* 0x000fe20007810000 */
[----:B------:R3:W-:Y:S01]  /*4900*/  MUFU.EX2 R250, R6 ;  /* 0x0000000600fa7308 */ /* 0x0007e20000000800 */
[----:B------:R-:W-:Y:S02]  /*4910*/  FSEL R217, R48, -INF , P4 ;  /* 0xff80000030d97808 */ /* 0x000fe40002000000 */
[----:B------:R-:W-:Y:S02]  /*4920*/  FMNMX.FTZ R5, R249, R5, !PT ;  /* 0x00000005f9057209 */ /* 0x000fe40007810000 */
[----:B------:R-:W-:Y:S02]  /*4930*/  FSEL R213, R39, -INF , P3 ;  /* 0xff80000027d57808 */ /* 0x000fe40001800000 */
[----:B------:R-:W-:-:S02]  /*4940*/  FMNMX.FTZ R5, R248, R5, !PT ;  /* 0x00000005f8057209 */ /* 0x000fc40007810000 */
[----:B------:R-:W-:Y:S02]  /*4950*/  FSEL R210, R38, -INF , P2 ;  /* 0xff80000026d27808 */ /* 0x000fe40001000000 */
[----:B------:R-:W-:Y:S01]  /*4960*/  LDSM.16.MT88.4 R36, [R226+0x100] ;  /* 0x00010000e224783b */ /* 0x000fe20000004200 */
[----:B--2---:R-:W-:Y:S01]  /*4970*/  FMNMX.FTZ R2, R2, R8, !PT ;  /* 0x0000000802027209 */ /* 0x004fe20007810000 */
[----:B---3--:R-:W-:-:S04]  /*4980*/  FFMA.FTZ R6, R11, c[0x0][0x2d0], -R7 ;  /* 0x0000b4000b067a23 */ /* 0x008fc80000010807 */
[----:B------:R-:W2:Y:S01]  /*4990*/  SHFL.BFLY PT, R11, R2, 0x1, 0x1f ;  /* 0x0c201f00020b7f89 */ /* 0x000ea200000e0000 */
[----:B------:R3:W4:Y:S01]  /*49a0*/  MUFU.EX2 R244, R6 ;  /* 0x0000000600f47308 */ /* 0x0007220000000800 */
[----:B-1----:R-:W-:-:S04]  /*49b0*/  FMNMX.FTZ R68, R68, R9, !PT ;  /* 0x0000000944447209 */ /* 0x002fc80007810000 */
[C---:B------:R-:W-:Y:S01]  /*49c0*/  FSETP.NEU.FTZ.AND P0, PT, R68.reuse, -INF , PT ;  /* 0xff8000004400780b */ /* 0x040fe20003f1d000 */
[----:B------:R-:W-:Y:S01]  /*49d0*/  FMUL.FTZ R9, R68, c[0x0][0x2d0] ;  /* 0x0000b40044097a20 */ /* 0x000fe20000410000 */
[----:B---3--:R-:W-:Y:S01]  /*49e0*/  FMNMX.FTZ R6, R172, R5, !PT ;  /* 0x00000005ac067209 */ /* 0x008fe20007810000 */
[--C-:B------:R-:W-:Y:S01]  /*49f0*/  FFMA.FTZ R5, R12, c[0x0][0x2d0], -R7.reuse ;  /* 0x0000b4000c057a23 */ /* 0x100fe20000010807 */
[----:B----4-:R-:W-:Y:S02]  /*4a00*/  F2FP.BF16.PACK_AB R12, R244, R250 ;  /* 0x000000faf40c723e */ /* 0x010fe400000010ff */
[----:B------:R-:W-:Y:S01]  /*4a10*/  FMNMX.FTZ R6, R173, R6, !PT ;  /* 0x00000006ad067209 */ /* 0x000fe20007810000 */
[----:B------:R1:W-:Y:S01]  /*4a20*/  MUFU.EX2 R198, R5 ;  /* 0x0000000500c67308 */ /* 0x0003e20000000800 */
[----:B--2---:R-:W-:Y:S02]  /*4a30*/  FMNMX.FTZ R2, R2, R11, !PT ;  /* 0x0000000b02027209 */ /* 0x004fe40007810000 */
[----:B-1----:R-:W-:Y:S01]  /*4a40*/  FMNMX.FTZ R5, R220, R6, !PT ;  /* 0x00000006dc057209 */ /* 0x002fe20007810000 */
[----:B------:R-:W-:-:S03]  /*4a50*/  FFMA.FTZ R6, R13, c[0x0][0x2d0], -R7 ;  /* 0x0000b4000d067a23 */ /* 0x000fc60000010807 */
[----:B------:R-:W-:Y:S01]  /*4a60*/  FMNMX.FTZ R5, R217, R5, !PT ;  /* 0x00000005d9057209 */ /* 0x000fe20007810000 */
[----:B------:R1:W2:Y:S03]  /*4a70*/  MUFU.EX2 R191, R6 ;  /* 0x0000000600bf7308 */ /* 0x0002a60000000800 */
[----:B------:R-:W-:Y:S01]  /*4a80*/  FMNMX.FTZ R8, R213, R5, !PT ;  /* 0x00000005d5087209 */ /* 0x000fe20007810000 */
[----:B------:R-:W-:-:S03]  /*4a90*/  FFMA.FTZ R5, R14, c[0x0][0x2d0], -R7 ;  /* 0x0000b4000e057a23 */ /* 0x000fc60000010807 */
[----:B------:R-:W-:Y:S01]  /*4aa0*/  FMNMX.FTZ R8, R210, R8, !PT ;  /* 0x00000008d2087209 */ /* 0x000fe20007810000 */
[----:B------:R3:W-:Y:S04]  /*4ab0*/  MUFU.EX2 R185, R5 ;  /* 0x0000000500b97308 */ /* 0x0007e80000000800 */
[----:B------:R-:W4:Y:S01]  /*4ac0*/  SHFL.BFLY PT, R10, R8, 0x2, 0x1f ;  /* 0x0c401f00080a7f89 */ /* 0x000f2200000e0000 */
[----:B-1----:R-:W-:Y:S02]  /*4ad0*/  FSEL R6, R9, RZ, P0 ;  /* 0x000000ff09067208 */ /* 0x002fe40000000000 */
[----:B------:R-:W-:Y:S02]  /*4ae0*/  FSETP.NEU.FTZ.AND P0, PT, R2, -INF , PT ;  /* 0xff8000000200780b */ /* 0x000fe40003f1d000 */
[----:B--2---:R-:W-:Y:S01]  /*4af0*/  F2FP.BF16.PACK_AB R14, R191, R198 ;  /* 0x000000c6bf0e723e */ /* 0x004fe200000010ff */
[----:B------:R-:W-:-:S02]  /*4b00*/  FFMA.FTZ R9, R19, c[0x0][0x2d0], -R6 ;  /* 0x0000b40013097a23 */ /* 0x000fc40000010806 */
[--C-:B---3--:R-:W-:Y:S02]  /*4b10*/  FFMA.FTZ R5, R15, c[0x0][0x2d0], -R6.reuse ;  /* 0x0000b4000f057a23 */ /* 0x108fe40000010806 */
[----:B------:R1:W-:Y:S08]  /*4b20*/  MUFU.EX2 R189, R9 ;  /* 0x0000000900bd7308 */ /* 0x0003f00000000800 */
[----:B------:R2:W-:Y:S01]  /*4b30*/  MUFU.EX2 R182, R5 ;  /* 0x0000000500b67308 */ /* 0x0005e20000000800 */
[----:B----4-:R-:W-:Y:S01]  /*4b40*/  FMNMX.FTZ R8, R8, R10, !PT ;  /* 0x0000000a08087209 */ /* 0x010fe20007810000 */
[----:B-1----:R-:W-:-:S06]  /*4b50*/  FFMA.FTZ R9, R20, c[0x0][0x2d0], -R6 ;  /* 0x0000b40014097a23 */ /* 0x002fcc0000010806 */
[----:B------:R-:W1:Y:S01]  /*4b60*/  MUFU.EX2 R201, R9 ;  /* 0x0000000900c97308 */ /* 0x000e620000000800 */
[----:B--2---:R-:W-:Y:S02]  /*4b70*/  FFMA.FTZ R5, R18, c[0x0][0x2d0], -R6 ;  /* 0x0000b40012057a23 */ /* 0x004fe40000010806 */
[----:B------:R-:W-:Y:S05]  /*4b80*/  LDSM.16.MT88.4 R16, [R224+0x100] ;  /* 0x00010000e010783b */ /* 0x000fea0000004200 */
[----:B------:R2:W3:Y:S01]  /*4b90*/  MUFU.EX2 R180, R5 ;  /* 0x0000000500b47308 */ /* 0x0004e20000000800 */
[----:B-1----:R-:W-:Y:S01]  /*4ba0*/  F2FP.BF16.PACK_AB R10, R201, R189 ;  /* 0x000000bdc90a723e */ /* 0x002fe200000010ff */
[----:B--2---:R-:W-:-:S05]  /*4bb0*/  FMUL.FTZ R5, R2, c[0x0][0x2d0] ;  /* 0x0000b40002057a20 */ /* 0x004fca0000410000 */
[----:B------:R-:W-:-:S05]  /*4bc0*/  FSEL R5, R5, RZ, P0 ;  /* 0x000000ff05057208 */ /* 0x000fca0000000000 */
[--C-:B------:R-:W-:Y:S02]  /*4bd0*/  FFMA.FTZ R9, R21, c[0x0][0x2d0], -R5.reuse ;  /* 0x0000b40015097a23 */ /* 0x100fe40000010805 */
[--C-:B------:R-:W-:Y:S02]  /*4be0*/  FFMA.FTZ R0, R22, c[0x0][0x2d0], -R5.reuse ;  /* 0x0000b40016007a23 */ /* 0x100fe40000010805 */
[----:B------:R1:W-:Y:S08]  /*4bf0*/  MUFU.EX2 R145, R9 ;  /* 0x0000000900917308 */ /* 0x0003f00000000800 */
[----:B------:R2:W4:Y:S01]  /*4c00*/  MUFU.EX2 R247, R0 ;  /* 0x0000000000f77308 */ /* 0x0005220000000800 */
[----:B-1----:R-:W1:Y:S01]  /*4c10*/  SHFL.BFLY PT, R9, R8, 0x1, 0x1f ;  /* 0x0c201f0008097f89 */ /* 0x002e6200000e0000 */
[----:B--2---:R-:W-:-:S03]  /*4c20*/  FFMA.FTZ R0, R23, c[0x0][0x2d0], -R5 ;  /* 0x0000b40017007a23 */ /* 0x004fc60000010805 */
[----:B------:R-:W2:Y:S03]  /*4c30*/  LDSM.16.MT88.4 R20, [R224+0x900] ;  /* 0x00090000e014783b */ /* 0x000ea60000004200 */
[----:B------:R5:W-:Y:S01]  /*4c40*/  MUFU.EX2 R146, R0 ;  /* 0x0000000000927308 */ /* 0x000be20000000800 */
[----:B-1----:R-:W-:Y:S02]  /*4c50*/  FMNMX.FTZ R69, R8, R9, !PT ;  /* 0x0000000908457209 */ /* 0x002fe40007810000 */
[----:B---3--:R-:W-:Y:S01]  /*4c60*/  F2FP.BF16.PACK_AB R8, R180, R182 ;  /* 0x000000b6b408723e */ /* 0x008fe200000010ff */
[----:B-----5:R-:W-:Y:S01]  /*4c70*/  FFMA.FTZ R0, R28, c[0x0][0x2d0], -R5 ;  /* 0x0000b4001c007a23 */ /* 0x020fe20000010805 */
[C---:B------:R-:W-:Y:S01]  /*4c80*/  FSETP.NEU.FTZ.AND P0, PT, R69.reuse, -INF , PT ;  /* 0xff8000004500780b */ /* 0x040fe20003f1d000 */
[----:B------:R-:W-:Y:S01]  /*4c90*/  FMUL.FTZ R3, R69, c[0x0][0x2d0] ;  /* 0x0000b40045037a20 */ /* 0x000fe20000410000 */
[----:B----4-:R-:W-:Y:S01]  /*4ca0*/  F2FP.BF16.PACK_AB R9, R247, R145 ;  /* 0x00000091f709723e */ /* 0x010fe200000010ff */
[----:B------:R1:W3:Y:S02]  /*4cb0*/  MUFU.EX2 R196, R0 ;  /* 0x0000000000c47308 */ /* 0x0002e40000000800 */
[----:B-1----:R-:W-:Y:S01]  /*4cc0*/  FFMA.FTZ R0, R29, c[0x0][0x2d0], -R7 ;  /* 0x0000b4001d007a23 */ /* 0x002fe20000010807 */
[----:B---3--:R-:W-:-:S05]  /*4cd0*/  F2FP.BF16.PACK_AB R11, R196, R146 ;  /* 0x00000092c40b723e */ /* 0x008fca00000010ff */
[----:B------:R1:W-:Y:S02]  /*4ce0*/  MUFU.EX2 R120, R0 ;  /* 0x0000000000787308 */ /* 0x0003e40000000800 */
[C---:B------:R-:W-:Y:S08]  /*4cf0*/  HMMA.16816.F32.BF16 R80, R8.reuse, R16, RZ ;  /* 0x000000100850723c */ /* 0x040ff000000418ff */
[----:B------:R-:W-:Y:S01]  /*4d00*/  HMMA.16816.F32.BF16 R60, R8, R18, RZ ;  /* 0x00000012083c723c */ /* 0x000fe200000418ff */
[----:B-1----:R-:W-:-:S04]  /*4d10*/  FFMA.FTZ R0, R30, c[0x0][0x2d0], -R7 ;  /* 0x0000b4001e007a23 */ /* 0x002fc80000010807 */
[----:B------:R1:W-:Y:S03]  /*4d20*/  MUFU.EX2 R184, R0 ;  /* 0x0000000000b87308 */ /* 0x0003e60000000800 */
[C---:B------:R-:W-:Y:S08]  /*4d30*/  HMMA.16816.F32.BF16 R76, R8.reuse, R24, RZ ;  /* 0x00000018084c723c */ /* 0x040ff000000418ff */
[----:B------:R-:W-:Y:S01]  /*4d40*/  HMMA.16816.F32.BF16 R56, R8, R26, RZ ;  /* 0x0000001a0838723c */ /* 0x000fe200000418ff */
[----:B-1----:R-:W-:Y:S01]  /*4d50*/  FSEL R0, R3, RZ, P0 ;  /* 0x000000ff03007208 */ /* 0x002fe20000000000 */
[----:B------:R-:W-:-:S06]  /*4d60*/  FFMA.FTZ R3, R31, c[0x0][0x2d0], -R7 ;  /* 0x0000b4001f037a23 */ /* 0x000fcc0000010807 */
[C---:B------:R-:W-:Y:S01]  /*4d70*/  HMMA.16816.F32.BF16 R72, R8.reuse, R32, RZ ;  /* 0x000000200848723c */ /* 0x040fe200000418ff */
[----:B------:R-:W1:Y:S01]  /*4d80*/  LDSM.16.MT88.4 R28, [R226+0x900] ;  /* 0x00090000e21c783b */ /* 0x000e620000004200 */
[----:B------:R3:W-:Y:S06]  /*4d90*/  MUFU.EX2 R193, R3 ;  /* 0x0000000300c17308 */ /* 0x0007ec0000000800 */
[C---:B------:R-:W-:Y:S08]  /*4da0*/  HMMA.16816.F32.BF16 R64, R8.reuse, R36, RZ ;  /* 0x000000240840723c */ /* 0x040ff000000418ff */
[----:B------:R-:W-:Y:S01]  /*4db0*/  HMMA.16816.F32.BF16 R52, R8, R34, RZ ;  /* 0x000000220834723c */ /* 0x000fe200000418ff */
[----:B---3--:R-:W-:-:S04]  /*4dc0*/  FFMA.FTZ R3, R40, c[0x0][0x2d0], -R0 ;  /* 0x0000b40028037a23 */ /* 0x008fc80000010800 */
[----:B------:R3:W-:Y:S03]  /*4dd0*/  MUFU.EX2 R177, R3 ;  /* 0x0000000300b17308 */ /* 0x0007e60000000800 */
[----:B------:R-:W-:Y:S01]  /*4de0*/  HMMA.16816.F32.BF16 R48, R8, R38, RZ ;  /* 0x000000260830723c */ /* 0x000fe200000418ff */
[----:B---3--:R-:W-:-:S04]  /*4df0*/  FFMA.FTZ R3, R41, c[0x0][0x2d0], -R0 ;  /* 0x0000b40029037a23 */ /* 0x008fc80000010800 */
[----:B------:R3:W4:Y:S02]  /*4e00*/  MUFU.EX2 R176, R3 ;  /* 0x0000000300b07308 */ /* 0x0007240000000800 */
[----:B---3--:R-:W-:Y:S01]  /*4e10*/  FFMA.FTZ R3, R42, c[0x0][0x2d0], -R0 ;  /* 0x0000b4002a037a23 */ /* 0x008fe20000010800 */
[----:B----4-:R-:W-:-:S05]  /*4e20*/  F2FP.BF16.PACK_AB R13, R176, R177 ;  /* 0x000000b1b00d723e */ /* 0x010fca00000010ff */
[----:B------:R3:W-:Y:S02]  /*4e30*/  MUFU.EX2 R219, R3 ;  /* 0x0000000300db7308 */ /* 0x0007e40000000800 */
[----:B---3--:R-:W-:-:S06]  /*4e40*/  FFMA.FTZ R3, R43, c[0x0][0x2d0], -R0 ;  /* 0x0000b4002b037a23 */ /* 0x008fcc0000010800 */
[----:B------:R3:W4:Y:S02]  /*4e50*/  MUFU.EX2 R223, R3 ;  /* 0x0000000300df7308 */ /* 0x0007240000000800 */
[----:B---3--:R-:W-:Y:S01]  /*4e60*/  FFMA.FTZ R3, R44, c[0x0][0x2d0], -R6 ;  /* 0x0000b4002c037a23 */ /* 0x008fe20000010806 */
[----:B----4-:R-:W-:-:S05]  /*4e70*/  F2FP.BF16.PACK_AB R15, R223, R219 ;  /* 0x000000dbdf0f723e */ /* 0x010fca00000010ff */
[----:B------:R3:W-:Y:S02]  /*4e80*/  MUFU.EX2 R195, R3 ;  /* 0x0000000300c37308 */ /* 0x0007e40000000800 */
[C---:B------:R-:W-:Y:S08]  /*4e90*/  HMMA.16816.F32.BF16 R84, R12.reuse, R16, RZ ;  /* 0x000000100c54723c */ /* 0x040ff000000418ff */
[----:B------:R-:W-:Y:S01]  /*4ea0*/  HMMA.16816.F32.BF16 R88, R12, R18, RZ ;  /* 0x000000120c58723c */ /* 0x000fe200000418ff */
[----:B------:R-:W4:Y:S01]  /*4eb0*/  LDSM.16.MT88.4 R16, [R227+0x900] ;  /* 0x00090000e310783b */ /* 0x000f220000004200 */
[----:B---3--:R-:W-:-:S04]  /*4ec0*/  FFMA.FTZ R3, R45, c[0x0][0x2d0], -R6 ;  /* 0x0000b4002d037a23 */ /* 0x008fc80000010806 */
[----:B------:R3:W5:Y:S02]  /*4ed0*/  MUFU.EX2 R186, R3 ;  /* 0x0000000300ba7308 */ /* 0x0007640000000800 */
[C---:B------:R-:W-:Y:S08]  /*4ee0*/  HMMA.16816.F32.BF16 R40, R12.reuse, R32, RZ ;  /* 0x000000200c28723c */ /* 0x040ff000000418ff */
[----:B------:R-:W-:Y:S01]  /*4ef0*/  HMMA.16816.F32.BF16 R100, R12, R34, RZ ;  /* 0x000000220c64723c */ /* 0x000fe200000418ff */
[----:B---3--:R-:W-:Y:S01]  /*4f00*/  FFMA.FTZ R3, R46, c[0x0][0x2d0], -R6 ;  /* 0x0000b4002e037a23 */ /* 0x008fe20000010806 */
[----:B-----5:R-:W-:-:S06]  /*4f10*/  F2FP.BF16.PACK_AB R8, R186, R195 ;  /* 0x000000c3ba08723e */ /* 0x020fcc00000010ff */
[----:B------:R-:W-:Y:S01]  /*4f20*/  HMMA.16816.F32.BF16 R32, R12, R36, RZ ;  /* 0x000000240c20723c */ /* 0x000fe200000418ff */
[----:B------:R3:W-:Y:S02]  /*4f30*/  MUFU.EX2 R4, R3 ;  /* 0x0000000300047308 */ /* 0x0007e40000000800 */
[----:B---3--:R-:W-:-:S05]  /*4f40*/  FFMA.FTZ R3, R47, c[0x0][0x2d0], -R6 ;  /* 0x0000b4002f037a23 */ /* 0x008fca0000010806 */
[----:B------:R-:W-:Y:S01]  /*4f50*/  HMMA.16816.F32.BF16 R44, R12, R24, RZ ;  /* 0x000000180c2c723c */ /* 0x000fe200000418ff */
[----:B------:R3:W5:Y:S02]  /*4f60*/  MUFU.EX2 R194, R3 ;  /* 0x0000000300c27308 */ /* 0x0007640000000800 */
[----:B---3--:R-:W-:Y:S01]  /*4f70*/  FFMA.FTZ R3, R71, c[0x0][0x2d0], -R5 ;  /* 0x0000b40047037a23 */ /* 0x008fe20000010805 */
[----:B-----5:R-:W-:Y:S01]  /*4f80*/  F2FP.BF16.PACK_AB R10, R194, R4 ;  /* 0x00000004c20a723e */ /* 0x020fe200000010ff */
[----:B------:R-:W-:-:S04]  /*4f90*/  IMAD.MOV.U32 R71, RZ, RZ, R120 ;  /* 0x000000ffff477224 */ /* 0x000fc800078e0078 */
[----:B------:R3:W-:Y:S02]  /*4fa0*/  MUFU.EX2 R252, R3 ;  /* 0x0000000300fc7308 */ /* 0x0007e40000000800 */
[--C-:B---3--:R-:W-:Y:S02]  /*4fb0*/  FFMA.FTZ R3, R92, c[0x0][0x2d0], -R5.reuse ;  /* 0x0000b4005c037a23 */ /* 0x108fe40000010805 */
[----:B------:R-:W-:Y:S01]  /*4fc0*/  HMMA.16816.F32.BF16 R92, R12, R26, RZ ;  /* 0x0000001a0c5c723c */ /* 0x000fe200000418ff */
[----:B------:R-:W3:Y:S03]  /*4fd0*/  LDSM.16.MT88.4 R24, [R225+0x900] ;  /* 0x00090000e118783b */ /* 0x000ee60000004200 */
[----:B------:R5:W1:Y:S02]  /*4fe0*/  MUFU.EX2 R251, R3 ;  /* 0x0000000300fb7308 */ /* 0x000a640000000800 */
[----:B-----5:R-:W-:Y:S01]  /*4ff0*/  FFMA.FTZ R3, R96, c[0x0][0x2d0], -R5 ;  /* 0x0000b40060037a23 */ /* 0x020fe20000010805 */
[----:B-1----:R-:W-:-:S05]  /*5000*/  F2FP.BF16.PACK_AB R9, R251, R252 ;  /* 0x000000fcfb09723e */ /* 0x002fca00000010ff */
[----:B------:R1:W-:Y:S02]  /*5010*/  MUFU.EX2 R157, R3 ;  /* 0x00000003009d7308 */ /* 0x0003e40000000800 */
[----:B-1----:R-:W-:-:S06]  /*5020*/  FFMA.FTZ R3, R97, c[0x0][0x2d0], -R5 ;  /* 0x0000b40061037a23 */ /* 0x002fcc0000010805 */
[----:B------:R1:W5:Y:S02]  /*5030*/  MUFU.EX2 R156, R3 ;  /* 0x00000003009c7308 */ /* 0x0003640000000800 */
[----:B-1----:R-:W-:Y:S01]  /*5040*/  FFMA.FTZ R3, R98, c[0x0][0x2d0], -R0 ;  /* 0x0000b40062037a23 */ /* 0x002fe20000010800 */
[----:B-----5:R-:W-:-:S05]  /*5050*/  F2FP.BF16.PACK_AB R11, R156, R157 ;  /* 0x0000009d9c0b723e */ /* 0x020fca00000010ff */
[----:B------:R1:W-:Y:S02]  /*5060*/  MUFU.EX2 R216, R3 ;  /* 0x0000000300d87308 */ /* 0x0003e40000000800 */
[C---:B--2---:R-:W-:Y:S08]  /*5070*/  HMMA.16816.F32.BF16 R120, R8.reuse, R20, R80 ;  /* 0x000000140878723c */ /* 0x044ff00000041850 */
[----:B------:R-:W-:Y:S01]  /*5080*/  HMMA.16816.F32.BF16 R48, R8, R30, R48 ;  /* 0x0000001e0830723c */ /* 0x000fe20000041830 */
[----:B-1----:R-:W-:-:S04]  /*5090*/  FFMA.FTZ R3, R99, c[0x0][0x2d0], -R0 ;  /* 0x0000b40063037a23 */ /* 0x002fc80000010800 */
[----:B------:R1:W2:Y:S03]  /*50a0*/  MUFU.EX2 R215, R3 ;  /* 0x0000000300d77308 */ /* 0x0002a60000000800 */
[----:B------:R-:W-:Y:S01]  /*50b0*/  HMMA.16816.F32.BF16 R96, R12, R38, RZ ;  /* 0x000000260c60723c */ /* 0x000fe200000418ff */
[----:B------:R-:W-:Y:S01]  /*50c0*/  LDSM.16.MT88.4 R12, [R224+0x1100] ;  /* 0x00110000e00c783b */ /* 0x000fe20000004200 */
[----:B-1----:R-:W-:-:S04]  /*50d0*/  FFMA.FTZ R3, R104, c[0x0][0x2d0], -R0 ;  /* 0x0000b40068037a23 */ /* 0x002fc80000010800 */
[----:B------:R1:W-:Y:S02]  /*50e0*/  MUFU.EX2 R218, R3 ;  /* 0x0000000300da7308 */ /* 0x0003e40000000800 */
[----:B-1----:R-:W-:Y:S02]  /*50f0*/  FFMA.FTZ R3, R105, c[0x0][0x2d0], -R0 ;  /* 0x0000b40069037a23 */ /* 0x002fe40000010800 */
[C---:B----4-:R-:W-:Y:S04]  /*5100*/  HMMA.16816.F32.BF16 R104, R8.reuse, R16, R76 ;  /* 0x000000100868723c */ /* 0x050fe8000004184c */
[----:B------:R1:W4:Y:S04]  /*5110*/  MUFU.EX2 R214, R3 ;  /* 0x0000000300d67308 */ /* 0x0003280000000800 */
[C---:B---3--:R-:W-:Y:S08]  /*5120*/  HMMA.16816.F32.BF16 R76, R8.reuse, R24, R72 ;  /* 0x00000018084c723c */ /* 0x048ff00000041848 */
[----:B------:R-:W-:Y:S01]  /*5130*/  HMMA.16816.F32.BF16 R72, R8, R28, R64 ;  /* 0x0000001c0848723c */ /* 0x000fe20000041840 */
[----:B-1----:R-:W-:-:S04]  /*5140*/  FFMA.FTZ R3, R108, c[0x0][0x2d0], -R6 ;  /* 0x0000b4006c037a23 */ /* 0x002fc80000010806 */
[----:B------:R1:W-:Y:S03]  /*5150*/  MUFU.EX2 R207, R3 ;  /* 0x0000000300cf7308 */ /* 0x0003e60000000800 */
[C---:B------:R-:W-:Y:S08]  /*5160*/  HMMA.16816.F32.BF16 R64, R8.reuse, R22, R60 ;  /* 0x000000160840723c */ /* 0x040ff0000004183c */
[----:B------:R-:W-:Y:S01]  /*5170*/  HMMA.16816.F32.BF16 R60, R8, R18, R56 ;  /* 0x00000012083c723c */ /* 0x000fe20000041838 */
[----:B-1----:R-:W-:-:S07]  /*5180*/  FFMA.FTZ R3, R109, c[0x0][0x2d0], -R6 ;  /* 0x0000b4006d037a23 */ /* 0x002fce0000010806 */
[----:B------:R-:W-:Y:S01]  /*5190*/  HMMA.16816.F32.BF16 R56, R8, R26, R52 ;  /* 0x0000001a0838723c */ /* 0x000fe20000041834 */
[----:B------:R1:W3:Y:S06]  /*51a0*/  MUFU.EX2 R206, R3 ;  /* 0x0000000300ce7308 */ /* 0x0002ec0000000800 */
[----:B------:R-:W-:Y:S02]  /*51b0*/  F2FP.BF16.PACK_AB R8, R71, R185 ;  /* 0x000000b94708723e */ /* 0x000fe400000010ff */
[----:B--2---:R-:W-:Y:S02]  /*51c0*/  F2FP.BF16.PACK_AB R9, R215, R216 ;  /* 0x000000d8d709723e */ /* 0x004fe400000010ff */
[----:B------:R-:W-:-:S02]  /*51d0*/  F2FP.BF16.PACK_AB R10, R193, R184 ;  /* 0x000000b8c10a723e */ /* 0x000fc400000010ff */
[----:B----4-:R-:W-:Y:S01]  /*51e0*/  F2FP.BF16.PACK_AB R11, R214, R218 ;  /* 0x000000dad60b723e */ /* 0x010fe200000010ff */
[----:B-1----:R-:W-:-:S06]  /*51f0*/  FFMA.FTZ R3, R110, c[0x0][0x2d0], -R6 ;  /* 0x0000b4006e037a23 */ /* 0x002fcc0000010806 */
[C---:B------:R-:W-:Y:S01]  /*5200*/  HMMA.16816.F32.BF16 R44, R8.reuse, R16, R44 ;  /* 0x00000010082c723c */ /* 0x040fe2000004182c */
[----:B------:R1:W-:Y:S07]  /*5210*/  MUFU.EX2 R205, R3 ;  /* 0x0000000300cd7308 */ /* 0x0003ee0000000800 */
[C---:B------:R-:W-:Y:S07]  /*5220*/  HMMA.16816.F32.BF16 R16, R8.reuse, R18, R92 ;  /* 0x000000120810723c */ /* 0x040fee000004185c */
[----:B------:R-:W-:Y:S01]  /*5230*/  IMAD.MOV.U32 R95, RZ, RZ, R201 ;  /* 0x000000ffff5f7224 */ /* 0x000fe200078e00c9 */
[----:B------:R-:W-:Y:S01]  /*5240*/  MOV R94, R197 ;  /* 0x000000c5005e7202 */ /* 0x000fe20000000f00 */
[----:B------:R-:W-:Y:S01]  /*5250*/  HMMA.16816.F32.BF16 R80, R8, R24, R40 ;  /* 0x000000180850723c */ /* 0x000fe20000041828 */
[----:B-1----:R-:W-:Y:S01]  /*5260*/  FFMA.FTZ R3, R111, c[0x0][0x2d0], -R6 ;  /* 0x0000b4006f037a23 */ /* 0x002fe20000010806 */
[----:B------:R-:W-:Y:S01]  /*5270*/  MOV R92, R188 ;  /* 0x000000bc005c7202 */ /* 0x000fe20000000f00 */
[----:B------:R-:W-:-:S02]  /*5280*/  IMAD.MOV.U32 R93, RZ, RZ, R157 ;  /* 0x000000ffff5d7224 */ /* 0x000fc400078e009d */
[----:B------:R1:W2:Y:S03]  /*5290*/  MUFU.EX2 R204, R3 ;  /* 0x0000000300cc7308 */ /* 0x0002a60000000800 */
[C---:B------:R-:W-:Y:S01]  /*52a0*/  HMMA.16816.F32.BF16 R108, R8.reuse, R28, R32 ;  /* 0x0000001c086c723c */ /* 0x040fe20000041820 */
[----:B------:R-:W4:Y:S06]  /*52b0*/  LDSM.16.MT88.4 R32, [R225+0x1100] ;  /* 0x00110000e120783b */ /* 0x000f2c0000004200 */
[----:B------:R-:W-:Y:S01]  /*52c0*/  IMAD.MOV.U32 R29, RZ, RZ, R194 ;  /* 0x000000ffff1d7224 */ /* 0x000fe200078e00c2 */
[----:B------:R-:W-:Y:S01]  /*52d0*/  HMMA.16816.F32.BF16 R40, R8, R26, R100 ;  /* 0x0000001a0828723c */ /* 0x000fe20000041864 */
[----:B------:R-:W5:Y:S01]  /*52e0*/  LDSM.16.MT88.4 R24, [R226+0x1100] ;  /* 0x00110000e218783b */ /* 0x000f620000004200 */
[----:B------:R-:W-:-:S02]  /*52f0*/  IMAD.MOV.U32 R28, RZ, RZ, R156 ;  /* 0x000000ffff1c7224 */ /* 0x000fc400078e009c */
[----:B-1----:R-:W-:Y:S02]  /*5300*/  FFMA.FTZ R3, R112, c[0x0][0x2d0], -R5 ;  /* 0x0000b40070037a23 */ /* 0x002fe40000010805 */
[----:B------:R-:W-:Y:S02]  /*5310*/  IMAD.MOV.U32 R112, RZ, RZ, R198 ;  /* 0x000000ffff707224 */ /* 0x000fe400078e00c6 */
[----:B------:R-:W-:Y:S01]  /*5320*/  HMMA.16816.F32.BF16 R52, R8, R20, R84 ;  /* 0x000000140834723c */ /* 0x000fe20000041854 */
[----:B------:R1:W-:Y:S01]  /*5330*/  MUFU.EX2 R203, R3 ;  /* 0x0000000300cb7308 */ /* 0x0003e20000000800 */
[----:B------:R-:W-:Y:S02]  /*5340*/  IMAD.MOV.U32 R102, RZ, RZ, R193 ;  /* 0x000000ffff667224 */ /* 0x000fe400078e00c1 */
[----:B------:R-:W-:Y:S02]  /*5350*/  IMAD.MOV.U32 R103, RZ, RZ, R191 ;  /* 0x000000ffff677224 */ /* 0x000fe400078e00bf */
[----:B------:R-:W-:-:S02]  /*5360*/  IMAD.MOV.U32 R101, RZ, RZ, R4 ;  /* 0x000000ffff657224 */ /* 0x000fc400078e0004 */
[C---:B------:R-:W-:Y:S01]  /*5370*/  HMMA.16816.F32.BF16 R36, R8.reuse, R22, R88 ;  /* 0x000000160824723c */ /* 0x040fe20000041858 */
[----:B------:R-:W4:Y:S01]  /*5380*/  LDSM.16.MT88.4 R20, [R227+0x1100] ;  /* 0x00110000e314783b */ /* 0x000f220000004200 */
[----:B------:R-:W-:Y:S02]  /*5390*/  IMAD.MOV.U32 R4, RZ, RZ, R147 ;  /* 0x000000ffff047224 */ /* 0x000fe400078e0093 */
[----:B------:R-:W-:Y:S02]  /*53a0*/  IMAD.MOV.U32 R147, RZ, RZ, R190 ;  /* 0x000000ffff937224 */ /* 0x000fe400078e00be */
[----:B------:R-:W-:Y:S02]  /*53b0*/  IMAD.MOV.U32 R100, RZ, RZ, R186 ;  /* 0x000000ffff647224 */ /* 0x000fe400078e00ba */
[----:B------:R-:W-:Y:S01]  /*53c0*/  HMMA.16816.F32.BF16 R84, R8, R30, R96 ;  /* 0x0000001e0854723c */ /* 0x000fe20000041860 */
[----:B-1----:R-:W-:Y:S02]  /*53d0*/  FFMA.FTZ R3, R113, c[0x0][0x2d0], -R5 ;  /* 0x0000b40071037a23 */ /* 0x002fe40000010805 */
[----:B------:R-:W-:-:S02]  /*53e0*/  IMAD.MOV.U32 R113, RZ, RZ, R195 ;  /* 0x000000ffff717224 */ /* 0x000fc400078e00c3 */
[----:B------:R1:W1:Y:S01]  /*53f0*/  MUFU.EX2 R202, R3 ;  /* 0x0000000300ca7308 */ /* 0x0002620000000800 */
[----:B------:R-:W-:Y:S01]  /*5400*/  FFMA.FTZ R4, R4, c[0x0][0x2d0], -R7 ;  /* 0x0000b40004047a23 */ /* 0x000fe20000010807 */
[----:B---3--:R-:W-:Y:S01]  /*5410*/  F2FP.BF16.PACK_AB R8, R206, R207 ;  /* 0x000000cfce08723e */ /* 0x008fe200000010ff */
[----:B------:R-:W-:Y:S01]  /*5420*/  IMAD.MOV.U32 R99, RZ, RZ, R145 ;  /* 0x000000ffff637224 */ /* 0x000fe200078e0091 */
[----:B--2---:R-:W-:Y:S01]  /*5430*/  F2FP.BF16.PACK_AB R10, R204, R205 ;  /* 0x000000cdcc0a723e */ /* 0x004fe200000010ff */
[--C-:B-1----:R-:W-:Y:S01]  /*5440*/  FFMA.FTZ R3, R114, c[0x0][0x2d0], -R5.reuse ;  /* 0x0000b40072037a23 */ /* 0x102fe20000010805 */
[----:B------:R-:W-:Y:S01]  /*5450*/  F2FP.BF16.PACK_AB R9, R202, R203 ;  /* 0x000000cbca09723e */ /* 0x000fe200000010ff */
[----:B------:R-:W-:Y:S02]  /*5460*/  IMAD.MOV.U32 R114, RZ, RZ, R196 ;  /* 0x000000ffff727224 */ /* 0x000fe400078e00c4 */
[----:B------:R1:W-:Y:S02]  /*5470*/  MUFU.EX2 R201, R3 ;  /* 0x0000000300c97308 */ /* 0x0003e40000000800 */
[----:B-1----:R-:W-:-:S02]  /*5480*/  FFMA.FTZ R3, R115, c[0x0][0x2d0], -R5 ;  /* 0x0000b40073037a23 */ /* 0x002fc40000010805 */
[----:B------:R-:W-:-:S04]  /*5490*/  IMAD.MOV.U32 R115, RZ, RZ, R189 ;  /* 0x000000ffff737224 */ /* 0x000fc800078e00bd */
[----:B------:R1:W2:Y:S02]  /*54a0*/  MUFU.EX2 R200, R3 ;  /* 0x0000000300c87308 */ /* 0x0002a40000000800 */
[----:B-1----:R-:W-:Y:S01]  /*54b0*/  FFMA.FTZ R3, R117, c[0x0][0x2d0], -R7 ;  /* 0x0000b40075037a23 */ /* 0x002fe20000010807 */
[----:B--2---:R-:W-:-:S05]  /*54c0*/  F2FP.BF16.PACK_AB R11, R200, R201 ;  /* 0x000000c9c80b723e */ /* 0x004fca00000010ff */
[----:B------:R1:W-:Y:S02]  /*54d0*/  MUFU.EX2 R199, R3 ;  /* 0x0000000300c77308 */ /* 0x0003e40000000800 */
[C---:B----4-:R-:W-:Y:S08]  /*54e0*/  HMMA.16816.F32.BF16 R156, R8.reuse, R32, R76 ;  /* 0x00000020089c723c */ /* 0x050ff0000004184c */
[----:B------:R-:W-:Y:S01]  /*54f0*/  HMMA.16816.F32.BF16 R76, R8, R14, R64 ;  /* 0x0000000e084c723c */ /* 0x000fe20000041840 */
[----:B-1----:R-:W-:-:S04]  /*5500*/  FFMA.FTZ R3, R116, c[0x0][0x2d0], -R7 ;  /* 0x0000b40074037a23 */ /* 0x002fc80000010807 */
[----:B------:R1:W2:Y:S03]  /*5510*/  MUFU.EX2 R198, R3 ;  /* 0x0000000300c67308 */ /* 0x0002a60000000800 */
[C---:B-----5:R-:W-:Y:S08]  /*5520*/  HMMA.16816.F32.BF16 R88, R8.reuse, R24, R72 ;  /* 0x000000180858723c */ /* 0x060ff00000041848 */
[----:B------:R-:W-:Y:S01]  /*5530*/  HMMA.16816.F32.BF16 R64, R8, R34, R56 ;  /* 0x000000220840723c */ /* 0x000fe20000041838 */
[----:B-1----:R-:W-:-:S07]  /*5540*/  FFMA.FTZ R3, R118, c[0x0][0x2d0], -R7 ;  /* 0x0000b40076037a23 */ /* 0x002fce0000010807 */
[C---:B------:R-:W-:Y:S01]  /*5550*/  HMMA.16816.F32.BF16 R120, R8.reuse, R12, R120 ;  /* 0x0000000c0878723c */ /* 0x040fe20000041878 */
[----:B------:R1:W-:Y:S07]  /*5560*/  MUFU.EX2 R197, R3 ;  /* 0x0000000300c57308 */ /* 0x0003ee0000000800 */
[C---:B------:R-:W-:Y:S08]  /*5570*/  HMMA.16816.F32.BF16 R104, R8.reuse, R20, R104 ;  /* 0x000000140868723c */ /* 0x040ff00000041868 */
[----:B------:R-:W-:Y:S01]  /*5580*/  HMMA.16816.F32.BF16 R72, R8, R22, R60 ;  /* 0x000000160848723c */ /* 0x000fe2000004183c */
[----:B-1----:R-:W-:-:S04]  /*5590*/  FFMA.FTZ R3, R124, c[0x0][0x2d0], -R7 ;  /* 0x0000b4007c037a23 */ /* 0x002fc80000010807 */
[----:B------:R1:W3:Y:S03]  /*55a0*/  MUFU.EX2 R196, R3 ;  /* 0x0000000300c47308 */ /* 0x0002e60000000800 */
[----:B------:R-:W-:Y:S07]  /*55b0*/  HMMA.16816.F32.BF16 R56, R8, R26, R48 ;  /* 0x0000001a0838723c */ /* 0x000fee0000041830 */
[----:B--2---:R-:W-:Y:S01]  /*55c0*/  F2FP.BF16.PACK_AB R8, R198, R199 ;  /* 0x000000c7c608723e */ /* 0x004fe200000010ff */
[----:B-1----:R-:W-:Y:S01]  /*55d0*/  FFMA.FTZ R3, R125, c[0x0][0x2d0], -R0 ;  /* 0x0000b4007d037a23 */ /* 0x002fe20000010800 */
[----:B---3--:R-:W-:-:S03]  /*55e0*/  F2FP.BF16.PACK_AB R10, R196, R197 ;  /* 0x000000c5c40a723e */ /* 0x008fc600000010ff */
[----:B------:R1:W-:Y:S02]  /*55f0*/  MUFU.EX2 R195, R3 ;  /* 0x0000000300c37308 */ /* 0x0003e40000000800 */
[----:B-1----:R-:W-:-:S06]  /*5600*/  FFMA.FTZ R3, R126, c[0x0][0x2d0], -R0 ;  /* 0x0000b4007e037a23 */ /* 0x002fcc0000010800 */
[----:B------:R1:W2:Y:S02]  /*5610*/  MUFU.EX2 R194, R3 ;  /* 0x0000000300c27308 */ /* 0x0002a40000000800 */
[----:B-1----:R-:W-:Y:S01]  /*5620*/  FFMA.FTZ R3, R127, c[0x0][0x2d0], -R0 ;  /* 0x0000b4007f037a23 */ /* 0x002fe20000010800 */
[----:B--2---:R-:W-:Y:S01]  /*5630*/  F2FP.BF16.PACK_AB R9, R194, R195 ;  /* 0x000000c3c209723e */ /* 0x004fe200000010ff */
[----:B------:R-:W-:-:S04]  /*5640*/  IMAD.MOV.U32 R127, RZ, RZ, R93 ;  /* 0x000000ffff7f7224 */ /* 0x000fc800078e005d */
[----:B------:R1:W-:Y:S01]  /*5650*/  MUFU.EX2 R193, R3 ;  /* 0x0000000300c17308 */ /* 0x0003e20000000800 */
[----:B------:R-:W-:Y:S02]  /*5660*/  IMAD.MOV.U32 R93, RZ, RZ, R71 ;  /* 0x000000ffff5d7224 */ /* 0x000fe400078e0047 */
[----:B------:R-:W-:Y:S02]  /*5670*/  IMAD.MOV.U32 R71, RZ, RZ, R146 ;  /* 0x000000ffff477224 */ /* 0x000fe400078e0092 */
[----:B------:R-:W-:Y:S02]  /*5680*/  IMAD.MOV.U32 R146, RZ, RZ, R192 ;  /* 0x000000ffff927224 */ /* 0x000fe400078e00c0 */
[----:B------:R-:W-:Y:S02]  /*5690*/  IMAD.MOV.U32 R117, RZ, RZ, R71 ;  /* 0x000000ffff757224 */ /* 0x000fe400078e0047 */
[----:B------:R-:W-:Y:S02]  /*56a0*/  IMAD.MOV.U32 R71, RZ, RZ, R187 ;  /* 0x000000ffff477224 */ /* 0x000fe400078e00bb */
[----:B-1----:R-:W-:-:S04]  /*56b0*/  FFMA.FTZ R3, R128, c[0x0][0x2d0], -R0 ;  /* 0x0000b40080037a23 */ /* 0x002fc80000010800 */
[----:B------:R1:W2:Y:S02]  /*56c0*/  MUFU.EX2 R192, R3 ;  /* 0x0000000300c07308 */ /* 0x0002a40000000800 */
[----:B-1----:R-:W-:Y:S01]  /*56d0*/  FFMA.FTZ R3, R129, c[0x0][0x2d0], -R7 ;  /* 0x0000b40081037a23 */ /* 0x002fe20000010807 */
[----:B--2---:R-:W-:-:S05]  /*56e0*/  F2FP.BF16.PACK_AB R11, R192, R193 ;  /* 0x000000c1c00b723e */ /* 0x004fca00000010ff */
[----:B------:R1:W-:Y:S02]  /*56f0*/  MUFU.EX2 R191, R3 ;  /* 0x0000000300bf7308 */ /* 0x0003e40000000800 */
[C---:B------:R-:W-:Y:S08]  /*5700*/  HMMA.16816.F32.BF16 R52, R8.reuse, R12, R52 ;  /* 0x0000000c0834723c */ /* 0x040ff00000041834 */
[----:B------:R-:W-:Y:S01]  /*5710*/  HMMA.16816.F32.BF16 R48, R8, R14, R36 ;  /* 0x0000000e0830723c */ /* 0x000fe20000041824 */
[----:B------:R-:W-:Y:S01]  /*5720*/  LDSM.16.MT88.4 R12, [R227+0x1900] ;  /* 0x00190000e30c783b */ /* 0x000fe20000004200 */
[----:B-1----:R-:W-:-:S04]  /*5730*/  FFMA.FTZ R3, R130, c[0x0][0x2d0], -R7 ;  /* 0x0000b40082037a23 */ /* 0x002fc80000010807 */
[----:B------:R1:W-:Y:S02]  /*5740*/  MUFU.EX2 R190, R3 ;  /* 0x0000000300be7308 */ /* 0x0003e40000000800 */
[C---:B------:R-:W-:Y:S01]  /*5750*/  HMMA.16816.F32.BF16 R36, R8.reuse, R22, R16 ;  /* 0x000000160824723c */ /* 0x040fe20000041810 */
[----:B------:R-:W2:Y:S07]  /*5760*/  LDSM.16.MT88.4 R16, [R224+0x1900] ;  /* 0x00190000e010783b */ /* 0x000eae0000004200 */
[----:B------:R-:W-:Y:S01]  /*5770*/  HMMA.16816.F32.BF16 R60, R8, R24, R108 ;  /* 0x00000018083c723c */ /* 0x000fe2000004186c */
[----:B-1----:R-:W-:-:S07]  /*5780*/  FFMA.FTZ R3, R131, c[0x0][0x2d0], -R6 ;  /* 0x0000b40083037a23 */ /* 0x002fce0000010806 */
[C---:B------:R-:W-:Y:S01]  /*5790*/  HMMA.16816.F32.BF16 R84, R8.reuse, R26, R84 ;  /* 0x0000001a0854723c */ /* 0x040fe20000041854 */
[----:B------:R-:W1:Y:S01]  /*57a0*/  LDSM.16.MT88.4 R24, [R226+0x1900] ;  /* 0x00190000e218783b */ /* 0x000e620000004200 */
[----:B------:R3:W-:Y:S06]  /*57b0*/  MUFU.EX2 R189, R3 ;  /* 0x0000000300bd7308 */ /* 0x0007ec0000000800 */
[C---:B------:R-:W-:Y:S01]  /*57c0*/  HMMA.16816.F32.BF16 R44, R8.reuse, R20, R44 ;  /* 0x00000014082c723c */ /* 0x040fe2000004182c */
[----:B------:R-:W4:Y:S07]  /*57d0*/  LDSM.16.MT88.4 R20, [R225+0x1900] ;  /* 0x00190000e114783b */ /* 0x000f2e0000004200 */
[----:B------:R-:W-:Y:S01]  /*57e0*/  HMMA.16816.F32.BF16 R40, R8, R34, R40 ;  /* 0x000000220828723c */ /* 0x000fe20000041828 */
[----:B---3--:R-:W-:-:S04]  /*57f0*/  FFMA.FTZ R3, R132, c[0x0][0x2d0], -R6 ;  /* 0x0000b40084037a23 */ /* 0x008fc80000010806 */
[----:B------:R3:W5:Y:S02]  /*5800*/  MUFU.EX2 R188, R3 ;  /* 0x0000000300bc7308 */ /* 0x0007640000000800 */
[----:B---3--:R-:W-:Y:S02]  /*5810*/  FFMA.FTZ R3, R133, c[0x0][0x2d0], -R6 ;  /* 0x0000b40085037a23 */ /* 0x008fe40000010806 */
[----:B------:R-:W-:-:S04]  /*5820*/  IMAD.MOV.U32 R133, RZ, RZ, R101 ;  /* 0x000000ffff857224 */ /* 0x000fc800078e0065 */
[----:B------:R3:W-:Y:S01]  /*5830*/  MUFU.EX2 R187, R3 ;  /* 0x0000000300bb7308 */ /* 0x0007e20000000800 */
[----:B------:R-:W-:Y:S02]  /*5840*/  IMAD.MOV.U32 R101, RZ, RZ, R115 ;  /* 0x000000ffff657224 */ /* 0x000fe400078e0073 */
[----:B------:R-:W-:Y:S02]  /*5850*/  IMAD.MOV.U32 R115, RZ, RZ, R113 ;  /* 0x000000ffff737224 */ /* 0x000fe400078e0071 */
[----:B------:R-:W-:Y:S02]  /*5860*/  IMAD.MOV.U32 R113, RZ, RZ, R185 ;  /* 0x000000ffff717224 */ /* 0x000fe400078e00b9 */
[----:B------:R-:W-:Y:S02]  /*5870*/  IMAD.MOV.U32 R98, RZ, RZ, R115 ;  /* 0x000000ffff627224 */ /* 0x000fe400078e0073 */
[----:B---3--:R-:W-:Y:S02]  /*5880*/  FFMA.FTZ R3, R134, c[0x0][0x2d0], -R6 ;  /* 0x0000b40086037a23 */ /* 0x008fe40000010806 */
[----:B------:R-:W-:-:S02]  /*5890*/  IMAD.MOV.U32 R134, RZ, RZ, R102 ;  /* 0x000000ffff867224 */ /* 0x000fc400078e0066 */
[----:B------:R3:W1:Y:S01]  /*58a0*/  MUFU.EX2 R186, R3 ;  /* 0x0000000300ba7308 */ /* 0x0006620000000800 */
[----:B------:R-:W-:Y:S02]  /*58b0*/  IMAD.MOV.U32 R102, RZ, RZ, R92 ;  /* 0x000000ffff667224 */ /* 0x000fe400078e005c */
[----:B------:R-:W-:Y:S02]  /*58c0*/  IMAD.MOV.U32 R92, RZ, RZ, R114 ;  /* 0x000000ffff5c7224 */ /* 0x000fe400078e0072 */
[----:B------:R-:W-:Y:S02]  /*58d0*/  IMAD.MOV.U32 R114, RZ, RZ, R29 ;  /* 0x000000ffff727224 */ /* 0x000fe400078e001d */
[----:B------:R-:W-:Y:S02]  /*58e0*/  IMAD.MOV.U32 R132, RZ, RZ, R102 ;  /* 0x000000ffff847224 */ /* 0x000fe400078e0066 */
[----:B------:R-:W-:Y:S02]  /*58f0*/  IMAD.MOV.U32 R102, RZ, RZ, R113 ;  /* 0x000000ffff667224 */ /* 0x000fe400078e0071 */
[----:B---3--:R-:W-:Y:S01]  /*5900*/  FFMA.FTZ R3, R135, c[0x0][0x2d0], -R5 ;  /* 0x0000b40087037a23 */ /* 0x008fe20000010805 */
[----:B------:R-:W-:Y:S01]  /*5910*/  MOV R135, R103 ;  /* 0x0000006700877202 */ /* 0x000fe20000000f00 */
[----:B------:R-:W-:-:S02]  /*5920*/  IMAD.MOV.U32 R103, RZ, RZ, R93 ;  /* 0x000000ffff677224 */ /* 0x000fc400078e005d */
[----:B------:R3:W-:Y:S01]  /*5930*/  MUFU.EX2 R185, R3 ;  /* 0x0000000300b97308 */ /* 0x0007e20000000800 */
[----:B------:R-:W-:Y:S02]  /*5940*/  IMAD.MOV.U32 R93, RZ, RZ, R94 ;  /* 0x000000ffff5d7224 */ /* 0x000fe400078e005e */
[----:B------:R-:W-:Y:S02]  /*5950*/  IMAD.MOV.U32 R97, RZ, RZ, R103 ;  /* 0x000000ffff617224 */ /* 0x000fe400078e0067 */
[----:B------:R-:W-:Y:S02]  /*5960*/  IMAD.MOV.U32 R103, RZ, RZ, R114 ;  /* 0x000000ffff677224 */ /* 0x000fe400078e0072 */
[----:B------:R-:W-:Y:S02]  /*5970*/  IMAD.MOV.U32 R94, RZ, RZ, R28 ;  /* 0x000000ffff5e7224 */ /* 0x000fe400078e001c */
[----:B------:R-:W-:Y:S01]  /*5980*/  HMMA.16816.F32.BF16 R28, R8, R32, R80 ;  /* 0x00000020081c723c */ /* 0x000fe20000041850 */
[----:B------:R-:W-:-:S02]  /*5990*/  IMAD.MOV.U32 R126, RZ, RZ, R103 ;  /* 0x000000ffff7e7224 */ /* 0x000fc400078e0067 */
[----:B---3--:R-:W-:-:S04]  /*59a0*/  FFMA.FTZ R3, R137, c[0x0][0x2d0], -R5 ;  /* 0x0000b40089037a23 */ /* 0x008fc80000010805 */
[----:B-----5:R-:W-:Y:S01]  /*59b0*/  F2FP.BF16.PACK_AB R8, R188, R189 ;  /* 0x000000bdbc08723e */ /* 0x020fe200000010ff */
[----:B------:R-:W-:Y:S01]  /*59c0*/  IMAD.MOV.U32 R137, RZ, RZ, R184 ;  /* 0x000000ffff897224 */ /* 0x000fe200078e00b8 */
[----:B-1----:R-:W-:Y:S01]  /*59d0*/  F2FP.BF16.PACK_AB R10, R186, R187 ;  /* 0x000000bbba0a723e */ /* 0x002fe200000010ff */
[----:B------:R1:W3:Y:S02]  /*59e0*/  MUFU.EX2 R184, R3 ;  /* 0x0000000300b87308 */ /* 0x0002e40000000800 */
[----:B-1----:R-:W-:Y:S01]  /*59f0*/  FFMA.FTZ R3, R136, c[0x0][0x2d0], -R5 ;  /* 0x0000b40088037a23 */ /* 0x002fe20000010805 */
[----:B------:R-:W-:Y:S02]  /*5a00*/  MOV R136, R117 ;  /* 0x0000007500887202 */ /* 0x000fe40000000f00 */
[----:B---3--:R-:W-:-:S03]  /*5a10*/  F2FP.BF16.PACK_AB R9, R184, R185 ;  /* 0x000000b9b809723e */ /* 0x008fc600000010ff */
[----:B------:R1:W-:Y:S02]  /*5a20*/  MUFU.EX2 R117, R3 ;  /* 0x0000000300757308 */ /* 0x0003e40000000800 */
[----:B-1----:R-:W-:Y:S02]  /*5a30*/  FFMA.FTZ R3, R138, c[0x0][0x2d0], -R5 ;  /* 0x0000b4008a037a23 */ /* 0x002fe40000010805 */
[----:B------:R-:W-:-:S04]  /*5a40*/  IMAD.MOV.U32 R138, RZ, RZ, R100 ;  /* 0x000000ffff8a7224 */ /* 0x000fc800078e0064 */
[----:B------:R1:W3:Y:S01]  /*5a50*/  MUFU.EX2 R118, R3 ;  /* 0x0000000300767308 */ /* 0x0002e20000000800 */
[----:B------:R-:W-:-:S04]  /*5a60*/  IMAD.MOV.U32 R100, RZ, RZ, R146 ;  /* 0x000000ffff647224 */ /* 0x000fc800078e0092 */
[----:B------:R-:W-:Y:S02]  /*5a70*/  IMAD.MOV.U32 R125, RZ, RZ, R100 ;  /* 0x000000ffff7d7224 */ /* 0x000fe400078e0064 */
[----:B-1----:R-:W-:Y:S01]  /*5a80*/  FFMA.FTZ R3, R140, c[0x0][0x2d0], -R7 ;  /* 0x0000b4008c037a23 */ /* 0x002fe20000010807 */
[----:B---3--:R-:W-:-:S03]  /*5a90*/  F2FP.BF16.PACK_AB R11, R118, R117 ;  /* 0x00000075760b723e */ /* 0x008fc600000010ff */
[----:B------:R1:W-:Y:S04]  /*5aa0*/  MUFU.EX2 R116, R3 ;  /* 0x0000000300747308 */ /* 0x0003e80000000800 */
[C---:B--2---:R-:W-:Y:S08]  /*5ab0*/  HMMA.16816.F32.BF16 R128, R8.reuse, R18, R76 ;  /* 0x000000120880723c */ /* 0x044ff0000004184c */
[----:B------:R-:W-:Y:S01]  /*5ac0*/  HMMA.16816.F32.BF16 R76, R8, R24, R88 ;  /* 0x00000018084c723c */ /* 0x000fe20000041858 */
[----:B-1----:R-:W-:-:S02]  /*5ad0*/  FFMA.FTZ R3, R139, c[0x0][0x2d0], -R7 ;  /* 0x0000b4008b037a23 */ /* 0x002fc40000010807 */
[----:B------:R-:W-:Y:S01]  /*5ae0*/  IMAD.MOV.U32 R139, RZ, RZ, R101 ;  /* 0x000000ffff8b7224 */ /* 0x000fe200078e0065 */
[----:B------:R-:W-:Y:S01]  /*5af0*/  MOV R101, R147 ;  /* 0x0000009300657202 */ /* 0x000fe20000000f00 */
[----:B------:R1:W2:Y:S02]  /*5b00*/  MUFU.EX2 R115, R3 ;  /* 0x0000000300737308 */ /* 0x0002a40000000800 */
[----:B------:R-:W-:Y:S01]  /*5b10*/  IMAD.MOV.U32 R90, RZ, RZ, R112 ;  /* 0x000000ffff5a7224 */ /* 0x000fe200078e0070 */
[----:B------:R-:W-:Y:S01]  /*5b20*/  HMMA.16816.F32.BF16 R120, R8, R16, R120 ;  /* 0x000000100878723c */ /* 0x000fe20000041878 */
[----:B------:R-:W-:Y:S02]  /*5b30*/  IMAD.MOV.U32 R91, RZ, RZ, R102 ;  /* 0x000000ffff5b7224 */ /* 0x000fe400078e0066 */
[----:B------:R-:W-:-:S05]  /*5b40*/  IMAD.MOV.U32 R124, RZ, RZ, R101 ;  /* 0x000000ffff7c7224 */ /* 0x000fca00078e0065 */
[----:B----4-:R-:W-:Y:S01]  /*5b50*/  HMMA.16816.F32.BF16 R156, R8, R20, R156 ;  /* 0x00000014089c723c */ /* 0x010fe2000004189c */
[----:B-1----:R-:W-:-:S07]  /*5b60*/  FFMA.FTZ R3, R141, c[0x0][0x2d0], -R7 ;  /* 0x0000b4008d037a23 */ /* 0x002fce0000010807 */
[----:B------:R-:W-:Y:S01]  /*5b70*/  HMMA.16816.F32.BF16 R80, R8, R22, R64 ;  /* 0x000000160850723c */ /* 0x000fe20000041840 */
[----:B------:R1:W-:Y:S02]  /*5b80*/  MUFU.EX2 R114, R3 ;  /* 0x0000000300727308 */ /* 0x0003e40000000800 */
[----:B-1----:R-:W-:-:S06]  /*5b90*/  FFMA.FTZ R3, R142, c[0x0][0x2d0], -R7 ;  /* 0x0000b4008e037a23 */ /* 0x002fcc0000010807 */
[----:B------:R1:W-:Y:S02]  /*5ba0*/  MUFU.EX2 R113, R3 ;  /* 0x0000000300717308 */ /* 0x0003e40000000800 */
[--C-:B-1----:R-:W-:Y:S02]  /*5bb0*/  FFMA.FTZ R3, R143, c[0x0][0x2d0], -R0.reuse ;  /* 0x0000b4008f037a23 */ /* 0x102fe40000010800 */
[----:B------:R-:W-:Y:S04]  /*5bc0*/  HMMA.16816.F32.BF16 R140, R8, R12, R104 ;  /* 0x0000000c088c723c */ /* 0x000fe80000041868 */
[----:B------:R1:W-:Y:S02]  /*5bd0*/  MUFU.EX2 R111, R3 ;  /* 0x00000003006f7308 */ /* 0x0003e40000000800 */
[----:B-1----:R-:W-:-:S02]  /*5be0*/  FFMA.FTZ R3, R144, c[0x0][0x2d0], -R0 ;  /* 0x0000b40090037a23 */ /* 0x002fc40000010800 */
[C---:B------:R-:W-:Y:S04]  /*5bf0*/  HMMA.16816.F32.BF16 R144, R8.reuse, R14, R72 ;  /* 0x0000000e0890723c */ /* 0x040fe80000041848 */
[----:B------:R1:W3:Y:S04]  /*5c00*/  MUFU.EX2 R110, R3 ;  /* 0x00000003006e7308 */ /* 0x0002e80000000800 */
[----:B------:R-:W-:Y:S07]  /*5c10*/  HMMA.16816.F32.BF16 R72, R8, R26, R56 ;  /* 0x0000001a0848723c */ /* 0x000fee0000041838 */
[----:B------:R-:W-:-:S02]  /*5c20*/  F2FP.BF16.PACK_AB R8, R190, R191 ;  /* 0x000000bfbe08723e */ /* 0x000fc400000010ff */
[----:B--2---:R-:W-:Y:S01]  /*5c30*/  F2FP.BF16.PACK_AB R10, R115, R116 ;  /* 0x00000074730a723e */ /* 0x004fe200000010ff */
[--C-:B-1----:R-:W-:Y:S01]  /*5c40*/  FFMA.FTZ R3, R149, c[0x0][0x2d0], -R0.reuse ;  /* 0x0000b40095037a23 */ /* 0x102fe20000010800 */
[----:B---3--:R-:W-:Y:S01]  /*5c50*/  F2FP.BF16.PACK_AB R9, R110, R111 ;  /* 0x0000006f6e09723e */ /* 0x008fe200000010ff */
[----:B------:R-:W-:Y:S02]  /*5c60*/  IMAD.MOV.U32 R149, RZ, RZ, R97 ;  /* 0x000000ffff957224 */ /* 0x000fe400078e0061 */
[----:B------:R1:W-:Y:S02]  /*5c70*/  MUFU.EX2 R108, R3 ;  /* 0x00000003006c7308 */ /* 0x0003e40000000800 */
[----:B-1----:R-:W-:Y:S02]  /*5c80*/  FFMA.FTZ R3, R151, c[0x0][0x2d0], -R0 ;  /* 0x0000b40097037a23 */ /* 0x002fe40000010800 */
[----:B------:R-:W-:-:S04]  /*5c90*/  IMAD.MOV.U32 R151, RZ, RZ, R98 ;  /* 0x000000ffff977224 */ /* 0x000fc800078e0062 */
[----:B------:R1:W2:Y:S02]  /*5ca0*/  MUFU.EX2 R107, R3 ;  /* 0x00000003006b7308 */ /* 0x0002a40000000800 */
[----:B-1----:R-:W-:Y:S01]  /*5cb0*/  FFMA.FTZ R3, R148, c[0x0][0x2d0], -R7 ;  /* 0x0000b40094037a23 */ /* 0x002fe20000010807 */
[----:B--2---:R-:W-:Y:S01]  /*5cc0*/  F2FP.BF16.PACK_AB R11, R107, R108 ;  /* 0x0000006c6b0b723e */ /* 0x004fe200000010ff */
[----:B------:R-:W-:-:S04]  /*5cd0*/  IMAD.MOV.U32 R148, RZ, RZ, R99 ;  /* 0x000000ffff947224 */ /* 0x000fc800078e0063 */
[----:B------:R1:W-:Y:S02]  /*5ce0*/  MUFU.EX2 R112, R3 ;  /* 0x0000000300707308 */ /* 0x0003e40000000800 */
[C---:B------:R-:W-:Y:S08]  /*5cf0*/  HMMA.16816.F32.BF16 R64, R8.reuse, R16, R52 ;  /* 0x000000100840723c */ /* 0x040ff00000041834 */
[----:B------:R-:W-:Y:S01]  /*5d00*/  HMMA.16816.F32.BF16 R56, R8, R18, R48 ;  /* 0x000000120838723c */ /* 0x000fe20000041830 */
[----:B------:R-:W2:Y:S01]  /*5d10*/  LDSM.16.MT88.4 R16, [R224+0x2100] ;  /* 0x00210000e010783b */ /* 0x000ea20000004200 */
[----:B-1----:R-:W-:-:S04]  /*5d20*/  FFMA.FTZ R3, R150, c[0x0][0x2d0], -R7 ;  /* 0x0000b40096037a23 */ /* 0x002fc80000010807 */
[----:B------:R1:W-:Y:S02]  /*5d30*/  MUFU.EX2 R109, R3 ;  /* 0x00000003006d7308 */ /* 0x0003e40000000800 */
[C---:B------:R-:W-:Y:S08]  /*5d40*/  HMMA.16816.F32.BF16 R52, R8.reuse, R12, R44 ;  /* 0x0000000c0834723c */ /* 0x040ff0000004182c */
[----:B------:R-:W-:Y:S01]  /*5d50*/  HMMA.16816.F32.BF16 R48, R8, R14, R36 ;  /* 0x0000000e0830723c */ /* 0x000fe20000041824 */
[----:B------:R-:W3:Y:S01]  /*5d60*/  LDSM.16.MT88.4 R12, [R227+0x2100] ;  /* 0x00210000e30c783b */ /* 0x000ee20000004200 */
[----:B-1----:R-:W-:-:S06]  /*5d70*/  FFMA.FTZ R3, R153, c[0x0][0x2d0], -R6 ;  /* 0x0000b40099037a23 */ /* 0x002fcc0000010806 */
[C---:B------:R-:W-:Y:S01]  /*5d80*/  HMMA.16816.F32.BF16 R32, R8.reuse, R20, R28 ;  /* 0x000000140820723c */ /* 0x040fe2000004181c */
[----:B------:R-:W-:Y:S01]  /*5d90*/  LDSM.16.MT88.4 R28, [R226+0x2100] ;  /* 0x00210000e21c783b */ /* 0x000fe20000004200 */
[----:B------:R1:W-:Y:S06]  /*5da0*/  MUFU.EX2 R106, R3 ;  /* 0x00000003006a7308 */ /* 0x0003ec0000000800 */
[C---:B------:R-:W-:Y:S01]  /*5db0*/  HMMA.16816.F32.BF16 R40, R8.reuse, R22, R40 ;  /* 0x000000160828723c */ /* 0x040fe20000041828 */
[----:B------:R-:W4:Y:S07]  /*5dc0*/  LDSM.16.MT88.4 R20, [R225+0x2100] ;  /* 0x00210000e114783b */ /* 0x000f2e0000004200 */
[----:B------:R-:W-:Y:S01]  /*5dd0*/  HMMA.16816.F32.BF16 R36, R8, R26, R84 ;  /* 0x0000001a0824723c */ /* 0x000fe20000041854 */
[----:B-1----:R-:W-:-:S04]  /*5de0*/  FFMA.FTZ R3, R155, c[0x0][0x2d0], -R6 ;  /* 0x0000b4009b037a23 */ /* 0x002fc80000010806 */
[----:B------:R1:W5:Y:S03]  /*5df0*/  MUFU.EX2 R105, R3 ;  /* 0x0000000300697308 */ /* 0x0003660000000800 */
[----:B------:R-:W-:Y:S01]  /*5e00*/  HMMA.16816.F32.BF16 R44, R8, R24, R60 ;  /* 0x00000018082c723c */ /* 0x000fe2000004183c */
[----:B------:R-:W2:Y:S01]  /*5e10*/  LDSM.16.MT88.4 R24, [R224+0x2900] ;  /* 0x00290000e018783b */ /* 0x000ea20000004200 */
[----:B-1----:R-:W-:-:S05]  /*5e20*/  FFMA.FTZ R3, R154, c[0x0][0x2d0], -R6 ;  /* 0x0000b4009a037a23 */ /* 0x002fca0000010806 */
[----:B-----5:R-:W-:Y:S01]  /*5e30*/  F2FP.BF16.PACK_AB R8, R105, R106 ;  /* 0x0000006a6908723e */ /* 0x020fe200000010ff */
[----:B------:R1:W-:Y:S02]  /*5e40*/  MUFU.EX2 R104, R3 ;  /* 0x0000000300687308 */ /* 0x0003e40000000800 */
[----:B-1----:R-:W-:-:S06]  /*5e50*/  FFMA.FTZ R3, R152, c[0x0][0x2d0], -R6 ;  /* 0x0000b40098037a23 */ /* 0x002fcc0000010806 */
[----:B------:R1:W5:Y:S02]  /*5e60*/  MUFU.EX2 R103, R3 ;  /* 0x0000000300677308 */ /* 0x0003640000000800 */
[----:B-1----:R-:W-:Y:S01]  /*5e70*/  FFMA.FTZ R3, R161, c[0x0][0x2d0], -R5 ;  /* 0x0000b400a1037a23 */ /* 0x002fe20000010805 */
[----:B-----5:R-:W-:-:S05]  /*5e80*/  F2FP.BF16.PACK_AB R10, R103, R104 ;  /* 0x00000068670a723e */ /* 0x020fca00000010ff */
        /* <DEDUP_REMOVED lines=15> */
[C---:B---3--:R-:W-:Y:S08]  /*5f80*/  HMMA.16816.F32.BF16 R140, R8.reuse, R12, R140 ;  /* 0x0000000c088c723c */ /* 0x048ff0000004188c */
[----:B------:R-:W-:Y:S01]  /*5f90*/  HMMA.16816.F32.BF16 R144, R8, R14, R144 ;  /* 0x0000000e0890723c */ /* 0x000fe20000041890 */
[----:B-1----:R-:W-:-:S07]  /*5fa0*/  FFMA.FTZ R3, R170, c[0x0][0x2d0], -R0 ;  /* 0x0000b400aa037a23 */ /* 0x002fce0000010800 */
[C---:B----4-:R-:W-:Y:S01]  /*5fb0*/  HMMA.16816.F32.BF16 R156, R8.reuse, R20, R156 ;  /* 0x00000014089c723c */ /* 0x050fe2000004189c */
[----:B------:R1:W-:Y:S07]  /*5fc0*/  MUFU.EX2 R96, R3 ;  /* 0x0000000300607308 */ /* 0x0003ee0000000800 */
[C---:B------:R-:W-:Y:S08]  /*5fd0*/  HMMA.16816.F32.BF16 R80, R8.reuse, R22, R80 ;  /* 0x000000160850723c */ /* 0x040ff00000041850 */
[----:B------:R-:W-:Y:S01]  /*5fe0*/  HMMA.16816.F32.BF16 R76, R8, R28, R76 ;  /* 0x0000001c084c723c */ /* 0x000fe2000004184c */
[----:B-1----:R-:W-:-:S02]  /*5ff0*/  FFMA.FTZ R3, R168, c[0x0][0x2d0], -R0 ;  /* 0x0000b400a8037a23 */ /* 0x002fc40000010800 */
[----:B------:R-:W-:Y:S01]  /*6000*/  IMAD.MOV.U32 R168, RZ, RZ, R90 ;  /* 0x000000ffffa87224 */ /* 0x000fe200078e005a */
[----:B------:R-:W-:Y:S01]  /*6010*/  MOV R90, R91 ;  /* 0x0000005b005a7202 */ /* 0x000fe20000000f00 */
[----:B------:R-:W-:-:S03]  /*6020*/  IMAD.MOV.U32 R91, RZ, RZ, R148 ;  /* 0x000000ffff5b7224 */ /* 0x000fc600078e0094 */
[----:B------:R-:W-:Y:S01]  /*6030*/  HMMA.16816.F32.BF16 R72, R8, R30, R72 ;  /* 0x0000001e0848723c */ /* 0x000fe20000041848 */
[----:B------:R-:W-:Y:S02]  /*6040*/  IMAD.MOV.U32 R148, RZ, RZ, R151 ;  /* 0x000000ffff947224 */ /* 0x000fe400078e0097 */
[----:B------:R-:W-:Y:S02]  /*6050*/  IMAD.MOV.U32 R151, RZ, RZ, R149 ;  /* 0x000000ffff977224 */ /* 0x000fe400078e0095 */
[----:B------:R-:W-:Y:S02]  /*6060*/  IMAD.MOV.U32 R149, RZ, RZ, R139 ;  /* 0x000000ffff957224 */ /* 0x000fe400078e008b */
[----:B------:R-:W-:Y:S01]  /*6070*/  IMAD.MOV.U32 R139, RZ, RZ, R138 ;  /* 0x000000ffff8b7224 */ /* 0x000fe200078e008a */
[----:B------:R-:W-:Y:S01]  /*6080*/  F2FP.BF16.PACK_AB R8, R113, R114 ;  /* 0x000000727108723e */ /* 0x000fe200000010ff */
[----:B------:R-:W-:Y:S01]  /*6090*/  IMAD.MOV.U32 R138, RZ, RZ, R136 ;  /* 0x000000ffff8a7224 */ /* 0x000fe200078e0088 */
[----:B--2---:R-:W-:Y:S01]  /*60a0*/  F2FP.BF16.PACK_AB R9, R97, R98 ;  /* 0x000000626109723e */ /* 0x004fe200000010ff */
[----:B------:R-:W-:Y:S01]  /*60b0*/  IMAD.MOV.U32 R136, RZ, RZ, R137 ;  /* 0x000000ffff887224 */ /* 0x000fe200078e0089 */
[----:B------:R-:W-:Y:S01]  /*60c0*/  F2FP.BF16.PACK_AB R10, R109, R112 ;  /* 0x000000706d0a723e */ /* 0x000fe200000010ff */
[----:B------:R-:W-:-:S02]  /*60d0*/  IMAD.MOV.U32 R137, RZ, RZ, R135 ;  /* 0x000000ffff897224 */ /* 0x000fc400078e0087 */
[----:B------:R-:W-:Y:S01]  /*60e0*/  IMAD.MOV.U32 R135, RZ, RZ, R134 ;  /* 0x000000ffff877224 */ /* 0x000fe200078e0086 */
[----:B------:R-:W-:Y:S01]  /*60f0*/  MOV R134, R133 ;  /* 0x0000008500867202 */ /* 0x000fe20000000f00 */
[----:B------:R-:W-:Y:S02]  /*6100*/  IMAD.MOV.U32 R133, RZ, RZ, R127 ;  /* 0x000000ffff857224 */ /* 0x000fe400078e007f */
[----:B------:R-:W-:Y:S02]  /*6110*/  IMAD.MOV.U32 R89, RZ, RZ, R148 ;  /* 0x000000ffff597224 */ /* 0x000fe400078e0094 */
[----:B------:R-:W-:Y:S02]  /*6120*/  IMAD.MOV.U32 R127, RZ, RZ, R95 ;  /* 0x000000ffff7f7224 */ /* 0x000fe400078e005f */
[----:B------:R-:W-:Y:S01]  /*6130*/  IMAD.MOV.U32 R148, RZ, RZ, R149 ;  /* 0x000000ffff947224 */ /* 0x000fe200078e0095 */
[----:B------:R-:W1:Y:S01]  /*6140*/  MUFU.EX2 R95, R3 ;  /* 0x00000003005f7308 */ /* 0x000e620000000800 */
[----:B------:R-:W-:-:S02]  /*6150*/  IMAD.MOV.U32 R149, RZ, RZ, R138 ;  /* 0x000000ffff957224 */ /* 0x000fc400078e008a */
[----:B------:R-:W-:Y:S02]  /*6160*/  IMAD.MOV.U32 R138, RZ, RZ, R137 ;  /* 0x000000ffff8a7224 */ /* 0x000fe400078e0089 */
[----:B------:R-:W-:Y:S02]  /*6170*/  IMAD.MOV.U32 R137, RZ, RZ, R134 ;  /* 0x000000ffff897224 */ /* 0x000fe400078e0086 */
[----:B------:R-:W-:Y:S02]  /*6180*/  IMAD.MOV.U32 R134, RZ, RZ, R127 ;  /* 0x000000ffff867224 */ /* 0x000fe400078e007f */
[----:B------:R-:W-:Y:S02]  /*6190*/  IMAD.MOV.U32 R127, RZ, RZ, R126 ;  /* 0x000000ffff7f7224 */ /* 0x000fe400078e007e */
[----:B------:R-:W-:Y:S02]  /*61a0*/  IMAD.MOV.U32 R126, RZ, RZ, R94 ;  /* 0x000000ffff7e7224 */ /* 0x000fe400078e005e */
[----:B------:R-:W-:-:S02]  /*61b0*/  IMAD.MOV.U32 R88, RZ, RZ, R91 ;  /* 0x000000ffff587224 */ /* 0x000fc400078e005b */
[----:B------:R-:W-:Y:S01]  /*61c0*/  IMAD.MOV.U32 R170, RZ, RZ, R89 ;  /* 0x000000ffffaa7224 */ /* 0x000fe200078e0059 */
[----:B-1----:R-:W-:Y:S01]  /*61d0*/  F2FP.BF16.PACK_AB R11, R95, R96 ;  /* 0x000000605f0b723e */ /* 0x002fe200000010ff */
[----:B------:R-:W-:Y:S02]  /*61e0*/  FFMA.FTZ R3, R175, c[0x0][0x2d0], -R6 ;  /* 0x0000b400af037a23 */ /* 0x000fe40000010806 */
[----:B------:R-:W-:Y:S02]  /*61f0*/  IMAD.MOV.U32 R175, RZ, RZ, R90 ;  /* 0x000000ffffaf7224 */ /* 0x000fe400078e005a */
[----:B------:R-:W-:Y:S01]  /*6200*/  IMAD.MOV.U32 R90, RZ, RZ, R151 ;  /* 0x000000ffff5a7224 */ /* 0x000fe200078e0097 */
[----:B------:R1:W-:Y:S01]  /*6210*/  MUFU.EX2 R94, R3 ;  /* 0x00000003005e7308 */ /* 0x0003e20000000800 */
[----:B------:R-:W-:Y:S01]  /*6220*/  IMAD.MOV.U32 R151, RZ, RZ, R139 ;  /* 0x000000ffff977224 */ /* 0x000fe200078e008b */
[----:B------:R-:W-:Y:S01]  /*6230*/  MOV R139, R136 ;  /* 0x00000088008b7202 */ /* 0x000fe20000000f00 */
[----:B------:R-:W-:Y:S01]  /*6240*/  IMAD.MOV.U32 R136, RZ, RZ, R135 ;  /* 0x000000ffff887224 */ /* 0x000fe200078e0087 */
[----:B------:R-:W-:Y:S01]  /*6250*/  HMMA.16816.F32.BF16 R64, R8, R16, R64 ;  /* 0x000000100840723c */ /* 0x000fe20000041840 */
[----:B------:R-:W-:-:S02]  /*6260*/  IMAD.MOV.U32 R135, RZ, RZ, R133 ;  /* 0x000000ffff877224 */ /* 0x000fc400078e0085 */
[----:B------:R-:W-:Y:S02]  /*6270*/  IMAD.MOV.U32 R133, RZ, RZ, R93 ;  /* 0x000000ffff857224 */ /* 0x000fe400078e005d */
[----:B------:R-:W-:Y:S02]  /*6280*/  IMAD.MOV.U32 R169, RZ, RZ, R90 ;  /* 0x000000ffffa97224 */ /* 0x000fe400078e005a */
[----:B------:R-:W-:Y:S01]  /*6290*/  IMAD.MOV.U32 R171, RZ, RZ, R148 ;  /* 0x000000ffffab7224 */ /* 0x000fe200078e0094 */
[----:B------:R-:W-:Y:S01]  /*62a0*/  HMMA.16816.F32.BF16 R56, R8, R18, R56 ;  /* 0x000000120838723c */ /* 0x000fe20000041838 */
[----:B------:R-:W-:Y:S01]  /*62b0*/  LDSM.16.MT88.4 R16, [R225+0x2900] ;  /* 0x00290000e110783b */ /* 0x000fe20000004200 */
[----:B------:R-:W-:Y:S02]  /*62c0*/  IMAD.MOV.U32 R154, RZ, RZ, R149 ;  /* 0x000000ffff9a7224 */ /* 0x000fe400078e0095 */
[----:B-1----:R-:W-:Y:S02]  /*62d0*/  FFMA.FTZ R3, R174, c[0x0][0x2d0], -R6 ;  /* 0x0000b400ae037a23 */ /* 0x002fe40000010806 */
[----:B------:R-:W-:-:S02]  /*62e0*/  IMAD.MOV.U32 R174, RZ, RZ, R92 ;  /* 0x000000ffffae7224 */ /* 0x000fc400078e005c */
[----:B------:R1:W2:Y:S01]  /*62f0*/  MUFU.EX2 R93, R3 ;  /* 0x00000003005d7308 */ /* 0x0002a20000000800 */
[C---:B------:R-:W-:Y:S01]  /*6300*/  HMMA.16816.F32.BF16 R52, R8.reuse, R12, R52 ;  /* 0x0000000c0834723c */ /* 0x040fe20000041834 */
[----:B------:R-:W-:Y:S02]  /*6310*/  IMAD.MOV.U32 R153, RZ, RZ, R138 ;  /* 0x000000ffff997224 */ /* 0x000fe400078e008a */
[----:B------:R-:W-:Y:S02]  /*6320*/  IMAD.MOV.U32 R138, RZ, RZ, R137 ;  /* 0x000000ffff8a7224 */ /* 0x000fe400078e0089 */
[----:B------:R-:W-:Y:S02]  /*6330*/  IMAD.MOV.U32 R137, RZ, RZ, R134 ;  /* 0x000000ffff897224 */ /* 0x000fe400078e0086 */
[----:B------:R-:W-:Y:S01]  /*6340*/  IMAD.MOV.U32 R152, RZ, RZ, R151 ;  /* 0x000000ffff987224 */ /* 0x000fe200078e0097 */
[----:B------:R-:W-:Y:S01]  /*6350*/  HMMA.16816.F32.BF16 R48, R8, R14, R48 ;  /* 0x0000000e0830723c */ /* 0x000fe20000041830 */
[----:B------:R-:W-:Y:S01]  /*6360*/  LDSM.16.MT88.4 R12, [R226+0x2900] ;  /* 0x00290000e20c783b */ /* 0x000fe20000004200 */
[----:B------:R-:W-:-:S02]  /*6370*/  IMAD.MOV.U32 R155, RZ, RZ, R139 ;  /* 0x000000ffff9b7224 */ /* 0x000fc400078e008b */
[----:B------:R-:W-:Y:S01]  /*6380*/  IMAD.MOV.U32 R139, RZ, RZ, R136 ;  /* 0x000000ffff8b7224 */ /* 0x000fe200078e0088 */
[----:B------:R-:W-:Y:S01]  /*6390*/  MOV R136, R135 ;  /* 0x0000008700887202 */ /* 0x000fe20000000f00 */
[----:B------:R-:W-:Y:S01]  /*63a0*/  LDSM.16.MT88.4 R148, [R227+0x3100] ;  /* 0x00310000e394783b */ /* 0x000fe20000004200 */
[--C-:B-1----:R-:W-:Y:S01]  /*63b0*/  FFMA.FTZ R3, R165, c[0x0][0x2d0], -R6.reuse ;  /* 0x0000b400a5037a23 */ /* 0x102fe20000010806 */
[C---:B------:R-:W-:Y:S03]  /*63c0*/  HMMA.16816.F32.BF16 R32, R8.reuse, R20, R32 ;  /* 0x000000140820723c */ /* 0x040fe60000041820 */
[----:B------:R1:W-:Y:S05]  /*63d0*/  MUFU.EX2 R92, R3 ;  /* 0x00000003005c7308 */ /* 0x0003ea0000000800 */
[C---:B------:R-:W-:Y:S01]  /*63e0*/  HMMA.16816.F32.BF16 R40, R8.reuse, R22, R40 ;  /* 0x000000160828723c */ /* 0x040fe20000041828 */
[----:B------:R-:W3:Y:S07]  /*63f0*/  LDSM.16.MT88.4 R20, [R227+0x2900] ;  /* 0x00290000e314783b */ /* 0x000eee0000004200 */
[----:B------:R-:W-:Y:S01]  /*6400*/  HMMA.16816.F32.BF16 R44, R8, R28, R44 ;  /* 0x0000001c082c723c */ /* 0x000fe2000004182c */
[----:B-1----:R-:W-:-:S04]  /*6410*/  FFMA.FTZ R3, R166, c[0x0][0x2d0], -R6 ;  /* 0x0000b400a6037a23 */ /* 0x002fc80000010806 */
[----:B------:R1:W4:Y:S03]  /*6420*/  MUFU.EX2 R91, R3 ;  /* 0x00000003005b7308 */ /* 0x0003260000000800 */
[----:B------:R-:W-:Y:S07]  /*6430*/  HMMA.16816.F32.BF16 R36, R8, R30, R36 ;  /* 0x0000001e0824723c */ /* 0x000fee0000041824 */
[----:B--2---:R-:W-:Y:S01]  /*6440*/  F2FP.BF16.PACK_AB R8, R93, R94 ;  /* 0x0000005e5d08723e */ /* 0x004fe200000010ff */
[----:B-1----:R-:W-:Y:S01]  /*6450*/  FFMA.FTZ R3, R178, c[0x0][0x2d0], -R5 ;  /* 0x0000b400b2037a23 */ /* 0x002fe20000010805 */
[----:B------:R-:W-:-:S02]  /*6460*/  MOV R178, R88 ;  /* 0x0000005800b27202 */ /* 0x000fc40000000f00 */
[----:B----4-:R-:W-:Y:S01]  /*6470*/  F2FP.BF16.PACK_AB R10, R91, R92 ;  /* 0x0000005c5b0a723e */ /* 0x010fe200000010ff */
[----:B------:R1:W-:Y:S02]  /*6480*/  MUFU.EX2 R90, R3 ;  /* 0x00000003005a7308 */ /* 0x0003e40000000800 */
[----:B-1----:R-:W-:Y:S02]  /*6490*/  FFMA.FTZ R3, R179, c[0x0][0x2d0], -R5 ;  /* 0x0000b400b3037a23 */ /* 0x002fe40000010805 */
[----:B------:R-:W-:-:S04]  /*64a0*/  IMAD.MOV.U32 R179, RZ, RZ, R133 ;  /* 0x000000ffffb37224 */ /* 0x000fc800078e0085 */
[----:B------:R1:W2:Y:S02]  /*64b0*/  MUFU.EX2 R89, R3 ;  /* 0x0000000300597308 */ /* 0x0002a40000000800 */
[----:B-1----:R-:W-:Y:S01]  /*64c0*/  FFMA.FTZ R3, R164, c[0x0][0x2d0], -R5 ;  /* 0x0000b400a4037a23 */ /* 0x002fe20000010805 */
[----:B--2---:R-:W-:-:S05]  /*64d0*/  F2FP.BF16.PACK_AB R9, R89, R90 ;  /* 0x0000005a5909723e */ /* 0x004fca00000010ff */
[----:B------:R1:W-:Y:S02]  /*64e0*/  MUFU.EX2 R87, R3 ;  /* 0x0000000300577308 */ /* 0x0003e40000000800 */
[----:B-1----:R-:W-:Y:S02]  /*64f0*/  FFMA.FTZ R3, R167, c[0x0][0x2d0], -R5 ;  /* 0x0000b400a7037a23 */ /* 0x002fe40000010805 */
[----:B------:R-:W-:Y:S04]  /*6500*/  LDSM.16.MT88.4 R164, [R225+0x3100] ;  /* 0x00310000e1a4783b */ /* 0x000fe80000004200 */
[----:B------:R1:W2:Y:S02]  /*6510*/  MUFU.EX2 R88, R3 ;  /* 0x0000000300587308 */ /* 0x0002a40000000800 */
[----:B-1----:R-:W-:Y:S01]  /*6520*/  FFMA.FTZ R3, R242, c[0x0][0x2d0], -R7 ;  /* 0x0000b400f2037a23 */ /* 0x002fe20000010807 */
[----:B--2---:R-:W-:Y:S01]  /*6530*/  F2FP.BF16.PACK_AB R11, R88, R87 ;  /* 0x00000057580b723e */ /* 0x004fe200000010ff */
[----:B------:R-:W-:-:S04]  /*6540*/  IMAD.MOV.U32 R242, RZ, RZ, R132 ;  /* 0x000000fffff27224 */ /* 0x000fc800078e0084 */
[----:B------:R1:W-:Y:S01]  /*6550*/  MUFU.EX2 R86, R3 ;  /* 0x0000000300567308 */ /* 0x0003e20000000800 */
[----:B------:R-:W2:Y:S01]  /*6560*/  LDSM.16.MT88.4 R132, [R224+0x3100] ;  /* 0x00310000e084783b */ /* 0x000ea20000004200 */
[C---:B------:R-:W-:Y:S08]  /*6570*/  HMMA.16816.F32.BF16 R120, R8.reuse, R24, R120 ;  /* 0x000000180878723c */ /* 0x040ff00000041878 */
[----:B------:R-:W-:Y:S01]  /*6580*/  HMMA.16816.F32.BF16 R128, R8, R26, R128 ;  /* 0x0000001a0880723c */ /* 0x000fe20000041880 */
[----:B-1----:R-:W-:-:S02]  /*6590*/  FFMA.FTZ R3, R221, c[0x0][0x2d0], -R7 ;  /* 0x0000b400dd037a23 */ /* 0x002fc40000010807 */
[----:B------:R-:W-:Y:S02]  /*65a0*/  IMAD.MOV.U32 R221, RZ, RZ, R71 ;  /* 0x000000ffffdd7224 */ /* 0x000fe400078e0047 */
[----:B------:R1:W4:Y:S03]  /*65b0*/  MUFU.EX2 R85, R3 ;  /* 0x0000000300557308 */ /* 0x0003260000000800 */
[C---:B---3--:R-:W-:Y:S08]  /*65c0*/  HMMA.16816.F32.BF16 R140, R8.reuse, R20, R140 ;  /* 0x00000014088c723c */ /* 0x048ff0000004188c */
[----:B------:R-:W-:Y:S01]  /*65d0*/  HMMA.16816.F32.BF16 R144, R8, R22, R144 ;  /* 0x000000160890723c */ /* 0x000fe20000041890 */
[----:B-1----:R-:W-:-:S07]  /*65e0*/  FFMA.FTZ R3, R245, c[0x0][0x2d0], -R7 ;  /* 0x0000b400f5037a23 */ /* 0x002fce0000010807 */
[C---:B------:R-:W-:Y:S01]  /*65f0*/  HMMA.16816.F32.BF16 R156, R8.reuse, R16, R156 ;  /* 0x00000010089c723c */ /* 0x040fe2000004189c */
[----:B------:R-:W-:Y:S01]  /*6600*/  IMAD.MOV.U32 R245, RZ, RZ, R126 ;  /* 0x000000fffff57224 */ /* 0x000fe200078e007e */
[----:B------:R1:W-:Y:S06]  /*6610*/  MUFU.EX2 R84, R3 ;  /* 0x0000000300547308 */ /* 0x0003ec0000000800 */
[C---:B------:R-:W-:Y:S07]  /*6620*/  HMMA.16816.F32.BF16 R160, R8.reuse, R18, R80 ;  /* 0x0000001208a0723c */ /* 0x040fee0000041850 */
[----:B------:R-:W-:Y:S01]  /*6630*/  IMAD.MOV.U32 R81, RZ, RZ, R174 ;  /* 0x000000ffff517224 */ /* 0x000fe200078e00ae */
[----:B------:R-:W-:Y:S01]  /*6640*/  HMMA.16816.F32.BF16 R76, R8, R12, R76 ;  /* 0x0000000c084c723c */ /* 0x000fe2000004184c */
[----:B------:R-:W-:-:S02]  /*6650*/  IMAD.MOV.U32 R82, RZ, RZ, R175 ;  /* 0x000000ffff527224 */ /* 0x000fc400078e00af */
[----:B-1----:R-:W-:Y:S02]  /*6660*/  FFMA.FTZ R3, R246, c[0x0][0x2d0], -R7 ;  /* 0x0000b400f6037a23 */ /* 0x002fe40000010807 */
[----:B------:R-:W-:Y:S02]  /*6670*/  IMAD.MOV.U32 R83, RZ, RZ, R138 ;  /* 0x000000ffff537224 */ /* 0x000fe400078e008a */
[----:B------:R1:W3:Y:S01]  /*6680*/  MUFU.EX2 R71, R3 ;  /* 0x0000000300477308 */ /* 0x0002e20000000800 */
[----:B------:R-:W-:Y:S01]  /*6690*/  HMMA.16816.F32.BF16 R72, R8, R14, R72 ;  /* 0x0000000e0848723c */ /* 0x000fe20000041848 */
[----:B------:R-:W-:-:S06]  /*66a0*/  IMAD.MOV.U32 R246, RZ, RZ, R127 ;  /* 0x000000fffff67224 */ /* 0x000fcc00078e007f */
[----:B----4-:R-:W-:Y:S01]  /*66b0*/  F2FP.BF16.PACK_AB R8, R85, R86 ;  /* 0x000000565508723e */ /* 0x010fe200000010ff */
[--C-:B-1----:R-:W-:Y:S01]  /*66c0*/  FFMA.FTZ R3, R249, c[0x0][0x2d0], -R0.reuse ;  /* 0x0000b400f9037a23 */ /* 0x102fe20000010800 */
[----:B---3--:R-:W-:Y:S01]  /*66d0*/  F2FP.BF16.PACK_AB R10, R71, R84 ;  /* 0x00000054470a723e */ /* 0x008fe200000010ff */
[----:B------:R-:W-:Y:S02]  /*66e0*/  IMAD.MOV.U32 R249, RZ, RZ, R139 ;  /* 0x000000fffff97224 */ /* 0x000fe400078e008b */
[----:B------:R1:W-:Y:S02]  /*66f0*/  MUFU.EX2 R63, R3 ;  /* 0x00000003003f7308 */ /* 0x0003e40000000800 */
[----:B-1----:R-:W-:Y:S02]  /*6700*/  FFMA.FTZ R3, R248, c[0x0][0x2d0], -R0 ;  /* 0x0000b400f8037a23 */ /* 0x002fe40000010800 */
[----:B------:R-:W-:-:S04]  /*6710*/  IMAD.MOV.U32 R248, RZ, RZ, R136 ;  /* 0x000000fffff87224 */ /* 0x000fc800078e0088 */
[----:B------:R1:W3:Y:S02]  /*6720*/  MUFU.EX2 R62, R3 ;  /* 0x00000003003e7308 */ /* 0x0002e40000000800 */
[----:B-1----:R-:W-:Y:S01]  /*6730*/  FFMA.FTZ R3, R172, c[0x0][0x2d0], -R0 ;  /* 0x0000b400ac037a23 */ /* 0x002fe20000010800 */
[----:B---3--:R-:W-:-:S05]  /*6740*/  F2FP.BF16.PACK_AB R9, R62, R63 ;  /* 0x0000003f3e09723e */ /* 0x008fca00000010ff */
[----:B------:R1:W-:Y:S02]  /*6750*/  MUFU.EX2 R61, R3 ;  /* 0x00000003003d7308 */ /* 0x0003e40000000800 */
[----:B-1----:R-:W-:-:S06]  /*6760*/  FFMA.FTZ R3, R173, c[0x0][0x2d0], -R0 ;  /* 0x0000b400ad037a23 */ /* 0x002fcc0000010800 */
[----:B------:R1:W3:Y:S02]  /*6770*/  MUFU.EX2 R60, R3 ;  /* 0x00000003003c7308 */ /* 0x0002e40000000800 */
[----:B-1----:R-:W-:Y:S01]  /*6780*/  FFMA.FTZ R3, R181, c[0x0][0x2d0], -R6 ;  /* 0x0000b400b5037a23 */ /* 0x002fe20000010806 */
[----:B---3--:R-:W-:-:S05]  /*6790*/  F2FP.BF16.PACK_AB R11, R60, R61 ;  /* 0x0000003d3c0b723e */ /* 0x008fca00000010ff */
[----:B------:R1:W-:Y:S02]  /*67a0*/  MUFU.EX2 R29, R3 ;  /* 0x00000003001d7308 */ /* 0x0003e40000000800 */
[C---:B------:R-:W-:Y:S08]  /*67b0*/  HMMA.16816.F32.BF16 R56, R8.reuse, R26, R56 ;  /* 0x0000001a0838723c */ /* 0x040ff00000041838 */
[----:B------:R-:W-:Y:S01]  /*67c0*/  HMMA.16816.F32.BF16 R64, R8, R24, R64 ;  /* 0x000000180840723c */ /* 0x000fe20000041840 */
[----:B-1----:R-:W-:-:S04]  /*67d0*/  FFMA.FTZ R3, R208, c[0x0][0x2d0], -R6 ;  /* 0x0000b400d0037a23 */ /* 0x002fc80000010806 */
[----:B------:R1:W3:Y:S03]  /*67e0*/  MUFU.EX2 R31, R3 ;  /* 0x00000003001f7308 */ /* 0x0002e60000000800 */
[C---:B------:R-:W-:Y:S05]  /*67f0*/  HMMA.16816.F32.BF16 R48, R8.reuse, R22, R48 ;  /* 0x000000160830723c */ /* 0x040fea0000041830 */
[----:B------:R4:W-:Y:S03]  /*6800*/  MUFU.EX2 R23, R4 ;  /* 0x0000000400177308 */ /* 0x0009e60000000800 */
[----:B------:R-:W-:Y:S01]  /*6810*/  HMMA.16816.F32.BF16 R44, R8, R12, R44 ;  /* 0x0000000c082c723c */ /* 0x000fe2000004182c */
[----:B-1----:R-:W-:-:S07]  /*6820*/  FFMA.FTZ R3, R211, c[0x0][0x2d0], -R6 ;  /* 0x0000b400d3037a23 */ /* 0x002fce0000010806 */
[----:B------:R-:W-:Y:S01]  /*6830*/  HMMA.16816.F32.BF16 R52, R8, R20, R52 ;  /* 0x000000140834723c */ /* 0x000fe20000041834 */
[----:B------:R-:W-:Y:S01]  /*6840*/  FFMA.FTZ R12, R213, c[0x0][0x2d0], -R0 ;  /* 0x0000b400d50c7a23 */ /* 0x000fe20000010800 */
[----:B------:R1:W-:Y:S01]  /*6850*/  MUFU.EX2 R30, R3 ;  /* 0x00000003001e7308 */ /* 0x0003e20000000800 */
[----:B------:R-:W-:Y:S02]  /*6860*/  FADD.FTZ R13, R250, R244 ;  /* 0x000000f4fa0d7221 */ /* 0x000fe40000010000 */
[----:B----4-:R-:W-:-:S03]  /*6870*/  FFMA.FTZ R4, R217, c[0x0][0x2d0], -R0 ;  /* 0x0000b400d9047a23 */ /* 0x010fc60000010800 */
[----:B------:R-:W-:Y:S01]  /*6880*/  HMMA.16816.F32.BF16 R36, R8, R14, R36 ;  /* 0x0000000e0824723c */ /* 0x000fe20000041824 */
[----:B------:R-:W-:Y:S01]  /*6890*/  FADD.FTZ R20, R177, R176 ;  /* 0x000000b0b1147221 */ /* 0x000fe20000010000 */
[----:B---3--:R-:W-:Y:S01]  /*68a0*/  F2FP.BF16.PACK_AB R176, R31, R29 ;  /* 0x0000001d1fb0723e */ /* 0x008fe200000010ff */
[----:B------:R-:W-:-:S05]  /*68b0*/  FADD.FTZ R21, R182, R180 ;  /* 0x000000b4b6157221 */ /* 0x000fca0000010000 */
[C---:B------:R-:W-:Y:S01]  /*68c0*/  HMMA.16816.F32.BF16 R32, R8.reuse, R16, R32 ;  /* 0x000000100820723c */ /* 0x040fe20000041820 */
[----:B-1----:R-:W-:Y:S02]  /*68d0*/  FFMA.FTZ R3, R212, c[0x0][0x2d0], -R6 ;  /* 0x0000b400d4037a23 */ /* 0x002fe40000010806 */
[--C-:B------:R-:W-:Y:S02]  /*68e0*/  FFMA.FTZ R6, R220, c[0x0][0x2d0], -R0.reuse ;  /* 0x0000b400dc067a23 */ /* 0x100fe40000010800 */
[----:B------:R1:W-:Y:S01]  /*68f0*/  MUFU.EX2 R28, R3 ;  /* 0x00000003001c7308 */ /* 0x0003e20000000800 */
[----:B------:R-:W-:Y:S02]  /*6900*/  FFMA.FTZ R0, R210, c[0x0][0x2d0], -R0 ;  /* 0x0000b400d2007a23 */ /* 0x000fe40000010800 */
[----:B------:R-:W-:Y:S01]  /*6910*/  HMMA.16816.F32.BF16 R40, R8, R18, R40 ;  /* 0x000000120828723c */ /* 0x000fe20000041828 */
[----:B------:R-:W3:Y:S04]  /*6920*/  LDSM.16.MT88.4 R16, [R226+0x3100] ;  /* 0x00310000e210783b */ /* 0x000ee80000004200 */
[----:B------:R4:W-:Y:S01]  /*6930*/  MUFU.EX2 R9, R4 ;  /* 0x0000000400097308 */ /* 0x0009e20000000800 */
[----:B-1----:R-:W-:-:S07]  /*6940*/  FFMA.FTZ R3, R183, c[0x0][0x2d0], -R5 ;  /* 0x0000b400b7037a23 */ /* 0x002fce0000010805 */
[----:B------:R-:W-:Y:S01]  /*6950*/  MUFU.EX2 R11, R12 ;  /* 0x0000000c000b7308 */ /* 0x000fe20000000800 */
[----:B----4-:R-:W-:-:S07]  /*6960*/  FADD.FTZ R4, R168, R13 ;  /* 0x0000000da8047221 */ /* 0x010fce0000010000 */
[----:B------:R1:W-:Y:S01]  /*6970*/  MUFU.EX2 R27, R3 ;  /* 0x00000003001b7308 */ /* 0x0003e20000000800 */
[----:B------:R-:W-:Y:S02]  /*6980*/  IMAD.MOV.U32 R168, RZ, RZ, R170 ;  /* 0x000000ffffa87224 */ /* 0x000fe400078e00aa */
[----:B------:R-:W-:Y:S02]  /*6990*/  FADD.FTZ R4, R153, R4 ;  /* 0x0000000499047221 */ /* 0x000fe40000010000 */
[----:B------:R-:W-:Y:S01]  /*69a0*/  IMAD.MOV.U32 R170, RZ, RZ, R169 ;  /* 0x000000ffffaa7224 */ /* 0x000fe200078e00a9 */
[----:B------:R-:W-:Y:S02]  /*69b0*/  MOV R169, R152 ;  /* 0x0000009800a97202 */ /* 0x000fe40000000f00 */
[----:B------:R4:W5:Y:S01]  /*69c0*/  MUFU.EX2 R12, R0 ;  /* 0x00000000000c7308 */ /* 0x0009620000000800 */
[----:B-1----:R-:W-:-:S07]  /*69d0*/  FFMA.FTZ R3, R209, c[0x0][0x2d0], -R5 ;  /* 0x0000b400d1037a23 */ /* 0x002fce0000010805 */
[----:B------:R-:W1:Y:S01]  /*69e0*/  MUFU.EX2 R10, R6 ;  /* 0x00000006000a7308 */ /* 0x000e620000000800 */
[----:B----4-:R-:W-:-:S07]  /*69f0*/  FADD.FTZ R0, R171, R21 ;  /* 0x00000015ab007221 */ /* 0x010fce0000010000 */
[----:B------:R4:W2:Y:S01]  /*6a00*/  MUFU.EX2 R26, R3 ;  /* 0x00000003001a7308 */ /* 0x0008a20000000800 */
[----:B------:R-:W-:Y:S01]  /*6a10*/  IMAD.MOV.U32 R171, RZ, RZ, R155 ;  /* 0x000000ffffab7224 */ /* 0x000fe200078e009b */
[----:B-----5:R-:W-:Y:S02]  /*6a20*/  F2FP.BF16.PACK_AB R183, R12, R11 ;  /* 0x0000000b0cb7723e */ /* 0x020fe400000010ff */
[----:B-1----:R-:W-:Y:S01]  /*6a30*/  F2FP.BF16.PACK_AB R181, R9, R10 ;  /* 0x0000000a09b5723e */ /* 0x002fe200000010ff */
[----:B----4-:R-:W-:Y:S01]  /*6a40*/  FFMA.FTZ R3, R222, c[0x0][0x2d0], -R5 ;  /* 0x0000b400de037a23 */ /* 0x010fe20000010805 */
[----:B--2---:R-:W-:-:S03]  /*6a50*/  F2FP.BF16.PACK_AB R177, R26, R27 ;  /* 0x0000001b1ab1723e */ /* 0x004fc600000010ff */
[----:B------:R1:W-:Y:S02]  /*6a60*/  MUFU.EX2 R25, R3 ;  /* 0x0000000300197308 */ /* 0x0003e40000000800 */
[----:B-1----:R-:W-:Y:S02]  /*6a70*/  FFMA.FTZ R3, R243, c[0x0][0x2d0], -R5 ;  /* 0x0000b400f3037a23 */ /* 0x002fe40000010805 */
[----:B------:R-:W-:-:S04]  /*6a80*/  FFMA.FTZ R5, R242, c[0x0][0x2d0], -R7 ;  /* 0x0000b400f2057a23 */ /* 0x000fc80000010807 */
[----:B------:R1:W2:Y:S01]  /*6a90*/  MUFU.EX2 R24, R3 ;  /* 0x0000000300187308 */ /* 0x0002a20000000800 */
[----:B------:R-:W-:Y:S01]  /*6aa0*/  IMAD.MOV.U32 R242, RZ, RZ, R178 ;  /* 0x000000fffff27224 */ /* 0x000fe200078e00b2 */
[----:B------:R-:W-:-:S06]  /*6ab0*/  F2FP.BF16.PACK_AB R178, R28, R30 ;  /* 0x0000001e1cb2723e */ /* 0x000fcc00000010ff */
[----:B------:R4:W-:Y:S01]  /*6ac0*/  MUFU.EX2 R15, R5 ;  /* 0x00000005000f7308 */ /* 0x0009e20000000800 */
[--C-:B-1----:R-:W-:Y:S02]  /*6ad0*/  FFMA.FTZ R3, R221, c[0x0][0x2d0], -R7.reuse ;  /* 0x0000b400dd037a23 */ /* 0x102fe40000010807 */
[----:B------:R-:W-:Y:S01]  /*6ae0*/  FFMA.FTZ R7, R179, c[0x0][0x2d0], -R7 ;  /* 0x0000b400b3077a23 */ /* 0x000fe20000010807 */
[----:B--2---:R-:W-:-:S04]  /*6af0*/  F2FP.BF16.PACK_AB R179, R24, R25 ;  /* 0x0000001918b3723e */ /* 0x004fc800000010ff */
[----:B------:R1:W2:Y:S01]  /*6b00*/  MUFU.EX2 R22, R3 ;  /* 0x0000000300167308 */ /* 0x0002a20000000800 */
[----:B------:R-:W-:Y:S02]  /*6b10*/  IMAD.MOV.U32 R221, RZ, RZ, R125 ;  /* 0x000000ffffdd7224 */ /* 0x000fe400078e007d */
[----:B----4-:R-:W-:Y:S02]  /*6b20*/  FADD.FTZ R5, R242, R247 ;  /* 0x000000f7f2057221 */ /* 0x010fe40000010000 */
[----:B------:R-:W-:Y:S01]  /*6b30*/  IMAD.MOV.U32 R242, RZ, RZ, R124 ;  /* 0x000000fffff27224 */ /* 0x000fe200078e007c */
[----:B------:R-:W-:Y:S01]  /*6b40*/  HMMA.16816.F32.BF16 R120, R176, R132, R120 ;  /* 0x00000084b078723c */ /* 0x000fe20000041878 */
[----:B------:R-:W-:Y:S01]  /*6b50*/  FADD.FTZ R6, R154, R5 ;  /* 0x000000059a067221 */ /* 0x000fe20000010000 */
[----:B------:R-:W4:Y:S02]  /*6b60*/  MUFU.EX2 R14, R7 ;  /* 0x00000007000e7308 */ /* 0x000f240000000800 */
[----:B------:R-:W-:-:S04]  /*6b70*/  IADD3 R242, R242, -0x2, RZ ;  /* 0xfffffffef2f27810 */ /* 0x000fc80007ffe0ff */
[----:B------:R-:W-:Y:S01]  /*6b80*/  ISETP.GE.AND P0, PT, R242, R221, PT ;  /* 0x000000ddf200720c */ /* 0x000fe20003f06270 */
[----:B-1----:R-:W-:Y:S01]  /*6b90*/  FADD.FTZ R3, R219, R20 ;  /* 0x00000014db037221 */ /* 0x002fe20000010000 */
[----:B--2---:R-:W-:Y:S01]  /*6ba0*/  F2FP.BF16.PACK_AB R180, R22, R23 ;  /* 0x0000001716b4723e */ /* 0x004fe200000010ff */
[C---:B------:R-:W-:Y:S02]  /*6bb0*/  HMMA.16816.F32.BF16 R128, R176.reuse, R134, R128 ;  /* 0x00000086b080723c */ /* 0x040fe40000041880 */
[----:B------:R-:W-:Y:S02]  /*6bc0*/  FADD.FTZ R5, R223, R3 ;  /* 0x00000003df057221 */ /* 0x000fe40000010000 */
[----:B------:R-:W-:Y:S02]  /*6bd0*/  FADD.FTZ R3, R81, R6 ;  /* 0x0000000651037221 */ /* 0x000fe40000010000 */
[----:B------:R-:W-:Y:S01]  /*6be0*/  FADD.FTZ R5, R216, R5 ;  /* 0x00000005d8057221 */ /* 0x000fe20000010000 */
[----:B----4-:R-:W-:Y:S01]  /*6bf0*/  F2FP.BF16.PACK_AB R182, R14, R15 ;  /* 0x0000000f0eb6723e */ /* 0x010fe200000010ff */
[----:B------:R-:W-:Y:S01]  /*6c00*/  FADD.FTZ R7, R137, R0 ;  /* 0x0000000089077221 */ /* 0x000fe20000010000 */
[----:B------:R-:W-:Y:S01]  /*6c10*/  HMMA.16816.F32.BF16 R140, R176, R148, R140 ;  /* 0x00000094b08c723c */ /* 0x000fe2000004188c */
[----:B------:R-:W-:-:S02]  /*6c20*/  FADD.FTZ R0, R82, R4 ;  /* 0x0000000452007221 */ /* 0x000fc40000010000 */
[----:B------:R-:W-:Y:S02]  /*6c30*/  FADD.FTZ R4, R168, R7 ;  /* 0x00000007a8047221 */ /* 0x000fe40000010000 */
[----:B------:R-:W-:Y:S02]  /*6c40*/  FADD.FTZ R3, R252, R3 ;  /* 0x00000003fc037221 */ /* 0x000fe40000010000 */
[----:B------:R-:W-:Y:S01]  /*6c50*/  FADD.FTZ R0, R170, R0 ;  /* 0x00000000aa007221 */ /* 0x000fe20000010000 */
[----:B------:R-:W-:Y:S01]  /*6c60*/  HMMA.16816.F32.BF16 R144, R176, R150, R144 ;  /* 0x00000096b090723c */ /* 0x000fe20000041890 */
[----:B------:R-:W-:Y:S02]  /*6c70*/  FADD.FTZ R8, R215, R5 ;  /* 0x00000005d7087221 */ /* 0x000fe40000010000 */
[----:B------:R-:W-:Y:S02]  /*6c80*/  FADD.FTZ R7, R169, R4 ;  /* 0x00000004a9077221 */ /* 0x000fe40000010000 */
[----:B------:R-:W-:-:S02]  /*6c90*/  FADD.FTZ R6, R251, R3 ;  /* 0x00000003fb067221 */ /* 0x000fc40000010000 */
[----:B------:R-:W-:Y:S01]  /*6ca0*/  FADD.FTZ R5, R171, R0 ;  /* 0x00000000ab057221 */ /* 0x000fe20000010000 */
[C---:B------:R-:W-:Y:S01]  /*6cb0*/  HMMA.16816.F32.BF16 R156, R176.reuse, R164, R156 ;  /* 0x000000a4b09c723c */ /* 0x040fe2000004189c */
[----:B------:R-:W-:Y:S02]  /*6cc0*/  FADD.FTZ R4, R218, R8 ;  /* 0x00000008da047221 */ /* 0x000fe40000010000 */
[----:B------:R-:W-:Y:S02]  /*6cd0*/  FADD.FTZ R3, R83, R7 ;  /* 0x0000000753037221 */ /* 0x000fe40000010000 */
[----:B------:R-:W-:Y:S02]  /*6ce0*/  FADD.FTZ R0, R248, R6 ;  /* 0x00000006f8007221 */ /* 0x000fe40000010000 */
        /* <DEDUP_REMOVED lines=21> */
[----:B---3--:R-:W-:Y:S01]  /*6e40*/  HMMA.16816.F32.BF16 R172, R176, R16, R76 ;  /* 0x00000010b0ac723c */ /* 0x008fe2000004184c */
        /* <DEDUP_REMOVED lines=19> */
[----:B------:R-:W-:Y:S01]  /*6f80*/  HMMA.16816.F32.BF16 R168, R180, R16, R44 ;  /* 0x00000010b4a8723c */ /* 0x000fe2000004182c */
        /* <DEDUP_REMOVED lines=13> */
[----:B------:R-:W-:Y:S02]  /*7060*/  FADD.FTZ R0, R112, R0 ;  /* 0x0000000070007221 */ /* 0x000fe40000010000 */
[----:B------:R-:W-:Y:S02]  /*7070*/  FADD.FTZ R4, R96, R4 ;  /* 0x0000000460047221 */ /* 0x000fe40000010000 */
[----:B------:R-:W-:Y:S02]  /*7080*/  FADD.FTZ R5, R104, R5 ;  /* 0x0000000568057221 */ /* 0x000fe40000010000 */
        /* <DEDUP_REMOVED lines=35> */
[----:B------:R-:W-:Y:S01]  /*72c0*/  FADD.FTZ R0, R24, R0 ;  /* 0x0000000018007221 */ /* 0x000fe20000010000 */
[----:B------:R1:W-:Y:S01]  /*72d0*/  STL [R1+0x10], R5 ;  /* 0x0000100501007387 */ /* 0x0003e20000100800 */
[----:B------:R-:W-:-:S03]  /*72e0*/  FADD.FTZ R3, R28, R3 ;  /* 0x000000031c037221 */ /* 0x000fc60000010000 */
[----:B------:R1:W-:Y:S04]  /*72f0*/  STL [R1+0x14], R4 ;  /* 0x0000140401007387 */ /* 0x0003e80000100800 */
[----:B------:R1:W-:Y:S04]  /*7300*/  STL [R1+0x18], R0 ;  /* 0x0000180001007387 */ /* 0x0003e80000100800 */
[----:B------:R1:W-:Y:S01]  /*7310*/  STL [R1+0x1c], R3 ;  /* 0x00001c0301007387 */ /* 0x0003e20000100800 */
[----:B------:R-:W-:Y:S05]  /*7320*/  @!P0 BRA `(.L_x_19) ;  /* 0x0000587000008947 */ /* 0x000fea0003800000 */
[----:B------:R-:W2:Y:S01]  /*7330*/  LDL.LU.64 R82, [R1] ;  /* 0x0000000001527983 */ /* 0x000ea20000300a00 */
[----:B------:R-:W-:Y:S01]  /*7340*/  IMAD.MOV.U32 R116, RZ, RZ, R69 ;  /* 0x000000ffff747224 */ /* 0x000fe200078e0045 */
[----:B------:R-:W-:Y:S01]  /*7350*/  MOV R118, R2 ;  /* 0x0000000200767202 */ /* 0x000fe20000000f00 */
[----:B-1----:R-:W-:Y:S01]  /*7360*/  IMAD.MOV.U32 R3, RZ, RZ, R70 ;  /* 0x000000ffff037224 */ /* 0x002fe200078e0046 */
[----:B------:R-:W3:Y:S01]  /*7370*/  LDL.LU.64 R248, [R1+0x8] ;  /* 0x0000080001f87983 */ /* 0x000ee20000300a00 */
[----:B------:R-:W-:Y:S01]  /*7380*/  IMAD.MOV.U32 R117, RZ, RZ, R68 ;  /* 0x000000ffff757224 */ /* 0x000fe200078e0044 */
[----:B--2---:R-:W-:-:S02]  /*7390*/  MOV R5, R83 ;  /* 0x0000005300057202 */ /* 0x004fc40000000f00 */
[----:B---3--:R-:W-:-:S05]  /*73a0*/  MOV R4, R248 ;  /* 0x000000f800047202 */ /* 0x008fca0000000f00 */
[----:B------:R1:W-:Y:S02]  /*73b0*/  STL.64 [R1+0x20], R4 ;  /* 0x0000200401007387 */ /* 0x0003e40000100a00 */
.L_x_20:
[----:B--2---:R-:W2:Y:S01]  /*73c0*/  LDL.64 R72, [R1+0x20] ;  /* 0x0000200001487983 */ /* 0x004ea20000100a00 */
[----:B------:R-:W-:Y:S04]  /*73d0*/  DEPBAR.LE SB0, 0x0 ;  /* 0x000080000000791a */ /* 0x000fe80000000000 */
[----:B------:R-:W-:Y:S01]  /*73e0*/  SHF.R.S32.HI R0, RZ, 0x1f, R242 ;  /* 0x0000001fff007819 */ /* 0x000fe200000114f2 */
[----:B------:R-:W-:Y:S01]  /*73f0*/  BAR.SYNC.DEFER_BLOCKING 0x0 ;  /* 0x0000000000007b1d */ /* 0x000fe20000010000 */
[----:B------:R-:W-:Y:S04]  /*7400*/  IMAD.WIDE.U32 R84, R242, c[0x0][0x208], RZ ;  /* 0x00008200f2547a25 */ /* 0x000fe800078e00ff */
[----:B------:R-:W-:Y:S03]  /*7410*/  IMAD R0, R0, c[0x0][0x208], RZ ;  /* 0x0000820000007a24 */ /* 0x000fe600078e02ff */
[----:B-----5:R-:W-:Y:S01]  /*7420*/  STL [R1+0x40], R230 ;  /* 0x000040e601007387 */ /* 0x020fe20000100800 */
[----:B------:R-:W-:Y:S03]  /*7430*/  IMAD R0, R242, c[0x0][0x20c], R0 ;  /* 0x00008300f2007a24 */ /* 0x000fe600078e0200 */
[----:B------:R-:W-:Y:S02]  /*7440*/  STL [R1+0x44], R119 ;  /* 0x0000447701007387 */ /* 0x000fe40000100800 */
[----:B------:R-:W-:Y:S02]  /*7450*/  IADD3 R0, R85, R0, RZ ;  /* 0x0000000055007210 */ /* 0x000fe40007ffe0ff */
[----:B------:R-:W-:Y:S03]  /*7460*/  STL [R1+0x48], R234 ;  /* 0x000048ea01007387 */ /* 0x000fe60000100800 */
[----:B------:R-:W-:Y:S01]  /*7470*/  IMAD R0, R0, 0x70, RZ ;  /* 0x0000007000007824 */ /* 0x000fe200078e02ff */
[----:B------:R-:W-:Y:S04]  /*7480*/  STL [R1+0x4c], R233 ;  /* 0x00004ce901007387 */ /* 0x000fe80000100800 */
[----:B------:R-:W-:Y:S08]  /*7490*/  LDSM.16.M88.4 R112, [R230+0x7100] ;  /* 0x00710000e670783b */ /* 0x000ff00000000200 */
[----:B------:R-:W3:Y:S08]  /*74a0*/  LDSM.16.M88.4 R16, [R119+0x3900] ;  /* 0x003900007710783b */ /* 0x000ef00000000200 */
[----:B------:R-:W4:Y:S08]  /*74b0*/  LDSM.16.M88.4 R108, [R230+0x9100] ;  /* 0x00910000e66c783b */ /* 0x000f300000000200 */
[----:B------:R-:W1:Y:S08]  /*74c0*/  LDSM.16.M88.4 R32, [R119+0x4100] ;  /* 0x004100007720783b */ /* 0x000e700000000200 */
[----:B------:R-:W1:Y:S08]  /*74d0*/  LDSM.16.M88.4 R48, [R119+0x4900] ;  /* 0x004900007730783b */ /* 0x000e700000000200 */
[----:B------:R-:W1:Y:S08]  /*74e0*/  LDSM.16.M88.4 R64, [R119+0x5100] ;  /* 0x005100007740783b */ /* 0x000e700000000200 */
[----:B------:R-:W1:Y:S08]  /*74f0*/  LDSM.16.M88.4 R80, [R119+0x5900] ;  /* 0x005900007750783b */ /* 0x000e700000000200 */
[----:B------:R-:W1:Y:S08]  /*7500*/  LDSM.16.M88.4 R96, [R119+0x6100] ;  /* 0x006100007760783b */ /* 0x000e700000000200 */
[----:B------:R-:W1:Y:S08]  /*7510*/  LDSM.16.M88.4 R184, [R119+0x6900] ;  /* 0x0069000077b8783b */ /* 0x000e700000000200 */
[----:B------:R-:W-:Y:S08]  /*7520*/  LDSM.16.M88.4 R188, [R233+0x7100] ;  /* 0x00710000e9bc783b */ /* 0x000ff00000000200 */
[----:B------:R-:W1:Y:S08]  /*7530*/  LDSM.16.M88.4 R192, [R234] ;  /* 0x00000000eac0783b */ /* 0x000e700000000200 */
[----:B------:R-:W1:Y:S08]  /*7540*/  LDSM.16.M88.4 R196, [R233+0x9100] ;  /* 0x00910000e9c4783b */ /* 0x000e700000000200 */
[----:B------:R-:W1:Y:S08]  /*7550*/  LDSM.16.M88.4 R200, [R240] ;  /* 0x00000000f0c8783b */ /* 0x000e700000000200 */
[----:B------:R-:W1:Y:S08]  /*7560*/  LDSM.16.M88.4 R204, [R239] ;  /* 0x00000000efcc783b */ /* 0x000e700000000200 */
[----:B------:R-:W1:Y:S08]  /*7570*/  LDSM.16.M88.4 R208, [R238] ;  /* 0x00000000eed0783b */ /* 0x000e700000000200 */
[----:B------:R-:W1:Y:S08]  /*7580*/  LDSM.16.M88.4 R212, [R237] ;  /* 0x00000000edd4783b */ /* 0x000e700000000200 */
[----:B------:R-:W1:Y:S08]  /*7590*/  LDSM.16.M88.4 R216, [R236] ;  /* 0x00000000ecd8783b */ /* 0x000e700000000200 */
[----:B------:R-:W1:Y:S08]  /*75a0*/  LDSM.16.M88.4 R220, [R235] ;  /* 0x00000000ebdc783b */ /* 0x000e700000000200 */
[----:B------:R-:W-:Y:S04]  /*75b0*/  STL [R1+0x50], R240 ;  /* 0x000050f001007387 */ /* 0x000fe80000100800 */
[----:B------:R-:W-:Y:S04]  /*75c0*/  STL [R1+0x54], R239 ;  /* 0x000054ef01007387 */ /* 0x000fe80000100800 */
[----:B------:R-:W-:Y:S04]  /*75d0*/  STL [R1+0x58], R238 ;  /* 0x000058ee01007387 */ /* 0x000fe80000100800 */
[----:B------:R-:W-:Y:S04]  /*75e0*/  STL [R1+0x5c], R237 ;  /* 0x00005ced01007387 */ /* 0x000fe80000100800 */
[----:B------:R-:W-:Y:S01]  /*75f0*/  STL [R1+0x60], R236 ;  /* 0x000060ec01007387 */ /* 0x000fe20000100800 */
[----:B--2---:R-:W-:Y:S01]  /*7600*/  IMAD.WIDE.U32 R84, R84, 0x70, R72 ;  /* 0x0000007054547825 */ /* 0x004fe200078e0048 */
[-C--:B-1-3--:R-:W-:Y:S04]  /*7610*/  HMMA.16816.F32.BF16 R4, R112, R16.reuse, RZ ;  /* 0x000000107004723c */ /* 0x08afe800000418ff */
[C---:B------:R-:W-:Y:S02]  /*7620*/  LEA R88, P0, R84.reuse, c[0x0][0x1f8], 0x1 ;  /* 0x00007e0054587a11 */ /* 0x040fe400078008ff */
[----:B------:R-:W-:Y:S02]  /*7630*/  IADD3 R0, R85, R0, RZ ;  /* 0x0000000055007210 */ /* 0x000fe40007ffe0ff */
[C---:B----4-:R-:W-:Y:S04]  /*7640*/  HMMA.16816.F32.BF16 R8, R108.reuse, R16, RZ ;  /* 0x000000106c08723c */ /* 0x050fe800000418ff */
[----:B------:R-:W-:Y:S02]  /*7650*/  LEA.HI.X R89, R84, c[0x0][0x1fc], R0, 0x1, P0 ;  /* 0x00007f0054597a11 */ /* 0x000fe400000f0c00 */
[----:B------:R-:W-:Y:S02]  /*7660*/  IADD3 R92, P2, R88, UR7, RZ ;  /* 0x00000007585c7c10 */ /* 0x000fe4000ff5e0ff */
[-C--:B------:R-:W-:Y:S01]  /*7670*/  HMMA.16816.F32.BF16 R12, R108, R18.reuse, RZ ;  /* 0x000000126c0c723c */ /* 0x080fe200000418ff */
[----:B------:R-:W-:Y:S01]  /*7680*/  @!PT LDS RZ, [RZ] ;  /* 0x00000000fffff984 */ /* 0x000fe20000000800 */
[----:B------:R-:W-:Y:S01]  /*7690*/  @!PT LDS RZ, [RZ] ;  /* 0x00000000fffff984 */ /* 0x000fe20000000800 */
[----:B------:R-:W-:Y:S01]  /*76a0*/  @!PT LDS RZ, [RZ] ;  /* 0x00000000fffff984 */ /* 0x000fe20000000800 */
[----:B------:R1:W-:Y:S03]  /*76b0*/  LDGSTS.E.BYPASS.LTC128B.128 [R241+0x100], [R88.64], !P1 ;  /* 0x0010000058f17fae */ /* 0x0003e6000c901d48 */
[----:B------:R-:W-:Y:S02]  /*76c0*/  IADD3.X R93, R89, UR5, RZ, P2, !PT ;  /* 0x00000005595d7c10 */ /* 0x000fe400097fe4ff */
[----:B------:R-:W-:Y:S02]  /*76d0*/  IADD3 R94, P0, R92, UR7, RZ ;  /* 0x000000075c5e7c10 */ /* 0x000fe4000ff1e0ff */
[C---:B------:R-:W-:Y:S01]  /*76e0*/  HMMA.16816.F32.BF16 R16, R112.reuse, R18, RZ ;  /* 0x000000127010723c */ /* 0x040fe200000418ff */
[----:B------:R2:W-:Y:S03]  /*76f0*/  LDGSTS.E.BYPASS.LTC128B.128 [R241+0x900], [R92.64], !P1 ;  /* 0x009000005cf17fae */ /* 0x0005e6000c901d48 */
[----:B------:R-:W-:Y:S02]  /*7700*/  IADD3.X R95, R93, UR5, RZ, P0, !PT ;  /* 0x000000055d5f7c10 */ /* 0x000fe400087fe4ff */
[----:B------:R-:W-:Y:S02]  /*7710*/  IADD3 R102, P2, R94, UR7, RZ ;  /* 0x000000075e667c10 */ /* 0x000fe4000ff5e0ff */
[-C--:B------:R-:W-:Y:S01]  /*7720*/  HMMA.16816.F32.BF16 R20, R112, R32.reuse, RZ ;  /* 0x000000207014723c */ /* 0x080fe200000418ff */
[----:B------:R2:W-:Y:S03]  /*7730*/  LDGSTS.E.BYPASS.LTC128B.128 [R241+0x1100], [R94.64], !P1 ;  /* 0x011000005ef17fae */ /* 0x0005e6000c901d48 */
[----:B------:R-:W-:Y:S04]  /*7740*/  IADD3.X R103, R95, UR5, RZ, P2, !PT ;  /* 0x000000055f677c10 */ /* 0x000fe800097fe4ff */
[C---:B------:R-:W-:Y:S01]  /*7750*/  HMMA.16816.F32.BF16 R24, R108.reuse, R32, RZ ;  /* 0x000000206c18723c */ /* 0x040fe200000418ff */
[----:B------:R3:W-:Y:S07]  /*7760*/  LDGSTS.E.BYPASS.LTC128B.128 [R241+0x1900], [R102.64], !P1 ;  /* 0x0190000066f17fae */ /* 0x0007ee000c901d48 */
[-C--:B------:R-:W-:Y:S08]  /*7770*/  HMMA.16816.F32.BF16 R28, R108, R34.reuse, RZ ;  /* 0x000000226c1c723c */ /* 0x080ff000000418ff */
[C---:B------:R-:W-:Y:S08]  /*7780*/  HMMA.16816.F32.BF16 R32, R112.reuse, R34, RZ ;  /* 0x000000227020723c */ /* 0x040ff000000418ff */
        /* <DEDUP_REMOVED lines=13> */
[C---:B-1----:R-:W-:Y:S07]  /*7860*/  HMMA.16816.F32.BF16 R88, R108.reuse, R96, RZ ;  /* 0x000000606c58723c */ /* 0x042fee00000418ff */
[----:B------:R-:W-:Y:S01]  /*7870*/  IADD3 R96, P0, R102, UR7, RZ ;  /* 0x0000000766607c10 */ /* 0x000fe2000ff1e0ff */
[-C--:B--2---:R-:W-:Y:S04]  /*7880*/  HMMA.16816.F32.BF16 R92, R108, R98.reuse, RZ ;  /* 0x000000626c5c723c */ /* 0x084fe800000418ff */
[----:B------:R-:W-:Y:S02]  /*7890*/  IADD3.X R97, R103, UR5, RZ, P0, !PT ;  /* 0x0000000567617c10 */ /* 0x000fe400087fe4ff */
[----:B------:R-:W-:Y:S03]  /*78a0*/  IADD3 R100, P2, R96, UR7, RZ ;  /* 0x0000000760647c10 */ /* 0x000fe6000ff5e0ff */
[----:B------:R1:W-:Y:S03]  /*78b0*/  LDGSTS.E.BYPASS.LTC128B.128 [R241+0x2100], [R96.64], !P1 ;  /* 0x0210000060f17fae */ /* 0x0003e6000c901d48 */
[----:B------:R-:W-:Y:S02]  /*78c0*/  IADD3.X R101, R97, UR5, RZ, P2, !PT ;  /* 0x0000000561657c10 */ /* 0x000fe400097fe4ff */
[----:B---3--:R-:W-:Y:S03]  /*78d0*/  IADD3 R102, P0, R100, UR7, RZ ;  /* 0x0000000764667c10 */ /* 0x008fe6000ff1e0ff */
[----:B------:R2:W-:Y:S01]  /*78e0*/  LDGSTS.E.BYPASS.LTC128B.128 [R241+0x2900], [R100.64], !P1 ;  /* 0x0290000064f17fae */ /* 0x0005e2000c901d48 */
[----:B------:R-:W-:Y:S07]  /*78f0*/  IADD3.X R103, R101, UR5, RZ, P0, !PT ;  /* 0x0000000565677c10 */ /* 0x000fee00087fe4ff */
[----:B------:R2:W-:Y:S08]  /*7900*/  LDGSTS.E.BYPASS.LTC128B.128 [R241+0x3100], [R102.64], !P1 ;  /* 0x0310000066f17fae */ /* 0x0005f0000c901d48 */
[----:B------:R-:W0:Y:S01]  /*7910*/  LDGDEPBAR ;  /* 0x00000000000079af */ /* 0x000e220000000000 */
[C---:B-1----:R-:W-:Y:S08]  /*7920*/  HMMA.16816.F32.BF16 R96, R112.reuse, R98, RZ ;  /* 0x000000627060723c */ /* 0x042ff000000418ff */
[-C--:B--2---:R-:W-:Y:S08]  /*7930*/  HMMA.16816.F32.BF16 R100, R112, R184.reuse, RZ ;  /* 0x000000b87064723c */ /* 0x084ff000000418ff */
[C---:B------:R-:W-:Y:S08]  /*7940*/  HMMA.16816.F32.BF16 R104, R108.reuse, R184, RZ ;  /* 0x000000b86c68723c */ /* 0x040ff000000418ff */
[-C--:B------:R-:W-:Y:S08]  /*7950*/  HMMA.16816.F32.BF16 R108, R108, R186.reuse, RZ ;  /* 0x000000ba6c6c723c */ /* 0x080ff000000418ff */
[----:B------:R-:W-:Y:S01]  /*7960*/  HMMA.16816.F32.BF16 R112, R112, R186, RZ ;  /* 0x000000ba7070723c */ /* 0x000fe200000418ff */
[----:B------:R-:W-:Y:S07]  /*7970*/  LDSM.16.M88.4 R184, [R231+0x7100] ;  /* 0x00710000e7b8783b */ /* 0x000fee0000000200 */
[-C--:B------:R-:W-:Y:S08]  /*7980*/  HMMA.16816.F32.BF16 R4, R188, R192.reuse, R4 ;  /* 0x000000c0bc04723c */ /* 0x080ff00000041804 */
[C---:B------:R-:W-:Y:S08]  /*7990*/  HMMA.16816.F32.BF16 R8, R196.reuse, R192, R8 ;  /* 0x000000c0c408723c */ /* 0x040ff00000041808 */
[-C--:B------:R-:W-:Y:S08]  /*79a0*/  HMMA.16816.F32.BF16 R12, R196, R194.reuse, R12 ;  /* 0x000000c2c40c723c */ /* 0x080ff0000004180c */
[C---:B------:R-:W-:Y:S01]  /*79b0*/  HMMA.16816.F32.BF16 R16, R188.reuse, R194, R16 ;  /* 0x000000c2bc10723c */ /* 0x040fe20000041810 */
[----:B------:R-:W1:Y:S07]  /*79c0*/  LDSM.16.M88.4 R192, [R229+0x3900] ;  /* 0x00390000e5c0783b */ /* 0x000e6e0000000200 */
[-C--:B------:R-:W-:Y:S08]  /*79d0*/  HMMA.16816.F32.BF16 R20, R188, R200.reuse, R20 ;  /* 0x000000c8bc14723c */ /* 0x080ff00000041814 */
[C---:B------:R-:W-:Y:S08]  /*79e0*/  HMMA.16816.F32.BF16 R24, R196.reuse, R200, R24 ;  /* 0x000000c8c418723c */ /* 0x040ff00000041818 */
[-C--:B------:R-:W-:Y:S08]  /*79f0*/  HMMA.16816.F32.BF16 R28, R196, R202.reuse, R28 ;  /* 0x000000cac41c723c */ /* 0x080ff0000004181c */
[C---:B------:R-:W-:Y:S01]  /*7a00*/  HMMA.16816.F32.BF16 R32, R188.reuse, R202, R32 ;  /* 0x000000cabc20723c */ /* 0x040fe20000041820 */
[----:B------:R-:W2:Y:S07]  /*7a10*/  LDSM.16.M88.4 R200, [R231+0x9100] ;  /* 0x00910000e7c8783b */ /* 0x000eae0000000200 */
[-C--:B------:R-:W-:Y:S08]  /*7a20*/  HMMA.16816.F32.BF16 R36, R188, R204.reuse, R36 ;  /* 0x000000ccbc24723c */ /* 0x080ff00000041824 */
[C---:B------:R-:W-:Y:S08]  /*7a30*/  HMMA.16816.F32.BF16 R40, R196.reuse, R204, R40 ;  /* 0x000000ccc428723c */ /* 0x040ff00000041828 */
[-C--:B------:R-:W-:Y:S08]  /*7a40*/  HMMA.16816.F32.BF16 R44, R196, R206.reuse, R44 ;  /* 0x000000cec42c723c */ /* 0x080ff0000004182c */
[C---:B------:R-:W-:Y:S01]  /*7a50*/  HMMA.16816.F32.BF16 R48, R188.reuse, R206, R48 ;  /* 0x000000cebc30723c */ /* 0x040fe20000041830 */
[----:B------:R-:W3:Y:S07]  /*7a60*/  LDSM.16.M88.4 R204, [R229+0x4100] ;  /* 0x00410000e5cc783b */ /* 0x000eee0000000200 */
[-C--:B------:R-:W-:Y:S08]  /*7a70*/  HMMA.16816.F32.BF16 R52, R188, R208.reuse, R52 ;  /* 0x000000d0bc34723c */ /* 0x080ff00000041834 */
[C---:B------:R-:W-:Y:S08]  /*7a80*/  HMMA.16816.F32.BF16 R56, R196.reuse, R208, R56 ;  /* 0x000000d0c438723c */ /* 0x040ff00000041838 */
[-C--:B------:R-:W-:Y:S08]  /*7a90*/  HMMA.16816.F32.BF16 R60, R196, R210.reuse, R60 ;  /* 0x000000d2c43c723c */ /* 0x080ff0000004183c */
[C---:B------:R-:W-:Y:S01]  /*7aa0*/  HMMA.16816.F32.BF16 R64, R188.reuse, R210, R64 ;  /* 0x000000d2bc40723c */ /* 0x040fe20000041840 */
[----:B------:R-:W-:Y:S07]  /*7ab0*/  LDSM.16.M88.4 R208, [R229+0x6100] ;  /* 0x00610000e5d0783b */ /* 0x000fee0000000200 */
        /* <DEDUP_REMOVED lines=9> */
[----:B------:R-:W-:Y:S07]  /*7b50*/  LDSM.16.M88.4 R216, [R228] ;  /* 0x00000000e4d8783b */ /* 0x000fee0000000200 */
[-C--:B------:R-:W-:Y:S08]  /*7b60*/  HMMA.16816.F32.BF16 R100, R188, R220.reuse, R100 ;  /* 0x000000dcbc64723c */ /* 0x080ff00000041864 */
[C---:B------:R-:W-:Y:S08]  /*7b70*/  HMMA.16816.F32.BF16 R104, R196.reuse, R220, R104 ;  /* 0x000000dcc468723c */ /* 0x040ff00000041868 */
[-C--:B------:R-:W-:Y:S01]  /*7b80*/  HMMA.16816.F32.BF16 R108, R196, R222.reuse, R108 ;  /* 0x000000dec46c723c */ /* 0x080fe2000004186c */
[----:B------:R-:W-:Y:S07]  /*7b90*/  LDSM.16.M88.4 R196, [R229+0x5100] ;  /* 0x00510000e5c4783b */ /* 0x000fee0000000200 */
[----:B------:R-:W-:Y:S01]  /*7ba0*/  HMMA.16816.F32.BF16 R112, R188, R222, R112 ;  /* 0x000000debc70723c */ /* 0x000fe20000041870 */
[----:B------:R-:W4:Y:S07]  /*7bb0*/  LDSM.16.M88.4 R188, [R229+0x4900] ;  /* 0x00490000e5bc783b */ /* 0x000f2e0000000200 */
[-C--:B-1----:R-:W-:Y:S08]  /*7bc0*/  HMMA.16816.F32.BF16 R4, R184, R192.reuse, R4 ;  /* 0x000000c0b804723c */ /* 0x082ff00000041804 */
[C---:B--2---:R-:W-:Y:S08]  /*7bd0*/  HMMA.16816.F32.BF16 R8, R200.reuse, R192, R8 ;  /* 0x000000c0c808723c */ /* 0x044ff00000041808 */
[-C--:B------:R-:W-:Y:S08]  /*7be0*/  HMMA.16816.F32.BF16 R12, R200, R194.reuse, R12 ;  /* 0x000000c2c80c723c */ /* 0x080ff0000004180c */
[C---:B------:R-:W-:Y:S01]  /*7bf0*/  HMMA.16816.F32.BF16 R16, R184.reuse, R194, R16 ;  /* 0x000000c2b810723c */ /* 0x040fe20000041810 */
[----:B------:R-:W1:Y:S07]  /*7c00*/  LDSM.16.M88.4 R192, [R229+0x5900] ;  /* 0x00590000e5c0783b */ /* 0x000e6e0000000200 */
[-C--:B---3--:R-:W-:Y:S08]  /*7c10*/  HMMA.16816.F32.BF16 R20, R184, R204.reuse, R20 ;  /* 0x000000ccb814723c */ /* 0x088ff00000041814 */
[C---:B------:R-:W-:Y:S08]  /*7c20*/  HMMA.16816.F32.BF16 R24, R200.reuse, R204, R24 ;  /* 0x000000ccc818723c */ /* 0x040ff00000041818 */
[-C--:B------:R-:W-:Y:S08]  /*7c30*/  HMMA.16816.F32.BF16 R28, R200, R206.reuse, R28 ;  /* 0x000000cec81c723c */ /* 0x080ff0000004181c */
[C---:B------:R-:W-:Y:S01]  /*7c40*/  HMMA.16816.F32.BF16 R32, R184.reuse, R206, R32 ;  /* 0x000000ceb820723c */ /* 0x040fe20000041820 */
[----:B------:R-:W2:Y:S07]  /*7c50*/  LDSM.16.M88.4 R204, [R232+0x7100] ;  /* 0x00710000e8cc783b */ /* 0x000eae0000000200 */
[-C--:B----4-:R-:W-:Y:S08]  /*7c60*/  HMMA.16816.F32.BF16 R36, R184, R188.reuse, R36 ;  /* 0x000000bcb824723c */ /* 0x090ff00000041824 */
[C---:B------:R-:W-:Y:S08]  /*7c70*/  HMMA.16816.F32.BF16 R40, R200.reuse, R188, R40 ;  /* 0x000000bcc828723c */ /* 0x040ff00000041828 */
[-C--:B------:R-:W-:Y:S08]  /*7c80*/  HMMA.16816.F32.BF16 R44, R200, R190.reuse, R44 ;  /* 0x000000bec82c723c */ /* 0x080ff0000004182c */
[C---:B------:R-:W-:Y:S01]  /*7c90*/  HMMA.16816.F32.BF16 R48, R184.reuse, R190, R48 ;  /* 0x000000beb830723c */ /* 0x040fe20000041830 */
[----:B------:R-:W3:Y:S07]  /*7ca0*/  LDSM.16.M88.4 R188, [R232+0x9100] ;  /* 0x00910000e8bc783b */ /* 0x000eee0000000200 */
[-C--:B------:R-:W-:Y:S08]  /*7cb0*/  HMMA.16816.F32.BF16 R52, R184, R196.reuse, R52 ;  /* 0x000000c4b834723c */ /* 0x080ff00000041834 */
[C---:B------:R-:W-:Y:S08]  /*7cc0*/  HMMA.16816.F32.BF16 R56, R200.reuse, R196, R56 ;  /* 0x000000c4c838723c */ /* 0x040ff00000041838 */
[-C--:B------:R-:W-:Y:S08]  /*7cd0*/  HMMA.16816.F32.BF16 R60, R200, R198.reuse, R60 ;  /* 0x000000c6c83c723c */ /* 0x080ff0000004183c */
[C---:B------:R-:W-:Y:S08]  /*7ce0*/  HMMA.16816.F32.BF16 R64, R184.reuse, R198, R64 ;  /* 0x000000c6b840723c */ /* 0x040ff00000041840 */
[-C--:B-1----:R-:W-:Y:S08]  /*7cf0*/  HMMA.16816.F32.BF16 R68, R184, R192.reuse, R68 ;  /* 0x000000c0b844723c */ /* 0x082ff00000041844 */
[C---:B------:R-:W-:Y:S08]  /*7d00*/  HMMA.16816.F32.BF16 R72, R200.reuse, R192, R72 ;  /* 0x000000c0c848723c */ /* 0x040ff00000041848 */
[-C--:B------:R-:W-:Y:S08]  /*7d10*/  HMMA.16816.F32.BF16 R76, R200, R194.reuse, R76 ;  /* 0x000000c2c84c723c */ /* 0x080ff0000004184c */
        /* <DEDUP_REMOVED lines=8> */
[----:B------:R-:W-:Y:S08]  /*7da0*/  HMMA.16816.F32.BF16 R112, R184, R214, R112 ;  /* 0x000000d6b870723c */ /* 0x000ff00000041870 */
[-C--:B--2---:R-:W-:Y:S08]  /*7db0*/  HMMA.16816.F32.BF16 R4, R204, R216.reuse, R4 ;  /* 0x000000d8cc04723c */ /* 0x084ff00000041804 */
[C---:B---3--:R-:W-:Y:S08]  /*7dc0*/  HMMA.16816.F32.BF16 R8, R188.reuse, R216, R8 ;  /* 0x000000d8bc08723c */ /* 0x048ff00000041808 */
[-C--:B------:R-:W-:Y:S08]  /*7dd0*/  HMMA.16816.F32.BF16 R12, R188, R218.reuse, R12 ;  /* 0x000000dabc0c723c */ /* 0x080ff0000004180c */
[----:B------:R-:W-:Y:S01]  /*7de0*/  FMUL.FTZ R4, R4, c[0x0][0x320] ;  /* 0x0000c80004047a20 */ /* 0x000fe20000410000 */
[C---:B------:R-:W-:Y:S03]  /*7df0*/  HMMA.16816.F32.BF16 R16, R204.reuse, R218, R16 ;  /* 0x000000dacc10723c */ /* 0x040fe60000041810 */
[----:B------:R-:W1:Y:S01]  /*7e00*/  MUFU.TANH R185, R4 ;  /* 0x0000000400b97308 */ /* 0x000e620000002400 */
[----:B------:R-:W-:Y:S02]  /*7e10*/  FMUL.FTZ R6, R6, c[0x0][0x320] ;  /* 0x0000c80006067a20 */ /* 0x000fe40000410000 */
[----:B------:R-:W-:Y:S02]  /*7e20*/  FMUL.FTZ R5, R5, c[0x0][0x320] ;  /* 0x0000c80005057a20 */ /* 0x000fe40000410000 */
[----:B------:R-:W-:Y:S04]  /*7e30*/  FMUL.FTZ R7, R7, c[0x0][0x320] ;  /* 0x0000c80007077a20 */ /* 0x000fe80000410000 */
[----:B------:R-:W-:Y:S01]  /*7e40*/  FMUL.FTZ R8, R8, c[0x0][0x320] ;  /* 0x0000c80008087a20 */ /* 0x000fe20000410000 */
[----:B------:R-:W2:Y:S01]  /*7e50*/  MUFU.TANH R187, R6 ;  /* 0x0000000600bb7308 */ /* 0x000ea20000002400 */
[----:B------:R-:W-:Y:S02]  /*7e60*/  FMUL.FTZ R9, R9, c[0x0][0x320] ;  /* 0x0000c80009097a20 */ /* 0x000fe40000410000 */
[----:B------:R-:W-:Y:S02]  /*7e70*/  FMUL.FTZ R10, R10, c[0x0][0x320] ;  /* 0x0000c8000a0a7a20 */ /* 0x000fe40000410000 */
[----:B------:R-:W-:Y:S02]  /*7e80*/  FMUL.FTZ R11, R11, c[0x0][0x320] ;  /* 0x0000c8000b0b7a20 */ /* 0x000fe40000410000 */
[----:B------:R-:W-:Y:S02]  /*7e90*/  FMUL.FTZ R12, R12, c[0x0][0x320] ;  /* 0x0000c8000c0c7a20 */ /* 0x000fe40000410000 */
[----:B------:R-:W-:Y:S01]  /*7ea0*/  FMUL.FTZ R14, R14, c[0x0][0x320] ;  /* 0x0000c8000e0e7a20 */ /* 0x000fe20000410000 */
[----:B------:R-:W-:Y:S01]  /*7eb0*/  MUFU.TANH R184, R5 ;  /* 0x0000000500b87308 */ /* 0x000fe20000002400 */
[----:B------:R-:W-:Y:S02]  /*7ec0*/  FMUL.FTZ R13, R13, c[0x0][0x320] ;  /* 0x0000c8000d0d7a20 */ /* 0x000fe40000410000 */
[----:B------:R-:W-:Y:S01]  /*7ed0*/  FMUL.FTZ R15, R15, c[0x0][0x320] ;  /* 0x0000c8000f0f7a20 */ /* 0x000fe20000410000 */
[----:B-1----:R-:W-:Y:S01]  /*7ee0*/  FMNMX.FTZ R0, R185, R3, !PT ;  /* 0x00000003b9007209 */ /* 0x002fe20007810000 */
[----:B------:R-:W-:Y:S02]  /*7ef0*/  FMUL.FTZ R19, R19, c[0x0][0x320] ;  /* 0x0000c80013137a20 */ /* 0x000fe40000410000 */
[----:B------:R-:W-:Y:S02]  /*7f00*/  FMUL.FTZ R17, R17, c[0x0][0x320] ;  /* 0x0000c80011117a20 */ /* 0x000fe40000410000 */
[----:B------:R-:W-:Y:S01]  /*7f10*/  FMUL.FTZ R18, R18, c[0x0][0x320] ;  /* 0x0000c80012127a20 */ /* 0x000fe20000410000 */
[----:B------:R-:W-:Y:S01]  /*7f20*/  MUFU.TANH R12, R12 ;  /* 0x0000000c000c7308 */ /* 0x000fe20000002400 */
[----:B------:R-:W-:Y:S01]  /*7f30*/  FMUL.FTZ R16, R16, c[0x0][0x320] ;  /* 0x0000c80010107a20 */ /* 0x000fe20000410000 */
[----:B--2---:R-:W-:Y:S08]  /*7f40*/  FMNMX.FTZ R2, R187, R116, !PT ;  /* 0x00000074bb027209 */ /* 0x004ff00007810000 */
[----:B------:R1:W-:Y:S10]  /*7f50*/  MUFU.TANH R186, R7 ;  /* 0x0000000700ba7308 */ /* 0x0003f40000002400 */
[----:B------:R-:W-:Y:S10]  /*7f60*/  MUFU.TANH R13, R13 ;  /* 0x0000000d000d7308 */ /* 0x000ff40000002400 */
[----:B------:R-:W2:Y:S01]  /*7f70*/  MUFU.TANH R197, R8 ;  /* 0x0000000800c57308 */ /* 0x000ea20000002400 */
[----:B-1----:R-:W1:Y:S09]  /*7f80*/  LDSM.16.M88.4 R4, [R228+0x800] ;  /* 0x00080000e404783b */ /* 0x002e720000000200 */
[----:B------:R-:W3:Y:S10]  /*7f90*/  MUFU.TANH R192, R9 ;  /* 0x0000000900c07308 */ /* 0x000ef40000002400 */
[----:B------:R-:W-:Y:S10]  /*7fa0*/  MUFU.TANH R196, R10 ;  /* 0x0000000a00c47308 */ /* 0x000ff40000002400 */
[----:B------:R4:W-:Y:S10]  /*7fb0*/  MUFU.TANH R195, R11 ;  /* 0x0000000b00c37308 */ /* 0x0009f40000002400 */
[----:B------:R-:W2:Y:S01]  /*7fc0*/  MUFU.TANH R18, R18 ;  /* 0x0000001200127308 */ /* 0x000ea20000002400 */
[-C--:B-1----:R-:W-:Y:S09]  /*7fd0*/  HMMA.16816.F32.BF16 R20, R204, R4.reuse, R20 ;  /* 0x00000004cc14723c */ /* 0x082ff20000041814 */
[----:B------:R-:W1:Y:S01]  /*7fe0*/  MUFU.TANH R16, R16 ;  /* 0x0000001000107308 */ /* 0x000e620000002400 */
[C---:B------:R-:W-:Y:S01]  /*7ff0*/  HMMA.16816.F32.BF16 R24, R188.reuse, R4, R24 ;  /* 0x00000004bc18723c */ /* 0x040fe20000041818 */
[----:B----4-:R-:W4:Y:S08]  /*8000*/  LDSM.16.M88.4 R8, [R228+0x1000] ;  /* 0x00100000e408783b */ /* 0x010f300000000200 */
[----:B------:R-:W1:Y:S01]  /*8010*/  MUFU.TANH R19, R19 ;  /* 0x0000001300137308 */ /* 0x000e620000002400 */
[-C--:B------:R-:W-:Y:S04]  /*8020*/  HMMA.16816.F32.BF16 R28, R188, R6.reuse, R28 ;  /* 0x00000006bc1c723c */ /* 0x080fe8000004181c */
[----:B------:R-:W-:Y:S04]  /*8030*/  FMUL.FTZ R22, R22, c[0x0][0x320] ;  /* 0x0000c80016167a20 */ /* 0x000fe80000410000 */
[C---:B------:R-:W-:Y:S01]  /*8040*/  HMMA.16816.F32.BF16 R32, R204.reuse, R6, R32 ;  /* 0x00000006cc20723c */ /* 0x040fe20000041820 */
[----:B------:R-:W1:Y:S01]  /*8050*/  MUFU.TANH R17, R17 ;  /* 0x0000001100117308 */ /* 0x000e620000002400 */
[----:B------:R-:W1:Y:S02]  /*8060*/  LDSM.16.M88.4 R4, [R228+0x1800] ;  /* 0x00180000e404783b */ /* 0x000e640000000200 */
[----:B------:R-:W-:Y:S02]  /*8070*/  FMUL.FTZ R20, R20, c[0x0][0x320] ;  /* 0x0000c80014147a20 */ /* 0x000fe40000410000 */
[----:B------:R-:W-:Y:S02]  /*8080*/  FMUL.FTZ R23, R23, c[0x0][0x320] ;  /* 0x0000c80017177a20 */ /* 0x000fe40000410000 */
[----:B------:R-:W-:Y:S03]  /*8090*/  FMUL.FTZ R24, R24, c[0x0][0x320] ;  /* 0x0000c80018187a20 */ /* 0x000fe60000410000 */
[----:B------:R-:W1:Y:S01]  /*80a0*/  MUFU.TANH R22, R22 ;  /* 0x0000001600167308 */ /* 0x000e620000002400 */
        /* <DEDUP_REMOVED lines=8> */
[-C--:B----4-:R-:W-:Y:S03]  /*8130*/  HMMA.16816.F32.BF16 R36, R204, R8.reuse, R36 ;  /* 0x00000008cc24723c */ /* 0x090fe60000041824 */
[----:B------:R-:W-:Y:S02]  /*8140*/  FMUL.FTZ R34, R34, c[0x0][0x320] ;  /* 0x0000c80022227a20 */ /* 0x000fe40000410000 */
[----:B------:R-:W-:Y:S01]  /*8150*/  FMUL.FTZ R33, R33, c[0x0][0x320] ;  /* 0x0000c80021217a20 */ /* 0x000fe20000410000 */
[----:B------:R-:W3:Y:S01]  /*8160*/  MUFU.TANH R20, R20 ;  /* 0x0000001400147308 */ /* 0x000ee20000002400 */
[----:B------:R-:W-:Y:S01]  /*8170*/  FMUL.FTZ R35, R35, c[0x0][0x320] ;  /* 0x0000c80023237a20 */ /* 0x000fe20000410000 */
[C---:B------:R-:W-:Y:S04]  /*8180*/  HMMA.16816.F32.BF16 R40, R188.reuse, R8, R40 ;  /* 0x00000008bc28723c */ /* 0x040fe80000041828 */
[----:B------:R-:W-:Y:S02]  /*8190*/  FMUL.FTZ R30, R30, c[0x0][0x320] ;  /* 0x0000c8001e1e7a20 */ /* 0x000fe40000410000 */
[----:B------:R-:W-:Y:S02]  /*81a0*/  FMUL.FTZ R31, R31, c[0x0][0x320] ;  /* 0x0000c8001f1f7a20 */ /* 0x000fe40000410000 */
[----:B------:R-:W-:Y:S01]  /*81b0*/  MUFU.TANH R25, R25 ;  /* 0x0000001900197308 */ /* 0x000fe20000002400 */
[-C--:B------:R-:W-:Y:S07]  /*81c0*/  HMMA.16816.F32.BF16 R44, R188, R10.reuse, R44 ;  /* 0x0000000abc2c723c */ /* 0x080fee000004182c */
[----:B------:R-:W-:Y:S01]  /*81d0*/  FMUL.FTZ R38, R38, c[0x0][0x320] ;  /* 0x0000c80026267a20 */ /* 0x000fe20000410000 */
[C---:B------:R-:W-:Y:S01]  /*81e0*/  HMMA.16816.F32.BF16 R48, R204.reuse, R10, R48 ;  /* 0x0000000acc30723c */ /* 0x040fe20000041830 */
[----:B------:R-:W2:Y:S01]  /*81f0*/  MUFU.TANH R23, R23 ;  /* 0x0000001700177308 */ /* 0x000ea20000002400 */
[----:B------:R-:W2:Y:S02]  /*8200*/  LDSM.16.M88.4 R8, [R228+0x2000] ;  /* 0x00200000e408783b */ /* 0x000ea40000000200 */
[----:B------:R-:W-:Y:S02]  /*8210*/  FMUL.FTZ R36, R36, c[0x0][0x320] ;  /* 0x0000c80024247a20 */ /* 0x000fe40000410000 */
[----:B------:R-:W-:Y:S02]  /*8220*/  FMUL.FTZ R39, R39, c[0x0][0x320] ;  /* 0x0000c80027277a20 */ /* 0x000fe40000410000 */
[-C--:B-1----:R-:W-:Y:S03]  /*8230*/  HMMA.16816.F32.BF16 R52, R204, R4.reuse, R52 ;  /* 0x00000004cc34723c */ /* 0x082fe60000041834 */
[----:B------:R-:W-:Y:S01]  /*8240*/  MUFU.TANH R34, R34 ;  /* 0x0000002200227308 */ /* 0x000fe20000002400 */
[----:B------:R-:W-:Y:S02]  /*8250*/  FMUL.FTZ R37, R37, c[0x0][0x320] ;  /* 0x0000c80025257a20 */ /* 0x000fe40000410000 */
[----:B------:R-:W-:Y:S02]  /*8260*/  FMUL.FTZ R40, R40, c[0x0][0x320] ;  /* 0x0000c80028287a20 */ /* 0x000fe40000410000 */
[C---:B------:R-:W-:Y:S04]  /*8270*/  HMMA.16816.F32.BF16 R56, R188.reuse, R4, R56 ;  /* 0x00000004bc38723c */ /* 0x040fe80000041838 */
[----:B------:R-:W-:Y:S01]  /*8280*/  FMUL.FTZ R46, R46, c[0x0][0x320] ;  /* 0x0000c8002e2e7a20 */ /* 0x000fe20000410000 */
[----:B------:R-:W1:Y:S01]  /*8290*/  MUFU.TANH R21, R21 ;  /* 0x0000001500157308 */ /* 0x000e620000002400 */
[----:B------:R-:W-:Y:S02]  /*82a0*/  FMUL.FTZ R47, R47, c[0x0][0x320] ;  /* 0x0000c8002f2f7a20 */ /* 0x000fe40000410000 */
[-C--:B------:R-:W-:Y:S04]  /*82b0*/  HMMA.16816.F32.BF16 R60, R188, R6.reuse, R60 ;  /* 0x00000006bc3c723c */ /* 0x080fe8000004183c */
[----:B------:R-:W-:Y:S02]  /*82c0*/  FMUL.FTZ R50, R50, c[0x0][0x320] ;  /* 0x0000c80032327a20 */ /* 0x000fe40000410000 */
[----:B------:R-:W-:Y:S01]  /*82d0*/  FMUL.FTZ R51, R51, c[0x0][0x320] ;  /* 0x0000c80033337a20 */ /* 0x000fe20000410000 */
[----:B------:R-:W-:Y:S01]  /*82e0*/  MUFU.TANH R28, R28 ;  /* 0x0000001c001c7308 */ /* 0x000fe20000002400 */
[C---:B------:R-:W-:Y:S01]  /*82f0*/  HMMA.16816.F32.BF16 R64, R204.reuse, R6, R64 ;  /* 0x00000006cc40723c */ /* 0x040fe20000041840 */
[----:B------:R-:W1:Y:S03]  /*8300*/  LDSM.16.M88.4 R4, [R228+0x2800] ;  /* 0x00280000e404783b */ /* 0x000e660000000200 */
[----:B------:R-:W-:Y:S02]  /*8310*/  FMUL.FTZ R54, R54, c[0x0][0x320] ;  /* 0x0000c80036367a20 */ /* 0x000fe40000410000 */
[----:B------:R-:W-:Y:S02]  /*8320*/  FMUL.FTZ R52, R52, c[0x0][0x320] ;  /* 0x0000c80034347a20 */ /* 0x000fe40000410000 */
[----:B------:R-:W-:Y:S01]  /*8330*/  FMUL.FTZ R55, R55, c[0x0][0x320] ;  /* 0x0000c80037377a20 */ /* 0x000fe20000410000 */
[----:B------:R-:W-:Y:S01]  /*8340*/  MUFU.TANH R214, R46 ;  /* 0x0000002e00d67308 */ /* 0x000fe20000002400 */
[-C--:B--2---:R-:W-:Y:S03]  /*8350*/  HMMA.16816.F32.BF16 R68, R204, R8.reuse, R68 ;  /* 0x00000008cc44723c */ /* 0x084fe60000041844 */
[----:B------:R-:W-:Y:S02]  /*8360*/  FMUL.FTZ R53, R53, c[0x0][0x320] ;  /* 0x0000c80035357a20 */ /* 0x000fe40000410000 */
[----:B------:R-:W-:Y:S02]  /*8370*/  FMUL.FTZ R49, R49, c[0x0][0x320] ;  /* 0x0000c80031317a20 */ /* 0x000fe40000410000 */
[----:B------:R-:W-:Y:S01]  /*8380*/  FMUL.FTZ R63, R63, c[0x0][0x320] ;  /* 0x0000c8003f3f7a20 */ /* 0x000fe20000410000 */
[C---:B------:R-:W-:Y:S01]  /*8390*/  HMMA.16816.F32.BF16 R72, R188.reuse, R8, R72 ;  /* 0x00000008bc48723c */ /* 0x040fe20000041848 */
[----:B------:R-:W2:Y:S03]  /*83a0*/  MUFU.TANH R35, R35 ;  /* 0x0000002300237308 */ /* 0x000ea60000002400 */
[----:B------:R-:W-:Y:S02]  /*83b0*/  FMUL.FTZ R41, R41, c[0x0][0x320] ;  /* 0x0000c80029297a20 */ /* 0x000fe40000410000 */
[----:B------:R-:W-:Y:S02]  /*83c0*/  FMUL.FTZ R66, R66, c[0x0][0x320] ;  /* 0x0000c80042427a20 */ /* 0x000fe40000410000 */
[-C--:B------:R-:W-:Y:S03]  /*83d0*/  HMMA.16816.F32.BF16 R76, R188, R10.reuse, R76 ;  /* 0x0000000abc4c723c */ /* 0x080fe6000004184c */
[----:B------:R-:W2:Y:S01]  /*83e0*/  MUFU.TANH R32, R32 ;  /* 0x0000002000207308 */ /* 0x000ea20000002400 */
[----:B------:R-:W-:Y:S02]  /*83f0*/  FMUL.FTZ R45, R45, c[0x0][0x320] ;  /* 0x0000c8002d2d7a20 */ /* 0x000fe40000410000 */
[----:B------:R-:W-:Y:S02]  /*8400*/  FMUL.FTZ R62, R62, c[0x0][0x320] ;  /* 0x0000c8003e3e7a20 */ /* 0x000fe40000410000 */
[C---:B------:R-:W-:Y:S01]  /*8410*/  HMMA.16816.F32.BF16 R80, R204.reuse, R10, R80 ;  /* 0x0000000acc50723c */ /* 0x040fe20000041850 */
[----:B------:R-:W2:Y:S01]  /*8420*/  LDSM.16.M88.4 R8, [R228+0x3000] ;  /* 0x00300000e408783b */ /* 0x000ea20000000200 */
[----:B------:R-:W-:Y:S04]  /*8430*/  DEPBAR.LE SB0, 0x0 ;  /* 0x000080000000791a */ /* 0x000fe80000000000 */
[----:B------:R-:W2:Y:S01]  /*8440*/  MUFU.TANH R33, R33 ;  /* 0x0000002100217308 */ /* 0x000ea20000002400 */
[----:B------:R-:W-:Y:S01]  /*8450*/  FMUL.FTZ R70, R70, c[0x0][0x320] ;  /* 0x0000c80046467a20 */ /* 0x000fe20000410000 */
[-C--:B-1----:R-:W-:Y:S01]  /*8460*/  HMMA.16816.F32.BF16 R84, R204, R4.reuse, R84 ;  /* 0x00000004cc54723c */ /* 0x082fe20000041854 */
[----:B------:R-:W-:Y:S04]  /*8470*/  BAR.SYNC.DEFER_BLOCKING 0x0 ;  /* 0x0000000000007b1d */ /* 0x000fe80000010000 */
[----:B------:R-:W-:Y:S02]  /*8480*/  FMUL.FTZ R69, R69, c[0x0][0x320] ;  /* 0x0000c80045457a20 */ /* 0x000fe40000410000 */
[----:B------:R-:W-:Y:S01]  /*8490*/  FMUL.FTZ R71, R71, c[0x0][0x320] ;  /* 0x0000c80047477a20 */ /* 0x000fe20000410000 */
[----:B------:R1:W-:Y:S01]  /*84a0*/  MUFU.TANH R46, R70 ;  /* 0x00000046002e7308 */ /* 0x0003e20000002400 */
[C---:B------:R-:W-:Y:S04]  /*84b0*/  HMMA.16816.F32.BF16 R88, R188.reuse, R4, R88 ;  /* 0x00000004bc58723c */ /* 0x040fe80000041858 */
[----:B------:R-:W-:Y:S02]  /*84c0*/  FMUL.FTZ R77, R77, c[0x0][0x320] ;  /* 0x0000c8004d4d7a20 */ /* 0x000fe40000410000 */
[----:B------:R-:W-:Y:S01]  /*84d0*/  FMUL.FTZ R78, R78, c[0x0][0x320] ;  /* 0x0000c8004e4e7a20 */ /* 0x000fe20000410000 */
[----:B------:R-:W-:Y:S01]  /*84e0*/  FMNMX.FTZ R4, R197, R117, !PT ;  /* 0x00000075c5047209 */ /* 0x000fe20007810000 */
[-C--:B------:R-:W-:Y:S01]  /*84f0*/  HMMA.16816.F32.BF16 R92, R188, R6.reuse, R92 ;  /* 0x00000006bc5c723c */ /* 0x080fe2000004185c */
[----:B------:R-:W3:Y:S03]  /*8500*/  MUFU.TANH R29, R29 ;  /* 0x0000001d001d7308 */ /* 0x000ee60000002400 */
[----:B------:R-:W-:Y:S02]  /*8510*/  FMUL.FTZ R82, R82, c[0x0][0x320] ;  /* 0x0000c80052527a20 */ /* 0x000fe40000410000 */
[----:B------:R-:W-:Y:S02]  /*8520*/  FMUL.FTZ R80, R80, c[0x0][0x320] ;  /* 0x0000c80050507a20 */ /* 0x000fe40000410000 */
[C---:B------:R-:W-:Y:S01]  /*8530*/  HMMA.16816.F32.BF16 R96, R204.reuse, R6, R96 ;  /* 0x00000006cc60723c */ /* 0x040fe20000041860 */
[----:B------:R-:W4:Y:S02]  /*8540*/  LDL R7, [R1+0x34] ;  /* 0x0000340001077983 */ /* 0x000f240000100800 */
[----:B------:R-:W3:Y:S01]  /*8550*/  MUFU.TANH R198, R38 ;  /* 0x0000002600c67308 */ /* 0x000ee20000002400 */
[----:B------:R-:W-:Y:S02]  /*8560*/  FMUL.FTZ R86, R86, c[0x0][0x320] ;  /* 0x0000c80056567a20 */ /* 0x000fe40000410000 */
[----:B------:R-:W-:Y:S01]  /*8570*/  FMUL.FTZ R81, R81, c[0x0][0x320] ;  /* 0x0000c80051517a20 */ /* 0x000fe20000410000 */
[----:B-1----:R-:W-:Y:S01]  /*8580*/  FMNMX.FTZ R70, R184, R0, !PT ;  /* 0x00000000b8467209 */ /* 0x002fe20007810000 */
[-C--:B--2---:R-:W-:Y:S04]  /*8590*/  HMMA.16816.F32.BF16 R100, R204, R8.reuse, R100 ;  /* 0x00000008cc64723c */ /* 0x084fe80000041864 */
[----:B------:R-:W-:Y:S01]  /*85a0*/  FMNMX.FTZ R0, R186, R2, !PT ;  /* 0x00000002ba007209 */ /* 0x000fe20007810000 */
[----:B------:R-:W-:Y:S01]  /*85b0*/  MUFU.TANH R194, R26 ;  /* 0x0000001a00c27308 */ /* 0x000fe20000002400 */
[----:B---3--:R-:W-:Y:S01]  /*85c0*/  FMNMX.FTZ R2, R192, R4, !PT ;  /* 0x00000004c0027209 */ /* 0x008fe20007810000 */
[----:B------:R-:W-:Y:S01]  /*85d0*/  FMUL.FTZ R83, R83, c[0x0][0x320] ;  /* 0x0000c80053537a20 */ /* 0x000fe20000410000 */
[----:B------:R-:W-:Y:S01]  /*85e0*/  FMNMX.FTZ R0, R18, R0, !PT ;  /* 0x0000000012007209 */ /* 0x000fe20007810000 */
[----:B------:R-:W-:Y:S01]  /*85f0*/  FMUL.FTZ R95, R95, c[0x0][0x320] ;  /* 0x0000c8005f5f7a20 */ /* 0x000fe20000410000 */
[C---:B------:R-:W-:Y:S04]  /*8600*/  HMMA.16816.F32.BF16 R104, R188.reuse, R8, R104 ;  /* 0x00000008bc68723c */ /* 0x040fe80000041868 */
[----:B------:R-:W-:Y:S01]  /*8610*/  FMNMX.FTZ R2, R12, R2, !PT ;  /* 0x000000020c027209 */ /* 0x000fe20007810000 */
[----:B------:R-:W1:Y:S01]  /*8620*/  MUFU.TANH R26, R36 ;  /* 0x00000024001a7308 */ /* 0x000e620000002400 */
[----:B------:R-:W-:Y:S01]  /*8630*/  FMNMX.FTZ R70, R16, R70, !PT ;  /* 0x0000004610467209 */ /* 0x000fe20007810000 */
[----:B------:R-:W-:Y:S01]  /*8640*/  FMUL.FTZ R84, R84, c[0x0][0x320] ;  /* 0x0000c80054547a20 */ /* 0x000fe20000410000 */
[----:B------:R-:W-:Y:S01]  /*8650*/  FMNMX.FTZ R2, R13, R2, !PT ;  /* 0x000000020d027209 */ /* 0x000fe20007810000 */
[-C--:B------:R-:W-:Y:S03]  /*8660*/  HMMA.16816.F32.BF16 R108, R188, R10.reuse, R108 ;  /* 0x0000000abc6c723c */ /* 0x080fe6000004186c */
[----:B------:R-:W-:Y:S01]  /*8670*/  FMNMX.FTZ R0, R19, R0, !PT ;  /* 0x0000000013007209 */ /* 0x000fe20007810000 */
[----:B------:R-:W-:Y:S01]  /*8680*/  FMUL.FTZ R87, R87, c[0x0][0x320] ;  /* 0x0000c80057577a20 */ /* 0x000fe20000410000 */
[----:B------:R-:W-:Y:S01]  /*8690*/  FMNMX.FTZ R70, R17, R70, !PT ;  /* 0x0000004611467209 */ /* 0x000fe20007810000 */
[----:B------:R-:W-:Y:S01]  /*86a0*/  MUFU.TANH R201, R39 ;  /* 0x0000002700c97308 */ /* 0x000fe20000002400 */
[----:B------:R-:W-:Y:S01]  /*86b0*/  FMNMX.FTZ R4, R22, R0, !PT ;  /* 0x0000000016047209 */ /* 0x000fe20007810000 */
[----:B------:R-:W-:Y:S04]  /*86c0*/  HMMA.16816.F32.BF16 R112, R204, R10, R112 ;  /* 0x0000000acc70723c */ /* 0x000fe80000041870 */
[----:B------:R-:W-:Y:S01]  /*86d0*/  FMNMX.FTZ R70, R20, R70, !PT ;  /* 0x0000004614467209 */ /* 0x000fe20007810000 */
[----:B------:R-:W-:Y:S01]  /*86e0*/  FMUL.FTZ R102, R102, c[0x0][0x320] ;  /* 0x0000c80066667a20 */ /* 0x000fe20000410000 */
[----:B------:R-:W-:Y:S01]  /*86f0*/  FMNMX.FTZ R4, R23, R4, !PT ;  /* 0x0000000417047209 */ /* 0x000fe20007810000 */
[----:B------:R-:W-:Y:S01]  /*8700*/  FMUL.FTZ R106, R106, c[0x0][0x320] ;  /* 0x0000c8006a6a7a20 */ /* 0x000fe20000410000 */
[----:B------:R-:W2:Y:S01]  /*8710*/  MUFU.TANH R208, R40 ;  /* 0x0000002800d07308 */ /* 0x000ea20000002400 */
[----:B------:R-:W-:Y:S03]  /*8720*/  FMUL.FTZ R48, R48, c[0x0][0x320] ;  /* 0x0000c80030307a20 */ /* 0x000fe60000410000 */
[----:B------:R-:W-:Y:S01]  /*8730*/  FMNMX.FTZ R70, R21, R70, !PT ;  /* 0x0000004615467209 */ /* 0x000fe20007810000 */
[----:B------:R-:W-:Y:S01]  /*8740*/  FMUL.FTZ R104, R104, c[0x0][0x320] ;  /* 0x0000c80068687a20 */ /* 0x000fe20000410000 */
[----:B------:R-:W-:Y:S01]  /*8750*/  FMNMX.FTZ R4, R34, R4, !PT ;  /* 0x0000000422047209 */ /* 0x000fe20007810000 */
[----:B------:R-:W-:Y:S01]  /*8760*/  FMUL.FTZ R85, R85, c[0x0][0x320] ;  /* 0x0000c80055557a20 */ /* 0x000fe20000410000 */
[----:B------:R-:W-:Y:S01]  /*8770*/  FMNMX.FTZ R0, R24, R2, !PT ;  /* 0x0000000218007209 */ /* 0x000fe20007810000 */
[----:B------:R-:W-:Y:S01]  /*8780*/  FMUL.FTZ R98, R98, c[0x0][0x320] ;  /* 0x0000c80062627a20 */ /* 0x000fe20000410000 */
[----:B------:R-:W-:Y:S01]  /*8790*/  MUFU.TANH R193, R27 ;  /* 0x0000001b00c17308 */ /* 0x000fe20000002400 */
[----:B------:R-:W-:Y:S01]  /*87a0*/  FMUL.FTZ R96, R96, c[0x0][0x320] ;  /* 0x0000c80060607a20 */ /* 0x000fe20000410000 */
[----:B------:R-:W-:Y:S01]  /*87b0*/  FMNMX.FTZ R4, R35, R4, !PT ;  /* 0x0000000423047209 */ /* 0x000fe20007810000 */
[----:B------:R-:W-:Y:S01]  /*87c0*/  FMUL.FTZ R99, R99, c[0x0][0x320] ;  /* 0x0000c80063637a20 */ /* 0x000fe20000410000 */
[----:B------:R-:W-:Y:S01]  /*87d0*/  FMNMX.FTZ R0, R25, R0, !PT ;  /* 0x0000000019007209 */ /* 0x000fe20007810000 */
[----:B------:R-:W-:Y:S01]  /*87e0*/  FMUL.FTZ R97, R97, c[0x0][0x320] ;  /* 0x0000c80061617a20 */ /* 0x000fe20000410000 */
[----:B------:R-:W-:Y:S01]  /*87f0*/  FMNMX.FTZ R70, R32, R70, !PT ;  /* 0x0000004620467209 */ /* 0x000fe20007810000 */
[----:B------:R-:W-:Y:S01]  /*8800*/  FMUL.FTZ R100, R100, c[0x0][0x320] ;  /* 0x0000c80064647a20 */ /* 0x000fe20000410000 */
[----:B------:R-:W-:Y:S01]  /*8810*/  FMNMX.FTZ R0, R28, R0, !PT ;  /* 0x000000001c007209 */ /* 0x000fe20007810000 */
[----:B------:R-:W-:Y:S01]  /*8820*/  FMUL.FTZ R101, R101, c[0x0][0x320] ;  /* 0x0000c80065657a20 */ /* 0x000fe20000410000 */
[----:B------:R-:W3:Y:S01]  /*8830*/  MUFU.TANH R27, R37 ;  /* 0x00000025001b7308 */ /* 0x000ee20000002400 */
[----:B------:R-:W-:Y:S01]  /*8840*/  FMUL.FTZ R103, R103, c[0x0][0x320] ;  /* 0x0000c80067677a20 */ /* 0x000fe20000410000 */
[----:B------:R-:W-:Y:S01]  /*8850*/  FMNMX.FTZ R70, R33, R70, !PT ;  /* 0x0000004621467209 */ /* 0x000fe20007810000 */
[----:B------:R-:W-:Y:S01]  /*8860*/  FMUL.FTZ R88, R88, c[0x0][0x320] ;  /* 0x0000c80058587a20 */ /* 0x000fe20000410000 */
[----:B------:R-:W-:Y:S01]  /*8870*/  FMNMX.FTZ R0, R29, R0, !PT ;  /* 0x000000001d007209 */ /* 0x000fe20007810000 */
[----:B------:R-:W-:Y:S01]  /*8880*/  FMUL.FTZ R89, R89, c[0x0][0x320] ;  /* 0x0000c80059597a20 */ /* 0x000fe20000410000 */
[----:B------:R-:W-:Y:S01]  /*8890*/  FMNMX.FTZ R4, R198, R4, !PT ;  /* 0x00000004c6047209 */ /* 0x000fe20007810000 */
[----:B------:R-:W-:Y:S01]  /*88a0*/  FMUL.FTZ R93, R93, c[0x0][0x320] ;  /* 0x0000c8005d5d7a20 */ /* 0x000fe20000410000 */
[----:B-1----:R-:W-:Y:S01]  /*88b0*/  FMNMX.FTZ R70, R26, R70, !PT ;  /* 0x000000461a467209 */ /* 0x002fe20007810000 */
[----:B------:R-:W-:Y:S01]  /*88c0*/  FMUL.FTZ R90, R90, c[0x0][0x320] ;  /* 0x0000c8005a5a7a20 */ /* 0x000fe20000410000 */
[----:B------:R-:W1:Y:S01]  /*88d0*/  MUFU.TANH R50, R50 ;  /* 0x0000003200327308 */ /* 0x000e620000002400 */
[----:B------:R-:W-:Y:S01]  /*88e0*/  FMUL.FTZ R91, R91, c[0x0][0x320] ;  /* 0x0000c8005b5b7a20 */ /* 0x000fe20000410000 */
[----:B--2---:R-:W-:Y:S01]  /*88f0*/  FMNMX.FTZ R2, R208, R0, !PT ;  /* 0x00000000d0027209 */ /* 0x004fe20007810000 */
[----:B------:R-:W-:Y:S01]  /*8900*/  FMUL.FTZ R94, R94, c[0x0][0x320] ;  /* 0x0000c8005e5e7a20 */ /* 0x000fe20000410000 */
[----:B------:R-:W-:Y:S01]  /*8910*/  FMNMX.FTZ R0, R201, R4, !PT ;  /* 0x00000004c9007209 */ /* 0x000fe20007810000 */
[----:B------:R-:W-:Y:S01]  /*8920*/  FMUL.FTZ R107, R107, c[0x0][0x320] ;  /* 0x0000c8006b6b7a20 */ /* 0x000fe20000410000 */
[----:B------:R-:W-:Y:S01]  /*8930*/  FMNMX.FTZ R4, R196, R118, !PT ;  /* 0x00000076c4047209 */ /* 0x000fe20007810000 */
[----:B------:R-:W-:Y:S02]  /*8940*/  FMUL.FTZ R92, R92, c[0x0][0x320] ;  /* 0x0000c8005c5c7a20 */ /* 0x000fe40000410000 */
[----:B------:R-:W-:Y:S01]  /*8950*/  FMUL.FTZ R59, R59, c[0x0][0x320] ;  /* 0x0000c8003b3b7a20 */ /* 0x000fe20000410000 */
[----:B------:R-:W2:Y:S01]  /*8960*/  MUFU.TANH R48, R48 ;  /* 0x0000003000307308 */ /* 0x000ea20000002400 */
[----:B------:R-:W-:Y:S01]  /*8970*/  FMUL.FTZ R60, R60, c[0x0][0x320] ;  /* 0x0000c8003c3c7a20 */ /* 0x000fe20000410000 */
[----:B------:R-:W-:Y:S01]  /*8980*/  FMNMX.FTZ R4, R195, R4, !PT ;  /* 0x00000004c3047209 */ /* 0x000fe20007810000 */
[----:B------:R-:W-:Y:S01]  /*8990*/  FMUL.FTZ R61, R61, c[0x0][0x320] ;  /* 0x0000c8003d3d7a20 */ /* 0x000fe20000410000 */
[----:B---3--:R-:W-:Y:S01]  /*89a0*/  FMNMX.FTZ R70, R27, R70, !PT ;  /* 0x000000461b467209 */ /* 0x008fe20007810000 */
        /* <DEDUP_REMOVED lines=10> */
[----:B------:R-:W1:Y:S01]  /*8a50*/  MUFU.TANH R51, R51 ;  /* 0x0000003300337308 */ /* 0x000e620000002400 */
[----:B------:R-:W-:Y:S02]  /*8a60*/  FMUL.FTZ R65, R65, c[0x0][0x320] ;  /* 0x0000c80041417a20 */ /* 0x000fe40000410000 */
[----:B------:R-:W-:Y:S01]  /*8a70*/  FMUL.FTZ R44, R44, c[0x0][0x320] ;  /* 0x0000c8002c2c7a20 */ /* 0x000fe20000410000 */
[----:B--2---:R-:W-:Y:S01]  /*8a80*/  FMNMX.FTZ R70, R48, R70, !PT ;  /* 0x0000004630467209 */ /* 0x004fe20007810000 */
[----:B------:R-:W-:Y:S02]  /*8a90*/  FMUL.FTZ R68, R68, c[0x0][0x320] ;  /* 0x0000c80044447a20 */ /* 0x000fe40000410000 */
[----:B------:R-:W-:Y:S02]  /*8aa0*/  FMUL.FTZ R56, R56, c[0x0][0x320] ;  /* 0x0000c80038387a20 */ /* 0x000fe40000410000 */
[----:B------:R-:W-:Y:S01]  /*8ab0*/  FMUL.FTZ R72, R72, c[0x0][0x320] ;  /* 0x0000c80048487a20 */ /* 0x000fe20000410000 */
[----:B------:R-:W2:Y:S01]  /*8ac0*/  MUFU.TANH R49, R49 ;  /* 0x0000003100317308 */ /* 0x000ea20000002400 */
[----:B------:R-:W-:Y:S02]  /*8ad0*/  FMUL.FTZ R76, R76, c[0x0][0x320] ;  /* 0x0000c8004c4c7a20 */ /* 0x000fe40000410000 */
[----:B------:R-:W-:Y:S02]  /*8ae0*/  FMUL.FTZ R112, R112, c[0x0][0x320] ;  /* 0x0000c80070707a20 */ /* 0x000fe40000410000 */
[----:B------:R-:W-:Y:S02]  /*8af0*/  FMUL.FTZ R114, R114, c[0x0][0x320] ;  /* 0x0000c80072727a20 */ /* 0x000fe40000410000 */
[----:B------:R-:W-:Y:S02]  /*8b00*/  FMUL.FTZ R108, R108, c[0x0][0x320] ;  /* 0x0000c8006c6c7a20 */ /* 0x000fe40000410000 */
[----:B------:R-:W-:Y:S01]  /*8b10*/  FMUL.FTZ R43, R43, c[0x0][0x320] ;  /* 0x0000c8002b2b7a20 */ /* 0x000fe20000410000 */
[----:B------:R-:W3:Y:S01]  /*8b20*/  MUFU.TANH R221, R54 ;  /* 0x0000003600dd7308 */ /* 0x000ee20000002400 */
[----:B------:R-:W-:Y:S02]  /*8b30*/  FMUL.FTZ R113, R113, c[0x0][0x320] ;  /* 0x0000c80071717a20 */ /* 0x000fe40000410000 */
[----:B------:R-:W-:Y:S01]  /*8b40*/  FMUL.FTZ R58, R58, c[0x0][0x320] ;  /* 0x0000c8003a3a7a20 */ /* 0x000fe20000410000 */
[----:B-1----:R-:W-:Y:S01]  /*8b50*/  FMNMX.FTZ R0, R51, R0, !PT ;  /* 0x0000000033007209 */ /* 0x002fe20007810000 */
[----:B------:R-:W-:Y:S02]  /*8b60*/  FMUL.FTZ R74, R74, c[0x0][0x320] ;  /* 0x0000c8004a4a7a20 */ /* 0x000fe40000410000 */
[----:B------:R-:W-:Y:S02]  /*8b70*/  FMUL.FTZ R109, R109, c[0x0][0x320] ;  /* 0x0000c8006d6d7a20 */ /* 0x000fe40000410000 */
[----:B------:R-:W-:Y:S01]  /*8b80*/  FMUL.FTZ R57, R57, c[0x0][0x320] ;  /* 0x0000c80039397a20 */ /* 0x000fe20000410000 */
[----:B------:R-:W1:Y:S01]  /*8b90*/  MUFU.TANH R215, R52 ;  /* 0x0000003400d77308 */ /* 0x000e620000002400 */
[----:B--2---:R-:W-:Y:S09]  /*8ba0*/  FMNMX.FTZ R70, R49, R70, !PT ;  /* 0x0000004631467209 */ /* 0x004ff20007810000 */
[----:B------:R-:W2:Y:S01]  /*8bb0*/  MUFU.TANH R219, R55 ;  /* 0x0000003700db7308 */ /* 0x000ea20000002400 */
[----:B---3--:R-:W-:Y:S09]  /*8bc0*/  FMNMX.FTZ R0, R221, R0, !PT ;  /* 0x00000000dd007209 */ /* 0x008ff20007810000 */
[----:B------:R-:W3:Y:S01]  /*8bd0*/  MUFU.TANH R218, R53 ;  /* 0x0000003500da7308 */ /* 0x000ee20000002400 */
[----:B-1----:R-:W-:Y:S09]  /*8be0*/  FMNMX.FTZ R70, R215, R70, !PT ;  /* 0x00000046d7467209 */ /* 0x002ff20007810000 */
[----:B------:R-:W-:Y:S01]  /*8bf0*/  MUFU.TANH R217, R47 ;  /* 0x0000002f00d97308 */ /* 0x000fe20000002400 */
[----:B--2---:R-:W-:Y:S09]  /*8c00*/  FMNMX.FTZ R0, R219, R0, !PT ;  /* 0x00000000db007209 */ /* 0x004ff20007810000 */
[----:B------:R-:W1:Y:S01]  /*8c10*/  MUFU.TANH R47, R66 ;  /* 0x00000042002f7308 */ /* 0x000e620000002400 */
[----:B---3--:R-:W-:Y:S09]  /*8c20*/  FMNMX.FTZ R70, R218, R70, !PT ;  /* 0x00000046da467209 */ /* 0x008ff20007810000 */
[----:B------:R-:W2:Y:S10]  /*8c30*/  MUFU.TANH R212, R64 ;  /* 0x0000004000d47308 */ /* 0x000eb40000002400 */
        /* <DEDUP_REMOVED lines=8> */
[----:B-1----:R-:W-:Y:S04]  /*8cc0*/  FMNMX.FTZ R0, R57, R0, !PT ;  /* 0x0000000039007209 */ /* 0x002fe80007810000 */
[----:B------:R-:W-:Y:S05]  /*8cd0*/  FMNMX.FTZ R0, R46, R0, !PT ;  /* 0x000000002e007209 */ /* 0x000fea0007810000 */
[----:B------:R-:W1:Y:S01]  /*8ce0*/  MUFU.TANH R251, R68 ;  /* 0x0000004400fb7308 */ /* 0x000e620000002400 */
[----:B--2---:R-:W-:Y:S09]  /*8cf0*/  FMNMX.FTZ R70, R211, R70, !PT ;  /* 0x00000046d3467209 */ /* 0x004ff20007810000 */
[----:B------:R-:W2:Y:S01]  /*8d00*/  MUFU.TANH R210, R45 ;  /* 0x0000002d00d27308 */ /* 0x000ea20000002400 */
[----:B---3--:R-:W-:Y:S09]  /*8d10*/  FMNMX.FTZ R2, R209, R2, !PT ;  /* 0x00000002d1027209 */ /* 0x008ff20007810000 */
[----:B------:R-:W-:Y:S01]  /*8d20*/  MUFU.TANH R238, R63 ;  /* 0x0000003f00ee7308 */ /* 0x000fe20000002400 */
[----:B-1----:R-:W-:Y:S09]  /*8d30*/  FMNMX.FTZ R70, R251, R70, !PT ;  /* 0x00000046fb467209 */ /* 0x002ff20007810000 */
[----:B------:R-:W1:Y:S01]  /*8d40*/  MUFU.TANH R63, R71 ;  /* 0x00000047003f7308 */ /* 0x000e620000002400 */
[----:B--2---:R-:W-:Y:S09]  /*8d50*/  FMNMX.FTZ R2, R210, R2, !PT ;  /* 0x00000002d2027209 */ /* 0x004ff20007810000 */
[----:B------:R-:W2:Y:S10]  /*8d60*/  MUFU.TANH R239, R69 ;  /* 0x0000004500ef7308 */ /* 0x000eb40000002400 */
[----:B------:R-:W3:Y:S01]  /*8d70*/  MUFU.TANH R249, R56 ;  /* 0x0000003800f97308 */ /* 0x000ee20000002400 */
[----:B-1----:R-:W-:Y:S02]  /*8d80*/  FMNMX.FTZ R0, R63, R0, !PT ;  /* 0x000000003f007209 */ /* 0x002fe40007810000 */
[C---:B----4-:R-:W-:Y:S07]  /*8d90*/  ISETP.GT.AND P0, PT, R242.reuse, R7, PT ;  /* 0x00000007f200720c */ /* 0x050fee0003f04270 */
[----:B------:R1:W-:Y:S01]  /*8da0*/  MUFU.TANH R247, R59 ;  /* 0x0000003b00f77308 */ /* 0x0003e20000002400 */
[----:B------:R-:W-:Y:S02]  /*8db0*/  IADD3 R242, R242, -0x1, RZ ;  /* 0xfffffffff2f27810 */ /* 0x000fe40007ffe0ff */
[----:B--2---:R-:W-:Y:S07]  /*8dc0*/  FMNMX.FTZ R70, R239, R70, !PT ;  /* 0x00000046ef467209 */ /* 0x004fee0007810000 */
[----:B------:R-:W-:Y:S01]  /*8dd0*/  MUFU.TANH R246, R62 ;  /* 0x0000003e00f67308 */ /* 0x000fe20000002400 */
[----:B---3--:R-:W-:Y:S09]  /*8de0*/  FMNMX.FTZ R2, R249, R2, !PT ;  /* 0x00000002f9027209 */ /* 0x008ff20007810000 */
[----:B------:R-:W2:Y:S01]  /*8df0*/  MUFU.TANH R62, R82 ;  /* 0x00000052003e7308 */ /* 0x000ea20000002400 */
[----:B-1----:R-:W-:Y:S04]  /*8e00*/  MOV R59, R202 ;  /* 0x000000ca003b7202 */ /* 0x002fe80000000f00 */
[----:B------:R-:W-:Y:S05]  /*8e10*/  FMNMX.FTZ R2, R59, R2, !PT ;  /* 0x000000023b027209 */ /* 0x000fea0007810000 */
[----:B------:R-:W1:Y:S10]  /*8e20*/  MUFU.TANH R14, R14 ;  /* 0x0000000e000e7308 */ /* 0x000e740000002400 */
[----:B------:R-:W3:Y:S01]  /*8e30*/  MUFU.TANH R199, R60 ;  /* 0x0000003c00c77308 */ /* 0x000ee20000002400 */
[----:B--2---:R-:W-:Y:S09]  /*8e40*/  FMNMX.FTZ R0, R62, R0, !PT ;  /* 0x000000003e007209 */ /* 0x004ff20007810000 */
[----:B------:R3:W2:Y:S01]  /*8e50*/  MUFU.TANH R60, R80 ;  /* 0x00000050003c7308 */ /* 0x0006a20000002400 */
[----:B-1----:R-:W-:Y:S09]  /*8e60*/  FMNMX.FTZ R4, R14, R4, !PT ;  /* 0x000000040e047209 */ /* 0x002ff20007810000 */
[----:B------:R-:W1:Y:S10]  /*8e70*/  MUFU.TANH R222, R81 ;  /* 0x0000005100de7308 */ /* 0x000e740000002400 */
[----:B------:R-:W-:Y:S01]  /*8e80*/  MUFU.TANH R237, R86 ;  /* 0x0000005600ed7308 */ /* 0x000fe20000002400 */
[----:B---3--:R-:W-:Y:S02]  /*8e90*/  MOV R80, R199 ;  /* 0x000000c700507202 */ /* 0x008fe40000000f00 */
[----:B--2---:R-:W-:Y:S02]  /*8ea0*/  FMNMX.FTZ R70, R60, R70, !PT ;  /* 0x000000463c467209 */ /* 0x004fe40007810000 */
[----:B------:R-:W-:Y:S05]  /*8eb0*/  FMNMX.FTZ R2, R80, R2, !PT ;  /* 0x0000000250027209 */ /* 0x000fea0007810000 */
[----:B------:R-:W2:Y:S01]  /*8ec0*/  MUFU.TANH R41, R102 ;  /* 0x0000006600297308 */ /* 0x000ea20000002400 */
[----:B-1----:R-:W-:Y:S04]  /*8ed0*/  MOV R82, R222 ;  /* 0x000000de00527202 */ /* 0x002fe80000000f00 */
[----:B------:R-:W-:Y:S05]  /*8ee0*/  FMNMX.FTZ R70, R82, R70, !PT ;  /* 0x0000004652467209 */ /* 0x000fea0007810000 */
[----:B------:R2:W-:Y:S10]  /*8ef0*/  MUFU.TANH R86, R104 ;  /* 0x0000006800567308 */ /* 0x0005f40000002400 */
[----:B------:R-:W1:Y:S10]  /*8f00*/  MUFU.TANH R220, R83 ;  /* 0x0000005300dc7308 */ /* 0x000e740000002400 */
[----:B------:R-:W3:Y:S01]  /*8f10*/  MUFU.TANH R15, R15 ;  /* 0x0000000f000f7308 */ /* 0x000ee20000002400 */
[----:B--2---:R-:W-:Y:S09]  /*8f20*/  MOV R104, R41 ;  /* 0x0000002900687202 */ /* 0x004ff20000000f00 */
[----:B------:R-:W2:Y:S01]  /*8f30*/  MUFU.TANH R36, R84 ;  /* 0x0000005400247308 */ /* 0x000ea20000002400 */
[----:B-1----:R-:W-:Y:S04]  /*8f40*/  FMNMX.FTZ R0, R220, R0, !PT ;  /* 0x00000000dc007209 */ /* 0x002fe80007810000 */
[----:B------:R-:W-:Y:S05]  /*8f50*/  FMNMX.FTZ R0, R237, R0, !PT ;  /* 0x00000000ed007209 */ /* 0x000fea0007810000 */
[----:B------:R-:W1:Y:S01]  /*8f60*/  MUFU.TANH R240, R61 ;  /* 0x0000003d00f07308 */ /* 0x000e620000002400 */
[----:B---3--:R-:W-:Y:S04]  /*8f70*/  FMNMX.FTZ R4, R15, R4, !PT ;  /* 0x000000040f047209 */ /* 0x008fe80007810000 */
[----:B------:R-:W-:Y:S05]  /*8f80*/  FMNMX.FTZ R4, R194, R4, !PT ;  /* 0x00000004c2047209 */ /* 0x000fea0007810000 */
[----:B------:R-:W3:Y:S01]  /*8f90*/  MUFU.TANH R236, R87 ;  /* 0x0000005700ec7308 */ /* 0x000ee20000002400 */
[----:B------:R-:W-:Y:S02]  /*8fa0*/  FMNMX.FTZ R4, R193, R4, !PT ;  /* 0x00000004c1047209 */ /* 0x000fe40007810000 */
[----:B--2---:R-:W-:Y:S02]  /*8fb0*/  MOV R205, R36 ;  /* 0x0000002400cd7202 */ /* 0x004fe40000000f00 */
[----:B------:R-:W-:Y:S02]  /*8fc0*/  MOV R84, R247 ;  /* 0x000000f700547202 */ /* 0x000fe40000000f00 */
[----:B------:R-:W-:Y:S03]  /*8fd0*/  FMNMX.FTZ R70, R205, R70, !PT ;  /* 0x00000046cd467209 */ /* 0x000fe60007810000 */
[----:B------:R2:W4:Y:S01]  /*8fe0*/  MUFU.TANH R40, R85 ;  /* 0x0000005500287308 */ /* 0x0005220000002400 */
[----:B-1----:R-:W-:Y:S04]  /*8ff0*/  MOV R83, R240 ;  /* 0x000000f000537202 */ /* 0x002fe80000000f00 */
[----:B------:R-:W-:Y:S05]  /*9000*/  FMNMX.FTZ R2, R83, R2, !PT ;  /* 0x0000000253027209 */ /* 0x000fea0007810000 */
[----:B------:R-:W1:Y:S01]  /*9010*/  MUFU.TANH R45, R72 ;  /* 0x00000048002d7308 */ /* 0x000e620000002400 */
[----:B---3--:R-:W-:Y:S09]  /*9020*/  FMNMX.FTZ R0, R236, R0, !PT ;  /* 0x00000000ec007209 */ /* 0x008ff20007810000 */
[----:B------:R-:W3:Y:S01]  /*9030*/  MUFU.TANH R200, R73 ;  /* 0x0000004900c87308 */ /* 0x000ee20000002400 */
[----:B--2---:R-:W-:Y:S02]  /*9040*/  MOV R85, R246 ;  /* 0x000000f600557202 */ /* 0x004fe40000000f00 */
[----:B----4-:R-:W-:Y:S07]  /*9050*/  FMNMX.FTZ R70, R40, R70, !PT ;  /* 0x0000004628467209 */ /* 0x010fee0007810000 */
[----:B------:R-:W2:Y:S01]  /*9060*/  MUFU.TANH R98, R98 ;  /* 0x0000006200627308 */ /* 0x000ea20000002400 */
[----:B-1----:R-:W-:Y:S09]  /*9070*/  FMNMX.FTZ R2, R45, R2, !PT ;  /* 0x000000022d027209 */ /* 0x002ff20007810000 */
[----:B------:R-:W1:Y:S01]  /*9080*/  MUFU.TANH R30, R30 ;  /* 0x0000001e001e7308 */ /* 0x000e620000002400 */
[----:B---3--:R-:W-:Y:S04]  /*9090*/  MOV R207, R200 ;  /* 0x000000c800cf7202 */ /* 0x008fe80000000f00 */
[----:B------:R-:W-:Y:S05]  /*90a0*/  FMNMX.FTZ R2, R207, R2, !PT ;  /* 0x00000002cf027209 */ /* 0x000fea0007810000 */
[----:B------:R-:W3:Y:S01]  /*90b0*/  MUFU.TANH R96, R96 ;  /* 0x0000006000607308 */ /* 0x000ee20000002400 */
[----:B--2---:R-:W-:Y:S09]  /*90c0*/  FMNMX.FTZ R0, R98, R0, !PT ;  /* 0x0000000062007209 */ /* 0x004ff20007810000 */
[----:B------:R-:W2:Y:S01]  /*90d0*/  MUFU.TANH R99, R99 ;  /* 0x0000006300637308 */ /* 0x000ea20000002400 */
[----:B-1----:R-:W-:Y:S09]  /*90e0*/  FMNMX.FTZ R4, R30, R4, !PT ;  /* 0x000000041e047209 */ /* 0x002ff20007810000 */
[----:B------:R-:W1:Y:S01]  /*90f0*/  MUFU.TANH R31, R31 ;  /* 0x0000001f001f7308 */ /* 0x000e620000002400 */
[----:B---3--:R-:W-:Y:S09]  /*9100*/  FMNMX.FTZ R70, R96, R70, !PT ;  /* 0x0000004660467209 */ /* 0x008ff20007810000 */
[----:B------:R-:W3:Y:S01]  /*9110*/  MUFU.TANH R97, R97 ;  /* 0x0000006100617308 */ /* 0x000ee20000002400 */
[----:B--2---:R-:W-:Y:S04]  /*9120*/  FMNMX.FTZ R0, R99, R0, !PT ;  /* 0x0000000063007209 */ /* 0x004fe80007810000 */
[----:B------:R-:W-:Y:S05]  /*9130*/  FMNMX.FTZ R0, R104, R0, !PT ;  /* 0x0000000068007209 */ /* 0x000fea0007810000 */
[----:B------:R-:W2:Y:S01]  /*9140*/  MUFU.TANH R38, R100 ;  /* 0x0000006400267308 */ /* 0x000ea20000002400 */
[----:B-1----:R-:W-:Y:S09]  /*9150*/  FMNMX.FTZ R4, R31, R4, !PT ;  /* 0x000000041f047209 */ /* 0x002ff20007810000 */
[----:B------:R2:W1:Y:S01]  /*9160*/  MUFU.TANH R39, R101 ;  /* 0x0000006500277308 */ /* 0x0004620000002400 */
[----:B---3--:R-:W-:Y:S09]  /*9170*/  FMNMX.FTZ R70, R97, R70, !PT ;  /* 0x0000004661467209 */ /* 0x008ff20007810000 */
[----:B------:R-:W3:Y:S10]  /*9180*/  MUFU.TANH R61, R76 ;  /* 0x0000004c003d7308 */ /* 0x000ef40000002400 */
[----:B------:R-:W4:Y:S01]  /*9190*/  MUFU.TANH R213, R42 ;  /* 0x0000002a00d57308 */ /* 0x000f220000002400 */
[----:B--2---:R-:W-:Y:S02]  /*91a0*/  MOV R101, R38 ;  /* 0x0000002600657202 */ /* 0x004fe40000000f00 */
[----:B-1----:R-:W-:Y:S02]  /*91b0*/  MOV R102, R39 ;  /* 0x0000002700667202 */ /* 0x002fe40000000f00 */
[----:B------:R-:W2:Y:S01]  /*91c0*/  LDL.64 R38, [R1+0x28] ;  /* 0x0000280001267983 */ /* 0x000ea20000100a00 */
[----:B------:R-:W-:Y:S04]  /*91d0*/  FMNMX.FTZ R70, R101, R70, !PT ;  /* 0x0000004665467209 */ /* 0x000fe80007810000 */
[----:B------:R-:W1:Y:S01]  /*91e0*/  MUFU.TANH R119, R77 ;  /* 0x0000004d00777308 */ /* 0x000e620000002400 */
[----:B------:R-:W-:Y:S02]  /*91f0*/  FMNMX.FTZ R70, R102, R70, !PT ;  /* 0x0000004666467209 */ /* 0x000fe40007810000 */
[----:B---3--:R-:W-:Y:S07]  /*9200*/  FMNMX.FTZ R2, R61, R2, !PT ;  /* 0x000000023d027209 */ /* 0x008fee0007810000 */
[----:B------:R-:W-:Y:S01]  /*9210*/  MUFU.TANH R234, R88 ;  /* 0x0000005800ea7308 */ /* 0x000fe20000002400 */
[----:B----4-:R-:W-:Y:S09]  /*9220*/  FMNMX.FTZ R4, R213, R4, !PT ;  /* 0x00000004d5047209 */ /* 0x010ff20007810000 */
[----:B------:R-:W3:Y:S01]  /*9230*/  MUFU.TANH R233, R103 ;  /* 0x0000006700e97308 */ /* 0x000ee20000002400 */
[----:B-1----:R-:W-:Y:S09]  /*9240*/  FMNMX.FTZ R2, R119, R2, !PT ;  /* 0x0000000277027209 */ /* 0x002ff20007810000 */
[----:B------:R-:W1:Y:S10]  /*9250*/  MUFU.TANH R103, R112 ;  /* 0x0000007000677308 */ /* 0x000e740000002400 */
[----:B------:R-:W4:Y:S01]  /*9260*/  MUFU.TANH R5, R114 ;  /* 0x0000007200057308 */ /* 0x000f220000002400 */
[----:B---3--:R-:W-:Y:S09]  /*9270*/  FMNMX.FTZ R0, R233, R0, !PT ;  /* 0x00000000e9007209 */ /* 0x008ff20007810000 */
[----:B------:R3:W3:Y:S01]  /*9280*/  MUFU.TANH R112, R115 ;  /* 0x0000007300707308 */ /* 0x0006e20000002400 */
[----:B-1----:R-:W-:Y:S09]  /*9290*/  FMNMX.FTZ R70, R103, R70, !PT ;  /* 0x0000004667467209 */ /* 0x002ff20007810000 */
[----:B------:R4:W-:Y:S10]  /*92a0*/  MUFU.TANH R41, R108 ;  /* 0x0000006c00297308 */ /* 0x0009f40000002400 */
[----:B------:R-:W1:Y:S01]  /*92b0*/  MUFU.TANH R216, R43 ;  /* 0x0000002b00d87308 */ /* 0x000e620000002400 */
[----:B---3--:R-:W-:Y:S04]  /*92c0*/  MOV R115, R234 ;  /* 0x000000ea00737202 */ /* 0x008fe80000000f00 */
[----:B------:R-:W-:Y:S05]  /*92d0*/  FMNMX.FTZ R2, R115, R2, !PT ;  /* 0x0000000273027209 */ /* 0x000fea0007810000 */
[----:B------:R-:W-:Y:S01]  /*92e0*/  MUFU.TANH R234, R106 ;  /* 0x0000006a00ea7308 */ /* 0x000fe20000002400 */
[----:B----4-:R-:W-:Y:S04]  /*92f0*/  MOV R108, R5 ;  /* 0x00000005006c7202 */ /* 0x010fe80000000f00 */
[----:B------:R-:W-:Y:S05]  /*9300*/  FMNMX.FTZ R0, R108, R0, !PT ;  /* 0x000000006c007209 */ /* 0x000fea0007810000 */
[----:B------:R-:W3:Y:S01]  /*9310*/  MUFU.TANH R37, R89 ;  /* 0x0000005900257308 */ /* 0x000ee20000002400 */
[----:B------:R-:W-:Y:S02]  /*9320*/  FMNMX.FTZ R0, R112, R0, !PT ;  /* 0x0000000070007209 */ /* 0x000fe40007810000 */
[----:B-1----:R-:W-:Y:S03]  /*9330*/  FMNMX.FTZ R4, R216, R4, !PT ;  /* 0x00000004d8047209 */ /* 0x002fe60007810000 */
[----:B------:R-:W1:Y:S01]  /*9340*/  SHFL.BFLY PT, R69, R0, 0x2, 0x1f ;  /* 0x0c401f0000457f89 */ /* 0x000e6200000e0000 */
[----:B------:R-:W-:Y:S03]  /*9350*/  FMNMX.FTZ R4, R214, R4, !PT ;  /* 0x00000004d6047209 */ /* 0x000fe60007810000 */
[----:B------:R-:W4:Y:S01]  /*9360*/  MUFU.TANH R113, R113 ;  /* 0x0000007100717308 */ /* 0x000f220000002400 */
[----:B------:R-:W-:Y:S09]  /*9370*/  FMNMX.FTZ R4, R217, R4, !PT ;  /* 0x00000004d9047209 */ /* 0x000ff20007810000 */
[----:B------:R-:W4:Y:S01]  /*9380*/  MUFU.TANH R250, R93 ;  /* 0x0000005d00fa7308 */ /* 0x000f220000002400 */
[----:B---3--:R-:W-:Y:S02]  /*9390*/  MOV R204, R37 ;  /* 0x0000002500cc7202 */ /* 0x008fe40000000f00 */
[----:B------:R-:W3:Y:S02]  /*93a0*/  LDL.64 R36, [R1+0x38] ;  /* 0x0000380001247983 */ /* 0x000ee40000100a00 */
[----:B------:R-:W-:Y:S05]  /*93b0*/  FMNMX.FTZ R2, R204, R2, !PT ;  /* 0x00000002cc027209 */ /* 0x000fea0007810000 */
[----:B------:R-:W4:Y:S01]  /*93c0*/  MUFU.TANH R252, R58 ;  /* 0x0000003a00fc7308 */ /* 0x000f220000002400 */
[----:B-1----:R-:W-:Y:S02]  /*93d0*/  FMNMX.FTZ R69, R0, R69, !PT ;  /* 0x0000004500457209 */ /* 0x002fe40007810000 */
[----:B------:R-:W-:Y:S02]  /*93e0*/  FMNMX.FTZ R2, R248, R2, !PT ;  /* 0x00000002f8027209 */ /* 0x000fe40007810000 */
[----:B----4-:R-:W-:Y:S05]  /*93f0*/  FMNMX.FTZ R70, R113, R70, !PT ;  /* 0x0000004671467209 */ /* 0x010fea0007810000 */
[----:B------:R-:W1:Y:S01]  /*9400*/  MUFU.TANH R43, R105 ;  /* 0x00000069002b7308 */ /* 0x000e620000002400 */
[----:B------:R-:W4:Y:S01]  /*9410*/  SHFL.BFLY PT, R5, R70, 0x2, 0x1f ;  /* 0x0c401f0046057f89 */ /* 0x000f2200000e0000 */
[----:B------:R-:W-:Y:S04]  /*9420*/  MOV R206, R250 ;  /* 0x000000fa00ce7202 */ /* 0x000fe80000000f00 */
[----:B------:R-:W-:Y:S04]  /*9430*/  FMNMX.FTZ R2, R206, R2, !PT ;  /* 0x00000002ce027209 */ /* 0x000fe80007810000 */
[----:B------:R-:W4:Y:S01]  /*9440*/  MUFU.TANH R223, R74 ;  /* 0x0000004a00df7308 */ /* 0x000f220000002400 */
[----:B------:R-:W-:Y:S02]  /*9450*/  FMNMX.FTZ R2, R86, R2, !PT ;  /* 0x0000000256027209 */ /* 0x000fe40007810000 */
[----:B------:R-:W-:Y:S04]  /*9460*/  FMNMX.FTZ R4, R252, R4, !PT ;  /* 0x00000004fc047209 */ /* 0x000fe80007810000 */
[----:B------:R-:W-:Y:S03]  /*9470*/  FMNMX.FTZ R4, R84, R4, !PT ;  /* 0x0000000454047209 */ /* 0x000fe60007810000 */
[----:B------:R-:W4:Y:S01]  /*9480*/  MUFU.TANH R58, R109 ;  /* 0x0000006d003a7308 */ /* 0x000f220000002400 */
[----:B------:R-:W-:Y:S02]  /*9490*/  FMNMX.FTZ R4, R85, R4, !PT ;  /* 0x0000000455047209 */ /* 0x000fe40007810000 */
[----:B-1----:R-:W-:Y:S02]  /*94a0*/  FMNMX.FTZ R2, R43, R2, !PT ;  /* 0x000000022b027209 */ /* 0x002fe40007810000 */
[----:B------:R-:W-:Y:S02]  /*94b0*/  FMNMX.FTZ R4, R238, R4, !PT ;  /* 0x00000004ee047209 */ /* 0x000fe40007810000 */
[----:B----4-:R-:W-:Y:S03]  /*94c0*/  FMNMX.FTZ R70, R70, R5, !PT ;  /* 0x0000000546467209 */ /* 0x010fe60007810000 */
[----:B------:R-:W1:Y:S01]  /*94d0*/  MUFU.TANH R56, R75 ;  /* 0x0000004b00387308 */ /* 0x000e620000002400 */
[----:B------:R-:W4:Y:S01]  /*94e0*/  SHFL.BFLY PT, R5, R69, 0x1, 0x1f ;  /* 0x0c201f0045057f89 */ /* 0x000f2200000e0000 */
[----:B------:R-:W-:Y:S02]  /*94f0*/  FMNMX.FTZ R2, R41, R2, !PT ;  /* 0x0000000229027209 */ /* 0x000fe40007810000 */
[----:B------:R-:W-:Y:S05]  /*9500*/  FMNMX.FTZ R4, R223, R4, !PT ;  /* 0x00000004df047209 */ /* 0x000fea0007810000 */
[----:B------:R-:W4:Y:S01]  /*9510*/  SHFL.BFLY PT, R6, R70, 0x1, 0x1f ;  /* 0x0c201f0046067f89 */ /* 0x000f2200000e0000 */
[----:B------:R-:W4:Y:S01]  /*9520*/  MUFU.TANH R230, R78 ;  /* 0x0000004e00e67308 */ /* 0x000f220000002400 */
[----:B------:R-:W-:Y:S06]  /*9530*/  FMNMX.FTZ R2, R58, R2, !PT ;  /* 0x000000023a027209 */ /* 0x000fec0007810000 */
[----:B------:R-:W4:Y:S03]  /*9540*/  SHFL.BFLY PT, R68, R2, 0x2, 0x1f ;  /* 0x0c401f0002447f89 */ /* 0x000f2600000e0000 */
[----:B------:R-:W4:Y:S01]  /*9550*/  MUFU.TANH R243, R79 ;  /* 0x0000004f00f37308 */ /* 0x000f220000002400 */
[----:B-1----:R-:W-:Y:S01]  /*9560*/  FMNMX.FTZ R4, R56, R4, !PT ;  /* 0x0000000438047209 */ /* 0x002fe20007810000 */
[----:B------:R-:W-:Y:S01]  /*9570*/  FMUL.FTZ R75, R110, c[0x0][0x320] ;  /* 0x0000c8006e4b7a20 */ /* 0x000fe20000410000 */
[----:B------:R-:W-:Y:S02]  /*9580*/  MOV R110, R86 ;  /* 0x00000056006e7202 */ /* 0x000fe40000000f00 */
[----:B----4-:R-:W-:Y:S05]  /*9590*/  FMNMX.FTZ R69, R69, R5, !PT ;  /* 0x0000000545457209 */ /* 0x010fea0007810000 */
[----:B------:R-:W1:Y:S01]  /*95a0*/  MUFU.TANH R245, R90 ;  /* 0x0000005a00f57308 */ /* 0x000e620000002400 */
[----:B------:R-:W-:Y:S01]  /*95b0*/  FMNMX.FTZ R70, R70, R6, !PT ;  /* 0x0000000646467209 */ /* 0x000fe20007810000 */
[----:B------:R-:W-:Y:S01]  /*95c0*/  FMUL.FTZ R100, R69, c[0x0][0x2d0] ;  /* 0x0000b40045647a20 */ /* 0x000fe20000410000 */
[----:B------:R-:W-:Y:S03]  /*95d0*/  FMNMX.FTZ R0, R230, R4, !PT ;  /* 0x00000004e6007209 */ /* 0x000fe60007810000 */
[--C-:B------:R-:W-:Y:S04]  /*95e0*/  FFMA.FTZ R7, R23, c[0x0][0x2d0], -R100.reuse ;  /* 0x0000b40017077a23 */ /* 0x100fe80000010864 */
[----:B------:R-:W4:Y:S01]  /*95f0*/  MUFU.TANH R244, R91 ;  /* 0x0000005b00f47308 */ /* 0x000f220000002400 */
[--C-:B------:R-:W-:Y:S02]  /*9600*/  FFMA.FTZ R9, R35, c[0x0][0x2d0], -R100.reuse ;  /* 0x0000b40023097a23 */ /* 0x100fe40000010864 */
[----:B------:R-:W-:Y:S01]  /*9610*/  FMUL.FTZ R105, R70, c[0x0][0x2d0] ;  /* 0x0000b40046697a20 */ /* 0x000fe20000410000 */
[----:B------:R-:W-:Y:S01]  /*9620*/  MOV R81, R243 ;  /* 0x000000f300517202 */ /* 0x000fe20000000f00 */
[--C-:B------:R-:W-:Y:S01]  /*9630*/  FFMA.FTZ R104, R104, c[0x0][0x2d0], -R100.reuse ;  /* 0x0000b40068687a23 */ /* 0x100fe20000010864 */
[----:B------:R-:W-:Y:S01]  /*9640*/  FMNMX.FTZ R68, R2, R68, !PT ;  /* 0x0000004402447209 */ /* 0x000fe20007810000 */
[--C-:B------:R-:W-:Y:S01]  /*9650*/  FFMA.FTZ R5, R21, c[0x0][0x2d0], -R105.reuse ;  /* 0x0000b40015057a23 */ /* 0x100fe20000010869 */
[----:B------:R-:W-:Y:S01]  /*9660*/  FMNMX.FTZ R0, R81, R0, !PT ;  /* 0x0000000051007209 */ /* 0x000fe20007810000 */
[--C-:B------:R-:W-:Y:S01]  /*9670*/  FFMA.FTZ R6, R20, c[0x0][0x2d0], -R105.reuse ;  /* 0x0000b40014067a23 */ /* 0x100fe20000010869 */
[----:B------:R-:W4:Y:S01]  /*9680*/  MUFU.TANH R189, R94 ;  /* 0x0000005e00bd7308 */ /* 0x000f220000002400 */
[--C-:B------:R-:W-:Y:S02]  /*9690*/  FFMA.FTZ R101, R101, c[0x0][0x2d0], -R105.reuse ;  /* 0x0000b40065657a23 */ /* 0x100fe40000010869 */
[--C-:B------:R-:W-:Y:S01]  /*96a0*/  FFMA.FTZ R102, R102, c[0x0][0x2d0], -R105.reuse ;  /* 0x0000b40066667a23 */ /* 0x100fe20000010869 */
[----:B-1----:R-:W-:Y:S01]  /*96b0*/  MOV R109, R245 ;  /* 0x000000f5006d7202 */ /* 0x002fe20000000f00 */
[----:B------:R-:W-:Y:S02]  /*96c0*/  FFMA.FTZ R103, R103, c[0x0][0x2d0], -R105 ;  /* 0x0000b40067677a23 */ /* 0x000fe40000010869 */
[--C-:B------:R-:W-:Y:S01]  /*96d0*/  FFMA.FTZ R108, R108, c[0x0][0x2d0], -R100.reuse ;  /* 0x0000b4006c6c7a23 */ /* 0x100fe20000010864 */
[----:B------:R-:W-:Y:S01]  /*96e0*/  FMNMX.FTZ R4, R109, R0, !PT ;  /* 0x000000006d047209 */ /* 0x000fe20007810000 */
[----:B------:R-:W-:Y:S01]  /*96f0*/  FMUL.FTZ R0, R111, c[0x0][0x320] ;  /* 0x0000c8006f007a20 */ /* 0x000fe20000410000 */
[----:B------:R-:W1:Y:S01]  /*9700*/  MUFU.TANH R188, R95 ;  /* 0x0000005f00bc7308 */ /* 0x000e620000002400 */
[----:B------:R-:W-:Y:S02]  /*9710*/  MOV R111, R43 ;  /* 0x0000002b006f7202 */ /* 0x000fe40000000f00 */
[----:B----4-:R-:W-:Y:S04]  /*9720*/  MOV R114, R244 ;  /* 0x000000f400727202 */ /* 0x010fe80000000f00 */
[----:B------:R-:W-:Y:S03]  /*9730*/  FMNMX.FTZ R2, R114, R4, !PT ;  /* 0x0000000472027209 */ /* 0x000fe60007810000 */
[----:B------:R4:W-:Y:S01]  /*9740*/  MUFU.TANH R74, R0 ;  /* 0x00000000004a7308 */ /* 0x0009e20000002400 */
[----:B------:R-:W4:Y:S01]  /*9750*/  SHFL.BFLY PT, R4, R68, 0x1, 0x1f ;  /* 0x0c201f0044047f89 */ /* 0x000f2200000e0000 */
[----:B------:R-:W-:Y:S08]  /*9760*/  FMNMX.FTZ R2, R189, R2, !PT ;  /* 0x00000002bd027209 */ /* 0x000ff00007810000 */
[----:B------:R-:W4:Y:S01]  /*9770*/  MUFU.TANH R240, R107 ;  /* 0x0000006b00f07308 */ /* 0x000f220000002400 */
[----:B-1----:R-:W-:Y:S09]  /*9780*/  FMNMX.FTZ R2, R188, R2, !PT ;  /* 0x00000002bc027209 */ /* 0x002ff20007810000 */
[----:B------:R-:W1:Y:S01]  /*9790*/  MUFU.TANH R75, R75 ;  /* 0x0000004b004b7308 */ /* 0x000e620000002400 */
[----:B----4-:R-:W-:Y:S01]  /*97a0*/  FADD.FTZ R0, -R70, R3 ;  /* 0x0000000346007221 */ /* 0x010fe20000010100 */
[----:B------:R-:W-:Y:S02]  /*97b0*/  FMNMX.FTZ R3, R234, R2, !PT ;  /* 0x00000002ea037209 */ /* 0x000fe40007810000 */
[----:B------:R-:W-:Y:S01]  /*97c0*/  FMNMX.FTZ R68, R68, R4, !PT ;  /* 0x0000000444447209 */ /* 0x000fe20007810000 */
[----:B------:R-:W-:Y:S05]  /*97d0*/  FMUL.FTZ R2, R0, c[0x0][0x2d0] ;  /* 0x0000b40000027a20 */ /* 0x000fea0000410000 */
[----:B------:R4:W-:Y:S01]  /*97e0*/  MUFU.EX2 R88, R5 ;  /* 0x0000000500587308 */ /* 0x0009e20000000800 */
[--C-:B------:R-:W-:Y:S01]  /*97f0*/  FFMA.FTZ R4, R185, c[0x0][0x2d0], -R105.reuse ;  /* 0x0000b400b9047a23 */ /* 0x100fe20000010869 */
[----:B------:R-:W-:Y:S01]  /*9800*/  FMNMX.FTZ R0, R240, R3, !PT ;  /* 0x00000003f0007209 */ /* 0x000fe20007810000 */
[----:B------:R-:W-:Y:S07]  /*9810*/  FMUL.FTZ R107, R68, c[0x0][0x2d0] ;  /* 0x0000b400446b7a20 */ /* 0x000fee0000410000 */
[----:B------:R2:W2:Y:S01]  /*9820*/  MUFU.EX2 R73, R2 ;  /* 0x0000000200497308 */ /* 0x0004a20000000800 */
[----:B-1----:R-:W-:Y:S04]  /*9830*/  FMNMX.FTZ R0, R75, R0, !PT ;  /* 0x000000004b007209 */ /* 0x002fe80007810000 */
[----:B------:R-:W-:Y:S05]  /*9840*/  FMNMX.FTZ R0, R74, R0, !PT ;  /* 0x000000004a007209 */ /* 0x000fea0007810000 */
[----:B------:R-:W-:Y:S01]  /*9850*/  MUFU.EX2 R245, R4 ;  /* 0x0000000400f57308 */ /* 0x000fe20000000800 */
[----:B------:R-:W1:Y:S01]  /*9860*/  SHFL.BFLY PT, R3, R0, 0x2, 0x1f ;  /* 0x0c401f0000037f89 */ /* 0x000e6200000e0000 */
[----:B----4-:R-:W-:Y:S08]  /*9870*/  FFMA.FTZ R5, R22, c[0x0][0x2d0], -R100 ;  /* 0x0000b40016057a23 */ /* 0x010ff00000010864 */
[----:B------:R-:W-:Y:S01]  /*9880*/  MUFU.EX2 R87, R6 ;  /* 0x0000000600577308 */ /* 0x000fe20000000800 */
[----:B--2---:R-:W-:Y:S01]  /*9890*/  FADD.FTZ R2, -R69, R116 ;  /* 0x0000007445027221 */ /* 0x004fe20000010100 */
[----:B------:R-:W-:Y:S03]  /*98a0*/  MOV R116, R85 ;  /* 0x0000005500747202 */ /* 0x000fe60000000f00 */
[----:B------:R-:W-:Y:S05]  /*98b0*/  FMUL.FTZ R2, R2, c[0x0][0x2d0] ;  /* 0x0000b40002027a20 */ /* 0x000fea0000410000 */
[----:B------:R2:W-:Y:S01]  /*98c0*/  MUFU.EX2 R89, R7 ;  /* 0x0000000700597308 */ /* 0x0005e20000000800 */
[----:B-1----:R-:W-:Y:S01]  /*98d0*/  FMNMX.FTZ R0, R0, R3, !PT ;  /* 0x0000000300007209 */ /* 0x002fe20007810000 */
[----:B------:R-:W-:Y:S08]  /*98e0*/  FFMA.FTZ R3, R17, c[0x0][0x2d0], -R105 ;  /* 0x0000b40011037a23 */ /* 0x000ff00000010869 */
[----:B------:R1:W-:Y:S01]  /*98f0*/  MUFU.EX2 R71, R2 ;  /* 0x0000000200477308 */ /* 0x0003e20000000800 */
[----:B------:R-:W-:Y:S01]  /*9900*/  FMUL.FTZ R17, R73, R133 ;  /* 0x0000008549117220 */ /* 0x000fe20000410000 */
[----:B------:R-:W-:Y:S08]  /*9910*/  MOV R133, R45 ;  /* 0x0000002d00857202 */ /* 0x000ff00000000f00 */
[----:B------:R4:W4:Y:S01]  /*9920*/  MUFU.EX2 R10, R3 ;  /* 0x00000003000a7308 */ /* 0x0009220000000800 */
[----:B--2---:R-:W-:Y:S09]  /*9930*/  @P0 MOV R7, R39 ;  /* 0x0000002700070202 */ /* 0x004ff20000000f00 */
[----:B------:R-:W-:Y:S01]  /*9940*/  MUFU.EX2 R94, R9 ;  /* 0x00000009005e7308 */ /* 0x000fe20000000800 */
[----:B-1----:R-:W-:Y:S01]  /*9950*/  FADD.FTZ R2, -R68, R117 ;  /* 0x0000007544027221 */ /* 0x002fe20000010100 */
[----:B------:R-:W-:Y:S03]  /*9960*/  MOV R117, R220 ;  /* 0x000000dc00757202 */ /* 0x000fe60000000f00 */
[----:B------:R-:W-:Y:S05]  /*9970*/  FMUL.FTZ R2, R2, c[0x0][0x2d0] ;  /* 0x0000b40002027a20 */ /* 0x000fea0000410000 */
[----:B------:R-:W-:Y:S01]  /*9980*/  MUFU.EX2 R108, R108 ;  /* 0x0000006c006c7308 */ /* 0x000fe20000000800 */
[--C-:B----4-:R-:W-:Y:S01]  /*9990*/  FFMA.FTZ R3, R187, c[0x0][0x2d0], -R100.reuse ;  /* 0x0000b400bb037a23 */ /* 0x110fe20000010864 */
[----:B------:R-:W-:Y:S08]  /*99a0*/  MOV R187, R10 ;  /* 0x0000000a00bb7202 */ /* 0x000ff00000000f00 */
[----:B------:R1:W-:Y:S10]  /*99b0*/  MUFU.EX2 R244, R3 ;  /* 0x0000000300f47308 */ /* 0x0003f40000000800 */
[----:B------:R2:W4:Y:S01]  /*99c0*/  MUFU.EX2 R72, R2 ;  /* 0x0000000200487308 */ /* 0x0005220000000800 */
[--C-:B-1----:R-:W-:Y:S09]  /*99d0*/  FFMA.FTZ R3, R186, c[0x0][0x2d0], -R100.reuse ;  /* 0x0000b400ba037a23 */ /* 0x102ff20000010864 */
[----:B------:R1:W1:Y:S01]  /*99e0*/  MUFU.EX2 R246, R3 ;  /* 0x0000000300f67308 */ /* 0x0002620000000800 */
[----:B--2---:R-:W-:Y:S02]  /*99f0*/  FFMA.FTZ R2, R184, c[0x0][0x2d0], -R105 ;  /* 0x0000b400b8027a23 */ /* 0x004fe40000010869 */
[----:B----4-:R-:W-:Y:S07]  /*9a00*/  FMUL.FTZ R45, R72, R161 ;  /* 0x000000a1482d7220 */ /* 0x010fee0000410000 */
[----:B------:R2:W4:Y:S01]  /*9a10*/  MUFU.EX2 R247, R2 ;  /* 0x0000000200f77308 */ /* 0x0005220000000800 */
[--C-:B-1----:R-:W-:Y:S01]  /*9a20*/  FFMA.FTZ R3, R18, c[0x0][0x2d0], -R100.reuse ;  /* 0x0000b40012037a23 */ /* 0x102fe20000010864 */
[----:B------:R-:W-:Y:S01]  /*9a30*/  F2FP.BF16.PACK_AB R77, R246, R244 ;  /* 0x000000f4f64d723e */ /* 0x000fe200000010ff */
[----:B------:R-:W-:Y:S01]  /*9a40*/  FMUL.FTZ R18, R71, R134 ;  /* 0x0000008647127220 */ /* 0x000fe20000410000 */
[----:B------:R-:W-:Y:S06]  /*9a50*/  MOV R134, R56 ;  /* 0x0000003800867202 */ /* 0x000fec0000000f00 */
[----:B------:R1:W-:Y:S01]  /*9a60*/  MUFU.EX2 R250, R3 ;  /* 0x0000000300fa7308 */ /* 0x0003e20000000800 */
[----:B------:R-:W-:Y:S02]  /*9a70*/  FFMA.FTZ R56, R210, c[0x0][0x2d0], -R107 ;  /* 0x0000b400d2387a23 */ /* 0x000fe4000001086b */
[--C-:B--2---:R-:W-:Y:S01]  /*9a80*/  FFMA.FTZ R2, R16, c[0x0][0x2d0], -R105.reuse ;  /* 0x0000b40010027a23 */ /* 0x104fe20000010869 */
[----:B----4-:R-:W-:Y:S01]  /*9a90*/  F2FP.BF16.PACK_AB R76, R247, R245 ;  /* 0x000000f5f74c723e */ /* 0x010fe200000010ff */
[----:B------:R-:W-:Y:S05]  /*9aa0*/  FFMA.FTZ R16, R27, c[0x0][0x2d0], -R105 ;  /* 0x0000b4001b107a23 */ /* 0x000fea0000010869 */
[----:B------:R2:W4:Y:S01]  /*9ab0*/  MUFU.EX2 R185, R2 ;  /* 0x0000000200b97308 */ /* 0x0005220000000800 */
[----:B---3--:R-:W-:Y:S09]  /*9ac0*/  MOV R37, c[0x0][0x1e4] ;  /* 0x0000790000257a02 */ /* 0x008ff20000000f00 */
[----:B------:R3:W-:Y:S01]  /*9ad0*/  MUFU.EX2 R42, R16 ;  /* 0x00000010002a7308 */ /* 0x0007e20000000800 */
[--C-:B-1----:R-:W-:Y:S09]  /*9ae0*/  FFMA.FTZ R3, R197, c[0x0][0x2d0], -R107.reuse ;  /* 0x0000b400c5037a23 */ /* 0x102ff2000001086b */
[----:B------:R1:W-:Y:S01]  /*9af0*/  MUFU.EX2 R222, R3 ;  /* 0x0000000300de7308 */ /* 0x0003e20000000800 */
[----:B--2---:R-:W2:Y:S01]  /*9b00*/  SHFL.BFLY PT, R2, R0, 0x1, 0x1f ;  /* 0x0c201f0000027f89 */ /* 0x004ea200000e0000 */
[----:B----4-:R-:W-:Y:S01]  /*9b10*/  F2FP.BF16.PACK_AB R78, R187, R185 ;  /* 0x000000b9bb4e723e */ /* 0x010fe200000010ff */
[----:B---3--:R-:W-:Y:S01]  /*9b20*/  FMUL.FTZ R16, R73, R132 ;  /* 0x0000008449107220 */ /* 0x008fe20000410000 */
[----:B------:R-:W-:Y:S01]  /*9b30*/  MOV R132, R58 ;  /* 0x0000003a00847202 */ /* 0x000fe20000000f00 */
[--C-:B-1----:R-:W-:Y:S01]  /*9b40*/  FFMA.FTZ R3, R192, c[0x0][0x2d0], -R107.reuse ;  /* 0x0000b400c0037a23 */ /* 0x102fe2000001086b */
[----:B------:R-:W-:Y:S04]  /*9b50*/  MOV R192, R81 ;  /* 0x0000005100c07202 */ /* 0x000fe80000000f00 */
[----:B------:R1:W3:Y:S01]  /*9b60*/  MUFU.EX2 R243, R3 ;  /* 0x0000000300f37308 */ /* 0x0002e20000000800 */
[----:B--2---:R-:W-:Y:S01]  /*9b70*/  FMNMX.FTZ R2, R0, R2, !PT ;  /* 0x0000000200027209 */ /* 0x004fe20007810000 */
[----:B------:R-:W-:Y:S02]  /*9b80*/  FFMA.FTZ R0, R19, c[0x0][0x2d0], -R100 ;  /* 0x0000b40013007a23 */ /* 0x000fe40000010864 */
[----:B------:R-:W-:Y:S01]  /*9b90*/  FMUL.FTZ R19, R71, R135 ;  /* 0x0000008747137220 */ /* 0x000fe20000410000 */
[----:B------:R-:W-:Y:S05]  /*9ba0*/  MOV R135, R46 ;  /* 0x0000002e00877202 */ /* 0x000fea0000000f00 */
[----:B------:R2:W4:Y:S01]  /*9bb0*/  MUFU.EX2 R186, R0 ;  /* 0x0000000000ba7308 */ /* 0x0005220000000800 */
[--C-:B-1----:R-:W-:Y:S01]  /*9bc0*/  FFMA.FTZ R3, R12, c[0x0][0x2d0], -R107.reuse ;  /* 0x0000b4000c037a23 */ /* 0x102fe2000001086b */
[----:B---3--:R-:W-:Y:S08]  /*9bd0*/  F2FP.BF16.PACK_AB R64, R243, R222 ;  /* 0x000000def340723e */ /* 0x008ff000000010ff */
[----:B------:R1:W-:Y:S01]  /*9be0*/  MUFU.EX2 R106, R3 ;  /* 0x00000003006a7308 */ /* 0x0003e20000000800 */
[----:B--2---:R-:W-:Y:S01]  /*9bf0*/  FADD.FTZ R0, -R2, R118 ;  /* 0x0000007602007221 */ /* 0x004fe20000010100 */
[----:B----4-:R-:W-:Y:S02]  /*9c00*/  F2FP.BF16.PACK_AB R79, R186, R250 ;  /* 0x000000faba4f723e */ /* 0x010fe400000010ff */
[----:B------:R-:W-:Y:S01]  /*9c10*/  MOV R118, R60 ;  /* 0x0000003c00767202 */ /* 0x000fe20000000f00 */
[----:B------:R-:W-:Y:S06]  /*9c20*/  FMUL.FTZ R0, R0, c[0x0][0x2d0] ;  /* 0x0000b40000007a20 */ /* 0x000fec0000410000 */
[----:B------:R-:W2:Y:S01]  /*9c30*/  MUFU.EX2 R0, R0 ;  /* 0x0000000000007308 */ /* 0x000ea20000000800 */
[----:B-1----:R-:W-:Y:S09]  /*9c40*/  FFMA.FTZ R3, R13, c[0x0][0x2d0], -R107 ;  /* 0x0000b4000d037a23 */ /* 0x002ff2000001086b */
[----:B------:R1:W3:Y:S01]  /*9c50*/  MUFU.EX2 R184, R3 ;  /* 0x0000000300b87308 */ /* 0x0002e20000000800 */
[C---:B--2---:R-:W-:Y:S01]  /*9c60*/  FMUL.FTZ R27, R0.reuse, R143 ;  /* 0x0000008f001b7220 */ /* 0x044fe20000410000 */
[----:B------:R-:W-:Y:S01]  /*9c70*/  MOV R143, R62 ;  /* 0x0000003e008f7202 */ /* 0x000fe20000000f00 */
[C---:B------:R-:W-:Y:S01]  /*9c80*/  FMUL.FTZ R43, R0.reuse, R159 ;  /* 0x0000009f002b7220 */ /* 0x040fe20000410000 */
[----:B------:R-:W-:Y:S01]  /*9c90*/  MOV R159, R221 ;  /* 0x000000dd009f7202 */ /* 0x000fe20000000f00 */
[C---:B------:R-:W-:Y:S05]  /*9ca0*/  FMUL.FTZ R46, R0.reuse, R162 ;  /* 0x000000a2002e7220 */ /* 0x040fea0000410000 */
[----:B------:R2:W-:Y:S01]  /*9cb0*/  MUFU.EX2 R221, R56 ;  /* 0x0000003800dd7308 */ /* 0x0005e20000000800 */
[C---:B------:R-:W-:Y:S02]  /*9cc0*/  FMUL.FTZ R58, R0.reuse, R174 ;  /* 0x000000ae003a7220 */ /* 0x040fe40000410000 */
[----:B------:R-:W-:Y:S02]  /*9cd0*/  FMUL.FTZ R62, R0, R178 ;  /* 0x000000b2003e7220 */ /* 0x000fe40000410000 */
[----:B-1----:R-:W-:Y:S01]  /*9ce0*/  FMUL.FTZ R3, R2, c[0x0][0x2d0] ;  /* 0x0000b40002037a20 */ /* 0x002fe20000410000 */
[----:B---3--:R-:W-:Y:S03]  /*9cf0*/  F2FP.BF16.PACK_AB R66, R184, R106 ;  /* 0x0000006ab842723e */ /* 0x008fe600000010ff */
[--C-:B------:R-:W-:Y:S02]  /*9d00*/  FFMA.FTZ R4, R196, c[0x0][0x2d0], -R3.reuse ;  /* 0x0000b400c4047a23 */ /* 0x100fe40000010803 */
[--C-:B------:R-:W-:Y:S02]  /*9d10*/  FFMA.FTZ R60, R213, c[0x0][0x2d0], -R3.reuse ;  /* 0x0000b400d53c7a23 */ /* 0x100fe40000010803 */
[----:B------:R1:W-:Y:S01]  /*9d20*/  MUFU.EX2 R190, R4 ;  /* 0x0000000400be7308 */ /* 0x0003e20000000800 */
[----:B--2---:R-:W-:Y:S02]  /*9d30*/  FMUL.FTZ R56, R72, R172 ;  /* 0x000000ac48387220 */ /* 0x004fe40000410000 */
[--C-:B-1----:R-:W-:Y:S07]  /*9d40*/  FFMA.FTZ R4, R195, c[0x0][0x2d0], -R3.reuse ;  /* 0x0000b400c3047a23 */ /* 0x102fee0000010803 */
[----:B------:R1:W2:Y:S02]  /*9d50*/  MUFU.EX2 R191, R4 ;  /* 0x0000000400bf7308 */ /* 0x0002a40000000800 */
[--C-:B-1----:R-:W-:Y:S01]  /*9d60*/  FFMA.FTZ R4, R14, c[0x0][0x2d0], -R3.reuse ;  /* 0x0000b4000e047a23 */ /* 0x102fe20000010803 */
[----:B--2---:R-:W-:Y:S07]  /*9d70*/  F2FP.BF16.PACK_AB R65, R191, R190 ;  /* 0x000000bebf41723e */ /* 0x004fee00000010ff */
[----:B------:R1:W-:Y:S02]  /*9d80*/  MUFU.EX2 R200, R4 ;  /* 0x0000000400c87308 */ /* 0x0003e40000000800 */
[----:B-1----:R-:W-:Y:S08]  /*9d90*/  FFMA.FTZ R4, R15, c[0x0][0x2d0], -R3 ;  /* 0x0000b4000f047a23 */ /* 0x002ff00000010803 */
[----:B------:R1:W2:Y:S02]  /*9da0*/  MUFU.EX2 R202, R4 ;  /* 0x0000000400ca7308 */ /* 0x0002a40000000800 */
[--C-:B-1----:R-:W-:Y:S01]  /*9db0*/  FFMA.FTZ R4, R32, c[0x0][0x2d0], -R105.reuse ;  /* 0x0000b40020047a23 */ /* 0x102fe20000010869 */
[----:B--2---:R-:W-:Y:S07]  /*9dc0*/  F2FP.BF16.PACK_AB R67, R202, R200 ;  /* 0x000000c8ca43723e */ /* 0x004fee00000010ff */
[----:B------:R-:W-:Y:S10]  /*9dd0*/  MUFU.EX2 R32, R5 ;  /* 0x0000000500207308 */ /* 0x000ff40000000800 */
[----:B------:R1:W-:Y:S02]  /*9de0*/  MUFU.EX2 R90, R4 ;  /* 0x00000004005a7308 */ /* 0x0003e40000000800 */
[----:B-1----:R-:W-:Y:S08]  /*9df0*/  FFMA.FTZ R4, R33, c[0x0][0x2d0], -R105 ;  /* 0x0000b40021047a23 */ /* 0x002ff00000010869 */
[----:B------:R1:W2:Y:S02]  /*9e00*/  MUFU.EX2 R93, R4 ;  /* 0x00000004005d7308 */ /* 0x0002a40000000800 */
[----:B-1----:R-:W-:Y:S05]  /*9e10*/  @P0 SHF.R.S32.HI R4, RZ, 0x1f, R242 ;  /* 0x0000001fff040819 */ /* 0x002fea00000114f2 */
[----:B------:R-:W-:Y:S02]  /*9e20*/  @P0 IMAD R6, R4, c[0x0][0x1e0], RZ ;  /* 0x0000780004060a24 */ /* 0x000fe400078e02ff */
[C---:B------:R-:W-:Y:S04]  /*9e30*/  @P0 IMAD.WIDE.U32 R4, R242.reuse, c[0x0][0x1e0], RZ ;  /* 0x00007800f2040a25 */ /* 0x040fe800078e00ff */
[----:B------:R-:W-:Y:S01]  /*9e40*/  @P0 IMAD R8, R242, c[0x0][0x1e4], R6 ;  /* 0x00007900f2080a24 */ /* 0x000fe200078e0206 */
[----:B------:R-:W-:Y:S02]  /*9e50*/  @P0 MOV R6, R36 ;  /* 0x0000002400060202 */ /* 0x000fe40000000f00 */
[----:B------:R-:W-:Y:S02]  /*9e60*/  MOV R36, c[0x0][0x1e0] ;  /* 0x0000780000247a02 */ /* 0x000fe40000000f00 */
[----:B------:R-:W-:Y:S01]  /*9e70*/  @P0 IADD3 R5, R5, R8, RZ ;  /* 0x0000000805050210 */ /* 0x000fe20007ffe0ff */
[----:B------:R-:W-:Y:S01]  /*9e80*/  @P0 IMAD.WIDE.U32 R6, R4, 0x70, R6 ;  /* 0x0000007004060825 */ /* 0x000fe200078e0006 */
[C---:B------:R-:W-:Y:S02]  /*9e90*/  @P0 SHF.L.U32 R15, R36.reuse, 0x5, RZ ;  /* 0x00000005240f0819 */ /* 0x040fe400000006ff */
[----:B------:R-:W-:Y:S01]  /*9ea0*/  @P0 SHF.L.U64.HI R14, R36, 0x5, R37 ;  /* 0x00000005240e0819 */ /* 0x000fe20000010225 */
[----:B------:R-:W-:Y:S01]  /*9eb0*/  @P0 IMAD R5, R5, 0x70, RZ ;  /* 0x0000007005050824 */ /* 0x000fe200078e02ff */
[----:B------:R-:W-:Y:S01]  /*9ec0*/  @P0 LEA R4, P3, R6, c[0x0][0x1c8], 0x1 ;  /* 0x0000720006040a11 */ /* 0x000fe200078608ff */
[--C-:B------:R-:W-:Y:S03]  /*9ed0*/  FFMA.FTZ R8, R34, c[0x0][0x2d0], -R100.reuse ;  /* 0x0000b40022087a23 */ /* 0x100fe60000010864 */
[----:B------:R-:W-:Y:S01]  /*9ee0*/  @P0 IADD3 R5, R7, R5, RZ ;  /* 0x0000000507050210 */ /* 0x000fe20007ffe0ff */
[----:B------:R1:W-:Y:S03]  /*9ef0*/  MUFU.EX2 R91, R8 ;  /* 0x00000008005b7308 */ /* 0x0003e60000000800 */
[----:B------:R-:W-:Y:S01]  /*9f00*/  @P0 LEA.HI.X R5, R6, c[0x0][0x1cc], R5, 0x1, P3 ;  /* 0x0000730006050a11 */ /* 0x000fe200018f0c05 */
[----:B------:R-:W-:Y:S02]  /*9f10*/  FFMA.FTZ R6, R24, c[0x0][0x2d0], -R107 ;  /* 0x0000b40018067a23 */ /* 0x000fe4000001086b */
[----:B------:R-:W-:Y:S02]  /*9f20*/  FFMA.FTZ R24, R49, c[0x0][0x2d0], -R105 ;  /* 0x0000b40031187a23 */ /* 0x000fe40000010869 */
[----:B------:R3:W-:Y:S01]  /*9f30*/  @P0 LDGSTS.E.BYPASS.LTC128B.128 [R241+0x3900], [R4.64], !P1 ;  /* 0x0390000004f10fae */ /* 0x0007e2000c901d48 */
[----:B------:R-:W-:Y:S01]  /*9f40*/  FMUL.FTZ R49, R73, R165 ;  /* 0x000000a549317220 */ /* 0x000fe20000410000 */
[----:B------:R4:W2:Y:S01]  /*9f50*/  MUFU.EX2 R34, R6 ;  /* 0x0000000600227308 */ /* 0x0008a20000000800 */
[-C--:B-1----:R-:W-:Y:S04]  /*9f60*/  @P0 IADD3 R8, P2, R4, R15.reuse, RZ ;  /* 0x0000000f04080210 */ /* 0x082fe80007f5e0ff */
[-C--:B------:R-:W-:Y:S02]  /*9f70*/  @P0 IADD3.X R9, R5, R14.reuse, RZ, P2, !PT ;  /* 0x0000000e05090210 */ /* 0x080fe400017fe4ff */
[-C--:B------:R-:W-:Y:S03]  /*9f80*/  @P0 IADD3 R12, P4, R8, R15.reuse, RZ ;  /* 0x0000000f080c0210 */ /* 0x080fe60007f9e0ff */
[----:B------:R1:W-:Y:S01]  /*9f90*/  @P0 LDGSTS.E.BYPASS.LTC128B.128 [R241+0x4100], [R8.64], !P1 ;  /* 0x0410000008f10fae */ /* 0x0003e2000c901d48 */
[-C--:B------:R-:W-:Y:S01]  /*9fa0*/  @P0 IADD3.X R13, R9, R14.reuse, RZ, P4, !PT ;  /* 0x0000000e090d0210 */ /* 0x080fe200027fe4ff */
[--C-:B---3--:R-:W-:Y:S01]  /*9fb0*/  FFMA.FTZ R4, R25, c[0x0][0x2d0], -R107.reuse ;  /* 0x0000b40019047a23 */ /* 0x108fe2000001086b */
[----:B------:R-:W-:Y:S01]  /*9fc0*/  @P0 IADD3 R10, P3, R12, R15, RZ ;  /* 0x0000000f0c0a0210 */ /* 0x000fe20007f7e0ff */
[----:B------:R-:W-:Y:S01]  /*9fd0*/  FMUL.FTZ R25, R72, R141 ;  /* 0x0000008d48197220 */ /* 0x000fe20000410000 */
[----:B--2---:R-:W-:Y:S01]  /*9fe0*/  MOV R141, R93 ;  /* 0x0000005d008d7202 */ /* 0x004fe20000000f00 */
[----:B------:R2:W-:Y:S01]  /*9ff0*/  MUFU.EX2 R35, R4 ;  /* 0x0000000400237308 */ /* 0x0005e20000000800 */
[-C--:B------:R-:W-:Y:S01]  /*a000*/  @P0 IADD3.X R11, R13, R14.reuse, RZ, P3, !PT ;  /* 0x0000000e0d0b0210 */ /* 0x080fe20001ffe4ff */
[----:B------:R3:W-:Y:S01]  /*a010*/  @P0 LDGSTS.E.BYPASS.LTC128B.128 [R241+0x4900], [R12.64], !P1 ;  /* 0x049000000cf10fae */ /* 0x0007e2000c901d48 */
[-C--:B----4-:R-:W-:Y:S04]  /*a020*/  @P0 IADD3 R6, P2, R10, R15.reuse, RZ ;  /* 0x0000000f0a060210 */ /* 0x090fe80007f5e0ff */
[-C--:B------:R-:W-:Y:S03]  /*a030*/  @P0 IADD3.X R7, R11, R14.reuse, RZ, P2, !PT ;  /* 0x0000000e0b070210 */ /* 0x080fe600017fe4ff */
[----:B------:R4:W-:Y:S08]  /*a040*/  @P0 LDGSTS.E.BYPASS.LTC128B.128 [R241+0x5100], [R10.64], !P1 ;  /* 0x051000000af10fae */ /* 0x0009f0000c901d48 */
[----:B------:R4:W-:Y:S01]  /*a050*/  @P0 LDGSTS.E.BYPASS.LTC128B.128 [R241+0x5900], [R6.64], !P1 ;  /* 0x0590000006f10fae */ /* 0x0009e2000c901d48 */
[----:B-1----:R-:W-:Y:S02]  /*a060*/  FFMA.FTZ R9, R28, c[0x0][0x2d0], -R107 ;  /* 0x0000b4001c097a23 */ /* 0x002fe4000001086b */
[--C-:B------:R-:W-:Y:S01]  /*a070*/  FFMA.FTZ R28, R198, c[0x0][0x2d0], -R100.reuse ;  /* 0x0000b400c61c7a23 */ /* 0x100fe20000010864 */
[----:B--2---:R-:W-:Y:S01]  /*a080*/  @P0 IADD3 R4, P3, R6, R15, RZ ;  /* 0x0000000f06040210 */ /* 0x004fe20007f7e0ff */
[----:B------:R1:W2:Y:S01]  /*a090*/  MUFU.EX2 R92, R9 ;  /* 0x00000009005c7308 */ /* 0x0002a20000000800 */
[----:B------:R-:W-:Y:S01]  /*a0a0*/  MOV R198, R63 ;  /* 0x0000003f00c67202 */ /* 0x000fe20000000f00 */
[----:B------:R-:W-:Y:S01]  /*a0b0*/  FMUL.FTZ R63, R0, R179 ;  /* 0x000000b3003f7220 */ /* 0x000fe20000410000 */
[----:B------:R-:W-:Y:S01]  /*a0c0*/  @P0 IADD3.X R5, R7, R14, RZ, P3, !PT ;  /* 0x0000000e07050210 */ /* 0x000fe20001ffe4ff */
[----:B---3--:R-:W-:Y:S01]  /*a0d0*/  FFMA.FTZ R12, R26, c[0x0][0x2d0], -R105 ;  /* 0x0000b4001a0c7a23 */ /* 0x008fe20000010869 */
[----:B------:R-:W-:Y:S01]  /*a0e0*/  @P0 IADD3 R8, P2, R4, R15, RZ ;  /* 0x0000000f04080210 */ /* 0x000fe20007f5e0ff */
[----:B------:R-:W-:Y:S01]  /*a0f0*/  FMUL.FTZ R13, R72, R129 ;  /* 0x00000081480d7220 */ /* 0x000fe20000410000 */
[----:B------:R-:W-:Y:S01]  /*a100*/  MOV R129, R32 ;  /* 0x0000002000817202 */ /* 0x000fe20000000f00 */
[----:B------:R3:W-:Y:S01]  /*a110*/  @P0 LDGSTS.E.BYPASS.LTC128B.128 [R241+0x6100], [R4.64], !P1 ;  /* 0x0610000004f10fae */ /* 0x0007e2000c901d48 */
[C---:B------:R-:W-:Y:S01]  /*a120*/  FMUL.FTZ R15, R0.reuse, R131 ;  /* 0x00000083000f7220 */ /* 0x040fe20000410000 */
[----:B------:R3:W-:Y:S01]  /*a130*/  MUFU.EX2 R44, R12 ;  /* 0x0000000c002c7308 */ /* 0x0007e20000000800 */
[--C-:B------:R-:W-:Y:S01]  /*a140*/  FFMA.FTZ R32, R201, c[0x0][0x2d0], -R100.reuse ;  /* 0x0000b400c9207a23 */ /* 0x100fe20000010864 */
[----:B------:R-:W-:Y:S01]  /*a150*/  MOV R201, R251 ;  /* 0x000000fb00c97202 */ /* 0x000fe20000000f00 */
[C---:B----4-:R-:W-:Y:S01]  /*a160*/  FMUL.FTZ R10, R0.reuse, R122 ;  /* 0x0000007a000a7220 */ /* 0x050fe20000410000 */
[----:B------:R-:W-:Y:S01]  /*a170*/  MOV R131, R41 ;  /* 0x0000002900837202 */ /* 0x000fe20000000f00 */
[C---:B------:R-:W-:Y:S01]  /*a180*/  FMUL.FTZ R11, R0.reuse, R123 ;  /* 0x0000007b000b7220 */ /* 0x040fe20000410000 */
[----:B------:R-:W-:Y:S01]  /*a190*/  MOV R123, R34 ;  /* 0x00000022007b7202 */ /* 0x000fe20000000f00 */
[C---:B------:R-:W-:Y:S01]  /*a1a0*/  FMUL.FTZ R26, R0.reuse, R142 ;  /* 0x0000008e001a7220 */ /* 0x040fe20000410000 */
[----:B------:R-:W-:Y:S01]  /*a1b0*/  MOV R122, R88 ;  /* 0x00000058007a7202 */ /* 0x000fe20000000f00 */
[----:B------:R-:W-:Y:S01]  /*a1c0*/  FMUL.FTZ R34, R71, R150 ;  /* 0x0000009647227220 */ /* 0x000fe20000410000 */
[----:B------:R4:W-:Y:S01]  /*a1d0*/  MUFU.EX2 R251, R32 ;  /* 0x0000002000fb7308 */ /* 0x0009e20000000800 */
[----:B------:R-:W-:Y:S01]  /*a1e0*/  FFMA.FTZ R6, R29, c[0x0][0x2d0], -R107 ;  /* 0x0000b4001d067a23 */ /* 0x000fe2000001086b */
[----:B------:R-:W-:Y:S01]  /*a1f0*/  MOV R150, R80 ;  /* 0x0000005000967202 */ /* 0x000fe20000000f00 */
[----:B------:R-:W-:Y:S01]  /*a200*/  FMUL.FTZ R7, R71, R127 ;  /* 0x0000007f47077220 */ /* 0x000fe20000410000 */
[----:B-1----:R-:W-:Y:S01]  /*a210*/  @P0 IADD3.X R9, R5, R14, RZ, P2, !PT ;  /* 0x0000000e05090210 */ /* 0x002fe200017fe4ff */
[----:B------:R-:W-:Y:S01]  /*a220*/  FMUL.FTZ R14, R0, R130 ;  /* 0x00000082000e7220 */ /* 0x000fe20000410000 */
[----:B------:R-:W-:Y:S01]  /*a230*/  MOV R130, R87 ;  /* 0x0000005700827202 */ /* 0x000fe20000000f00 */
[C---:B------:R-:W-:Y:S01]  /*a240*/  FMUL.FTZ R29, R72.reuse, R145 ;  /* 0x00000091481d7220 */ /* 0x040fe20000410000 */
[----:B--2---:R-:W-:Y:S01]  /*a250*/  MOV R142, R92 ;  /* 0x0000005c008e7202 */ /* 0x004fe20000000f00 */
[----:B------:R1:W-:Y:S01]  /*a260*/  @P0 LDGSTS.E.BYPASS.LTC128B.128 [R241+0x6900], [R8.64], !P1 ;  /* 0x0690000008f10fae */ /* 0x0003e2000c901d48 */
[----:B------:R2:W2:Y:S01]  /*a270*/  MUFU.EX2 R33, R6 ;  /* 0x0000000600217308 */ /* 0x0004a20000000800 */
[----:B------:R-:W-:Y:S01]  /*a280*/  FMUL.FTZ R41, R72, R157 ;  /* 0x0000009d48297220 */ /* 0x000fe20000410000 */
[----:B------:R-:W-:Y:S01]  /*a290*/  MOV R157, R47 ;  /* 0x0000002f009d7202 */ /* 0x000fe20000000f00 */
[----:B------:R-:W-:Y:S02]  /*a2a0*/  FMUL.FTZ R47, R0, R163 ;  /* 0x000000a3002f7220 */ /* 0x000fe40000410000 */
[----:B---3--:R-:W-:Y:S01]  /*a2b0*/  FFMA.FTZ R4, R194, c[0x0][0x2d0], -R3 ;  /* 0x0000b400c2047a23 */ /* 0x008fe20000010803 */
[----:B------:R-:W-:Y:S01]  /*a2c0*/  MOV R194, R248 ;  /* 0x000000f800c27202 */ /* 0x000fe20000000f00 */
[----:B------:R-:W3:Y:S01]  /*a2d0*/  LDSM.16.MT88.4 R20, [R224+0x100] ;  /* 0x00010000e014783b */ /* 0x000ee20000004200 */
[----:B------:R-:W-:Y:S01]  /*a2e0*/  FMUL.FTZ R5, R73, R125 ;  /* 0x0000007d49057220 */ /* 0x000fe20000410000 */
[----:B------:R-:W-:Y:S01]  /*a2f0*/  MOV R125, R91 ;  /* 0x0000005b007d7202 */ /* 0x000fe20000000f00 */
[----:B------:R1:W-:Y:S01]  /*a300*/  MUFU.EX2 R195, R4 ;  /* 0x0000000400c37308 */ /* 0x0003e20000000800 */
[C---:B------:R-:W-:Y:S02]  /*a310*/  FMUL.FTZ R12, R72.reuse, R128 ;  /* 0x00000080480c7220 */ /* 0x040fe40000410000 */
[----:B------:R-:W-:Y:S02]  /*a320*/  FFMA.FTZ R92, R215, c[0x0][0x2d0], -R105 ;  /* 0x0000b400d75c7a23 */ /* 0x000fe40000010869 */
[----:B------:R-:W3:Y:S01]  /*a330*/  LDSM.16.MT88.4 R36, [R227+0x100] ;  /* 0x00010000e324783b */ /* 0x000ee20000004200 */
[----:B----4-:R-:W-:Y:S01]  /*a340*/  FMUL.FTZ R32, R73, R148 ;  /* 0x0000009449207220 */ /* 0x010fe20000410000 */
[----:B------:R-:W-:Y:S06]  /*a350*/  MOV R148, R83 ;  /* 0x0000005300947202 */ /* 0x000fec0000000f00 */
[----:B------:R-:W4:Y:S01]  /*a360*/  LDSM.16.MT88.4 R52, [R225+0x100] ;  /* 0x00010000e134783b */ /* 0x000f220000004200 */
[----:B--2---:R-:W-:Y:S01]  /*a370*/  FMUL.FTZ R6, R71, R126 ;  /* 0x0000007e47067220 */ /* 0x004fe20000410000 */
[----:B------:R-:W-:Y:S01]  /*a380*/  MOV R128, R33 ;  /* 0x0000002100807202 */ /* 0x000fe20000000f00 */
[C---:B-1----:R-:W-:Y:S01]  /*a390*/  FMUL.FTZ R9, R72.reuse, R121 ;  /* 0x0000007948097220 */ /* 0x042fe20000410000 */
[----:B------:R-:W-:Y:S01]  /*a3a0*/  MOV R126, R90 ;  /* 0x0000005a007e7202 */ /* 0x000fe20000000f00 */
[----:B------:R-:W-:Y:S01]  /*a3b0*/  FMUL.FTZ R8, R72, R120 ;  /* 0x0000007848087220 */ /* 0x000fe20000410000 */
[----:B------:R-:W-:Y:S01]  /*a3c0*/  MOV R120, R35 ;  /* 0x0000002300787202 */ /* 0x000fe20000000f00 */
[----:B------:R-:W-:Y:S01]  /*a3d0*/  FMUL.FTZ R33, R73, R149 ;  /* 0x0000009549217220 */ /* 0x000fe20000410000 */
[----:B------:R-:W-:Y:S01]  /*a3e0*/  MOV R149, R82 ;  /* 0x0000005200957202 */ /* 0x000fe20000000f00 */
[----:B------:R-:W-:Y:S01]  /*a3f0*/  FMUL.FTZ R35, R71, R151 ;  /* 0x0000009747237220 */ /* 0x000fe20000410000 */
[----:B------:R-:W1:Y:S01]  /*a400*/  LDSM.16.MT88.4 R80, [R226+0x100] ;  /* 0x00010000e250783b */ /* 0x000e620000004200 */
[--C-:B------:R-:W-:Y:S01]  /*a410*/  FFMA.FTZ R4, R193, c[0x0][0x2d0], -R3.reuse ;  /* 0x0000b400c1047a23 */ /* 0x100fe20000010803 */
[----:B------:R-:W-:Y:S01]  /*a420*/  MOV R193, R40 ;  /* 0x0000002800c17202 */ /* 0x000fe20000000f00 */
[--C-:B------:R-:W-:Y:S01]  /*a430*/  FFMA.FTZ R40, R51, c[0x0][0x2d0], -R100.reuse ;  /* 0x0000b40033287a23 */ /* 0x100fe20000010864 */
[----:B------:R-:W-:Y:S01]  /*a440*/  MOV R151, R59 ;  /* 0x0000003b00977202 */ /* 0x000fe20000000f00 */
[----:B------:R2:W1:Y:S01]  /*a450*/  MUFU.EX2 R196, R4 ;  /* 0x0000000400c47308 */ /* 0x0004620000000800 */
[----:B------:R-:W-:Y:S01]  /*a460*/  FMUL.FTZ R51, R71, R167 ;  /* 0x000000a747337220 */ /* 0x000fe20000410000 */
[----:B------:R-:W-:Y:S01]  /*a470*/  MOV R121, R89 ;  /* 0x0000005900797202 */ /* 0x000fe20000000f00 */
[----:B------:R-:W-:Y:S01]  /*a480*/  FMUL.FTZ R59, R0, R175 ;  /* 0x000000af003b7220 */ /* 0x000fe20000410000 */
[----:B------:R-:W-:Y:S08]  /*a490*/  LDSM.16.MT88.4 R88, [R227+0x900] ;  /* 0x00090000e358783b */ /* 0x000ff00000004200 */
[----:B------:R-:W0:Y:S01]  /*a4a0*/  LDGDEPBAR ;  /* 0x00000000000079af */ /* 0x000e220000000000 */
[--C-:B--2---:R-:W-:Y:S02]  /*a4b0*/  FFMA.FTZ R4, R30, c[0x0][0x2d0], -R3.reuse ;  /* 0x0000b4001e047a23 */ /* 0x104fe40000010803 */
[C---:B------:R-:W-:Y:S01]  /*a4c0*/  FMUL.FTZ R30, R0.reuse, R146 ;  /* 0x00000092001e7220 */ /* 0x040fe20000410000 */
[----:B------:R-:W-:Y:S01]  /*a4d0*/  MOV R146, R42 ;  /* 0x0000002a00927202 */ /* 0x000fe20000000f00 */
[----:B------:R2:W-:Y:S01]  /*a4e0*/  MUFU.EX2 R197, R4 ;  /* 0x0000000400c57308 */ /* 0x0005e20000000800 */
[C---:B------:R-:W-:Y:S01]  /*a4f0*/  FMUL.FTZ R42, R0.reuse, R158 ;  /* 0x0000009e002a7220 */ /* 0x040fe20000410000 */
[----:B------:R-:W-:Y:S01]  /*a500*/  MOV R158, R219 ;  /* 0x000000db009e7202 */ /* 0x000fe20000000f00 */
[----:B--2---:R-:W-:Y:S02]  /*a510*/  FFMA.FTZ R4, R31, c[0x0][0x2d0], -R3 ;  /* 0x0000b4001f047a23 */ /* 0x004fe40000010803 */
[----:B------:R-:W-:Y:S01]  /*a520*/  FMUL.FTZ R31, R0, R147 ;  /* 0x00000093001f7220 */ /* 0x000fe20000410000 */
[----:B------:R-:W-:Y:S04]  /*a530*/  MOV R147, R44 ;  /* 0x0000002c00937202 */ /* 0x000fe80000000f00 */
[----:B------:R2:W1:Y:S01]  /*a540*/  MUFU.EX2 R199, R4 ;  /* 0x0000000400c77308 */ /* 0x0004620000000800 */
[----:B------:R-:W-:Y:S09]  /*a550*/  FFMA.FTZ R44, R208, c[0x0][0x2d0], -R107 ;  /* 0x0000b400d02c7a23 */ /* 0x000ff2000001086b */
[----:B------:R1:W-:Y:S01]  /*a560*/  MUFU.EX2 R145, R44 ;  /* 0x0000002c00917308 */ /* 0x0003e20000000800 */
[C---:B--2---:R-:W-:Y:S09]  /*a570*/  FMUL.FTZ R4, R73.reuse, R124 ;  /* 0x0000007c49047220 */ /* 0x044ff20000410000 */
[----:B------:R2:W-:Y:S01]  /*a580*/  MUFU.EX2 R124, R24 ;  /* 0x00000018007c7308 */ /* 0x0005e20000000800 */
[-C--:B---3--:R-:W-:Y:S05]  /*a590*/  HMMA.16816.F32.BF16 R4, R76, R20.reuse, R4 ;  /* 0x000000144c04723c */ /* 0x088fea0000041804 */
[----:B-1----:R-:W-:Y:S03]  /*a5a0*/  FMUL.FTZ R44, R72, R160 ;  /* 0x000000a0482c7220 */ /* 0x002fe60000410000 */
[C---:B------:R-:W-:Y:S07]  /*a5b0*/  HMMA.16816.F32.BF16 R8, R64.reuse, R20, R8 ;  /* 0x000000144008723c */ /* 0x040fee0000041808 */
[----:B------:R-:W-:Y:S01]  /*a5c0*/  FFMA.FTZ R20, R48, c[0x0][0x2d0], -R105 ;  /* 0x0000b40030147a23 */ /* 0x000fe20000010869 */
[-C--:B------:R-:W-:Y:S03]  /*a5d0*/  HMMA.16816.F32.BF16 R12, R64, R22.reuse, R12 ;  /* 0x00000016400c723c */ /* 0x080fe6000004180c */
[----:B------:R1:W3:Y:S01]  /*a5e0*/  MUFU.EX2 R127, R20 ;  /* 0x00000014007f7308 */ /* 0x0002e20000000800 */
[----:B------:R-:W-:Y:S01]  /*a5f0*/  FMUL.FTZ R21, R73, R137 ;  /* 0x0000008949157220 */ /* 0x000fe20000410000 */
[----:B------:R-:W-:Y:S01]  /*a600*/  MOV R137, R84 ;  /* 0x0000005400897202 */ /* 0x000fe20000000f00 */
[C---:B--2---:R-:W-:Y:S01]  /*a610*/  FMUL.FTZ R24, R72.reuse, R140 ;  /* 0x0000008c48187220 */ /* 0x044fe20000410000 */
[----:B------:R-:W2:Y:S01]  /*a620*/  LDSM.16.MT88.4 R84, [R224+0x900] ;  /* 0x00090000e054783b */ /* 0x000ea20000004200 */
[C---:B------:R-:W-:Y:S04]  /*a630*/  HMMA.16816.F32.BF16 R16, R76.reuse, R22, R16 ;  /* 0x000000164c10723c */ /* 0x040fe80000041810 */
[--C-:B------:R-:W-:Y:S01]  /*a640*/  FFMA.FTZ R48, R203, c[0x0][0x2d0], -R107.reuse ;  /* 0x0000b400cb307a23 */ /* 0x100fe2000001086b */
[----:B------:R-:W-:Y:S02]  /*a650*/  MOV R140, R94 ;  /* 0x0000005e008c7202 */ /* 0x000fe40000000f00 */
[C---:B------:R-:W-:Y:S01]  /*a660*/  FMUL.FTZ R22, R71.reuse, R138 ;  /* 0x0000008a47167220 */ /* 0x040fe20000410000 */
[----:B------:R-:W-:Y:S01]  /*a670*/  MOV R138, R252 ;  /* 0x000000fc008a7202 */ /* 0x000fe20000000f00 */
[----:B------:R-:W-:Y:S01]  /*a680*/  FMUL.FTZ R23, R71, R139 ;  /* 0x0000008b47177220 */ /* 0x000fe20000410000 */
[----:B------:R3:W2:Y:S02]  /*a690*/  MUFU.EX2 R252, R28 ;  /* 0x0000001c00fc7308 */ /* 0x0006a40000000800 */
[----:B------:R-:W-:Y:S01]  /*a6a0*/  MOV R139, R61 ;  /* 0x0000003d008b7202 */ /* 0x000fe20000000f00 */
[C---:B------:R-:W-:Y:S02]  /*a6b0*/  FMUL.FTZ R61, R72.reuse, R177 ;  /* 0x000000b1483d7220 */ /* 0x040fe40000410000 */
[----:B-1----:R-:W-:Y:S01]  /*a6c0*/  FMUL.FTZ R20, R73, R136 ;  /* 0x0000008849147220 */ /* 0x002fe20000410000 */
[----:B------:R-:W-:Y:S04]  /*a6d0*/  MOV R136, R223 ;  /* 0x000000df00887202 */ /* 0x000fe80000000f00 */
[----:B------:R1:W-:Y:S02]  /*a6e0*/  MUFU.EX2 R223, R48 ;  /* 0x0000003000df7308 */ /* 0x0003e40000000800 */
[-C--:B------:R-:W-:Y:S08]  /*a6f0*/  HMMA.16816.F32.BF16 R20, R76, R36.reuse, R20 ;  /* 0x000000244c14723c */ /* 0x080ff00000041814 */
[C---:B------:R-:W-:Y:S04]  /*a700*/  HMMA.16816.F32.BF16 R24, R64.reuse, R36, R24 ;  /* 0x000000244018723c */ /* 0x040fe80000041818 */
[----:B---3--:R-:W-:Y:S02]  /*a710*/  FMUL.FTZ R28, R72, R144 ;  /* 0x00000090481c7220 */ /* 0x008fe40000410000 */
[----:B------:R3:W-:Y:S01]  /*a720*/  MUFU.EX2 R144, R60 ;  /* 0x0000003c00907308 */ /* 0x0007e20000000800 */
[--C-:B------:R-:W-:Y:S02]  /*a730*/  FFMA.FTZ R36, R50, c[0x0][0x2d0], -R100.reuse ;  /* 0x0000b40032247a23 */ /* 0x100fe40000010864 */
[----:B------:R-:W-:Y:S02]  /*a740*/  FMUL.FTZ R50, R71, R166 ;  /* 0x000000a647327220 */ /* 0x000fe40000410000 */
[-C--:B------:R-:W-:Y:S03]  /*a750*/  HMMA.16816.F32.BF16 R28, R64, R38.reuse, R28 ;  /* 0x00000026401c723c */ /* 0x080fe6000004181c */
[C---:B-1----:R-:W-:Y:S02]  /*a760*/  FMUL.FTZ R48, R73.reuse, R164 ;  /* 0x000000a449307220 */ /* 0x042fe40000410000 */
[----:B------:R-:W-:Y:S01]  /*a770*/  LDSM.16.MT88.4 R164, [R225+0x3100] ;  /* 0x00310000e1a4783b */ /* 0x000fe20000004200 */
[----:B------:R1:W-:Y:S01]  /*a780*/  MUFU.EX2 R248, R36 ;  /* 0x0000002400f87308 */ /* 0x0003e20000000800 */
[----:B------:R-:W-:Y:S01]  /*a790*/  FMUL.FTZ R37, R73, R153 ;  /* 0x0000009949257220 */ /* 0x000fe20000410000 */
[C---:B------:R-:W-:Y:S07]  /*a7a0*/  HMMA.16816.F32.BF16 R32, R76.reuse, R38, R32 ;  /* 0x000000264c20723c */ /* 0x040fee0000041820 */
[C---:B------:R-:W-:Y:S01]  /*a7b0*/  FMUL.FTZ R39, R71.reuse, R155 ;  /* 0x0000009b47277220 */ /* 0x040fe20000410000 */
[----:B------:R-:W-:Y:S01]  /*a7c0*/  MOV R155, R249 ;  /* 0x000000f9009b7202 */ /* 0x000fe20000000f00 */
[----:B------:R-:W-:Y:S01]  /*a7d0*/  FMUL.FTZ R38, R71, R154 ;  /* 0x0000009a47267220 */ /* 0x000fe20000410000 */
[----:B------:R2:W2:Y:S02]  /*a7e0*/  MUFU.EX2 R249, R40 ;  /* 0x0000002800f97308 */ /* 0x0004a40000000800 */
[C---:B---3--:R-:W-:Y:S02]  /*a7f0*/  FMUL.FTZ R60, R72.reuse, R176 ;  /* 0x000000b0483c7220 */ /* 0x048fe40000410000 */
[----:B-1----:R-:W-:Y:S07]  /*a800*/  FMUL.FTZ R36, R73, R152 ;  /* 0x0000009849247220 */ /* 0x002fee0000410000 */
[-C--:B----4-:R-:W-:Y:S03]  /*a810*/  HMMA.16816.F32.BF16 R36, R76, R52.reuse, R36 ;  /* 0x000000344c24723c */ /* 0x090fe60000041824 */
[C---:B--2---:R-:W-:Y:S01]  /*a820*/  FMUL.FTZ R40, R72.reuse, R156 ;  /* 0x0000009c48287220 */ /* 0x044fe20000410000 */
[----:B------:R-:W-:Y:S01]  /*a830*/  MOV R156, R57 ;  /* 0x00000039009c7202 */ /* 0x000fe20000000f00 */
[----:B------:R-:W-:Y:S05]  /*a840*/  FMUL.FTZ R57, R72, R173 ;  /* 0x000000ad48397220 */ /* 0x000fea0000410000 */
[C---:B------:R-:W-:Y:S07]  /*a850*/  HMMA.16816.F32.BF16 R40, R64.reuse, R52, R40 ;  /* 0x000000344028723c */ /* 0x040fee0000041828 */
[----:B------:R-:W-:Y:S01]  /*a860*/  FFMA.FTZ R52, R209, c[0x0][0x2d0], -R107 ;  /* 0x0000b400d1347a23 */ /* 0x000fe2000001086b */
[-C--:B------:R-:W-:Y:S03]  /*a870*/  HMMA.16816.F32.BF16 R44, R64, R54.reuse, R44 ;  /* 0x00000036402c723c */ /* 0x080fe6000004182c */
[----:B------:R1:W2:Y:S01]  /*a880*/  MUFU.EX2 R220, R52 ;  /* 0x0000003400dc7308 */ /* 0x0002a20000000800 */
[----:B------:R-:W-:Y:S04]  /*a890*/  FMUL.FTZ R53, R73, R169 ;  /* 0x000000a949357220 */ /* 0x000fe80000410000 */
[C---:B------:R-:W-:Y:S07]  /*a8a0*/  HMMA.16816.F32.BF16 R48, R76.reuse, R54, R48 ;  /* 0x000000364c30723c */ /* 0x040fee0000041830 */
[C---:B------:R-:W-:Y:S02]  /*a8b0*/  FMUL.FTZ R55, R71.reuse, R171 ;  /* 0x000000ab47377220 */ /* 0x040fe40000410000 */
[----:B------:R-:W-:Y:S03]  /*a8c0*/  FMUL.FTZ R54, R71, R170 ;  /* 0x000000aa47367220 */ /* 0x000fe60000410000 */
[C---:B-1----:R-:W-:Y:S07]  /*a8d0*/  FMUL.FTZ R52, R73.reuse, R168 ;  /* 0x000000a849347220 */ /* 0x042fee0000410000 */
[-C--:B------:R-:W-:Y:S08]  /*a8e0*/  HMMA.16816.F32.BF16 R52, R76, R80.reuse, R52 ;  /* 0x000000504c34723c */ /* 0x080ff00000041834 */
[C---:B------:R-:W-:Y:S07]  /*a8f0*/  HMMA.16816.F32.BF16 R56, R64.reuse, R80, R56 ;  /* 0x000000504038723c */ /* 0x040fee0000041838 */
[--C-:B------:R-:W-:Y:S01]  /*a900*/  FFMA.FTZ R80, R216, c[0x0][0x2d0], -R3.reuse ;  /* 0x0000b400d8507a23 */ /* 0x100fe20000010803 */
[-C--:B------:R-:W-:Y:S03]  /*a910*/  HMMA.16816.F32.BF16 R60, R64, R82.reuse, R60 ;  /* 0x00000052403c723c */ /* 0x080fe6000004183c */
[----:B------:R1:W3:Y:S01]  /*a920*/  MUFU.EX2 R154, R80 ;  /* 0x00000050009a7308 */ /* 0x0002e20000000800 */
[----:B------:R-:W-:Y:S03]  /*a930*/  F2FP.BF16.PACK_AB R81, R196, R195 ;  /* 0x000000c3c451723e */ /* 0x000fe600000010ff */
[C---:B------:R-:W-:Y:S02]  /*a940*/  FMUL.FTZ R64, R73.reuse, R180 ;  /* 0x000000b449407220 */ /* 0x040fe40000410000 */
[----:B------:R-:W-:Y:S03]  /*a950*/  FMUL.FTZ R65, R73, R181 ;  /* 0x000000b549417220 */ /* 0x000fe60000410000 */
[C---:B------:R-:W-:Y:S02]  /*a960*/  FMUL.FTZ R66, R71.reuse, R182 ;  /* 0x000000b647427220 */ /* 0x040fe40000410000 */
[----:B------:R-:W-:Y:S07]  /*a970*/  FMUL.FTZ R67, R71, R183 ;  /* 0x000000b747437220 */ /* 0x000fee0000410000 */
[----:B------:R-:W-:Y:S04]  /*a980*/  HMMA.16816.F32.BF16 R64, R76, R82, R64 ;  /* 0x000000524c40723c */ /* 0x000fe80000041840 */
[--C-:B-1----:R-:W-:Y:S03]  /*a990*/  FFMA.FTZ R80, R214, c[0x0][0x2d0], -R3.reuse ;  /* 0x0000b400d6507a23 */ /* 0x102fe60000010803 */
[----:B------:R-:W-:Y:S02]  /*a9a0*/  F2FP.BF16.PACK_AB R76, R122, R130 ;  /* 0x000000827a4c723e */ /* 0x000fe400000010ff */
[----:B------:R-:W-:Y:S01]  /*a9b0*/  F2FP.BF16.PACK_AB R78, R141, R126 ;  /* 0x0000007e8d4e723e */ /* 0x000fe200000010ff */
[----:B------:R1:W-:Y:S02]  /*a9c0*/  MUFU.EX2 R152, R80 ;  /* 0x0000005000987308 */ /* 0x0003e40000000800 */
[----:B------:R-:W-:Y:S02]  /*a9d0*/  F2FP.BF16.PACK_AB R77, R121, R129 ;  /* 0x00000081794d723e */ /* 0x000fe400000010ff */
[----:B------:R-:W-:Y:S02]  /*a9e0*/  F2FP.BF16.PACK_AB R79, R140, R125 ;  /* 0x0000007d8c4f723e */ /* 0x000fe400000010ff */
[----:B------:R-:W-:Y:S02]  /*a9f0*/  F2FP.BF16.PACK_AB R82, R128, R142 ;  /* 0x0000008e8052723e */ /* 0x000fe400000010ff */
[----:B------:R-:W-:Y:S03]  /*aa00*/  F2FP.BF16.PACK_AB R83, R199, R197 ;  /* 0x000000c5c753723e */ /* 0x000fe600000010ff */
[-C--:B------:R-:W-:Y:S03]  /*aa10*/  HMMA.16816.F32.BF16 R4, R76, R84.reuse, R4 ;  /* 0x000000544c04723c */ /* 0x080fe60000041804 */
[----:B-1----:R-:W-:Y:S02]  /*aa20*/  FFMA.FTZ R80, R217, c[0x0][0x2d0], -R3 ;  /* 0x0000b400d9507a23 */ /* 0x002fe40000010803 */
[----:B------:R1:W-:Y:S10]  /*aa30*/  MUFU.EX2 R217, R92 ;  /* 0x0000005c00d97308 */ /* 0x0003f40000000800 */
[----:B------:R4:W2:Y:S01]  /*aa40*/  MUFU.EX2 R153, R80 ;  /* 0x0000005000997308 */ /* 0x0008a20000000800 */
[----:B-1----:R-:W1:Y:S01]  /*aa50*/  LDSM.16.MT88.4 R92, [R225+0x900] ;  /* 0x00090000e15c783b */ /* 0x002e620000004200 */
[----:B----4-:R-:W-:Y:S07]  /*aa60*/  F2FP.BF16.PACK_AB R80, R120, R123 ;  /* 0x0000007b7850723e */ /* 0x010fee00000010ff */
[C---:B------:R-:W-:Y:S07]  /*aa70*/  HMMA.16816.F32.BF16 R8, R80.reuse, R84, R8 ;  /* 0x000000545008723c */ /* 0x040fee0000041808 */
[--C-:B------:R-:W-:Y:S01]  /*aa80*/  FFMA.FTZ R84, R218, c[0x0][0x2d0], -R105.reuse ;  /* 0x0000b400da547a23 */ /* 0x100fe20000010869 */
[-C--:B------:R-:W-:Y:S03]  /*aa90*/  HMMA.16816.F32.BF16 R12, R80, R86.reuse, R12 ;  /* 0x00000056500c723c */ /* 0x080fe6000004180c */
[----:B------:R4:W1:Y:S05]  /*aaa0*/  MUFU.EX2 R219, R84 ;  /* 0x0000005400db7308 */ /* 0x00086a0000000800 */
[C---:B------:R-:W-:Y:S08]  /*aab0*/  HMMA.16816.F32.BF16 R16, R76.reuse, R86, R16 ;  /* 0x000000564c10723c */ /* 0x040ff00000041810 */
[-C--:B------:R-:W-:Y:S08]  /*aac0*/  HMMA.16816.F32.BF16 R20, R76, R88.reuse, R20 ;  /* 0x000000584c14723c */ /* 0x080ff00000041814 */
[C---:B------:R-:W-:Y:S04]  /*aad0*/  HMMA.16816.F32.BF16 R24, R80.reuse, R88, R24 ;  /* 0x000000585018723c */ /* 0x040fe80000041818 */
[--C-:B----4-:R-:W-:Y:S04]  /*aae0*/  FFMA.FTZ R84, R212, c[0x0][0x2d0], -R105.reuse ;  /* 0x0000b400d4547a23 */ /* 0x110fe80000010869 */
[-C--:B------:R-:W-:Y:S01]  /*aaf0*/  HMMA.16816.F32.BF16 R28, R80, R90.reuse, R28 ;  /* 0x0000005a501c723c */ /* 0x080fe2000004181c */
[----:B------:R4:W-:Y:S07]  /*ab00*/  MUFU.EX2 R216, R84 ;  /* 0x0000005400d87308 */ /* 0x0009ee0000000800 */
[C---:B------:R-:W-:Y:S08]  /*ab10*/  HMMA.16816.F32.BF16 R32, R76.reuse, R90, R32 ;  /* 0x0000005a4c20723c */ /* 0x040ff00000041820 */
[-C--:B-1----:R-:W-:Y:S08]  /*ab20*/  HMMA.16816.F32.BF16 R36, R76, R92.reuse, R36 ;  /* 0x0000005c4c24723c */ /* 0x082ff00000041824 */
[C---:B------:R-:W-:Y:S04]  /*ab30*/  HMMA.16816.F32.BF16 R40, R80.reuse, R92, R40 ;  /* 0x0000005c5028723c */ /* 0x040fe80000041828 */
[----:B----4-:R-:W-:Y:S04]  /*ab40*/  FFMA.FTZ R84, R211, c[0x0][0x2d0], -R105 ;  /* 0x0000b400d3547a23 */ /* 0x010fe80000010869 */
[-C--:B------:R-:W-:Y:S01]  /*ab50*/  HMMA.16816.F32.BF16 R44, R80, R94.reuse, R44 ;  /* 0x0000005e502c723c */ /* 0x080fe2000004182c */
[----:B------:R1:W4:Y:S07]  /*ab60*/  MUFU.EX2 R218, R84 ;  /* 0x0000005400da7308 */ /* 0x00032e0000000800 */
[C---:B------:R-:W-:Y:S04]  /*ab70*/  HMMA.16816.F32.BF16 R48, R76.reuse, R94, R48 ;  /* 0x0000005e4c30723c */ /* 0x040fe80000041830 */
[--C-:B-1----:R-:W-:Y:S01]  /*ab80*/  FFMA.FTZ R84, R159, c[0x0][0x2d0], -R100.reuse ;  /* 0x0000b4009f547a23 */ /* 0x102fe20000010864 */
[----:B------:R-:W-:Y:S02]  /*ab90*/  MOV R159, R158 ;  /* 0x0000009e009f7202 */ /* 0x000fe40000000f00 */
[----:B------:R-:W-:Y:S01]  /*aba0*/  MOV R158, R157 ;  /* 0x0000009d009e7202 */ /* 0x000fe20000000f00 */
[----:B------:R1:W-:Y:S01]  /*abb0*/  MUFU.EX2 R213, R84 ;  /* 0x0000005400d57308 */ /* 0x0003e20000000800 */
[----:B------:R-:W-:Y:S03]  /*abc0*/  MOV R157, R156 ;  /* 0x0000009c009d7202 */ /* 0x000fe60000000f00 */
[--C-:B------:R-:W-:Y:S01]  /*abd0*/  FFMA.FTZ R88, R159, c[0x0][0x2d0], -R100.reuse ;  /* 0x0000b4009f587a23 */ /* 0x100fe20000010864 */
[----:B------:R-:W-:Y:S02]  /*abe0*/  MOV R156, R155 ;  /* 0x0000009b009c7202 */ /* 0x000fe40000000f00 */
[----:B------:R-:W-:Y:S02]  /*abf0*/  MOV R203, R158 ;  /* 0x0000009e00cb7202 */ /* 0x000fe40000000f00 */
[----:B------:R-:W-:Y:S02]  /*ac00*/  MOV R159, R156 ;  /* 0x0000009c009f7202 */ /* 0x000fe40000000f00 */
[----:B------:R-:W-:Y:S01]  /*ac10*/  MOV R208, R157 ;  /* 0x0000009d00d07202 */ /* 0x000fe20000000f00 */
[----:B------:R2:W2:Y:S01]  /*ac20*/  MUFU.EX2 R215, R88 ;  /* 0x0000005800d77308 */ /* 0x0004a20000000800 */
[----:B------:R-:W-:Y:S02]  /*ac30*/  MOV R155, R151 ;  /* 0x00000097009b7202 */ /* 0x000fe40000000f00 */
[----:B------:R-:W-:Y:S02]  /*ac40*/  MOV R160, R208 ;  /* 0x000000d000a07202 */ /* 0x000fe40000000f00 */
[----:B------:R-:W-:Y:S02]  /*ac50*/  MOV R151, R150 ;  /* 0x0000009600977202 */ /* 0x000fe40000000f00 */
[----:B------:R-:W-:Y:S02]  /*ac60*/  MOV R150, R149 ;  /* 0x0000009500967202 */ /* 0x000fe40000000f00 */
[----:B------:R-:W-:Y:S02]  /*ac70*/  MOV R149, R148 ;  /* 0x0000009400957202 */ /* 0x000fe40000000f00 */
[----:B------:R-:W-:Y:S02]  /*ac80*/  MOV R148, R201 ;  /* 0x000000c900947202 */ /* 0x000fe40000000f00 */
[----:B------:R-:W-:Y:S01]  /*ac90*/  MOV R201, R138 ;  /* 0x0000008a00c97202 */ /* 0x000fe20000000f00 */
[----:B-1----:R-:W1:Y:S01]  /*aca0*/  LDSM.16.MT88.4 R84, [R226+0x900] ;  /* 0x00090000e254783b */ /* 0x002e620000004200 */
[----:B------:R-:W-:Y:S02]  /*acb0*/  MOV R157, R151 ;  /* 0x00000097009d7202 */ /* 0x000fe40000000f00 */
[----:B------:R-:W-:Y:S02]  /*acc0*/  MOV R151, R201 ;  /* 0x000000c900977202 */ /* 0x000fe40000000f00 */
[----:B------:R-:W-:Y:S02]  /*acd0*/  MOV R158, R155 ;  /* 0x0000009b009e7202 */ /* 0x000fe40000000f00 */
[----:B------:R-:W-:Y:S02]  /*ace0*/  MOV R156, R149 ;  /* 0x00000095009c7202 */ /* 0x000fe40000000f00 */
[----:B------:R-:W-:Y:S01]  /*acf0*/  MOV R155, R148 ;  /* 0x00000094009b7202 */ /* 0x000fe20000000f00 */
[--C-:B--2---:R-:W-:Y:S01]  /*ad00*/  FFMA.FTZ R88, R203, c[0x0][0x2d0], -R100.reuse ;  /* 0x0000b400cb587a23 */ /* 0x104fe20000010864 */
[----:B------:R-:W-:Y:S02]  /*ad10*/  MOV R203, R159 ;  /* 0x0000009f00cb7202 */ /* 0x000fe40000000f00 */
[----:B------:R-:W-:Y:S01]  /*ad20*/  MOV R208, R158 ;  /* 0x0000009e00d07202 */ /* 0x000fe20000000f00 */
[----:B------:R2:W-:Y:S01]  /*ad30*/  MUFU.EX2 R159, R88 ;  /* 0x00000058009f7308 */ /* 0x0005e20000000800 */
[----:B------:R-:W-:Y:S02]  /*ad40*/  MOV R158, R157 ;  /* 0x0000009d009e7202 */ /* 0x000fe40000000f00 */
        /* <DEDUP_REMOVED lines=8> */
[----:B------:R3:W5:Y:S01]  /*add0*/  LDL.LU R236, [R1+0x60] ;  /* 0x0000600001ec7983 */ /* 0x0007620000300800 */
[----:B------:R-:W-:Y:S02]  /*ade0*/  MOV R138, R117 ;  /* 0x00000075008a7202 */ /* 0x000fe40000000f00 */
[----:B------:R-:W-:Y:S01]  /*adf0*/  MOV R117, R237 ;  /* 0x000000ed00757202 */ /* 0x000fe20000000f00 */
[--C-:B--2---:R-:W-:Y:S01]  /*ae00*/  FFMA.FTZ R88, R160, c[0x0][0x2d0], -R100.reuse ;  /* 0x0000b400a0587a23 */ /* 0x104fe20000010864 */
[----:B------:R2:W5:Y:S01]  /*ae10*/  LDL.LU R237, [R1+0x5c] ;  /* 0x00005c0001ed7983 */ /* 0x0005620000300800 */
[-C--:B-1----:R-:W-:Y:S02]  /*ae20*/  HMMA.16816.F32.BF16 R52, R76, R84.reuse, R52 ;  /* 0x000000544c34723c */ /* 0x082fe40000041834 */
[----:B------:R1:W1:Y:S01]  /*ae30*/  MUFU.EX2 R214, R88 ;  /* 0x0000005800d67308 */ /* 0x0002620000000800 */
[----:B------:R-:W-:Y:S01]  /*ae40*/  MOV R148, R137 ;  /* 0x0000008900947202 */ /* 0x000fe20000000f00 */
[----:B------:R2:W5:Y:S01]  /*ae50*/  LDL.LU R238, [R1+0x58] ;  /* 0x0000580001ee7983 */ /* 0x0005620000300800 */
[----:B------:R-:W-:Y:S02]  /*ae60*/  MOV R151, R149 ;  /* 0x0000009500977202 */ /* 0x000fe40000000f00 */
[----:B------:R-:W-:Y:S01]  /*ae70*/  MOV R160, R208 ;  /* 0x000000d000a07202 */ /* 0x000fe20000000f00 */
[C---:B------:R-:W-:Y:S04]  /*ae80*/  HMMA.16816.F32.BF16 R56, R80.reuse, R84, R56 ;  /* 0x000000545038723c */ /* 0x040fe80000041838 */
[----:B------:R-:W-:Y:S02]  /*ae90*/  MOV R208, R157 ;  /* 0x0000009d00d07202 */ /* 0x000fe40000000f00 */
[----:B------:R-:W-:Y:S02]  /*aea0*/  MOV R149, R148 ;  /* 0x0000009400957202 */ /* 0x000fe40000000f00 */
[-C--:B------:R-:W-:Y:S04]  /*aeb0*/  HMMA.16816.F32.BF16 R60, R80, R86.reuse, R60 ;  /* 0x00000056503c723c */ /* 0x080fe8000004183c */
[----:B------:R-:W-:Y:S02]  /*aec0*/  MOV R157, R151 ;  /* 0x00000097009d7202 */ /* 0x000fe40000000f00 */
[----:B------:R-:W-:Y:S02]  /*aed0*/  MOV R151, R149 ;  /* 0x0000009500977202 */ /* 0x000fe40000000f00 */
[----:B------:R-:W-:Y:S04]  /*aee0*/  HMMA.16816.F32.BF16 R64, R76, R86, R64 ;  /* 0x000000564c40723c */ /* 0x000fe80000041840 */
[--C-:B-1----:R-:W-:Y:S01]  /*aef0*/  FFMA.FTZ R88, R203, c[0x0][0x2d0], -R107.reuse ;  /* 0x0000b400cb587a23 */ /* 0x102fe2000001086b */
[----:B------:R-:W-:Y:S02]  /*af00*/  MOV R203, R158 ;  /* 0x0000009e00cb7202 */ /* 0x000fe40000000f00 */
[----:B------:R-:W-:Y:S02]  /*af10*/  MOV R158, R155 ;  /* 0x0000009b009e7202 */ /* 0x000fe40000000f00 */
[----:B------:R1:W-:Y:S03]  /*af20*/  MUFU.EX2 R155, R88 ;  /* 0x00000058009b7308 */ /* 0x0003e60000000800 */
[----:B------:R-:W-:Y:S02]  /*af30*/  MOV R161, R203 ;  /* 0x000000cb00a17202 */ /* 0x000fe40000000f00 */
[----:B------:R-:W-:Y:S02]  /*af40*/  MOV R203, R158 ;  /* 0x0000009e00cb7202 */ /* 0x000fe40000000f00 */
[----:B------:R-:W-:Y:S01]  /*af50*/  MOV R148, R201 ;  /* 0x000000c900947202 */ /* 0x000fe20000000f00 */
[--C-:B------:R-:W-:Y:S01]  /*af60*/  FFMA.FTZ R92, R161, c[0x0][0x2d0], -R107.reuse ;  /* 0x0000b400a15c7a23 */ /* 0x100fe2000001086b */
[----:B------:R-:W-:Y:S02]  /*af70*/  F2FP.BF16.PACK_AB R76, R146, R147 ;  /* 0x00000093924c723e */ /* 0x000fe400000010ff */
[----:B------:R-:W-:Y:S01]  /*af80*/  MOV R149, R148 ;  /* 0x0000009400957202 */ /* 0x000fe20000000f00 */
[----:B------:R2:W-:Y:S01]  /*af90*/  MUFU.EX2 R163, R92 ;  /* 0x0000005c00a37308 */ /* 0x0005e20000000800 */
[----:B------:R-:W-:Y:S02]  /*afa0*/  F2FP.BF16.PACK_AB R78, R124, R127 ;  /* 0x0000007f7c4e723e */ /* 0x000fe400000010ff */
[----:B------:R-:W-:Y:S02]  /*afb0*/  F2FP.BF16.PACK_AB R77, R251, R252 ;  /* 0x000000fcfb4d723e */ /* 0x000fe400000010ff */
[----:B------:R-:W-:Y:S02]  /*afc0*/  F2FP.BF16.PACK_AB R79, R249, R248 ;  /* 0x000000f8f94f723e */ /* 0x000fe400000010ff */
[----:B------:R-:W-:Y:S02]  /*afd0*/  F2FP.BF16.PACK_AB R82, R221, R220 ;  /* 0x000000dcdd52723e */ /* 0x000fe400000010ff */
[----:B---3--:R-:W-:Y:S02]  /*afe0*/  F2FP.BF16.PACK_AB R81, R154, R144 ;  /* 0x000000909a51723e */ /* 0x008fe400000010ff */
[----:B------:R-:W-:Y:S01]  /*aff0*/  F2FP.BF16.PACK_AB R83, R153, R152 ;  /* 0x000000989953723e */ /* 0x000fe200000010ff */
[--C-:B-1----:R-:W-:Y:S01]  /*b000*/  FFMA.FTZ R88, R160, c[0x0][0x2d0], -R107.reuse ;  /* 0x0000b400a0587a23 */ /* 0x102fe2000001086b */
[----:B------:R-:W-:Y:S02]  /*b010*/  MOV R160, R208 ;  /* 0x000000d000a07202 */ /* 0x000fe40000000f00 */
[----:B------:R-:W-:Y:S01]  /*b020*/  MOV R208, R157 ;  /* 0x0000009d00d07202 */ /* 0x000fe20000000f00 */
[----:B------:R1:W-:Y:S01]  /*b030*/  MUFU.EX2 R158, R88 ;  /* 0x00000058009e7308 */ /* 0x0003e20000000800 */
[----:B------:R-:W-:Y:S02]  /*b040*/  MOV R157, R151 ;  /* 0x00000097009d7202 */ /* 0x000fe40000000f00 */
[----:B------:R-:W-:Y:S02]  /*b050*/  MOV R161, R160 ;  /* 0x000000a000a17202 */ /* 0x000fe40000000f00 */
[----:B------:R-:W-:Y:S02]  /*b060*/  MOV R160, R203 ;  /* 0x000000cb00a07202 */ /* 0x000fe40000000f00 */
[----:B------:R-:W-:Y:S01]  /*b070*/  MOV R203, R208 ;  /* 0x000000d000cb7202 */ /* 0x000fe20000000f00 */
[----:B--2---:R-:W-:Y:S01]  /*b080*/  FFMA.FTZ R92, R161, c[0x0][0x2d0], -R107 ;  /* 0x0000b400a15c7a23 */ /* 0x004fe2000001086b */
[----:B------:R-:W-:Y:S01]  /*b090*/  MOV R208, R157 ;  /* 0x0000009d00d07202 */ /* 0x000fe20000000f00 */
[--C-:B------:R-:W-:Y:S01]  /*b0a0*/  FFMA.FTZ R84, R160, c[0x0][0x2d0], -R3.reuse ;  /* 0x0000b400a0547a23 */ /* 0x100fe20000010803 */
[----:B------:R-:W-:Y:S01]  /*b0b0*/  MOV R160, R203 ;  /* 0x000000cb00a07202 */ /* 0x000fe20000000f00 */
[----:B------:R2:W3:Y:S01]  /*b0c0*/  MUFU.EX2 R162, R92 ;  /* 0x0000005c00a27308 */ /* 0x0004e20000000800 */
[----:B------:R-:W-:Y:S02]  /*b0d0*/  MOV R203, R208 ;  /* 0x000000d000cb7202 */ /* 0x000fe40000000f00 */
[----:B------:R-:W-:Y:S01]  /*b0e0*/  MOV R151, R149 ;  /* 0x0000009500977202 */ /* 0x000fe20000000f00 */
[--C-:B------:R-:W-:Y:S01]  /*b0f0*/  FFMA.FTZ R80, R160, c[0x0][0x2d0], -R3.reuse ;  /* 0x0000b400a0507a23 */ /* 0x100fe20000010803 */
[----:B------:R-:W-:Y:S02]  /*b100*/  MOV R160, R203 ;  /* 0x000000cb00a07202 */ /* 0x000fe40000000f00 */
[----:B------:R-:W-:Y:S02]  /*b110*/  MOV R203, R156 ;  /* 0x0000009c00cb7202 */ /* 0x000fe40000000f00 */
[----:B------:R-:W-:Y:S01]  /*b120*/  MOV R157, R151 ;  /* 0x00000097009d7202 */ /* 0x000fe20000000f00 */
[----:B------:R3:W-:Y:S01]  /*b130*/  MUFU.EX2 R156, R80 ;  /* 0x00000050009c7308 */ /* 0x0007e20000000800 */
[----:B------:R-:W-:Y:S01]  /*b140*/  MOV R137, R136 ;  /* 0x0000008800897202 */ /* 0x000fe20000000f00 */
[----:B-1----:R-:W1:Y:S01]  /*b150*/  LDSM.16.MT88.4 R88, [R224+0x1100] ;  /* 0x00110000e058783b */ /* 0x002e620000004200 */
[----:B------:R-:W-:Y:S02]  /*b160*/  MOV R208, R157 ;  /* 0x0000009d00d07202 */ /* 0x000fe40000000f00 */
[----:B------:R-:W-:Y:S04]  /*b170*/  MOV R136, R239 ;  /* 0x000000ef00887202 */ /* 0x000fe80000000f00 */
[----:B------:R-:W-:Y:S01]  /*b180*/  MOV R201, R136 ;  /* 0x0000008800c97202 */ /* 0x000fe20000000f00 */
[----:B------:R4:W1:Y:S01]  /*b190*/  MUFU.EX2 R157, R84 ;  /* 0x00000054009d7308 */ /* 0x0008620000000800 */
[----:B------:R1:W5:Y:S01]  /*b1a0*/  LDL.LU R239, [R1+0x54] ;  /* 0x0000540001ef7983 */ /* 0x0003620000300800 */
[----:B------:R-:W-:Y:S01]  /*b1b0*/  MOV R136, R135 ;  /* 0x0000008700887202 */ /* 0x000fe20000000f00 */
[--C-:B--2---:R-:W-:Y:S01]  /*b1c0*/  FFMA.FTZ R92, R208, c[0x0][0x2d0], -R3.reuse ;  /* 0x0000b400d05c7a23 */ /* 0x104fe20000010803 */
[----:B------:R-:W-:Y:S02]  /*b1d0*/  MOV R135, R133 ;  /* 0x0000008500877202 */ /* 0x000fe40000000f00 */
[----:B------:R-:W-:Y:S02]  /*b1e0*/  MOV R133, R240 ;  /* 0x000000f000857202 */ /* 0x000fe40000000f00 */
[----:B------:R2:W5:Y:S01]  /*b1f0*/  LDL.LU R240, [R1+0x50] ;  /* 0x0000500001f07983 */ /* 0x0005620000300800 */
[----:B------:R-:W-:Y:S02]  /*b200*/  MOV R148, R201 ;  /* 0x000000c900947202 */ /* 0x000fe40000000f00 */
[----:B------:R-:W-:Y:S01]  /*b210*/  MOV R201, R136 ;  /* 0x0000008800c97202 */ /* 0x000fe20000000f00 */
[----:B---3--:R-:W-:Y:S01]  /*b220*/  FFMA.FTZ R80, R160, c[0x0][0x2d0], -R3 ;  /* 0x0000b400a0507a23 */ /* 0x008fe20000010803 */
[----:B------:R-:W-:Y:S02]  /*b230*/  MOV R149, R148 ;  /* 0x0000009400957202 */ /* 0x000fe40000000f00 */
[----:B------:R-:W-:Y:S01]  /*b240*/  MOV R148, R201 ;  /* 0x000000c900947202 */ /* 0x000fe20000000f00 */
[----:B------:R3:W-:Y:S01]  /*b250*/  MUFU.EX2 R160, R80 ;  /* 0x0000005000a07308 */ /* 0x0007e20000000800 */
[----:B------:R-:W-:Y:S02]  /*b260*/  MOV R151, R149 ;  /* 0x0000009500977202 */ /* 0x000fe40000000f00 */
[----:B------:R-:W-:Y:S02]  /*b270*/  MOV R149, R148 ;  /* 0x0000009400957202 */ /* 0x000fe40000000f00 */
[----:B------:R-:W-:Y:S01]  /*b280*/  MOV R148, R143 ;  /* 0x0000008f00947202 */ /* 0x000fe20000000f00 */
[----:B----4-:R-:W4:Y:S01]  /*b290*/  LDSM.16.MT88.4 R84, [R227+0x1100] ;  /* 0x00110000e354783b */ /* 0x010f220000004200 */
[----:B------:R-:W-:Y:S02]  /*b2a0*/  MOV R208, R151 ;  /* 0x0000009700d07202 */ /* 0x000fe40000000f00 */
[----:B------:R-:W-:Y:S02]  /*b2b0*/  MOV R143, R139 ;  /* 0x0000008b008f7202 */ /* 0x000fe40000000f00 */
[----:B------:R-:W-:Y:S02]  /*b2c0*/  MOV R139, R118 ;  /* 0x00000076008b7202 */ /* 0x000fe40000000f00 */
[----:B------:R-:W-:Y:S01]  /*b2d0*/  MOV R118, R119 ;  /* 0x0000007700767202 */ /* 0x000fe20000000f00 */
[-C--:B-1----:R-:W-:Y:S03]  /*b2e0*/  HMMA.16816.F32.BF16 R4, R76, R88.reuse, R4 ;  /* 0x000000584c04723c */ /* 0x082fe60000041804 */
[----:B------:R-:W-:Y:S02]  /*b2f0*/  MOV R151, R139 ;  /* 0x0000008b00977202 */ /* 0x000fe40000000f00 */
[----:B------:R-:W-:Y:S02]  /*b300*/  MOV R139, R118 ;  /* 0x00000076008b7202 */ /* 0x000fe40000000f00 */
[----:B------:R1:W1:Y:S01]  /*b310*/  MUFU.EX2 R118, R92 ;  /* 0x0000005c00767308 */ /* 0x0002620000000800 */
[----:B------:R-:W-:Y:S04]  /*b320*/  MOV R136, R135 ;  /* 0x0000008700887202 */ /* 0x000fe80000000f00 */
[----:B---3--:R-:W-:Y:S02]  /*b330*/  F2FP.BF16.PACK_AB R80, R223, R145 ;  /* 0x00000091df50723e */ /* 0x008fe400000010ff */
[----:B------:R-:W-:Y:S02]  /*b340*/  MOV R201, R136 ;  /* 0x0000008800c97202 */ /* 0x000fe40000000f00 */
[----:B------:R-:W-:Y:S02]  /*b350*/  MOV R135, R134 ;  /* 0x0000008600877202 */ /* 0x000fe40000000f00 */
[----:B------:R-:W-:Y:S01]  /*b360*/  MOV R134, R106 ;  /* 0x0000006a00867202 */ /* 0x000fe20000000f00 */
[C---:B------:R-:W-:Y:S04]  /*b370*/  HMMA.16816.F32.BF16 R8, R80.reuse, R88, R8 ;  /* 0x000000585008723c */ /* 0x040fe80000041808 */
[----:B------:R-:W-:Y:S02]  /*b380*/  MOV R106, R233 ;  /* 0x000000e9006a7202 */ /* 0x000fe40000000f00 */
[----:B------:R2:W5:Y:S01]  /*b390*/  LDL.LU R233, [R1+0x4c] ;  /* 0x00004c0001e97983 */ /* 0x0005620000300800 */
[--C-:B------:R-:W-:Y:S01]  /*b3a0*/  FFMA.FTZ R88, R203, c[0x0][0x2d0], -R105.reuse ;  /* 0x0000b400cb587a23 */ /* 0x100fe20000010869 */
[-C--:B------:R-:W-:Y:S03]  /*b3b0*/  HMMA.16816.F32.BF16 R12, R80, R90.reuse, R12 ;  /* 0x0000005a500c723c */ /* 0x080fe6000004180c */
[----:B------:R3:W-:Y:S01]  /*b3c0*/  MUFU.EX2 R161, R88 ;  /* 0x0000005800a17308 */ /* 0x0007e20000000800 */
[----:B-1----:R-:W1:Y:S01]  /*b3d0*/  LDSM.16.MT88.4 R92, [R225+0x1100] ;  /* 0x00110000e15c783b */ /* 0x002e620000004200 */
[--C-:B------:R-:W-:Y:S01]  /*b3e0*/  FFMA.FTZ R106, R106, c[0x0][0x2d0], -R100.reuse ;  /* 0x0000b4006a6a7a23 */ /* 0x100fe20000010864 */
[----:B------:R-:W-:Y:S02]  /*b3f0*/  MOV R136, R135 ;  /* 0x0000008700887202 */ /* 0x000fe40000000f00 */
[C---:B------:R-:W-:Y:S04]  /*b400*/  HMMA.16816.F32.BF16 R16, R76.reuse, R90, R16 ;  /* 0x0000005a4c10723c */ /* 0x040fe80000041810 */
[----:B------:R-:W-:Y:S02]  /*b410*/  MOV R135, R193 ;  /* 0x000000c100877202 */ /* 0x000fe40000000f00 */
[----:B------:R-:W-:Y:S02]  /*b420*/  MOV R193, R194 ;  /* 0x000000c200c17202 */ /* 0x000fe40000000f00 */
[-C--:B----4-:R-:W-:Y:S04]  /*b430*/  HMMA.16816.F32.BF16 R20, R76, R84.reuse, R20 ;  /* 0x000000544c14723c */ /* 0x090fe80000041814 */
[----:B------:R-:W-:Y:S02]  /*b440*/  MOV R194, R234 ;  /* 0x000000ea00c27202 */ /* 0x000fe40000000f00 */
[----:B------:R2:W5:Y:S02]  /*b450*/  LDL.LU R234, [R1+0x48] ;  /* 0x0000480001ea7983 */ /* 0x0005640000300800 */
[C---:B------:R-:W-:Y:S02]  /*b460*/  HMMA.16816.F32.BF16 R24, R80.reuse, R84, R24 ;  /* 0x000000545018723c */ /* 0x040fe40000041818 */
[----:B------:R2:W5:Y:S02]  /*b470*/  LDL.LU R119, [R1+0x44] ;  /* 0x0000440001777983 */ /* 0x0005640000300800 */
[--C-:B---3--:R-:W-:Y:S03]  /*b480*/  FFMA.FTZ R88, R208, c[0x0][0x2d0], -R105.reuse ;  /* 0x0000b400d0587a23 */ /* 0x108fe60000010869 */
[--C-:B------:R-:W-:Y:S01]  /*b490*/  FFMA.FTZ R84, R149, c[0x0][0x2d0], -R100.reuse ;  /* 0x0000b40095547a23 */ /* 0x100fe20000010864 */
[-C--:B------:R-:W-:Y:S01]  /*b4a0*/  HMMA.16816.F32.BF16 R28, R80, R86.reuse, R28 ;  /* 0x00000056501c723c */ /* 0x080fe2000004181c */
[----:B------:R3:W-:Y:S03]  /*b4b0*/  MUFU.EX2 R211, R88 ;  /* 0x0000005800d37308 */ /* 0x0007e60000000800 */
[----:B------:R-:W-:Y:S02]  /*b4c0*/  MOV R149, R132 ;  /* 0x0000008400957202 */ /* 0x000fe40000000f00 */
[----:B------:R-:W-:Y:S02]  /*b4d0*/  MOV R132, R186 ;  /* 0x000000ba00847202 */ /* 0x000fe40000000f00 */
[C---:B------:R-:W-:Y:S03]  /*b4e0*/  HMMA.16816.F32.BF16 R32, R76.reuse, R86, R32 ;  /* 0x000000564c20723c */ /* 0x040fe60000041820 */
[----:B------:R4:W-:Y:S05]  /*b4f0*/  MUFU.EX2 R209, R84 ;  /* 0x0000005400d17308 */ /* 0x0009ea0000000800 */
[-C--:B-1----:R-:W-:Y:S08]  /*b500*/  HMMA.16816.F32.BF16 R36, R76, R92.reuse, R36 ;  /* 0x0000005c4c24723c */ /* 0x082ff00000041824 */
[C---:B------:R-:W-:Y:S04]  /*b510*/  HMMA.16816.F32.BF16 R40, R80.reuse, R92, R40 ;  /* 0x0000005c5028723c */ /* 0x040fe80000041828 */
[----:B---3--:R-:W-:Y:S01]  /*b520*/  FFMA.FTZ R88, R151, c[0x0][0x2d0], -R105 ;  /* 0x0000b40097587a23 */ /* 0x008fe20000010869 */
[----:B------:R-:W-:Y:S03]  /*b530*/  MOV R151, R111 ;  /* 0x0000006f00977202 */ /* 0x000fe60000000f00 */
[-C--:B------:R-:W-:Y:S01]  /*b540*/  HMMA.16816.F32.BF16 R44, R80, R94.reuse, R44 ;  /* 0x0000005e502c723c */ /* 0x080fe2000004182c */
[----:B------:R1:W-:Y:S03]  /*b550*/  MUFU.EX2 R212, R88 ;  /* 0x0000005800d47308 */ /* 0x0003e60000000800 */
[--C-:B----4-:R-:W-:Y:S01]  /*b560*/  FFMA.FTZ R84, R198, c[0x0][0x2d0], -R100.reuse ;  /* 0x0000b400c6547a23 */ /* 0x110fe20000010864 */
[----:B------:R-:W-:Y:S03]  /*b570*/  MOV R198, R207 ;  /* 0x000000cf00c67202 */ /* 0x000fe60000000f00 */
[C---:B------:R-:W-:Y:S03]  /*b580*/  HMMA.16816.F32.BF16 R48, R76.reuse, R94, R48 ;  /* 0x0000005e4c30723c */ /* 0x040fe60000041830 */
[----:B------:R3:W-:Y:S01]  /*b590*/  MUFU.EX2 R207, R84 ;  /* 0x0000005400cf7308 */ /* 0x0007e20000000800 */
[----:B------:R-:W-:Y:S09]  /*b5a0*/  FFMA.FTZ R92, R198, c[0x0][0x2d0], -R107 ;  /* 0x0000b400c65c7a23 */ /* 0x000ff2000001086b */
[----:B------:R4:W-:Y:S01]  /*b5b0*/  MUFU.EX2 R169, R92 ;  /* 0x0000005c00a97308 */ /* 0x0009e20000000800 */
[----:B-1----:R-:W-:Y:S01]  /*b5c0*/  FFMA.FTZ R88, R150, c[0x0][0x2d0], -R105 ;  /* 0x0000b40096587a23 */ /* 0x002fe20000010869 */
[----:B------:R-:W-:Y:S02]  /*b5d0*/  MOV R150, R131 ;  /* 0x0000008300967202 */ /* 0x000fe40000000f00 */
[----:B------:R-:W-:Y:S06]  /*b5e0*/  MOV R131, R184 ;  /* 0x000000b800837202 */ /* 0x000fec0000000f00 */
[----:B------:R1:W-:Y:S01]  /*b5f0*/  MUFU.EX2 R210, R88 ;  /* 0x0000005800d27308 */ /* 0x0003e20000000800 */
[--C-:B---3--:R-:W-:Y:S09]  /*b600*/  FFMA.FTZ R84, R148, c[0x0][0x2d0], -R100.reuse ;  /* 0x0000b40094547a23 */ /* 0x108ff20000010864 */
[----:B------:R3:W-:Y:S01]  /*b610*/  MUFU.EX2 R208, R84 ;  /* 0x0000005400d07308 */ /* 0x0007e20000000800 */
[----:B----4-:R-:W-:Y:S09]  /*b620*/  FFMA.FTZ R92, R143, c[0x0][0x2d0], -R107 ;  /* 0x0000b4008f5c7a23 */ /* 0x010ff2000001086b */
[----:B------:R4:W-:Y:S01]  /*b630*/  MUFU.EX2 R170, R92 ;  /* 0x0000005c00aa7308 */ /* 0x0009e20000000800 */
[----:B-1----:R-:W1:Y:S09]  /*b640*/  LDSM.16.MT88.4 R88, [R226+0x1100] ;  /* 0x00110000e258783b */ /* 0x002e720000004200 */
[----:B------:R-:W-:Y:S01]  /*b650*/  MUFU.EX2 R184, R104 ;  /* 0x0000006800b87308 */ /* 0x000fe20000000800 */
[--C-:B---3--:R-:W-:Y:S01]  /*b660*/  FFMA.FTZ R84, R138, c[0x0][0x2d0], -R100.reuse ;  /* 0x0000b4008a547a23 */ /* 0x108fe20000010864 */
[----:B------:R-:W-:Y:S02]  /*b670*/  MOV R138, R137 ;  /* 0x00000089008a7202 */ /* 0x000fe40000000f00 */
[----:B------:R-:W-:Y:S02]  /*b680*/  MOV R137, R192 ;  /* 0x000000c000897202 */ /* 0x000fe40000000f00 */
[----:B------:R-:W-:Y:S02]  /*b690*/  MOV R192, R117 ;  /* 0x0000007500c07202 */ /* 0x000fe40000000f00 */
[----:B------:R-:W-:Y:S02]  /*b6a0*/  MOV R117, R206 ;  /* 0x000000ce00757202 */ /* 0x000fe40000000f00 */
[----:B------:R3:W-:Y:S01]  /*b6b0*/  MUFU.EX2 R206, R84 ;  /* 0x0000005400ce7308 */ /* 0x0007e20000000800 */
[----:B----4-:R-:W-:Y:S02]  /*b6c0*/  FFMA.FTZ R92, R230, c[0x0][0x2d0], -R3 ;  /* 0x0000b400e65c7a23 */ /* 0x010fe40000010803 */
[----:B------:R2:W5:Y:S01]  /*b6d0*/  LDL.LU R230, [R1+0x40] ;  /* 0x0000400001e67983 */ /* 0x0005620000300800 */
[-C--:B-1----:R-:W-:Y:S03]  /*b6e0*/  HMMA.16816.F32.BF16 R52, R76, R88.reuse, R52 ;  /* 0x000000584c34723c */ /* 0x082fe60000041834 */
[--C-:B---3--:R-:W-:Y:S04]  /*b6f0*/  FFMA.FTZ R84, R201, c[0x0][0x2d0], -R107.reuse ;  /* 0x0000b400c9547a23 */ /* 0x108fe8000001086b */
[----:B------:R1:W-:Y:S01]  /*b700*/  MUFU.EX2 R171, R84 ;  /* 0x0000005400ab7308 */ /* 0x0003e20000000800 */
[C---:B------:R-:W-:Y:S07]  /*b710*/  HMMA.16816.F32.BF16 R56, R80.reuse, R88, R56 ;  /* 0x000000585038723c */ /* 0x040fee0000041838 */
[----:B------:R-:W-:Y:S01]  /*b720*/  FFMA.FTZ R88, R139, c[0x0][0x2d0], -R107 ;  /* 0x0000b4008b587a23 */ /* 0x000fe2000001086b */
[-C--:B------:R-:W-:Y:S03]  /*b730*/  HMMA.16816.F32.BF16 R60, R80, R90.reuse, R60 ;  /* 0x0000005a503c723c */ /* 0x080fe6000004183c */
[----:B------:R3:W-:Y:S01]  /*b740*/  MUFU.EX2 R168, R88 ;  /* 0x0000005800a87308 */ /* 0x0007e20000000800 */
[----:B------:R-:W-:Y:S02]  /*b750*/  MOV R139, R137 ;  /* 0x00000089008b7202 */ /* 0x000fe40000000f00 */
[----:B------:R-:W-:Y:S01]  /*b760*/  MOV R137, R135 ;  /* 0x0000008700897202 */ /* 0x000fe20000000f00 */
[--C-:B------:R-:W-:Y:S01]  /*b770*/  FFMA.FTZ R80, R138, c[0x0][0x2d0], -R3.reuse ;  /* 0x0000b4008a507a23 */ /* 0x100fe20000010803 */
[----:B------:R-:W-:Y:S04]  /*b780*/  HMMA.16816.F32.BF16 R64, R76, R90, R64 ;  /* 0x0000005a4c40723c */ /* 0x000fe80000041840 */
[----:B------:R-:W-:Y:S02]  /*b790*/  MOV R138, R192 ;  /* 0x000000c0008a7202 */ /* 0x000fe40000000f00 */
[----:B------:R-:W-:Y:S01]  /*b7a0*/  MOV R192, R117 ;  /* 0x0000007500c07202 */ /* 0x000fe20000000f00 */
[----:B-1----:R-:W1:Y:S01]  /*b7b0*/  LDSM.16.MT88.4 R84, [R224+0x1900] ;  /* 0x00190000e054783b */ /* 0x002e620000004200 */
[----:B------:R4:W-:Y:S01]  /*b7c0*/  MUFU.EX2 R117, R80 ;  /* 0x0000005000757308 */ /* 0x0009e20000000800 */
[----:B------:R-:W-:Y:S03]  /*b7d0*/  MOV R135, R114 ;  /* 0x0000007200877202 */ /* 0x000fe60000000f00 */
[----:B------:R-:W-:Y:S02]  /*b7e0*/  F2FP.BF16.PACK_AB R76, R219, R217 ;  /* 0x000000d9db4c723e */ /* 0x000fe400000010ff */
[----:B------:R-:W-:Y:S02]  /*b7f0*/  F2FP.BF16.PACK_AB R78, R218, R216 ;  /* 0x000000d8da4e723e */ /* 0x000fe400000010ff */
[----:B------:R-:W-:Y:S02]  /*b800*/  F2FP.BF16.PACK_AB R77, R215, R213 ;  /* 0x000000d5d74d723e */ /* 0x000fe400000010ff */
[----:B------:R-:W-:Y:S01]  /*b810*/  F2FP.BF16.PACK_AB R79, R214, R159 ;  /* 0x0000009fd64f723e */ /* 0x000fe200000010ff */
[----:B---3--:R-:W3:Y:S01]  /*b820*/  LDSM.16.MT88.4 R88, [R227+0x1900] ;  /* 0x00190000e358783b */ /* 0x008ee20000004200 */
[----:B------:R-:W-:Y:S02]  /*b830*/  F2FP.BF16.PACK_AB R82, R162, R163 ;  /* 0x000000a3a252723e */ /* 0x000fe400000010ff */
[----:B------:R-:W-:Y:S02]  /*b840*/  F2FP.BF16.PACK_AB R81, R156, R157 ;  /* 0x0000009d9c51723e */ /* 0x000fe400000010ff */
[----:B------:R-:W-:Y:S01]  /*b850*/  F2FP.BF16.PACK_AB R83, R118, R160 ;  /* 0x000000a07653723e */ /* 0x000fe200000010ff */
[--C-:B----4-:R-:W-:Y:S01]  /*b860*/  FFMA.FTZ R80, R136, c[0x0][0x2d0], -R3.reuse ;  /* 0x0000b40088507a23 */ /* 0x110fe20000010803 */
[----:B------:R-:W-:Y:S02]  /*b870*/  MOV R136, R115 ;  /* 0x0000007300887202 */ /* 0x000fe40000000f00 */
[----:B------:R4:W-:Y:S10]  /*b880*/  MUFU.EX2 R115, R92 ;  /* 0x0000005c00737308 */ /* 0x0009f40000000800 */
[----:B------:R2:W-:Y:S01]  /*b890*/  MUFU.EX2 R114, R80 ;  /* 0x0000005000727308 */ /* 0x0005e20000000800 */
[-C--:B-1----:R-:W-:Y:S01]  /*b8a0*/  HMMA.16816.F32.BF16 R4, R76, R84.reuse, R4 ;  /* 0x000000544c04723c */ /* 0x082fe20000041804 */
[----:B----4-:R-:W1:Y:S02]  /*b8b0*/  LDSM.16.MT88.4 R92, [R225+0x1900] ;  /* 0x00190000e15c783b */ /* 0x010e640000004200 */
[----:B--2---:R-:W-:Y:S07]  /*b8c0*/  F2FP.BF16.PACK_AB R80, R158, R155 ;  /* 0x0000009b9e50723e */ /* 0x004fee00000010ff */
[C---:B------:R-:W-:Y:S07]  /*b8d0*/  HMMA.16816.F32.BF16 R8, R80.reuse, R84, R8 ;  /* 0x000000545008723c */ /* 0x040fee0000041808 */
[----:B------:R-:W-:Y:S01]  /*b8e0*/  FFMA.FTZ R84, R139, c[0x0][0x2d0], -R3 ;  /* 0x0000b4008b547a23 */ /* 0x000fe20000010803 */
[-C--:B------:R-:W-:Y:S04]  /*b8f0*/  HMMA.16816.F32.BF16 R12, R80, R86.reuse, R12 ;  /* 0x00000056500c723c */ /* 0x080fe8000004180c */
[----:B------:R-:W-:Y:S02]  /*b900*/  MOV R139, R138 ;  /* 0x0000008a008b7202 */ /* 0x000fe40000000f00 */
[----:B------:R-:W-:Y:S02]  /*b910*/  MOV R138, R116 ;  /* 0x00000074008a7202 */ /* 0x000fe40000000f00 */
[C---:B------:R-:W-:Y:S01]  /*b920*/  HMMA.16816.F32.BF16 R16, R76.reuse, R86, R16 ;  /* 0x000000564c10723c */ /* 0x040fe20000041810 */
[----:B------:R2:W-:Y:S07]  /*b930*/  MUFU.EX2 R116, R84 ;  /* 0x0000005400747308 */ /* 0x0005ee0000000800 */
[-C--:B---3--:R-:W-:Y:S08]  /*b940*/  HMMA.16816.F32.BF16 R20, R76, R88.reuse, R20 ;  /* 0x000000584c14723c */ /* 0x088ff00000041814 */
[C---:B------:R-:W-:Y:S07]  /*b950*/  HMMA.16816.F32.BF16 R24, R80.reuse, R88, R24 ;  /* 0x000000585018723c */ /* 0x040fee0000041818 */
[--C-:B------:R-:W-:Y:S01]  /*b960*/  FFMA.FTZ R88, R139, c[0x0][0x2d0], -R100.reuse ;  /* 0x0000b4008b587a23 */ /* 0x100fe20000010864 */
[-C--:B------:R-:W-:Y:S01]  /*b970*/  HMMA.16816.F32.BF16 R28, R80, R90.reuse, R28 ;  /* 0x0000005a501c723c */ /* 0x080fe2000004181c */
[----:B------:R-:W3:Y:S02]  /*b980*/  LDL.LU R139, [R1+0x10] ;  /* 0x00001000018b7983 */ /* 0x000ee40000300800 */
[----:B------:R4:W-:Y:S01]  /*b990*/  MUFU.EX2 R174, R88 ;  /* 0x0000005800ae7308 */ /* 0x0009e20000000800 */
[--C-:B--2---:R-:W-:Y:S04]  /*b9a0*/  FFMA.FTZ R84, R205, c[0x0][0x2d0], -R105.reuse ;  /* 0x0000b400cd547a23 */ /* 0x104fe80000010869 */
[C---:B------:R-:W-:Y:S05]  /*b9b0*/  HMMA.16816.F32.BF16 R32, R76.reuse, R90, R32 ;  /* 0x0000005a4c20723c */ /* 0x040fea0000041820 */
[----:B------:R2:W-:Y:S03]  /*b9c0*/  MUFU.EX2 R205, R84 ;  /* 0x0000005400cd7308 */ /* 0x0005e60000000800 */
[-C--:B-1----:R-:W-:Y:S08]  /*b9d0*/  HMMA.16816.F32.BF16 R36, R76, R92.reuse, R36 ;  /* 0x0000005c4c24723c */ /* 0x082ff00000041824 */
[C---:B------:R-:W-:Y:S04]  /*b9e0*/  HMMA.16816.F32.BF16 R40, R80.reuse, R92, R40 ;  /* 0x0000005c5028723c */ /* 0x040fe80000041828 */
[--C-:B----4-:R-:W-:Y:S02]  /*b9f0*/  FFMA.FTZ R88, R138, c[0x0][0x2d0], -R100.reuse ;  /* 0x0000b4008a587a23 */ /* 0x110fe40000010864 */
[----:B------:R-:W4:Y:S02]  /*ba00*/  LDL.LU R138, [R1+0x14] ;  /* 0x00001400018a7983 */ /* 0x000f240000300800 */
[-C--:B------:R-:W-:Y:S01]  /*ba10*/  HMMA.16816.F32.BF16 R44, R80, R94.reuse, R44 ;  /* 0x0000005e502c723c */ /* 0x080fe2000004182c */
[----:B------:R1:W-:Y:S03]  /*ba20*/  MUFU.EX2 R173, R88 ;  /* 0x0000005800ad7308 */ /* 0x0003e60000000800 */
[----:B--2---:R-:W-:Y:S01]  /*ba30*/  FFMA.FTZ R84, R137, c[0x0][0x2d0], -R105 ;  /* 0x0000b40089547a23 */ /* 0x004fe20000010869 */
[----:B------:R-:W-:Y:S03]  /*ba40*/  MOV R137, R136 ;  /* 0x0000008800897202 */ /* 0x000fe60000000f00 */
[C---:B------:R-:W-:Y:S03]  /*ba50*/  HMMA.16816.F32.BF16 R48, R76.reuse, R94, R48 ;  /* 0x0000005e4c30723c */ /* 0x040fe60000041830 */
[----:B------:R2:W-:Y:S01]  /*ba60*/  MUFU.EX2 R175, R84 ;  /* 0x0000005400af7308 */ /* 0x0005e20000000800 */
[----:B------:R-:W-:Y:S02]  /*ba70*/  MOV R136, R135 ;  /* 0x0000008700887202 */ /* 0x000fe40000000f00 */
[----:B------:R-:W-:Y:S06]  /*ba80*/  MOV R135, R204 ;  /* 0x000000cc00877202 */ /* 0x000fec0000000f00 */
[----:B------:R-:W-:Y:S01]  /*ba90*/  FFMA.FTZ R92, R135, c[0x0][0x2d0], -R107 ;  /* 0x0000b400875c7a23 */ /* 0x000fe2000001086b */
[----:B------:R-:W-:Y:S02]  /*baa0*/  MOV R135, R134 ;  /* 0x0000008600877202 */ /* 0x000fe40000000f00 */
[----:B------:R-:W-:Y:S01]  /*bab0*/  MOV R134, R133 ;  /* 0x0000008500867202 */ /* 0x000fe20000000f00 */
[--C-:B-1----:R-:W-:Y:S01]  /*bac0*/  FFMA.FTZ R88, R98, c[0x0][0x2d0], -R100.reuse ;  /* 0x0000b40062587a23 */ /* 0x102fe20000010864 */
[----:B------:R-:W-:Y:S02]  /*bad0*/  MOV R133, R194 ;  /* 0x000000c200857202 */ /* 0x000fe40000000f00 */
[----:B------:R1:W-:Y:S01]  /*bae0*/  MUFU.EX2 R194, R92 ;  /* 0x0000005c00c27308 */ /* 0x0003e20000000800 */
[----:B------:R-:W-:Y:S02]  /*baf0*/  MOV R143, R134 ;  /* 0x00000086008f7202 */ /* 0x000fe40000000f00 */
[----:B------:R-:W-:Y:S02]  /*bb00*/  MOV R148, R133 ;  /* 0x0000008500947202 */ /* 0x000fe40000000f00 */
[----:B------:R-:W-:Y:S01]  /*bb10*/  MOV R133, R187 ;  /* 0x000000bb00857202 */ /* 0x000fe20000000f00 */
[----:B--2---:R-:W-:Y:S01]  /*bb20*/  FFMA.FTZ R84, R96, c[0x0][0x2d0], -R105 ;  /* 0x0000b40060547a23 */ /* 0x004fe20000010869 */
[----:B------:R-:W-:Y:S03]  /*bb30*/  MOV R134, R185 ;  /* 0x000000b900867202 */ /* 0x000fe60000000f00 */
[----:B------:R2:W-:Y:S01]  /*bb40*/  MUFU.EX2 R198, R88 ;  /* 0x0000005800c67308 */ /* 0x0005e20000000800 */
[----:B------:R-:W-:Y:S05]  /*bb50*/  MOV R185, R110 ;  /* 0x0000006e00b97202 */ /* 0x000fea0000000f00 */
[--C-:B------:R-:W-:Y:S04]  /*bb60*/  FFMA.FTZ R104, R185, c[0x0][0x2d0], -R107.reuse ;  /* 0x0000b400b9687a23 */ /* 0x100fe8000001086b */
[----:B------:R2:W-:Y:S01]  /*bb70*/  MUFU.EX2 R204, R84 ;  /* 0x0000005400cc7308 */ /* 0x0005e20000000800 */
[----:B-1----:R-:W-:Y:S09]  /*bb80*/  FFMA.FTZ R92, R193, c[0x0][0x2d0], -R107 ;  /* 0x0000b400c15c7a23 */ /* 0x002ff2000001086b */
[----:B------:R1:W-:Y:S01]  /*bb90*/  MUFU.EX2 R193, R92 ;  /* 0x0000005c00c17308 */ /* 0x0003e20000000800 */
[--C-:B--2---:R-:W-:Y:S09]  /*bba0*/  FFMA.FTZ R88, R99, c[0x0][0x2d0], -R100.reuse ;  /* 0x0000b40063587a23 */ /* 0x104ff20000010864 */
[----:B------:R2:W-:Y:S01]  /*bbb0*/  MUFU.EX2 R201, R88 ;  /* 0x0000005800c97308 */ /* 0x0005e20000000800 */
[--C-:B------:R-:W-:Y:S02]  /*bbc0*/  FFMA.FTZ R84, R97, c[0x0][0x2d0], -R105.reuse ;  /* 0x0000b40061547a23 */ /* 0x100fe40000010869 */
[----:B------:R-:W-:Y:S01]  /*bbd0*/  FFMA.FTZ R105, R113, c[0x0][0x2d0], -R105 ;  /* 0x0000b40071697a23 */ /* 0x000fe20000010869 */
[----:B------:R-:W-:Y:S01]  /*bbe0*/  LDSM.16.MT88.4 R96, [R225+0x2100] ;  /* 0x00210000e160783b */ /* 0x000fe20000004200 */
[----:B------:R-:W-:Y:S05]  /*bbf0*/  FFMA.FTZ R113, R112, c[0x0][0x2d0], -R100 ;  /* 0x0000b40070717a23 */ /* 0x000fea0000010864 */
[----:B------:R2:W-:Y:S01]  /*bc00*/  MUFU.EX2 R203, R84 ;  /* 0x0000005400cb7308 */ /* 0x0005e20000000800 */
[----:B------:R-:W-:Y:S01]  /*bc10*/  FFMA.FTZ R100, R189, c[0x0][0x2d0], -R3 ;  /* 0x0000b400bd647a23 */ /* 0x000fe20000010803 */
[----:B-1----:R-:W-:Y:S08]  /*bc20*/  LDSM.16.MT88.4 R92, [R227+0x2100] ;  /* 0x00210000e35c783b */ /* 0x002ff00000004200 */
[----:B------:R1:W-:Y:S01]  /*bc30*/  MUFU.EX2 R110, R100 ;  /* 0x00000064006e7308 */ /* 0x0003e20000000800 */
[----:B--2---:R-:W-:Y:S02]  /*bc40*/  FFMA.FTZ R88, R137, c[0x0][0x2d0], -R107 ;  /* 0x0000b40089587a23 */ /* 0x004fe4000001086b */
[----:B------:R-:W4:Y:S07]  /*bc50*/  LDL.LU R137, [R1+0x1c] ;  /* 0x00001c0001897983 */ /* 0x000f2e0000300800 */
[----:B------:R1:W-:Y:S01]  /*bc60*/  MUFU.EX2 R172, R88 ;  /* 0x0000005800ac7308 */ /* 0x0003e20000000800 */
[----:B------:R-:W1:Y:S09]  /*bc70*/  LDSM.16.MT88.4 R84, [R226+0x1900] ;  /* 0x00190000e254783b */ /* 0x000e720000004200 */
[----:B------:R1:W-:Y:S02]  /*bc80*/  MUFU.EX2 R186, R105 ;  /* 0x0000006900ba7308 */ /* 0x0003e40000000800 */
[----:B-1----:R-:W-:Y:S08]  /*bc90*/  FFMA.FTZ R100, R148, c[0x0][0x2d0], -R3 ;  /* 0x0000b40094647a23 */ /* 0x002ff00000010803 */
[----:B------:R1:W1:Y:S01]  /*bca0*/  MUFU.EX2 R185, R106 ;  /* 0x0000006a00b97308 */ /* 0x0002620000000800 */
[----:B------:R-:W1:Y:S09]  /*bcb0*/  LDSM.16.MT88.4 R88, [R224+0x2100] ;  /* 0x00210000e058783b */ /* 0x000e720000004200 */
[----:B------:R-:W1:Y:S01]  /*bcc0*/  MUFU.EX2 R113, R113 ;  /* 0x0000007100717308 */ /* 0x000e620000000800 */
[--C-:B------:R-:W-:Y:S09]  /*bcd0*/  FFMA.FTZ R105, R151, c[0x0][0x2d0], -R107.reuse ;  /* 0x0000b40097697a23 */ /* 0x100ff2000001086b */
[----:B------:R-:W1:Y:S01]  /*bce0*/  MUFU.EX2 R187, R103 ;  /* 0x0000006700bb7308 */ /* 0x000e620000000800 */
[-C--:B------:R-:W-:Y:S03]  /*bcf0*/  HMMA.16816.F32.BF16 R52, R76, R84.reuse, R52 ;  /* 0x000000544c34723c */ /* 0x080fe60000041834 */
[--C-:B-1----:R-:W-:Y:S01]  /*bd00*/  FFMA.FTZ R106, R150, c[0x0][0x2d0], -R107.reuse ;  /* 0x0000b400966a7a23 */ /* 0x102fe2000001086b */
[----:B------:R-:W-:Y:S05]  /*bd10*/  F2FP.BF16.PACK_AB R181, R185, R184 ;  /* 0x000000b8b9b5723e */ /* 0x000fea00000010ff */
[----:B------:R-:W-:Y:S01]  /*bd20*/  MUFU.EX2 R105, R105 ;  /* 0x0000006900697308 */ /* 0x000fe20000000800 */
[C---:B------:R-:W-:Y:S04]  /*bd30*/  HMMA.16816.F32.BF16 R56, R80.reuse, R84, R56 ;  /* 0x000000545038723c */ /* 0x040fe80000041838 */
[----:B------:R-:W-:Y:S03]  /*bd40*/  F2FP.BF16.PACK_AB R183, R113, R108 ;  /* 0x0000006c71b7723e */ /* 0x000fe600000010ff */
[--C-:B------:R-:W-:Y:S01]  /*bd50*/  FFMA.FTZ R84, R192, c[0x0][0x2d0], -R107.reuse ;  /* 0x0000b400c0547a23 */ /* 0x100fe2000001086b */
[-C--:B------:R-:W-:Y:S01]  /*bd60*/  HMMA.16816.F32.BF16 R60, R80, R86.reuse, R60 ;  /* 0x00000056503c723c */ /* 0x080fe2000004183c */
[----:B------:R-:W-:Y:S03]  /*bd70*/  MUFU.EX2 R106, R106 ;  /* 0x0000006a006a7308 */ /* 0x000fe60000000800 */
[----:B------:R-:W-:Y:S01]  /*bd80*/  FFMA.FTZ R107, R149, c[0x0][0x2d0], -R107 ;  /* 0x0000b400956b7a23 */ /* 0x000fe2000001086b */
[----:B------:R-:W-:Y:S01]  /*bd90*/  F2FP.BF16.PACK_AB R182, R186, R187 ;  /* 0x000000bbbab6723e */ /* 0x000fe200000010ff */
[----:B------:R-:W-:Y:S01]  /*bda0*/  LDSM.16.MT88.4 R148, [R227+0x3100] ;  /* 0x00310000e394783b */ /* 0x000fe20000004200 */
[--C-:B------:R-:W-:Y:S01]  /*bdb0*/  FFMA.FTZ R80, R109, c[0x0][0x2d0], -R3.reuse ;  /* 0x0000b4006d507a23 */ /* 0x100fe20000010803 */
[----:B------:R-:W-:Y:S03]  /*bdc0*/  HMMA.16816.F32.BF16 R64, R76, R86, R64 ;  /* 0x000000564c40723c */ /* 0x000fe60000041840 */
[----:B------:R1:W-:Y:S01]  /*bdd0*/  MUFU.EX2 R109, R80 ;  /* 0x00000050006d7308 */ /* 0x0003e20000000800 */
[----:B------:R-:W-:Y:S02]  /*bde0*/  F2FP.BF16.PACK_AB R82, R168, R170 ;  /* 0x000000aaa852723e */ /* 0x000fe400000010ff */
[----:B------:R-:W-:Y:S02]  /*bdf0*/  F2FP.BF16.PACK_AB R81, R114, R117 ;  /* 0x000000757251723e */ /* 0x000fe400000010ff */
[----:B------:R-:W-:Y:S04]  /*be00*/  F2FP.BF16.PACK_AB R76, R211, R161 ;  /* 0x000000a1d34c723e */ /* 0x000fe800000010ff */
[----:B------:R-:W-:Y:S01]  /*be10*/  F2FP.BF16.PACK_AB R78, R210, R212 ;  /* 0x000000d4d24e723e */ /* 0x000fe200000010ff */
[----:B------:R1:W-:Y:S01]  /*be20*/  MUFU.EX2 R192, R84 ;  /* 0x0000005400c07308 */ /* 0x0003e20000000800 */
[----:B------:R-:W-:Y:S02]  /*be30*/  F2FP.BF16.PACK_AB R77, R207, R209 ;  /* 0x000000d1cf4d723e */ /* 0x000fe400000010ff */
[----:B------:R-:W-:Y:S02]  /*be40*/  F2FP.BF16.PACK_AB R79, R206, R208 ;  /* 0x000000d0ce4f723e */ /* 0x000fe400000010ff */
[----:B------:R-:W-:Y:S05]  /*be50*/  F2FP.BF16.PACK_AB R83, R116, R115 ;  /* 0x000000737453723e */ /* 0x000fea00000010ff */
[-C--:B------:R-:W-:Y:S01]  /*be60*/  HMMA.16816.F32.BF16 R4, R76, R88.reuse, R4 ;  /* 0x000000584c04723c */ /* 0x080fe20000041804 */
[----:B------:R-:W1:Y:S02]  /*be70*/  MUFU.EX2 R107, R107 ;  /* 0x0000006b006b7308 */ /* 0x000e640000000800 */
[--C-:B-1----:R-:W-:Y:S02]  /*be80*/  FFMA.FTZ R80, R136, c[0x0][0x2d0], -R3.reuse ;  /* 0x0000b40088507a23 */ /* 0x102fe40000010803 */
[----:B------:R-:W2:Y:S06]  /*be90*/  LDL.LU R136, [R1+0x18] ;  /* 0x0000180001887983 */ /* 0x000eac0000300800 */
[----:B------:R1:W-:Y:S01]  /*bea0*/  MUFU.EX2 R112, R80 ;  /* 0x0000005000707308 */ /* 0x0003e20000000800 */
[----:B------:R-:W3:Y:S09]  /*beb0*/  LDSM.16.MT88.4 R84, [R226+0x2100] ;  /* 0x00210000e254783b */ /* 0x000ef20000004200 */
[----:B------:R1:W-:Y:S01]  /*bec0*/  MUFU.EX2 R189, R101 ;  /* 0x0000006500bd7308 */ /* 0x0003e20000000800 */
[----:B------:R-:W-:Y:S09]  /*bed0*/  F2FP.BF16.PACK_AB R178, R107, R106 ;  /* 0x0000006a6bb2723e */ /* 0x000ff200000010ff */
[----:B------:R-:W1:Y:S02]  /*bee0*/  MUFU.EX2 R104, R104 ;  /* 0x0000006800687308 */ /* 0x000e640000000800 */
[----:B-1----:R-:W-:Y:S08]  /*bef0*/  F2FP.BF16.PACK_AB R80, R169, R171 ;  /* 0x000000aba950723e */ /* 0x002ff000000010ff */
[----:B------:R-:W-:Y:S01]  /*bf00*/  MUFU.EX2 R100, R100 ;  /* 0x0000006400647308 */ /* 0x000fe20000000800 */
[C---:B------:R-:W-:Y:S04]  /*bf10*/  HMMA.16816.F32.BF16 R8, R80.reuse, R88, R8 ;  /* 0x000000585008723c */ /* 0x040fe80000041808 */
[--C-:B------:R-:W-:Y:S03]  /*bf20*/  FFMA.FTZ R101, R143, c[0x0][0x2d0], -R3.reuse ;  /* 0x0000b4008f657a23 */ /* 0x100fe60000010803 */
[--C-:B------:R-:W-:Y:S01]  /*bf30*/  FFMA.FTZ R88, R188, c[0x0][0x2d0], -R3.reuse ;  /* 0x0000b400bc587a23 */ /* 0x100fe20000010803 */
[-C--:B------:R-:W-:Y:S01]  /*bf40*/  HMMA.16816.F32.BF16 R12, R80, R90.reuse, R12 ;  /* 0x0000005a500c723c */ /* 0x080fe2000004180c */
[----:B------:R-:W1:Y:S03]  /*bf50*/  MUFU.EX2 R188, R102 ;  /* 0x0000006600bc7308 */ /* 0x000e660000000800 */
[----:B------:R-:W-:Y:S04]  /*bf60*/  F2FP.BF16.PACK_AB R176, R105, R104 ;  /* 0x0000006869b0723e */ /* 0x000fe800000010ff */
[C---:B------:R-:W-:Y:S03]  /*bf70*/  HMMA.16816.F32.BF16 R16, R76.reuse, R90, R16 ;  /* 0x0000005a4c10723c */ /* 0x040fe60000041810 */
[----:B------:R3:W-:Y:S05]  /*bf80*/  MUFU.EX2 R111, R88 ;  /* 0x00000058006f7308 */ /* 0x0007ea0000000800 */
[-C--:B------:R-:W-:Y:S05]  /*bf90*/  HMMA.16816.F32.BF16 R20, R76, R92.reuse, R20 ;  /* 0x0000005c4c14723c */ /* 0x080fea0000041814 */
[----:B------:R-:W3:Y:S03]  /*bfa0*/  MUFU.EX2 R101, R101 ;  /* 0x0000006500657308 */ /* 0x000ee60000000800 */
[C---:B------:R-:W-:Y:S04]  /*bfb0*/  HMMA.16816.F32.BF16 R24, R80.reuse, R92, R24 ;  /* 0x0000005c5018723c */ /* 0x040fe80000041818 */
[----:B-1----:R-:W-:Y:S01]  /*bfc0*/  F2FP.BF16.PACK_AB R180, R188, R189 ;  /* 0x000000bdbcb4723e */ /* 0x002fe200000010ff */
[----:B------:R-:W-:Y:S01]  /*bfd0*/  FFMA.FTZ R102, R75, c[0x0][0x2d0], -R3 ;  /* 0x0000b4004b667a23 */ /* 0x000fe20000010803 */
[----:B------:R-:W-:Y:S01]  /*bfe0*/  F2FP.BF16.PACK_AB R75, R201, R198 ;  /* 0x000000c6c94b723e */ /* 0x000fe200000010ff */
[----:B---3--:R-:W-:Y:S01]  /*bff0*/  FFMA.FTZ R73, R73, R139, R245 ;  /* 0x0000008b49497223 */ /* 0x008fe200000100f5 */
[-C--:B------:R-:W-:Y:S01]  /*c000*/  HMMA.16816.F32.BF16 R28, R80, R94.reuse, R28 ;  /* 0x0000005e501c723c */ /* 0x080fe2000004181c */
[----:B------:R-:W1:Y:S03]  /*c010*/  LDSM.16.MT88.4 R88, [R224+0x2900] ;  /* 0x00290000e058783b */ /* 0x000e660000004200 */
[----:B------:R-:W-:Y:S01]  /*c020*/  FFMA.FTZ R3, R74, c[0x0][0x2d0], -R3 ;  /* 0x0000b4004a037a23 */ /* 0x000fe20000010803 */
[----:B------:R-:W-:Y:S02]  /*c030*/  F2FP.BF16.PACK_AB R74, R203, R204 ;  /* 0x000000cccb4a723e */ /* 0x000fe400000010ff */
[----:B------:R-:W-:Y:S01]  /*c040*/  MOV R245, R124 ;  /* 0x0000007c00f57202 */ /* 0x000fe20000000f00 */
[C---:B------:R-:W-:Y:S01]  /*c050*/  HMMA.16816.F32.BF16 R32, R76.reuse, R94, R32 ;  /* 0x0000005e4c20723c */ /* 0x040fe20000041820 */
[----:B------:R-:W3:Y:S03]  /*c060*/  LDSM.16.MT88.4 R92, [R227+0x2900] ;  /* 0x00290000e35c783b */ /* 0x000ee60000004200 */
[----:B------:R-:W-:Y:S04]  /*c070*/  F2FP.BF16.PACK_AB R177, R101, R100 ;  /* 0x0000006465b1723e */ /* 0x000fe800000010ff */
[-C--:B------:R-:W-:Y:S08]  /*c080*/  HMMA.16816.F32.BF16 R36, R76, R96.reuse, R36 ;  /* 0x000000604c24723c */ /* 0x080ff00000041824 */
[C---:B------:R-:W-:Y:S04]  /*c090*/  HMMA.16816.F32.BF16 R40, R80.reuse, R96, R40 ;  /* 0x000000605028723c */ /* 0x040fe80000041828 */
[----:B----4-:R-:W-:Y:S01]  /*c0a0*/  FFMA.FTZ R71, R71, R138, R244 ;  /* 0x0000008a47477223 */ /* 0x010fe200000100f4 */
[----:B------:R-:W-:Y:S02]  /*c0b0*/  MOV R138, R135 ;  /* 0x00000087008a7202 */ /* 0x000fe40000000f00 */
[----:B------:R-:W-:Y:S01]  /*c0c0*/  MOV R244, R127 ;  /* 0x0000007f00f47202 */ /* 0x000fe20000000f00 */
[-C--:B------:R-:W-:Y:S04]  /*c0d0*/  HMMA.16816.F32.BF16 R44, R80, R98.reuse, R44 ;  /* 0x00000062502c723c */ /* 0x080fe8000004182c */
[----:B------:R-:W-:Y:S04]  /*c0e0*/  FADD.FTZ R71, R246, R71 ;  /* 0x00000047f6477221 */ /* 0x000fe80000010000 */
[C---:B------:R-:W-:Y:S01]  /*c0f0*/  HMMA.16816.F32.BF16 R48, R76.reuse, R98, R48 ;  /* 0x000000624c30723c */ /* 0x040fe20000041830 */
[----:B------:R-:W4:Y:S07]  /*c100*/  LDSM.16.MT88.4 R96, [R225+0x2900] ;  /* 0x00290000e160783b */ /* 0x000f2e0000004200 */
[-C--:B------:R-:W-:Y:S08]  /*c110*/  HMMA.16816.F32.BF16 R52, R76, R84.reuse, R52 ;  /* 0x000000544c34723c */ /* 0x080ff00000041834 */
[C---:B------:R-:W-:Y:S07]  /*c120*/  HMMA.16816.F32.BF16 R56, R80.reuse, R84, R56 ;  /* 0x000000545038723c */ /* 0x040fee0000041838 */
[----:B------:R-:W-:Y:S01]  /*c130*/  FADD.FTZ R84, R247, R73 ;  /* 0x00000049f7547221 */ /* 0x000fe20000010000 */
[-C--:B------:R-:W-:Y:S01]  /*c140*/  HMMA.16816.F32.BF16 R60, R80, R86.reuse, R60 ;  /* 0x00000056503c723c */ /* 0x080fe2000004183c */
[----:B------:R-:W1:Y:S03]  /*c150*/  LDSM.16.MT88.4 R80, [R226+0x2900] ;  /* 0x00290000e250783b */ /* 0x000e660000004200 */
[----:B------:R-:W-:Y:S01]  /*c160*/  FADD.FTZ R84, R134, R84 ;  /* 0x0000005486547221 */ /* 0x000fe20000010000 */
[----:B------:R-:W-:Y:S01]  /*c170*/  F2FP.BF16.PACK_AB R73, R173, R174 ;  /* 0x000000aead49723e */ /* 0x000fe200000010ff */
[----:B------:R-:W-:Y:S02]  /*c180*/  FADD.FTZ R85, R250, R71 ;  /* 0x00000047fa557221 */ /* 0x000fe40000010000 */
[----:B------:R-:W-:Y:S01]  /*c190*/  HMMA.16816.F32.BF16 R64, R76, R86, R64 ;  /* 0x000000564c40723c */ /* 0x000fe20000041840 */
[----:B------:R-:W-:Y:S06]  /*c1a0*/  MUFU.EX2 R86, R3 ;  /* 0x0000000300567308 */ /* 0x000fec0000000800 */
[----:B------:R-:W-:Y:S02]  /*c1b0*/  F2FP.BF16.PACK_AB R76, R194, R172 ;  /* 0x000000acc24c723e */ /* 0x000fe400000010ff */
[----:B------:R-:W-:Y:S02]  /*c1c0*/  F2FP.BF16.PACK_AB R78, R192, R193 ;  /* 0x000000c1c04e723e */ /* 0x000fe400000010ff */
[----:B------:R-:W1:Y:S01]  /*c1d0*/  MUFU.EX2 R87, R102 ;  /* 0x0000006600577308 */ /* 0x000e620000000800 */
[----:B------:R-:W-:Y:S02]  /*c1e0*/  F2FP.BF16.PACK_AB R77, R112, R109 ;  /* 0x0000006d704d723e */ /* 0x000fe400000010ff */
[----:B------:R-:W-:Y:S02]  /*c1f0*/  F2FP.BF16.PACK_AB R79, R111, R110 ;  /* 0x0000006e6f4f723e */ /* 0x000fe400000010ff */
[----:B-1----:R-:W-:Y:S01]  /*c200*/  F2FP.BF16.PACK_AB R179, R86, R87 ;  /* 0x0000005756b3723e */ /* 0x002fe200000010ff */
[----:B------:R-:W-:Y:S01]  /*c210*/  FFMA.FTZ R72, R72, R137, R222 ;  /* 0x0000008948487223 */ /* 0x000fe200000100de */
[----:B------:R-:W-:Y:S02]  /*c220*/  MOV R137, R133 ;  /* 0x0000008500897202 */ /* 0x000fe40000000f00 */
[----:B------:R-:W-:Y:S01]  /*c230*/  MOV R222, R128 ;  /* 0x0000008000de7202 */ /* 0x000fe20000000f00 */
[----:B------:R-:W-:Y:S01]  /*c240*/  FADD.FTZ R103, R243, R72 ;  /* 0x00000048f3677221 */ /* 0x000fe20000010000 */
[----:B------:R-:W-:Y:S03]  /*c250*/  F2FP.BF16.PACK_AB R72, R175, R205 ;  /* 0x000000cdaf48723e */ /* 0x000fe600000010ff */
[----:B------:R-:W-:Y:S04]  /*c260*/  FADD.FTZ R71, R138, R103 ;  /* 0x000000678a477221 */ /* 0x000fe80000010000 */
[-C--:B------:R-:W-:Y:S08]  /*c270*/  HMMA.16816.F32.BF16 R4, R72, R88.reuse, R4 ;  /* 0x000000584804723c */ /* 0x080ff00000041804 */
[C---:B------:R-:W-:Y:S08]  /*c280*/  HMMA.16816.F32.BF16 R8, R76.reuse, R88, R8 ;  /* 0x000000584c08723c */ /* 0x040ff00000041808 */
[-C--:B------:R-:W-:Y:S08]  /*c290*/  HMMA.16816.F32.BF16 R12, R76, R90.reuse, R12 ;  /* 0x0000005a4c0c723c */ /* 0x080ff0000004180c */
[C---:B------:R-:W-:Y:S08]  /*c2a0*/  HMMA.16816.F32.BF16 R16, R72.reuse, R90, R16 ;  /* 0x0000005a4810723c */ /* 0x040ff00000041810 */
[-C--:B---3--:R-:W-:Y:S08]  /*c2b0*/  HMMA.16816.F32.BF16 R20, R72, R92.reuse, R20 ;  /* 0x0000005c4814723c */ /* 0x088ff00000041814 */
[C---:B------:R-:W-:Y:S08]  /*c2c0*/  HMMA.16816.F32.BF16 R24, R76.reuse, R92, R24 ;  /* 0x0000005c4c18723c */ /* 0x040ff00000041818 */
[-C--:B------:R-:W-:Y:S08]  /*c2d0*/  HMMA.16816.F32.BF16 R28, R76, R94.reuse, R28 ;  /* 0x0000005e4c1c723c */ /* 0x080ff0000004181c */
[C---:B------:R-:W-:Y:S08]  /*c2e0*/  HMMA.16816.F32.BF16 R32, R72.reuse, R94, R32 ;  /* 0x0000005e4820723c */ /* 0x040ff00000041820 */
[-C--:B----4-:R-:W-:Y:S08]  /*c2f0*/  HMMA.16816.F32.BF16 R36, R72, R96.reuse, R36 ;  /* 0x000000604824723c */ /* 0x090ff00000041824 */
[C---:B------:R-:W-:Y:S08]  /*c300*/  HMMA.16816.F32.BF16 R40, R76.reuse, R96, R40 ;  /* 0x000000604c28723c */ /* 0x040ff00000041828 */
[-C--:B------:R-:W-:Y:S08]  /*c310*/  HMMA.16816.F32.BF16 R44, R76, R98.reuse, R44 ;  /* 0x000000624c2c723c */ /* 0x080ff0000004182c */
[C---:B------:R-:W-:Y:S04]  /*c320*/  HMMA.16816.F32.BF16 R48, R72.reuse, R98, R48 ;  /* 0x000000624830723c */ /* 0x040fe80000041830 */
[----:B--2---:R-:W-:Y:S01]  /*c330*/  FFMA.FTZ R0, R0, R136, R190 ;  /* 0x0000008800007223 */ /* 0x004fe200000100be */
[----:B------:R-:W-:Y:S02]  /*c340*/  MOV R136, R132 ;  /* 0x0000008400887202 */ /* 0x000fe40000000f00 */
[----:B------:R-:W1:Y:S01]  /*c350*/  LDSM.16.MT88.4 R132, [R224+0x3100] ;  /* 0x00310000e084783b */ /* 0x000e620000004200 */
[----:B------:R-:W-:Y:S01]  /*c360*/  FADD.FTZ R0, R191, R0 ;  /* 0x00000000bf007221 */ /* 0x000fe20000010000 */
[-C--:B------:R-:W-:Y:S03]  /*c370*/  HMMA.16816.F32.BF16 R52, R72, R80.reuse, R52 ;  /* 0x000000504834723c */ /* 0x080fe60000041834 */
[----:B------:R-:W-:Y:S02]  /*c380*/  FADD.FTZ R85, R136, R85 ;  /* 0x0000005588557221 */ /* 0x000fe40000010000 */
[----:B------:R-:W-:Y:S02]  /*c390*/  FADD.FTZ R0, R200, R0 ;  /* 0x00000000c8007221 */ /* 0x000fe40000010000 */
[----:B------:R-:W-:Y:S01]  /*c3a0*/  FADD.FTZ R3, R129, R85 ;  /* 0x0000005581037221 */ /* 0x000fe20000010000 */
[C---:B------:R-:W-:Y:S04]  /*c3b0*/  HMMA.16816.F32.BF16 R56, R76.reuse, R80, R56 ;  /* 0x000000504c38723c */ /* 0x040fe80000041838 */
[----:B------:R-:W-:Y:S03]  /*c3c0*/  FADD.FTZ R3, R121, R3 ;  /* 0x0000000379037221 */ /* 0x000fe60000010000 */
[----:B------:R-:W-:Y:S01]  /*c3d0*/  FADD.FTZ R80, R137, R84 ;  /* 0x0000005489507221 */ /* 0x000fe20000010000 */
[-C--:B------:R-:W-:Y:S04]  /*c3e0*/  HMMA.16816.F32.BF16 R60, R76, R82.reuse, R60 ;  /* 0x000000524c3c723c */ /* 0x080fe8000004183c */
[----:B------:R-:W-:Y:S02]  /*c3f0*/  FADD.FTZ R84, R131, R71 ;  /* 0x0000004783547221 */ /* 0x000fe40000010000 */
[----:B------:R-:W-:Y:S02]  /*c400*/  FADD.FTZ R71, R130, R80 ;  /* 0x0000005082477221 */ /* 0x000fe40000010000 */
[----:B------:R-:W-:Y:S01]  /*c410*/  FADD.FTZ R81, R202, R0 ;  /* 0x00000000ca517221 */ /* 0x000fe20000010000 */
[----:B------:R-:W-:Y:S04]  /*c420*/  HMMA.16816.F32.BF16 R64, R72, R82, R64 ;  /* 0x000000524840723c */ /* 0x000fe80000041840 */
[----:B------:R-:W-:Y:S02]  /*c430*/  FADD.FTZ R0, R123, R84 ;  /* 0x000000547b007221 */ /* 0x000fe40000010000 */
[----:B------:R-:W-:Y:S02]  /*c440*/  FADD.FTZ R71, R122, R71 ;  /* 0x000000477a477221 */ /* 0x000fe40000010000 */
[----:B------:R-:W-:Y:S04]  /*c450*/  FADD.FTZ R76, R120, R0 ;  /* 0x00000000784c7221 */ /* 0x000fe80000010000 */
[----:B------:R-:W-:Y:S02]  /*c460*/  FADD.FTZ R0, R126, R71 ;  /* 0x000000477e007221 */ /* 0x000fe40000010000 */
[----:B------:R-:W-:Y:S02]  /*c470*/  FADD.FTZ R71, R125, R3 ;  /* 0x000000037d477221 */ /* 0x000fe40000010000 */
[----:B------:R-:W-:Y:S01]  /*c480*/  FADD.FTZ R81, R195, R81 ;  /* 0x00000051c3517221 */ /* 0x000fe20000010000 */
[-C--:B-1----:R-:W-:Y:S05]  /*c490*/  HMMA.16816.F32.BF16 R124, R180, R132.reuse, R4 ;  /* 0x00000084b47c723c */ /* 0x082fea0000041804 */
[----:B------:R-:W-:Y:S02]  /*c4a0*/  FADD.FTZ R81, R196, R81 ;  /* 0x00000051c4517221 */ /* 0x000fe40000010000 */
[----:B------:R-:W-:Y:S01]  /*c4b0*/  FADD.FTZ R4, R142, R76 ;  /* 0x0000004c8e047221 */ /* 0x000fe20000010000 */
[C---:B------:R-:W-:Y:S04]  /*c4c0*/  HMMA.16816.F32.BF16 R120, R176.reuse, R132, R8 ;  /* 0x00000084b078723c */ /* 0x040fe80000041808 */
[----:B------:R-:W-:Y:S02]  /*c4d0*/  FADD.FTZ R3, R197, R81 ;  /* 0x00000051c5037221 */ /* 0x000fe40000010000 */
[----:B------:R-:W-:Y:S02]  /*c4e0*/  FADD.FTZ R0, R141, R0 ;  /* 0x000000008d007221 */ /* 0x000fe40000010000 */
[----:B------:R-:W-:Y:S01]  /*c4f0*/  FADD.FTZ R8, R140, R71 ;  /* 0x000000478c087221 */ /* 0x000fe20000010000 */
[-C--:B------:R-:W-:Y:S03]  /*c500*/  HMMA.16816.F32.BF16 R128, R176, R134.reuse, R12 ;  /* 0x00000086b080723c */ /* 0x080fe6000004180c */
[----:B------:R-:W-:Y:S02]  /*c510*/  FADD.FTZ R4, R222, R4 ;  /* 0x00000004de047221 */ /* 0x000fe40000010000 */
        /* <DEDUP_REMOVED lines=14> */
[-C--:B------:R-:W-:Y:S01]  /*c600*/  HMMA.16816.F32.BF16 R144, R176, R150.reuse, R28 ;  /* 0x00000096b090723c */ /* 0x080fe2000004181c */
[----:B------:R-:W1:Y:S02]  /*c610*/  LDSM.16.MT88.4 R4, [R226+0x3100] ;  /* 0x00310000e204783b */ /* 0x000e640000004200 */
[----:B------:R-:W-:Y:S02]  /*c620*/  FADD.FTZ R10, R220, R3 ;  /* 0x00000003dc0a7221 */ /* 0x000fe40000010000 */
[----:B------:R-:W-:Y:S02]  /*c630*/  FADD.FTZ R9, R152, R0 ;  /* 0x0000000098097221 */ /* 0x000fe40000010000 */
[----:B------:R-:W-:Y:S01]  /*c640*/  FADD.FTZ R8, R245, R8 ;  /* 0x00000008f5087221 */ /* 0x000fe20000010000 */
[C---:B------:R-:W-:Y:S04]  /*c650*/  HMMA.16816.F32.BF16 R148, R180.reuse, R150, R32 ;  /* 0x00000096b494723c */ /* 0x040fe80000041820 */
[----:B------:R-:W-:Y:S02]  /*c660*/  FADD.FTZ R3, R249, R11 ;  /* 0x0000000bf9037221 */ /* 0x000fe40000010000 */
[----:B------:R-:W-:Y:S02]  /*c670*/  FADD.FTZ R0, R221, R10 ;  /* 0x0000000add007221 */ /* 0x000fe40000010000 */
[----:B------:R-:W-:Y:S04]  /*c680*/  FADD.FTZ R12, R153, R9 ;  /* 0x00000009990c7221 */ /* 0x000fe80000010000 */
[----:B------:R-:W-:Y:S02]  /*c690*/  FADD.FTZ R11, R217, R8 ;  /* 0x00000008d90b7221 */ /* 0x000fe40000010000 */
[----:B------:R-:W-:Y:S02]  /*c6a0*/  FADD.FTZ R10, R213, R3 ;  /* 0x00000003d50a7221 */ /* 0x000fe40000010000 */
[----:B------:R-:W-:Y:S02]  /*c6b0*/  FADD.FTZ R9, R155, R0 ;  /* 0x000000009b097221 */ /* 0x000fe40000010000 */
[----:B------:R-:W-:Y:S01]  /*c6c0*/  FADD.FTZ R8, R157, R12 ;  /* 0x0000000c9d087221 */ /* 0x000fe20000010000 */
[-C--:B------:R-:W-:Y:S03]  /*c6d0*/  HMMA.16816.F32.BF16 R152, R180, R164.reuse, R36 ;  /* 0x000000a4b498723c */ /* 0x080fe60000041824 */
[----:B------:R-:W-:Y:S02]  /*c6e0*/  FADD.FTZ R3, R219, R11 ;  /* 0x0000000bdb037221 */ /* 0x000fe40000010000 */
[----:B------:R-:W-:Y:S02]  /*c6f0*/  FADD.FTZ R0, R215, R10 ;  /* 0x0000000ad7007221 */ /* 0x000fe40000010000 */
[----:B------:R-:W-:Y:S02]  /*c700*/  FADD.FTZ R12, R158, R9 ;  /* 0x000000099e0c7221 */ /* 0x000fe40000010000 */
[----:B------:R-:W-:Y:S03]  /*c710*/  FADD.FTZ R11, R156, R8 ;  /* 0x000000089c0b7221 */ /* 0x000fe60000010000 */
        /* <DEDUP_REMOVED lines=9> */
[----:B------:R-:W-:Y:S01]  /*c7b0*/  FADD.FTZ R10, R118, R3 ;  /* 0x00000003760a7221 */ /* 0x000fe20000010000 */
[-C--:B------:R-:W-:Y:S03]  /*c7c0*/  HMMA.16816.F32.BF16 R160, R176, R166.reuse, R44 ;  /* 0x000000a6b0a0723c */ /* 0x080fe6000004182c */
[----:B------:R-:W-:Y:S01]  /*c7d0*/  FADD.FTZ R8, R209, R12 ;  /* 0x0000000cd1087221 */ /* 0x000fe20000010000 */
[----:B------:R-:W-:Y:S01]  /*c7e0*/  MOV R118, R2 ;  /* 0x0000000200767202 */ /* 0x000fe20000000f00 */
[----:B------:R-:W-:Y:S02]  /*c7f0*/  FADD.FTZ R3, R171, R11 ;  /* 0x0000000bab037221 */ /* 0x000fe40000010000 */
[----:B------:R-:W-:Y:S01]  /*c800*/  FADD.FTZ R0, R117, R10 ;  /* 0x0000000a75007221 */ /* 0x000fe20000010000 */
[C---:B------:R-:W-:Y:S04]  /*c810*/  HMMA.16816.F32.BF16 R164, R180.reuse, R166, R48 ;  /* 0x000000a6b4a4723c */ /* 0x040fe80000041830 */
[----:B------:R-:W-:Y:S01]  /*c820*/  FADD.FTZ R12, R211, R9 ;  /* 0x00000009d30c7221 */ /* 0x000fe20000010000 */
[----:B------:R-:W-:Y:S01]  /*c830*/  MOV R117, R68 ;  /* 0x0000004400757202 */ /* 0x000fe20000000f00 */
[----:B------:R-:W-:Y:S02]  /*c840*/  FADD.FTZ R11, R207, R8 ;  /* 0x00000008cf0b7221 */ /* 0x000fe40000010000 */
[----:B------:R-:W-:Y:S04]  /*c850*/  FADD.FTZ R10, R169, R3 ;  /* 0x00000003a90a7221 */ /* 0x000fe80000010000 */
[----:B------:R-:W-:Y:S02]  /*c860*/  FADD.FTZ R9, R114, R0 ;  /* 0x0000000072097221 */ /* 0x000fe40000010000 */
[----:B------:R-:W-:Y:S02]  /*c870*/  FADD.FTZ R8, R212, R12 ;  /* 0x0000000cd4087221 */ /* 0x000fe40000010000 */
[----:B------:R-:W-:Y:S02]  /*c880*/  FADD.FTZ R3, R208, R11 ;  /* 0x0000000bd0037221 */ /* 0x000fe40000010000 */
[----:B------:R-:W-:Y:S02]  /*c890*/  FADD.FTZ R0, R170, R10 ;  /* 0x0000000aaa007221 */ /* 0x000fe40000010000 */
[----:B------:R-:W-:Y:S02]  /*c8a0*/  FADD.FTZ R12, R115, R9 ;  /* 0x00000009730c7221 */ /* 0x000fe40000010000 */
[----:B------:R-:W-:Y:S02]  /*c8b0*/  FADD.FTZ R11, R210, R8 ;  /* 0x00000008d20b7221 */ /* 0x000fe40000010000 */
[----:B------:R-:W-:Y:S02]  /*c8c0*/  FADD.FTZ R10, R206, R3 ;  /* 0x00000003ce0a7221 */ /* 0x000fe40000010000 */
[----:B------:R-:W-:Y:S02]  /*c8d0*/  FADD.FTZ R9, R168, R0 ;  /* 0x00000000a8097221 */ /* 0x000fe40000010000 */
[----:B------:R-:W-:Y:S01]  /*c8e0*/  FADD.FTZ R8, R116, R12 ;  /* 0x0000000c74087221 */ /* 0x000fe20000010000 */
[-C--:B-1----:R-:W-:Y:S03]  /*c8f0*/  HMMA.16816.F32.BF16 R168, R180, R4.reuse, R52 ;  /* 0x00000004b4a8723c */ /* 0x082fe60000041834 */
[----:B------:R-:W-:Y:S01]  /*c900*/  FADD.FTZ R3, R205, R11 ;  /* 0x0000000bcd037221 */ /* 0x000fe20000010000 */
[----:B------:R-:W-:Y:S01]  /*c910*/  MOV R116, R69 ;  /* 0x0000004500747202 */ /* 0x000fe20000000f00 */
        /* <DEDUP_REMOVED lines=30> */
[----:B------:R-:W-:Y:S01]  /*cb00*/  STL [R1+0x10], R5 ;  /* 0x0000100501007387 */ /* 0x000fe20000100800 */
[----:B------:R-:W-:Y:S02]  /*cb10*/  FADD.FTZ R3, R107, R3 ;  /* 0x000000036b037221 */ /* 0x000fe40000010000 */
[----:B------:R-:W-:Y:S02]  /*cb20*/  FADD.FTZ R4, R113, R4 ;  /* 0x0000000471047221 */ /* 0x000fe40000010000 */
[----:B------:R-:W-:Y:S03]  /*cb30*/  FADD.FTZ R0, R87, R7 ;  /* 0x0000000757007221 */ /* 0x000fe60000010000 */
[----:B------:R-:W-:Y:S01]  /*cb40*/  STL [R1+0x14], R4 ;  /* 0x0000140401007387 */ /* 0x000fe20000100800 */
[----:B------:R-:W-:Y:S03]  /*cb50*/  FADD.FTZ R0, R86, R0 ;  /* 0x0000000056007221 */ /* 0x000fe60000010000 */
[----:B------:R1:W-:Y:S04]  /*cb60*/  STL [R1+0x1c], R3 ;  /* 0x00001c0301007387 */ /* 0x0003e80000100800 */
[----:B------:R2:W-:Y:S01]  /*cb70*/  STL [R1+0x18], R0 ;  /* 0x0000180001007387 */ /* 0x0005e20000100800 */
[----:B-1----:R-:W-:Y:S01]  /*cb80*/  MOV R3, R70 ;  /* 0x0000004600037202 */ /* 0x002fe20000000f00 */
[----:B------:R-:W-:-:S05]  /*cb90*/  @P0 BRA `(.L_x_20) ;  /* 0xffffa82000000947 */ /* 0x000fca000383ffff */
.L_x_19:
[----:B-12---:R-:W2:Y:S04]  /*cba0*/  LDL.LU R0, [R1+0x10] ;  /* 0x0000100001007983 */ /* 0x006ea80000300800 */
[----:B------:R-:W3:Y:S04]  /*cbb0*/  LDL.LU R4, [R1+0x14] ;  /* 0x0000140001047983 */ /* 0x000ee80000300800 */
[----:B------:R-:W4:Y:S04]  /*cbc0*/  LDL.LU R10, [R1+0x1c] ;  /* 0x00001c00010a7983 */ /* 0x000f280000300800 */
[----:B------:R-:W4:Y:S01]  /*cbd0*/  LDL.LU R8, [R1+0x18] ;  /* 0x0000180001087983 */ /* 0x000f220000300800 */
[----:B------:R-:W-:-:S02]  /*cbe0*/  MOV R20, 0xff800000 ;  /* 0xff80000000147802 */ /* 0x000fc40000000f00 */
[----:B------:R-:W-:Y:S02]  /*cbf0*/  MOV R21, 0xff800000 ;  /* 0xff80000000157802 */ /* 0x000fe40000000f00 */
[----:B------:R-:W-:Y:S02]  /*cc00*/  MOV R22, 0xff800000 ;  /* 0xff80000000167802 */ /* 0x000fe40000000f00 */
[----:B------:R-:W-:Y:S02]  /*cc10*/  MOV R23, 0xff800000 ;  /* 0xff80000000177802 */ /* 0x000fe40000000f00 */
[----:B------:R-:W-:Y:S01]  /*cc20*/  PLOP3.LUT P4, PT, PT, PT, PT, 0x8, 0x0 ;  /* 0x000000000000781c */ /* 0x000fe20003f8e170 */
[----:B--2---:R-:W1:Y:S04]  /*cc30*/  SHFL.BFLY PT, R5, R0, 0x2, 0x1f ;  /* 0x0c401f0000057f89 */ /* 0x004e6800000e0000 */
[----:B---3--:R-:W2:Y:S04]  /*cc40*/  SHFL.BFLY PT, R9, R4, 0x2, 0x1f ;  /* 0x0c401f0004097f89 */ /* 0x008ea800000e0000 */
[----:B----4-:R-:W3:Y:S04]  /*cc50*/  SHFL.BFLY PT, R7, R10, 0x2, 0x1f ;  /* 0x0c401f000a077f89 */ /* 0x010ee800000e0000 */
[----:B------:R-:W4:Y:S01]  /*cc60*/  SHFL.BFLY PT, R6, R8, 0x2, 0x1f ;  /* 0x0c401f0008067f89 */ /* 0x000f2200000e0000 */
[----:B-1----:R-:W-:-:S02]  /*cc70*/  FADD.FTZ R5, R5, R0 ;  /* 0x0000000005057221 */ /* 0x002fc40000010000 */
[----:B--2---:R-:W-:-:S03]  /*cc80*/  FADD.FTZ R9, R9, R4 ;  /* 0x0000000409097221 */ /* 0x004fc60000010000 */
[----:B------:R-:W1:Y:S01]  /*cc90*/  SHFL.BFLY PT, R0, R5, 0x1, 0x1f ;  /* 0x0c201f0005007f89 */ /* 0x000e6200000e0000 */
[----:B---3--:R-:W-:-:S03]  /*cca0*/  FADD.FTZ R7, R7, R10 ;  /* 0x0000000a07077221 */ /* 0x008fc60000010000 */
[----:B------:R-:W2:Y:S01]  /*ccb0*/  SHFL.BFLY PT, R4, R9, 0x1, 0x1f ;  /* 0x0c201f0009047f89 */ /* 0x000ea200000e0000 */
[----:B----4-:R-:W-:-:S03]  /*ccc0*/  FADD.FTZ R6, R6, R8 ;  /* 0x0000000806067221 */ /* 0x010fc60000010000 */
[----:B------:R-:W3:Y:S04]  /*ccd0*/  SHFL.BFLY PT, R3, R7, 0x1, 0x1f ;  /* 0x0c201f0007037f89 */ /* 0x000ee800000e0000 */
[----:B------:R-:W4:Y:S01]  /*cce0*/  SHFL.BFLY PT, R8, R6, 0x1, 0x1f ;  /* 0x0c201f0006087f89 */ /* 0x000f2200000e0000 */
[----:B-1----:R-:W-:Y:S01]  /*ccf0*/  FADD.FTZ R5, R5, R0 ;  /* 0x0000000005057221 */ /* 0x002fe20000010000 */
[----:B------:R-:W-:Y:S01]  /*cd00*/  MOV R0, RZ ;  /* 0x000000ff00007202 */ /* 0x000fe20000000f00 */
[----:B--2---:R-:W-:-:S03]  /*cd10*/  FADD.FTZ R9, R9, R4 ;  /* 0x0000000409097221 */ /* 0x004fc60000010000 */
[----:B------:R-:W-:Y:S02]  /*cd20*/  FSETP.NE.FTZ.AND P3, PT, R5, RZ, PT ;  /* 0x000000ff0500720b */ /* 0x000fe40003f75000 */
[----:B------:R-:W-:Y:S01]  /*cd30*/  MOV R4, RZ ;  /* 0x000000ff00047202 */ /* 0x000fe20000000f00 */
[----:B---3--:R-:W-:Y:S01]  /*cd40*/  FADD.FTZ R7, R7, R3 ;  /* 0x0000000307077221 */ /* 0x008fe20000010000 */
[----:B------:R-:W-:Y:S02]  /*cd50*/  FSETP.NE.FTZ.AND P2, PT, R9, RZ, PT ;  /* 0x000000ff0900720b */ /* 0x000fe40003f55000 */
[----:B------:R-:W-:Y:S01]  /*cd60*/  MOV R3, RZ ;  /* 0x000000ff00037202 */ /* 0x000fe20000000f00 */
[----:B----4-:R-:W-:Y:S01]  /*cd70*/  FADD.FTZ R6, R8, R6 ;  /* 0x0000000608067221 */ /* 0x010fe20000010000 */
[----:B------:R-:W-:-:S04]  /*cd80*/  FSETP.NE.FTZ.AND P1, PT, R7, RZ, PT ;  /* 0x000000ff0700720b */ /* 0x000fc80003f35000 */
[----:B------:R-:W-:Y:S01]  /*cd90*/  FSETP.NE.FTZ.AND P0, PT, R6, RZ, PT ;  /* 0x000000ff0600720b */ /* 0x000fe20003f15000 */
[----:B------:R-:W1:Y:S08]  /*cda0*/  @P3 MUFU.RCP R0, R5 ;  /* 0x0000000500003308 */ /* 0x000e700000001000 */
[----:B------:R-:W2:Y:S04]  /*cdb0*/  @P1 MUFU.RCP R3, R7 ;  /* 0x0000000700031308 */ /* 0x000ea80000001000 */
[----:B------:R-:W-:Y:S01]  /*cdc0*/  @P0 MOV R8, 0x3f317218 ;  /* 0x3f31721800080802 */ /* 0x000fe20000000f00 */
[----:B-1----:R-:W-:-:S03]  /*cdd0*/  FMUL.FTZ R124, R0, R124 ;  /* 0x0000007c007c7220 */ /* 0x002fc60000410000 */
[----:B------:R-:W1:Y:S01]  /*cde0*/  @P2 MUFU.RCP R4, R9 ;  /* 0x0000000900042308 */ /* 0x000e620000001000 */
[C---:B------:R-:W-:Y:S02]  /*cdf0*/  FMUL.FTZ R125, R0.reuse, R125 ;  /* 0x0000007d007d7220 */ /* 0x040fe40000410000 */
[C---:B------:R-:W-:Y:S02]  /*ce00*/  FMUL.FTZ R132, R0.reuse, R132 ;  /* 0x0000008400847220 */ /* 0x040fe40000410000 */
[C---:B------:R-:W-:Y:S02]  /*ce10*/  FMUL.FTZ R133, R0.reuse, R133 ;  /* 0x0000008500857220 */ /* 0x040fe40000410000 */
[C---:B------:R-:W-:Y:S01]  /*ce20*/  FMUL.FTZ R136, R0.reuse, R136 ;  /* 0x0000008800887220 */ /* 0x040fe20000410000 */
[----:B------:R-:W-:Y:S01]  /*ce30*/  @P3 MUFU.LG2 R11, R5 ;  /* 0x00000005000b3308 */ /* 0x000fe20000000c00 */
[C---:B------:R-:W-:Y:S02]  /*ce40*/  FMUL.FTZ R137, R0.reuse, R137 ;  /* 0x0000008900897220 */ /* 0x040fe40000410000 */
[----:B------:R-:W-:-:S02]  /*ce50*/  FMUL.FTZ R148, R0, R148 ;  /* 0x0000009400947220 */ /* 0x000fc40000410000 */
[C---:B------:R-:W-:Y:S02]  /*ce60*/  FMUL.FTZ R149, R0.reuse, R149 ;  /* 0x0000009500957220 */ /* 0x040fe40000410000 */
[C---:B------:R-:W-:Y:S01]  /*ce70*/  FMUL.FTZ R152, R0.reuse, R152 ;  /* 0x0000009800987220 */ /* 0x040fe20000410000 */
[----:B------:R-:W-:Y:S01]  /*ce80*/  @P2 MUFU.LG2 R9, R9 ;  /* 0x0000000900092308 */ /* 0x000fe20000000c00 */
[C---:B------:R-:W-:Y:S02]  /*ce90*/  FMUL.FTZ R153, R0.reuse, R153 ;  /* 0x0000009900997220 */ /* 0x040fe40000410000 */
[C---:B------:R-:W-:Y:S02]  /*cea0*/  FMUL.FTZ R164, R0.reuse, R164 ;  /* 0x000000a400a47220 */ /* 0x040fe40000410000 */
[C---:B------:R-:W-:Y:S02]  /*ceb0*/  FMUL.FTZ R165, R0.reuse, R165 ;  /* 0x000000a500a57220 */ /* 0x040fe40000410000 */
[C---:B------:R-:W-:Y:S01]  /*cec0*/  FMUL.FTZ R168, R0.reuse, R168 ;  /* 0x000000a800a87220 */ /* 0x040fe20000410000 */
[----:B------:R-:W-:Y:S01]  /*ced0*/  @P1 MUFU.LG2 R7, R7 ;  /* 0x0000000700071308 */ /* 0x000fe20000000c00 */
[----:B------:R-:W-:-:S02]  /*cee0*/  FMUL.FTZ R169, R0, R169 ;  /* 0x000000a900a97220 */ /* 0x000fc40000410000 */
[C---:B------:R-:W-:Y:S02]  /*cef0*/  FMUL.FTZ R180, R0.reuse, R180 ;  /* 0x000000b400b47220 */ /* 0x040fe40000410000 */
[----:B------:R-:W-:Y:S01]  /*cf00*/  FMUL.FTZ R181, R0, R181 ;  /* 0x000000b500b57220 */ /* 0x000fe20000410000 */
[----:B------:R-:W-:Y:S01]  /*cf10*/  MOV R0, RZ ;  /* 0x000000ff00007202 */ /* 0x000fe20000000f00 */
[C---:B--2---:R-:W-:Y:S02]  /*cf20*/  FMUL.FTZ R120, R3.reuse, R120 ;  /* 0x0000007803787220 */ /* 0x044fe40000410000 */
[C---:B------:R-:W-:Y:S02]  /*cf30*/  FMUL.FTZ R121, R3.reuse, R121 ;  /* 0x0000007903797220 */ /* 0x040fe40000410000 */
[C---:B------:R-:W-:Y:S01]  /*cf40*/  FMUL.FTZ R128, R3.reuse, R128 ;  /* 0x0000008003807220 */ /* 0x040fe20000410000 */
[----:B------:R-:W2:Y:S01]  /*cf50*/  @P0 MUFU.RCP R0, R6 ;  /* 0x0000000600000308 */ /* 0x000ea20000001000 */
[----:B------:R-:W-:-:S02]  /*cf60*/  FMUL.FTZ R129, R3, R129 ;  /* 0x0000008103817220 */ /* 0x000fc40000410000 */
[C---:B------:R-:W-:Y:S02]  /*cf70*/  FMUL.FTZ R140, R3.reuse, R140 ;  /* 0x0000008c038c7220 */ /* 0x040fe40000410000 */
[C---:B------:R-:W-:Y:S02]  /*cf80*/  FMUL.FTZ R141, R3.reuse, R141 ;  /* 0x0000008d038d7220 */ /* 0x040fe40000410000 */
[C---:B------:R-:W-:Y:S01]  /*cf90*/  FMUL.FTZ R144, R3.reuse, R144 ;  /* 0x0000009003907220 */ /* 0x040fe20000410000 */
[----:B------:R-:W3:Y:S01]  /*cfa0*/  @P0 MUFU.LG2 R6, R6 ;  /* 0x0000000600060308 */ /* 0x000ee20000000c00 */
[C---:B------:R-:W-:Y:S02]  /*cfb0*/  FMUL.FTZ R145, R3.reuse, R145 ;  /* 0x0000009103917220 */ /* 0x040fe40000410000 */
[C---:B------:R-:W-:Y:S02]  /*cfc0*/  FMUL.FTZ R156, R3.reuse, R156 ;  /* 0x0000009c039c7220 */ /* 0x040fe40000410000 */
[----:B------:R-:W-:-:S02]  /*cfd0*/  FMUL.FTZ R157, R3, R157 ;  /* 0x0000009d039d7220 */ /* 0x000fc40000410000 */
[C---:B------:R-:W-:Y:S02]  /*cfe0*/  FMUL.FTZ R160, R3.reuse, R160 ;  /* 0x000000a003a07220 */ /* 0x040fe40000410000 */
[C---:B------:R-:W-:Y:S02]  /*cff0*/  FMUL.FTZ R161, R3.reuse, R161 ;  /* 0x000000a103a17220 */ /* 0x040fe40000410000 */
[C---:B------:R-:W-:Y:S02]  /*d000*/  FMUL.FTZ R172, R3.reuse, R172 ;  /* 0x000000ac03ac7220 */ /* 0x040fe40000410000 */
[C---:B------:R-:W-:Y:S02]  /*d010*/  FMUL.FTZ R173, R3.reuse, R173 ;  /* 0x000000ad03ad7220 */ /* 0x040fe40000410000 */
[C---:B------:R-:W-:Y:S02]  /*d020*/  FMUL.FTZ R176, R3.reuse, R176 ;  /* 0x000000b003b07220 */ /* 0x040fe40000410000 */
[----:B------:R-:W-:Y:S01]  /*d030*/  FMUL.FTZ R177, R3, R177 ;  /* 0x000000b103b17220 */ /* 0x000fe20000410000 */
[----:B------:R-:W-:Y:S01]  /*d040*/  @P2 MOV R3, 0x3f317218 ;  /* 0x3f31721800032802 */ /* 0x000fe20000000f00 */
[----:B-1----:R-:W-:-:S02]  /*d050*/  FMUL.FTZ R126, R4, R126 ;  /* 0x0000007e047e7220 */ /* 0x002fc40000410000 */
[C---:B------:R-:W-:Y:S02]  /*d060*/  FMUL.FTZ R127, R4.reuse, R127 ;  /* 0x0000007f047f7220 */ /* 0x040fe40000410000 */
[C---:B------:R-:W-:Y:S02]  /*d070*/  FMUL.FTZ R134, R4.reuse, R134 ;  /* 0x0000008604867220 */ /* 0x040fe40000410000 */
[C---:B------:R-:W-:Y:S02]  /*d080*/  FMUL.FTZ R135, R4.reuse, R135 ;  /* 0x0000008704877220 */ /* 0x040fe40000410000 */
        /* <DEDUP_REMOVED lines=11> */
[----:B------:R-:W-:Y:S01]  /*d140*/  FMUL.FTZ R183, R4, R183 ;  /* 0x000000b704b77220 */ /* 0x000fe20000410000 */
[----:B------:R-:W-:Y:S01]  /*d150*/  @P3 MOV R4, 0x3f317218 ;  /* 0x3f31721800043802 */ /* 0x000fe20000000f00 */
[C---:B--2---:R-:W-:Y:S02]  /*d160*/  FMUL.FTZ R122, R0.reuse, R122 ;  /* 0x0000007a007a7220 */ /* 0x044fe40000410000 */
        /* <DEDUP_REMOVED lines=14> */
[----:B------:R-:W-:Y:S01]  /*d250*/  FMUL.FTZ R179, R0, R179 ;  /* 0x000000b300b37220 */ /* 0x000fe20000410000 */
[----:B------:R-:W-:Y:S01]  /*d260*/  @P1 MOV R0, 0x3f317218 ;  /* 0x3f31721800001802 */ /* 0x000fe20000000f00 */
[----:B------:R-:W-:Y:S02]  /*d270*/  @P2 FMUL.FTZ R5, R3, c[0x0][0x2d0] ;  /* 0x0000b40003052a20 */ /* 0x000fe40000410000 */
[----:B------:R-:W-:Y:S02]  /*d280*/  @P3 FMUL.FTZ R10, R4, c[0x0][0x2d0] ;  /* 0x0000b400040a3a20 */ /* 0x000fe40000410000 */
[----:B------:R-:W-:Y:S02]  /*d290*/  @P1 FMUL.FTZ R3, R0, c[0x0][0x2d0] ;  /* 0x0000b40000031a20 */ /* 0x000fe40000410000 */
[----:B------:R-:W-:Y:S02]  /*d2a0*/  @P3 FMUL.FTZ R11, R11, 0.69314718246459960938 ;  /* 0x3f3172180b0b3820 */ /* 0x000fe40000410000 */
[----:B------:R-:W-:-:S02]  /*d2b0*/  @P2 FMUL.FTZ R9, R9, 0.69314718246459960938 ;  /* 0x3f31721809092820 */ /* 0x000fc40000410000 */
[----:B------:R-:W-:Y:S02]  /*d2c0*/  @P1 FMUL.FTZ R7, R7, 0.69314718246459960938 ;  /* 0x3f31721807071820 */ /* 0x000fe40000410000 */
[----:B---3--:R-:W-:Y:S02]  /*d2d0*/  @P0 FMUL.FTZ R4, R6, 0.69314718246459960938 ;  /* 0x3f31721806040820 */ /* 0x008fe40000410000 */
[----:B------:R-:W-:Y:S02]  /*d2e0*/  @P0 FMUL.FTZ R0, R8, c[0x0][0x2d0] ;  /* 0x0000b40008000a20 */ /* 0x000fe40000410000 */
[----:B------:R-:W-:Y:S02]  /*d2f0*/  @P3 FFMA.FTZ R20, R10, R70, R11 ;  /* 0x000000460a143223 */ /* 0x000fe4000001000b */
[----:B------:R-:W-:Y:S02]  /*d300*/  @P2 FFMA.FTZ R21, R5, R69, R9 ;  /* 0x0000004505152223 */ /* 0x000fe40000010009 */
[----:B------:R-:W-:-:S02]  /*d310*/  @P1 FFMA.FTZ R22, R3, R68, R7 ;  /* 0x0000004403161223 */ /* 0x000fc40000010007 */
[----:B------:R-:W-:Y:S02]  /*d320*/  @P0 FFMA.FTZ R23, R0, R2, R4 ;  /* 0x0000000200170223 */ /* 0x000fe40000010004 */
.L_x_3:
[----:B-1----:R-:W-:Y:S05]  /*d330*/  @P4 BRA `(.L_x_21) ;  /* 0x0000142000004947 */ /* 0x002fea0003800000 */
[----:B------:R-:W2:Y:S01]  /*d340*/  LDL.LU R14, [R1+0x30] ;  /* 0x00003000010e7983 */ /* 0x000ea20000300800 */
[----:B------:R-:W-:Y:S01]  /*d350*/  MOV R24, c[0x0][0x4e8] ;  /* 0x00013a0000187a02 */ /* 0x000fe20000000f00 */
[----:B------:R-:W-:Y:S02]  /*d360*/  BSSY B0, `(.L_x_22) ;  /* 0x00000a9000007945 */ /* 0x000fe40003800000 */
[----:B------:R-:W1:Y:S01]  /*d370*/  S2R R16, SR_TID.X ;  /* 0x0000000000107919 */ /* 0x000e620000002100 */
[C---:B------:R-:W-:Y:S01]  /*d380*/  ISETP.NE.AND P0, PT, R24.reuse, 0x1, PT ;  /* 0x000000011800780c */ /* 0x040fe20003f05270 */
[----:B------:R-:W-:Y:S02]  /*d390*/  IMAD R24, R24, c[0x0][0x388], RZ ;  /* 0x0000e20018187a24 */ /* 0x000fe400078e02ff */
[----:B------:R-:W3:Y:S04]  /*d3a0*/  S2R R12, SR_CTAID.Y ;  /* 0x00000000000c7919 */ /* 0x000ee80000002600 */
[----:B------:R-:W4:Y:S04]  /*d3b0*/  S2R R13, SR_CTAID.Z ;  /* 0x00000000000d7919 */ /* 0x000f280000002700 */
[----:B------:R-:W2:Y:S01]  /*d3c0*/  S2R R15, SR_CTAID.X ;  /* 0x00000000000f7919 */ /* 0x000ea20000002500 */
[----:B-1----:R-:W-:-:S04]  /*d3d0*/  SHF.R.S32.HI R11, RZ, 0x1f, R16 ;  /* 0x0000001fff0b7819 */ /* 0x002fc80000011410 */
[CC--:B------:R-:W-:Y:S02]  /*d3e0*/  LEA.HI R6, R11.reuse, R16.reuse, RZ, 0x2 ;  /* 0x000000100b067211 */ /* 0x0c0fe400078f10ff */
[----:B------:R-:W-:Y:S02]  /*d3f0*/  LEA.HI R11, R11, R16, RZ, 0x5 ;  /* 0x000000100b0b7211 */ /* 0x000fe400078f28ff */
[----:B------:R-:W-:Y:S02]  /*d400*/  LOP3.LUT R6, R6, 0xfffffffc, RZ, 0xc0, !PT ;  /* 0xfffffffc06067812 */ /* 0x000fe400078ec0ff */
[----:B------:R-:W-:-:S03]  /*d410*/  SHF.R.S32.HI R7, RZ, 0x5, R11 ;  /* 0x00000005ff077819 */ /* 0x000fc6000001140b */
[----:B------:R-:W-:Y:S01]  /*d420*/  IMAD.IADD R6, R16, 0x1, -R6 ;  /* 0x0000000110067824 */ /* 0x000fe200078e0a06 */
[----:B------:R-:W-:Y:S01]  /*d430*/  BAR.SYNC.DEFER_BLOCKING 0x1, 0x80 ;  /* 0x0042000000007b1d */ /* 0x000fe20000010000 */
[----:B--2---:R-:W-:Y:S01]  /*d440*/  SHF.R.S32.HI R10, RZ, 0x1f, R14 ;  /* 0x0000001fff0a7819 */ /* 0x004fe2000001140e */
[----:B------:R-:W-:-:S04]  /*d450*/  IMAD.WIDE.U32 R2, R14, c[0x0][0x4d0], RZ ;  /* 0x000134000e027a25 */ /* 0x000fc800078e00ff */
[----:B------:R-:W-:Y:S02]  /*d460*/  IMAD R0, R10, c[0x0][0x4d0], RZ ;  /* 0x000134000a007a24 */ /* 0x000fe400078e02ff */
[----:B------:R-:W-:Y:S02]  /*d470*/  IMAD.MOV R9, RZ, RZ, -R14 ;  /* 0x000000ffff097224 */ /* 0x000fe400078e0a0e */
[----:B------:R-:W-:Y:S01]  /*d480*/  IMAD R4, R14, c[0x0][0x4d4], R0 ;  /* 0x000135000e047a24 */ /* 0x000fe200078e0200 */
[----:B------:R-:W-:Y:S01]  /*d490*/  SHF.R.S32.HI R0, RZ, 0x1f, R11 ;  /* 0x0000001fff007819 */ /* 0x000fe2000001140b */
[----:B---3--:R-:W-:Y:S01]  /*d4a0*/  IMAD R12, R9, c[0x0][0x550], R12 ;  /* 0x00015400090c7a24 */ /* 0x008fe200078e020c */
[----:B------:R-:W-:Y:S01]  /*d4b0*/  LOP3.LUT R11, R11, 0xffffffe0, RZ, 0xc0, !PT ;  /* 0xffffffe00b0b7812 */ /* 0x000fe200078ec0ff */
[----:B------:R-:W-:Y:S01]  /*d4c0*/  IMAD.IADD R5, R3, 0x1, R4 ;  /* 0x0000000103057824 */ /* 0x000fe200078e0204 */
[----:B------:R-:W-:Y:S01]  /*d4d0*/  LEA.HI R8, R0, R7, RZ, 0x2 ;  /* 0x0000000700087211 */ /* 0x000fe200078f10ff */
[----:B------:R-:W-:Y:S01]  /*d4e0*/  IMAD.MOV.U32 R4, RZ, RZ, R2 ;  /* 0x000000ffff047224 */ /* 0x000fe200078e0002 */
[----:B------:R-:W-:Y:S01]  /*d4f0*/  LEA.HI R0, R6, R6, RZ, 0x1 ;  /* 0x0000000606007211 */ /* 0x000fe200078f08ff */
[----:B------:R-:W-:Y:S01]  /*d500*/  IMAD R2, R10, c[0x0][0x438], RZ ;  /* 0x00010e000a027a24 */ /* 0x000fe200078e02ff */
[----:B------:R-:W-:Y:S01]  /*d510*/  LOP3.LUT R8, R8, 0xffffffc, RZ, 0xc0, !PT ;  /* 0x0ffffffc08087812 */ /* 0x000fe200078ec0ff */
[----:B----4-:R-:W-:Y:S01]  /*d520*/  IMAD.WIDE.U32 R4, R13, c[0x0][0x4d8], R4 ;  /* 0x000136000d047a25 */ /* 0x010fe200078e0004 */
[----:B------:R-:W-:-:S02]  /*d530*/  LOP3.LUT R3, R0, 0x1ffffffe, RZ, 0xc0, !PT ;  /* 0x1ffffffe00037812 */ /* 0x000fc400078ec0ff */
[----:B------:R-:W-:Y:S01]  /*d540*/  IADD3 R16, -R11, R16, RZ ;  /* 0x000000100b107210 */ /* 0x000fe20007ffe1ff */
[----:B------:R-:W-:Y:S01]  /*d550*/  IMAD.SHL.U32 R0, R0, 0x20, RZ ;  /* 0x0000002000007824 */ /* 0x000fe200078e00ff */
[----:B------:R-:W-:Y:S01]  /*d560*/  SHF.R.S32.HI R10, RZ, 0x1f, R13 ;  /* 0x0000001fff0a7819 */ /* 0x000fe2000001140d */
[----:B------:R-:W-:Y:S01]  /*d570*/  IMAD.IADD R9, R7, 0x1, -R8 ;  /* 0x0000000107097824 */ /* 0x000fe200078e0a08 */
[----:B------:R-:W-:Y:S02]  /*d580*/  SHF.R.S32.HI R8, RZ, 0x1f, R16 ;  /* 0x0000001fff087819 */ /* 0x000fe40000011410 */
[----:B------:R-:W-:Y:S01]  /*d590*/  IADD3 R7, R6, -R3, RZ ;  /* 0x8000000306077210 */ /* 0x000fe20007ffe0ff */
[----:B------:R-:W-:Y:S01]  /*d5a0*/  IMAD R6, R14, c[0x0][0x43c], R2 ;  /* 0x00010f000e067a24 */ /* 0x000fe200078e0202 */
[----:B------:R-:W-:Y:S01]  /*d5b0*/  LOP3.LUT R0, R0, 0xffffffc0, RZ, 0xc0, !PT ;  /* 0xffffffc000007812 */ /* 0x000fe200078ec0ff */
[----:B------:R-:W-:Y:S01]  /*d5c0*/  IMAD.WIDE.U32 R2, R14, c[0x0][0x438], RZ ;  /* 0x00010e000e027a25 */ /* 0x000fe200078e00ff */
[----:B------:R-:W-:-:S02]  /*d5d0*/  LEA.HI R19, R8, R16, RZ, 0x2 ;  /* 0x0000001008137211 */ /* 0x000fc400078f10ff */
[----:B------:R-:W-:Y:S01]  /*d5e0*/  LOP3.LUT P1, RZ, R16, 0x3, RZ, 0xc0, !PT ;  /* 0x0000000310ff7812 */ /* 0x000fe2000782c0ff */
[----:B------:R-:W-:Y:S01]  /*d5f0*/  IMAD R8, R7, 0x8, R0 ;  /* 0x0000000807087824 */ /* 0x000fe200078e0200 */
[----:B------:R-:W-:Y:S01]  /*d600*/  SHF.R.S32.HI R7, RZ, 0x2, R19 ;  /* 0x00000002ff077819 */ /* 0x000fe20000011413 */
[C---:B------:R-:W-:Y:S02]  /*d610*/  IMAD R11, R10.reuse, c[0x0][0x4d8], RZ ;  /* 0x000136000a0b7a24 */ /* 0x040fe400078e02ff */
[----:B------:R-:W-:Y:S02]  /*d620*/  IMAD.IADD R3, R3, 0x1, R6 ;  /* 0x0000000103037824 */ /* 0x000fe400078e0206 */
[----:B------:R-:W-:Y:S02]  /*d630*/  IMAD R14, R9, 0x10, R7 ;  /* 0x00000010090e7824 */ /* 0x000fe400078e0207 */
[----:B------:R-:W-:Y:S02]  /*d640*/  IMAD R6, R10, c[0x0][0x440], RZ ;  /* 0x000110000a067a24 */ /* 0x000fe400078e02ff */
[----:B------:R-:W-:-:S02]  /*d650*/  IMAD.IADD R8, R14, 0x1, R8 ;  /* 0x000000010e087824 */ /* 0x000fc400078e0208 */
[----:B------:R-:W-:Y:S02]  /*d660*/  IMAD R0, R13, c[0x0][0x4dc], R11 ;  /* 0x000137000d007a24 */ /* 0x000fe400078e020b */
[----:B------:R-:W-:Y:S02]  /*d670*/  IMAD R8, R15, 0x80, R8 ;  /* 0x000000800f087824 */ /* 0x000fe400078e0208 */
[----:B------:R-:W-:Y:S01]  /*d680*/  IMAD R6, R13, c[0x0][0x444], R6 ;  /* 0x000111000d067a24 */ /* 0x000fe200078e0206 */
[----:B------:R-:W-:Y:S01]  /*d690*/  IADD3 R5, R5, R0, RZ ;  /* 0x0000000005057210 */ /* 0x000fe20007ffe0ff */
[----:B------:R-:W-:Y:S01]  /*d6a0*/  IMAD.WIDE.U32 R2, R13, c[0x0][0x440], R2 ;  /* 0x000110000d027a25 */ /* 0x000fe200078e0002 */
[----:B------:R-:W-:-:S03]  /*d6b0*/  SHF.R.S32.HI R0, RZ, 0x1f, R12 ;  /* 0x0000001fff007819 */ /* 0x000fc6000001140c */
[----:B------:R-:W-:Y:S01]  /*d6c0*/  @P0 IMAD.HI.U32 R11, R8, c[0x0][0x4ec], RZ ;  /* 0x00013b00080b0a27 */ /* 0x000fe200078e00ff */
[----:B------:R-:W-:-:S03]  /*d6d0*/  IADD3 R3, R3, R6, RZ ;  /* 0x0000000603037210 */ /* 0x000fc60007ffe0ff */
[----:B------:R-:W-:-:S04]  /*d6e0*/  @P0 IMAD.HI.U32 R10, R8, c[0x0][0x4ec], RZ ;  /* 0x00013b00080a0a27 */ /* 0x000fc800078e00ff */
[--C-:B------:R-:W-:Y:S01]  /*d6f0*/  IMAD.MOV.U32 R6, RZ, RZ, R8.reuse ;  /* 0x000000ffff067224 */ /* 0x100fe200078e0008 */
[----:B------:R-:W-:Y:S01]  /*d700*/  @P0 SHF.R.U32.HI R6, RZ, c[0x0][0x4f0], R11 ;  /* 0x00013c00ff060a19 */ /* 0x000fe2000001160b */
[----:B------:R-:W-:Y:S01]  /*d710*/  IMAD.MOV.U32 R7, RZ, RZ, R8 ;  /* 0x000000ffff077224 */ /* 0x000fe200078e0008 */
[----:B------:R-:W-:Y:S01]  /*d720*/  @P0 SHF.R.U32.HI R7, RZ, c[0x0][0x4f0], R10 ;  /* 0x00013c00ff070a19 */ /* 0x000fe2000001160a */
[----:B------:R-:W-:Y:S01]  /*d730*/  IMAD R9, R0, c[0x0][0x448], RZ ;  /* 0x0001120000097a24 */ /* 0x000fe200078e02ff */
[----:B------:R-:W-:Y:S01]  /*d740*/  IADD3 R10, -R6, RZ, RZ ;  /* 0x000000ff060a7210 */ /* 0x000fe20007ffe1ff */
[----:B------:R-:W-:Y:S02]  /*d750*/  IMAD R0, R0, c[0x0][0x4e0], RZ ;  /* 0x0001380000007a24 */ /* 0x000fe400078e02ff */
[C---:B------:R-:W-:Y:S01]  /*d760*/  IMAD R11, R12.reuse, c[0x0][0x44c], R9 ;  /* 0x000113000c0b7a24 */ /* 0x040fe200078e0209 */
[----:B------:R-:W-:Y:S01]  /*d770*/  SHF.R.S32.HI R9, RZ, 0x1f, R7 ;  /* 0x0000001fff097819 */ /* 0x000fe20000011407 */
[----:B------:R-:W-:-:S02]  /*d780*/  IMAD R13, R12, c[0x0][0x4e4], R0 ;  /* 0x000139000c0d7a24 */ /* 0x000fc400078e0200 */
[----:B------:R-:W-:-:S04]  /*d790*/  IMAD.WIDE.U32 R4, R12, c[0x0][0x4e0], R4 ;  /* 0x000138000c047a25 */ /* 0x000fc800078e0004 */
[----:B------:R-:W-:Y:S01]  /*d7a0*/  IMAD R0, R10, c[0x0][0x4e8], R8 ;  /* 0x00013a000a007a24 */ /* 0x000fe200078e0208 */
[----:B------:R-:W-:Y:S01]  /*d7b0*/  SHF.R.S32.HI R10, RZ, 0x1f, R6 ;  /* 0x0000001fff0a7819 */ /* 0x000fe20000011406 */
[----:B------:R-:W-:Y:S01]  /*d7c0*/  IMAD R9, R9, c[0x0][0x430], RZ ;  /* 0x00010c0009097a24 */ /* 0x000fe200078e02ff */
[----:B------:R-:W-:Y:S01]  /*d7d0*/  IADD3 R4, P0, R6, R4, RZ ;  /* 0x0000000406047210 */ /* 0x000fe20007f1e0ff */
[----:B------:R-:W-:Y:S01]  /*d7e0*/  IMAD.WIDE.U32 R2, R12, c[0x0][0x448], R2 ;  /* 0x000112000c027a25 */ /* 0x000fe200078e0002 */
[----:B------:R-:W-:Y:S02]  /*d7f0*/  SHF.R.S32.HI R6, RZ, 0x1f, R0 ;  /* 0x0000001fff067819 */ /* 0x000fe40000011400 */
[----:B------:R-:W-:Y:S01]  /*d800*/  IADD3.X R5, R10, R5, R13, P0, !PT ;  /* 0x000000050a057210 */ /* 0x000fe200007fe40d */
[----:B------:R-:W-:Y:S02]  /*d810*/  IMAD R10, R7, c[0x0][0x434], R9 ;  /* 0x00010d00070a7a24 */ /* 0x000fe400078e0209 */
[----:B------:R-:W-:-:S02]  /*d820*/  IMAD R9, R6, c[0x0][0x4c8], RZ ;  /* 0x0001320006097a24 */ /* 0x000fc400078e02ff */
[----:B------:R-:W-:Y:S02]  /*d830*/  IMAD.MOV R6, RZ, RZ, -R7 ;  /* 0x000000ffff067224 */ /* 0x000fe400078e0a07 */
[----:B------:R-:W-:-:S04]  /*d840*/  IMAD.WIDE.U32 R4, R0, c[0x0][0x4c8], R4 ;  /* 0x0001320000047a25 */ /* 0x000fc800078e0004 */
[----:B------:R-:W-:Y:S02]  /*d850*/  IMAD R0, R0, c[0x0][0x4cc], R9 ;  /* 0x0001330000007a24 */ /* 0x000fe400078e0209 */
[----:B------:R-:W-:Y:S02]  /*d860*/  IMAD.IADD R3, R3, 0x1, R11 ;  /* 0x0000000103037824 */ /* 0x000fe400078e020b */
[----:B------:R-:W-:Y:S01]  /*d870*/  IMAD R13, R6, c[0x0][0x4e8], R8 ;  /* 0x00013a00060d7a24 */ /* 0x000fe200078e0208 */
[C---:B------:R-:W-:Y:S01]  /*d880*/  LEA R6, P0, R4.reuse, c[0x0][0x4a8], 0x2 ;  /* 0x00012a0004067a11 */ /* 0x040fe200078010ff */
[----:B------:R-:W-:Y:S02]  /*d890*/  IMAD.IADD R0, R5, 0x1, R0 ;  /* 0x0000000105007824 */ /* 0x000fe400078e0200 */
[----:B------:R-:W-:Y:S01]  /*d8a0*/  IMAD.WIDE.U32 R2, R7, c[0x0][0x430], R2 ;  /* 0x00010c0007027a25 */ /* 0x000fe200078e0002 */
[----:B------:R-:W-:Y:S01]  /*d8b0*/  SHF.R.S32.HI R7, RZ, 0x1f, R13 ;  /* 0x0000001fff077819 */ /* 0x000fe2000001140d */
[----:B------:R-:W-:Y:S01]  /*d8c0*/  SHFL.IDX PT, R8, R6, 0x2, 0x1c1f ;  /* 0x005c1f0006087f89 */ /* 0x000fe200000e0000 */
[----:B------:R-:W-:Y:S01]  /*d8d0*/  LEA.HI.X R0, R4, c[0x0][0x4ac], R0, 0x2, P0 ;  /* 0x00012b0004007a11 */ /* 0x000fe200000f1400 */
[----:B------:R-:W-:Y:S01]  /*d8e0*/  IMAD R12, R15, 0x80, R14 ;  /* 0x000000800f0c7824 */ /* 0x000fe200078e020e */
[----:B------:R-:W-:Y:S01]  /*d8f0*/  IADD3 R3, R3, R10, RZ ;  /* 0x0000000a03037210 */ /* 0x000fe20007ffe0ff */
[----:B------:R-:W-:Y:S01]  /*d900*/  IMAD R7, R7, c[0x0][0x428], RZ ;  /* 0x00010a0007077a24 */ /* 0x000fe200078e02ff */
[----:B------:R-:W-:Y:S02]  /*d910*/  SHFL.IDX PT, R4, R6, RZ, 0x1c1f ;  /* 0x001c1fff06047589 */ /* 0x000fe400000e0000 */
[C---:B------:R-:W-:Y:S01]  /*d920*/  IADD3 R14, R12.reuse, 0x40, RZ ;  /* 0x000000400c0e7810 */ /* 0x040fe20007ffe0ff */
[C---:B------:R-:W-:Y:S01]  /*d930*/  IMAD R15, R13.reuse, c[0x0][0x42c], R7 ;  /* 0x00010b000d0f7a24 */ /* 0x040fe200078e0207 */
[----:B------:R-:W1:Y:S01]  /*d940*/  SHFL.IDX PT, R5, R0, RZ, 0x1c1f ;  /* 0x001c1fff00057589 */ /* 0x000e6200000e0000 */
[----:B------:R-:W-:Y:S01]  /*d950*/  IMAD.WIDE.U32 R2, R13, c[0x0][0x428], R2 ;  /* 0x00010a000d027a25 */ /* 0x000fe200078e0002 */
[----:B------:R-:W-:-:S02]  /*d960*/  IADD3 R13, R12, 0x48, RZ ;  /* 0x000000480c0d7810 */ /* 0x000fc40007ffe0ff */
[----:B------:R-:W-:Y:S01]  /*d970*/  SHFL.IDX PT, R10, R6, 0x1, 0x1c1f ;  /* 0x003c1f00060a7f89 */ /* 0x000fe200000e0000 */
[-C--:B------:R-:W-:Y:S02]  /*d980*/  ISETP.GE.OR P4, PT, R12, R24.reuse, P1 ;  /* 0x000000180c00720c */ /* 0x080fe40000f86670 */
[-C--:B------:R-:W-:Y:S01]  /*d990*/  ISETP.GE.OR P2, PT, R14, R24.reuse, P1 ;  /* 0x000000180e00720c */ /* 0x080fe20000f46670 */
[----:B------:R-:W2:Y:S01]  /*d9a0*/  SHFL.IDX PT, R11, R0, 0x1, 0x1c1f ;  /* 0x003c1f00000b7f89 */ /* 0x000ea200000e0000 */
[----:B------:R-:W-:Y:S02]  /*d9b0*/  IADD3 R3, R3, R15, RZ ;  /* 0x0000000f03037210 */ /* 0x000fe40007ffe0ff */
[----:B------:R-:W-:Y:S01]  /*d9c0*/  LEA R18, P0, R2, c[0x0][0x400], 0x2 ;  /* 0x0001000002127a11 */ /* 0x000fe200078010ff */
[----:B------:R-:W3:Y:S01]  /*d9d0*/  SHFL.IDX PT, R9, R0, 0x2, 0x1c1f ;  /* 0x005c1f0000097f89 */ /* 0x000ee200000e0000 */
[-C--:B------:R-:W-:Y:S02]  /*d9e0*/  ISETP.GE.AND P5, PT, R14, R24.reuse, PT ;  /* 0x000000180e00720c */ /* 0x080fe40003fa6270 */
[----:B------:R-:W-:Y:S01]  /*d9f0*/  LEA.HI.X R17, R2, c[0x0][0x404], R3, 0x2, P0 ;  /* 0x0001010002117a11 */ /* 0x000fe200000f1403 */
[----:B------:R-:W-:Y:S01]  /*da00*/  SHFL.IDX PT, R6, R6, 0x3, 0x1c1f ;  /* 0x007c1f0006067f89 */ /* 0x000fe200000e0000 */
[----:B------:R-:W-:-:S03]  /*da10*/  ISETP.GE.AND P6, PT, R13, R24, PT ;  /* 0x000000180d00720c */ /* 0x000fc60003fc6270 */
[----:B------:R4:W2:Y:S04]  /*da20*/  SHFL.IDX PT, R7, R0, 0x3, 0x1c1f ;  /* 0x007c1f0000077f89 */ /* 0x0008a800000e0000 */
[----:B-1----:R1:W-:Y:S04]  /*da30*/  @!P4 ST.E [R4.64], R20 ;  /* 0x000000140400c985 */ /* 0x0023e8000c101908 */
[----:B------:R1:W1:Y:S04]  /*da40*/  SHFL.IDX PT, R2, R18, RZ, 0x1c1f ;  /* 0x001c1fff12027589 */ /* 0x00026800000e0000 */
[----:B------:R1:W1:Y:S01]  /*da50*/  SHFL.IDX PT, R3, R17, RZ, 0x1c1f ;  /* 0x001c1fff11037589 */ /* 0x00026200000e0000 */
[----:B----4-:R-:W-:-:S04]  /*da60*/  IADD3 R0, R12, 0x8, RZ ;  /* 0x000000080c007810 */ /* 0x010fc80007ffe0ff */
[CC--:B------:R-:W-:Y:S02]  /*da70*/  ISETP.GE.OR P3, PT, R0.reuse, R24.reuse, P1 ;  /* 0x000000180000720c */ /* 0x0c0fe40000f66670 */
[-C--:B------:R-:W-:Y:S02]  /*da80*/  ISETP.GE.OR P1, PT, R13, R24.reuse, P1 ;  /* 0x000000180d00720c */ /* 0x080fe40000f26670 */
[----:B------:R-:W-:Y:S02]  /*da90*/  ISETP.GE.AND P0, PT, R0, R24, PT ;  /* 0x000000180000720c */ /* 0x000fe40003f06270 */
[----:B------:R-:W-:-:S05]  /*daa0*/  LOP3.LUT R0, R19, 0x7ffffffc, RZ, 0xc0, !PT ;  /* 0x7ffffffc13007812 */ /* 0x000fca00078ec0ff */
[----:B------:R-:W-:Y:S02]  /*dab0*/  IMAD.IADD R0, R16, 0x1, -R0 ;  /* 0x0000000110007824 */ /* 0x000fe400078e0a00 */
[----:B--2---:R2:W-:Y:S03]  /*dac0*/  @!P3 ST.E [R10.64], R21 ;  /* 0x000000150a00b985 */ /* 0x0045e6000c101908 */
[----:B------:R-:W-:Y:S01]  /*dad0*/  SHF.L.U32 R0, R0, 0x1, RZ ;  /* 0x0000000100007819 */ /* 0x000fe200000006ff */
[----:B---3--:R2:W-:Y:S04]  /*dae0*/  @!P2 ST.E [R8.64], R22 ;  /* 0x000000160800a985 */ /* 0x0085e8000c101908 */
[----:B------:R2:W-:Y:S01]  /*daf0*/  @!P1 ST.E [R6.64], R23 ;  /* 0x0000001706009985 */ /* 0x0005e2000c101908 */
[----:B------:R-:W-:-:S13]  /*db00*/  ISETP.GE.AND P1, PT, R12, R24, PT ;  /* 0x000000180c00720c */ /* 0x000fda0003f26270 */
[----:B------:R-:W-:Y:S05]  /*db10*/  @P1 BRA `(.L_x_23) ;  /* 0x000002d000001947 */ /* 0x000fea0003800000 */
[C---:B-12---:R-:W-:Y:S02]  /*db20*/  IADD3 R6, R0.reuse, 0x8, RZ ;  /* 0x0000000800067810 */ /* 0x046fe40007ffe0ff */
[C---:B------:R-:W-:Y:S02]  /*db30*/  IADD3 R5, R0.reuse, 0x10, RZ ;  /* 0x0000001000057810 */ /* 0x040fe40007ffe0ff */
[----:B------:R-:W-:Y:S02]  /*db40*/  IADD3 R4, R0, 0x18, RZ ;  /* 0x0000001800047810 */ /* 0x000fe40007ffe0ff */
[----:B------:R-:W-:Y:S02]  /*db50*/  ISETP.GE.AND P3, PT, R6, c[0x0][0x3c8], PT ;  /* 0x0000f20006007a0c */ /* 0x000fe40003f66270 */
[----:B------:R-:W-:Y:S02]  /*db60*/  ISETP.GE.AND P2, PT, R5, c[0x0][0x3c8], PT ;  /* 0x0000f20005007a0c */ /* 0x000fe40003f46270 */
[----:B------:R-:W-:-:S02]  /*db70*/  ISETP.GE.AND P1, PT, R4, c[0x0][0x3c8], PT ;  /* 0x0000f20004007a0c */ /* 0x000fc40003f26270 */
[----:B------:R-:W-:-:S07]  /*db80*/  ISETP.GE.AND P4, PT, R0, c[0x0][0x3c8], PT ;  /* 0x0000f20000007a0c */ /* 0x000fce0003f86270 */
[----:B------:R-:W-:Y:S02]  /*db90*/  @!P3 LEA.HI R8, R6, R6, RZ, 0x1 ;  /* 0x000000060608b211 */ /* 0x000fe400078f08ff */
[----:B------:R-:W-:Y:S02]  /*dba0*/  @!P2 LEA.HI R5, R5, R5, RZ, 0x1 ;  /* 0x000000050505a211 */ /* 0x000fe400078f08ff */
[----:B------:R-:W-:Y:S02]  /*dbb0*/  @!P1 LEA.HI R6, R4, R4, RZ, 0x1 ;  /* 0x0000000404069211 */ /* 0x000fe400078f08ff */
[----:B------:R-:W-:Y:S02]  /*dbc0*/  @!P3 LOP3.LUT R8, R8, 0xfffffffe, RZ, 0xc0, !PT ;  /* 0xfffffffe0808b812 */ /* 0x000fe400078ec0ff */
[----:B------:R-:W-:Y:S01]  /*dbd0*/  @!P2 LOP3.LUT R7, R5, 0xfffffffe, RZ, 0xc0, !PT ;  /* 0xfffffffe0507a812 */ /* 0x000fe200078ec0ff */
[----:B------:R-:W-:Y:S01]  /*dbe0*/  @!P4 IMAD.WIDE R4, R0, 0x4, R2 ;  /* 0x000000040004c825 */ /* 0x000fe200078e0202 */
[----:B------:R-:W-:-:S03]  /*dbf0*/  @!P1 LOP3.LUT R10, R6, 0xfffffffe, RZ, 0xc0, !PT ;  /* 0xfffffffe060a9812 */ /* 0x000fc600078ec0ff */
[--C-:B------:R-:W-:Y:S01]  /*dc00*/  @!P3 IMAD.WIDE R8, R8, 0x4, R2.reuse ;  /* 0x000000040808b825 */ /* 0x100fe200078e0202 */
[----:B------:R1:W-:Y:S03]  /*dc10*/  @!P4 ST.E.64 [R4.64], R124 ;  /* 0x0000007c0400c985 */ /* 0x0003e6000c101b08 */
[--C-:B------:R-:W-:Y:S01]  /*dc20*/  @!P2 IMAD.WIDE R6, R7, 0x4, R2.reuse ;  /* 0x000000040706a825 */ /* 0x100fe200078e0202 */
[----:B------:R2:W-:Y:S04]  /*dc30*/  @!P3 ST.E.64 [R8.64], R132 ;  /* 0x000000840800b985 */ /* 0x0005e8000c101b08 */
[----:B------:R3:W-:Y:S01]  /*dc40*/  @!P2 ST.E.64 [R6.64], R136 ;  /* 0x000000880600a985 */ /* 0x0007e2000c101b08 */
[----:B-1----:R-:W-:Y:S01]  /*dc50*/  @!P1 IMAD.WIDE R4, R10, 0x4, R2 ;  /* 0x000000040a049825 */ /* 0x002fe200078e0202 */
[----:B--2---:R-:W-:-:S04]  /*dc60*/  IADD3 R8, R0, 0x20, RZ ;  /* 0x0000002000087810 */ /* 0x004fc80007ffe0ff */
[----:B------:R1:W-:Y:S01]  /*dc70*/  @!P1 ST.E.64 [R4.64], R148 ;  /* 0x0000009404009985 */ /* 0x0003e2000c101b08 */
[----:B---3--:R-:W-:Y:S02]  /*dc80*/  IADD3 R6, R0, 0x28, RZ ;  /* 0x0000002800067810 */ /* 0x008fe40007ffe0ff */
[----:B------:R-:W-:Y:S02]  /*dc90*/  ISETP.GE.AND P4, PT, R8, c[0x0][0x3c8], PT ;  /* 0x0000f20008007a0c */ /* 0x000fe40003f86270 */
[----:B------:R-:W-:-:S11]  /*dca0*/  ISETP.GE.AND P3, PT, R6, c[0x0][0x3c8], PT ;  /* 0x0000f20006007a0c */ /* 0x000fd60003f66270 */
[----:B------:R-:W-:Y:S02]  /*dcb0*/  @!P4 LEA.HI R8, R8, R8, RZ, 0x1 ;  /* 0x000000080808c211 */ /* 0x000fe400078f08ff */
[----:B------:R-:W-:-:S04]  /*dcc0*/  @!P3 LEA.HI R7, R6, R6, RZ, 0x1 ;  /* 0x000000060607b211 */ /* 0x000fc800078f08ff */
[----:B------:R-:W-:Y:S02]  /*dcd0*/  @!P3 LOP3.LUT R7, R7, 0xfffffffe, RZ, 0xc0, !PT ;  /* 0xfffffffe0707b812 */ /* 0x000fe400078ec0ff */
[C---:B-1----:R-:W-:Y:S02]  /*dce0*/  IADD3 R5, R0.reuse, 0x30, RZ ;  /* 0x0000003000057810 */ /* 0x042fe40007ffe0ff */
[----:B------:R-:W-:Y:S02]  /*dcf0*/  IADD3 R4, R0, 0x38, RZ ;  /* 0x0000003800047810 */ /* 0x000fe40007ffe0ff */
[----:B------:R-:W-:Y:S02]  /*dd00*/  ISETP.GE.AND P2, PT, R5, c[0x0][0x3c8], PT ;  /* 0x0000f20005007a0c */ /* 0x000fe40003f46270 */
[----:B------:R-:W-:-:S11]  /*dd10*/  ISETP.GE.AND P1, PT, R4, c[0x0][0x3c8], PT ;  /* 0x0000f20004007a0c */ /* 0x000fd60003f26270 */
[----:B------:R-:W-:Y:S02]  /*dd20*/  @!P2 LEA.HI R6, R5, R5, RZ, 0x1 ;  /* 0x000000050506a211 */ /* 0x000fe400078f08ff */
[----:B------:R-:W-:Y:S02]  /*dd30*/  @!P1 LEA.HI R4, R4, R4, RZ, 0x1 ;  /* 0x0000000404049211 */ /* 0x000fe400078f08ff */
[----:B------:R-:W-:Y:S02]  /*dd40*/  @!P4 LOP3.LUT R5, R8, 0xfffffffe, RZ, 0xc0, !PT ;  /* 0xfffffffe0805c812 */ /* 0x000fe400078ec0ff */
[----:B------:R-:W-:Y:S01]  /*dd50*/  @!P2 LOP3.LUT R10, R6, 0xfffffffe, RZ, 0xc0, !PT ;  /* 0xfffffffe060aa812 */ /* 0x000fe200078ec0ff */
[----:B------:R-:W-:Y:S01]  /*dd60*/  @!P3 IMAD.WIDE R6, R7, 0x4, R2 ;  /* 0x000000040706b825 */ /* 0x000fe200078e0202 */
[----:B------:R-:W-:-:S03]  /*dd70*/  @!P1 LOP3.LUT R11, R4, 0xfffffffe, RZ, 0xc0, !PT ;  /* 0xfffffffe040b9812 */ /* 0x000fc600078ec0ff */
[----:B------:R-:W-:-:S04]  /*dd80*/  @!P4 IMAD.WIDE R8, R5, 0x4, R2 ;  /* 0x000000040508c825 */ /* 0x000fc800078e0202 */
[--C-:B------:R-:W-:Y:S01]  /*dd90*/  @!P2 IMAD.WIDE R4, R10, 0x4, R2.reuse ;  /* 0x000000040a04a825 */ /* 0x100fe200078e0202 */
[----:B------:R1:W-:Y:S03]  /*dda0*/  @!P4 ST.E.64 [R8.64], R152 ;  /* 0x000000980800c985 */ /* 0x0003e6000c101b08 */
[----:B------:R-:W-:Y:S01]  /*ddb0*/  @!P1 IMAD.WIDE R2, R11, 0x4, R2 ;  /* 0x000000040b029825 */ /* 0x000fe200078e0202 */
[----:B------:R1:W-:Y:S04]  /*ddc0*/  @!P3 ST.E.64 [R6.64], R164 ;  /* 0x000000a40600b985 */ /* 0x0003e8000c101b08 */
[----:B------:R1:W-:Y:S04]  /*ddd0*/  @!P2 ST.E.64 [R4.64], R168 ;  /* 0x000000a80400a985 */ /* 0x0003e8000c101b08 */
[----:B------:R1:W-:Y:S02]  /*dde0*/  @!P1 ST.E.64 [R2.64], R180 ;  /* 0x000000b402009985 */ /* 0x0003e4000c101b08 */
.L_x_23:
[----:B-1----:R-:W-:Y:S05]  /*ddf0*/  BSYNC B0 ;  /* 0x0000000000007941 */ /* 0x002fea0003800000 */
.L_x_22:
[----:B------:R1:W3:Y:S01]  /*de00*/  SHFL.IDX PT, R3, R17, 0x1, 0x1c1f ;  /* 0x003c1f0011037f89 */ /* 0x0002e200000e0000 */
[----:B------:R-:W-:Y:S03]  /*de10*/  BSSY B0, `(.L_x_24) ;  /* 0x0000030000007945 */ /* 0x000fe60003800000 */
[----:B------:R1:W4:Y:S01]  /*de20*/  SHFL.IDX PT, R2, R18, 0x1, 0x1c1f ;  /* 0x003c1f0012027f89 */ /* 0x00032200000e0000 */
[----:B------:R-:W-:Y:S05]  /*de30*/  @P0 BRA `(.L_x_25) ;  /* 0x000002d000000947 */ /* 0x000fea0003800000 */
[C---:B------:R-:W-:Y:S02]  /*de40*/  IADD3 R5, R0.reuse, 0x8, RZ ;  /* 0x0000000800057810 */ /* 0x040fe40007ffe0ff */
[----:B------:R-:W-:-:S02]  /*de50*/  IADD3 R4, R0, 0x10, RZ ;  /* 0x0000001000047810 */ /* 0x000fc40007ffe0ff */
[----:B------:R-:W-:Y:S02]  /*de60*/  ISETP.GE.AND P1, PT, R5, c[0x0][0x3c8], PT ;  /* 0x0000f20005007a0c */ /* 0x000fe40003f26270 */
[----:B------:R-:W-:Y:S02]  /*de70*/  ISETP.GE.AND P0, PT, R4, c[0x0][0x3c8], PT ;  /* 0x0000f20004007a0c */ /* 0x000fe40003f06270 */
[C---:B------:R-:W-:Y:S02]  /*de80*/  ISETP.GE.AND P2, PT, R0.reuse, c[0x0][0x3c8], PT ;  /* 0x0000f20000007a0c */ /* 0x040fe40003f46270 */
[----:B--2---:R-:W-:-:S04]  /*de90*/  IADD3 R10, R0, 0x18, RZ ;  /* 0x00000018000a7810 */ /* 0x004fc80007ffe0ff */
[----:B------:R-:W-:-:S03]  /*dea0*/  ISETP.GE.AND P4, PT, R10, c[0x0][0x3c8], PT ;  /* 0x0000f2000a007a0c */ /* 0x000fc60003f86270 */
[----:B------:R-:W-:Y:S02]  /*deb0*/  @!P1 LEA.HI R5, R5, R5, RZ, 0x1 ;  /* 0x0000000505059211 */ /* 0x000fe400078f08ff */
[----:B------:R-:W-:Y:S02]  /*dec0*/  @!P0 LEA.HI R4, R4, R4, RZ, 0x1 ;  /* 0x0000000404048211 */ /* 0x000fe400078f08ff */
[----:B------:R-:W-:Y:S01]  /*ded0*/  @!P1 LOP3.LUT R5, R5, 0xfffffffe, RZ, 0xc0, !PT ;  /* 0xfffffffe05059812 */ /* 0x000fe200078ec0ff */
[----:B---34-:R-:W-:Y:S01]  /*dee0*/  @!P2 IMAD.WIDE R6, R0, 0x4, R2 ;  /* 0x000000040006a825 */ /* 0x018fe200078e0202 */
[----:B------:R-:W-:-:S03]  /*def0*/  @!P0 LOP3.LUT R8, R4, 0xfffffffe, RZ, 0xc0, !PT ;  /* 0xfffffffe04088812 */ /* 0x000fc600078ec0ff */
[--C-:B------:R-:W-:Y:S01]  /*df00*/  @!P1 IMAD.WIDE R4, R5, 0x4, R2.reuse ;  /* 0x0000000405049825 */ /* 0x100fe200078e0202 */
[----:B------:R2:W-:Y:S01]  /*df10*/  @!P2 ST.E.64 [R6.64], R126 ;  /* 0x0000007e0600a985 */ /* 0x0005e2000c101b08 */
[----:B------:R-:W-:Y:S02]  /*df20*/  @!P4 LEA.HI R10, R10, R10, RZ, 0x1 ;  /* 0x0000000a0a0ac211 */ /* 0x000fe400078f08ff */
[----:B------:R-:W-:Y:S01]  /*df30*/  @!P0 IMAD.WIDE R8, R8, 0x4, R2 ;  /* 0x0000000408088825 */ /* 0x000fe200078e0202 */
[----:B------:R3:W-:Y:S04]  /*df40*/  @!P1 ST.E.64 [R4.64], R134 ;  /* 0x0000008604009985 */ /* 0x0007e8000c101b08 */
[----:B------:R4:W-:Y:S01]  /*df50*/  @!P0 ST.E.64 [R8.64], R138 ;  /* 0x0000008a08008985 */ /* 0x0009e2000c101b08 */
[----:B--2---:R-:W-:-:S02]  /*df60*/  IADD3 R7, R0, 0x20, RZ ;  /* 0x0000002000077810 */ /* 0x004fc40007ffe0ff */
[C---:B------:R-:W-:Y:S02]  /*df70*/  IADD3 R6, R0.reuse, 0x28, RZ ;  /* 0x0000002800067810 */ /* 0x040fe40007ffe0ff */
[C---:B---3--:R-:W-:Y:S02]  /*df80*/  IADD3 R5, R0.reuse, 0x30, RZ ;  /* 0x0000003000057810 */ /* 0x048fe40007ffe0ff */
[----:B------:R-:W-:Y:S02]  /*df90*/  IADD3 R4, R0, 0x38, RZ ;  /* 0x0000003800047810 */ /* 0x000fe40007ffe0ff */
[----:B------:R-:W-:Y:S02]  /*dfa0*/  ISETP.GE.AND P3, PT, R7, c[0x0][0x3c8], PT ;  /* 0x0000f20007007a0c */ /* 0x000fe40003f66270 */
[----:B------:R-:W-:Y:S02]  /*dfb0*/  ISETP.GE.AND P2, PT, R6, c[0x0][0x3c8], PT ;  /* 0x0000f20006007a0c */ /* 0x000fe40003f46270 */
[----:B------:R-:W-:-:S02]  /*dfc0*/  ISETP.GE.AND P1, PT, R5, c[0x0][0x3c8], PT ;  /* 0x0000f20005007a0c */ /* 0x000fc40003f26270 */
[----:B------:R-:W-:-:S07]  /*dfd0*/  ISETP.GE.AND P0, PT, R4, c[0x0][0x3c8], PT ;  /* 0x0000f20004007a0c */ /* 0x000fce0003f06270 */
[----:B----4-:R-:W-:Y:S02]  /*dfe0*/  @!P3 LEA.HI R8, R7, R7, RZ, 0x1 ;  /* 0x000000070708b211 */ /* 0x010fe400078f08ff */
[----:B------:R-:W-:Y:S02]  /*dff0*/  @!P2 LEA.HI R7, R6, R6, RZ, 0x1 ;  /* 0x000000060607a211 */ /* 0x000fe400078f08ff */
[----:B------:R-:W-:Y:S02]  /*e000*/  @!P1 LEA.HI R6, R5, R5, RZ, 0x1 ;  /* 0x0000000505069211 */ /* 0x000fe400078f08ff */
[----:B------:R-:W-:Y:S02]  /*e010*/  @!P0 LEA.HI R4, R4, R4, RZ, 0x1 ;  /* 0x0000000404048211 */ /* 0x000fe400078f08ff */
[----:B------:R-:W-:Y:S02]  /*e020*/  @!P4 LOP3.LUT R5, R10, 0xfffffffe, RZ, 0xc0, !PT ;  /* 0xfffffffe0a05c812 */ /* 0x000fe400078ec0ff */
[----:B------:R-:W-:-:S02]  /*e030*/  @!P3 LOP3.LUT R8, R8, 0xfffffffe, RZ, 0xc0, !PT ;  /* 0xfffffffe0808b812 */ /* 0x000fc400078ec0ff */
[----:B------:R-:W-:Y:S01]  /*e040*/  @!P2 LOP3.LUT R7, R7, 0xfffffffe, RZ, 0xc0, !PT ;  /* 0xfffffffe0707a812 */ /* 0x000fe200078ec0ff */
[--C-:B------:R-:W-:Y:S01]  /*e050*/  @!P4 IMAD.WIDE R10, R5, 0x4, R2.reuse ;  /* 0x00000004050ac825 */ /* 0x100fe200078e0202 */
[----:B------:R-:W-:Y:S02]  /*e060*/  @!P1 LOP3.LUT R12, R6, 0xfffffffe, RZ, 0xc0, !PT ;  /* 0xfffffffe060c9812 */ /* 0x000fe400078ec0ff */
[----:B------:R-:W-:Y:S01]  /*e070*/  @!P0 LOP3.LUT R13, R4, 0xfffffffe, RZ, 0xc0, !PT ;  /* 0xfffffffe040d8812 */ /* 0x000fe200078ec0ff */
[--C-:B------:R-:W-:Y:S01]  /*e080*/  @!P3 IMAD.WIDE R8, R8, 0x4, R2.reuse ;  /* 0x000000040808b825 */ /* 0x100fe200078e0202 */
[----:B------:R2:W-:Y:S03]  /*e090*/  @!P4 ST.E.64 [R10.64], R150 ;  /* 0x000000960a00c985 */ /* 0x0005e6000c101b08 */
[--C-:B------:R-:W-:Y:S01]  /*e0a0*/  @!P2 IMAD.WIDE R6, R7, 0x4, R2.reuse ;  /* 0x000000040706a825 */ /* 0x100fe200078e0202 */
[----:B------:R2:W-:Y:S03]  /*e0b0*/  @!P3 ST.E.64 [R8.64], R154 ;  /* 0x0000009a0800b985 */ /* 0x0005e6000c101b08 */
[--C-:B------:R-:W-:Y:S01]  /*e0c0*/  @!P1 IMAD.WIDE R4, R12, 0x4, R2.reuse ;  /* 0x000000040c049825 */ /* 0x100fe200078e0202 */
[----:B------:R2:W-:Y:S03]  /*e0d0*/  @!P2 ST.E.64 [R6.64], R166 ;  /* 0x000000a60600a985 */ /* 0x0005e6000c101b08 */
[----:B------:R-:W-:Y:S01]  /*e0e0*/  @!P0 IMAD.WIDE R2, R13, 0x4, R2 ;  /* 0x000000040d028825 */ /* 0x000fe200078e0202 */
[----:B------:R2:W-:Y:S04]  /*e0f0*/  @!P1 ST.E.64 [R4.64], R170 ;  /* 0x000000aa04009985 */ /* 0x0005e8000c101b08 */
[----:B------:R2:W-:Y:S02]  /*e100*/  @!P0 ST.E.64 [R2.64], R182 ;  /* 0x000000b602008985 */ /* 0x0005e4000c101b08 */
.L_x_25:
[----:B------:R-:W-:Y:S05]  /*e110*/  BSYNC B0 ;  /* 0x0000000000007941 */ /* 0x000fea0003800000 */
.L_x_24:
[----:B--23--:R2:W3:Y:S01]  /*e120*/  SHFL.IDX PT, R3, R17, 0x2, 0x1c1f ;  /* 0x005c1f0011037f89 */ /* 0x00c4e200000e0000 */
[----:B------:R-:W-:Y:S03]  /*e130*/  BSSY B0, `(.L_x_26) ;  /* 0x0000030000007945 */ /* 0x000fe60003800000 */
[----:B----4-:R2:W4:Y:S01]  /*e140*/  SHFL.IDX PT, R2, R18, 0x2, 0x1c1f ;  /* 0x005c1f0012027f89 */ /* 0x01052200000e0000 */
[----:B------:R-:W-:Y:S05]  /*e150*/  @P5 BRA `(.L_x_27) ;  /* 0x000002d000005947 */ /* 0x000fea0003800000 */
[C---:B------:R-:W-:Y:S02]  /*e160*/  IADD3 R4, R0.reuse, 0x8, RZ ;  /* 0x0000000800047810 */ /* 0x040fe40007ffe0ff */
[----:B------:R-:W-:-:S02]  /*e170*/  ISETP.GE.AND P1, PT, R0, c[0x0][0x3c8], PT ;  /* 0x0000f20000007a0c */ /* 0x000fc40003f26270 */
[----:B------:R-:W-:Y:S02]  /*e180*/  ISETP.GE.AND P0, PT, R4, c[0x0][0x3c8], PT ;  /* 0x0000f20004007a0c */ /* 0x000fe40003f06270 */
[C---:B------:R-:W-:Y:S02]  /*e190*/  IADD3 R9, R0.reuse, 0x10, RZ ;  /* 0x0000001000097810 */ /* 0x040fe40007ffe0ff */
[----:B------:R-:W-:Y:S02]  /*e1a0*/  IADD3 R8, R0, 0x18, RZ ;  /* 0x0000001800087810 */ /* 0x000fe40007ffe0ff */
[----:B------:R-:W-:Y:S02]  /*e1b0*/  ISETP.GE.AND P5, PT, R9, c[0x0][0x3c8], PT ;  /* 0x0000f20009007a0c */ /* 0x000fe40003fa6270 */
[----:B------:R-:W-:-:S03]  /*e1c0*/  ISETP.GE.AND P4, PT, R8, c[0x0][0x3c8], PT ;  /* 0x0000f20008007a0c */ /* 0x000fc60003f86270 */
[----:B---34-:R-:W-:Y:S02]  /*e1d0*/  @!P1 IMAD.WIDE R6, R0, 0x4, R2 ;  /* 0x0000000400069825 */ /* 0x018fe400078e0202 */
[----:B------:R-:W-:-:S03]  /*e1e0*/  @!P0 LEA.HI R4, R4, R4, RZ, 0x1 ;  /* 0x0000000404048211 */ /* 0x000fc600078f08ff */
[----:B------:R3:W-:Y:S01]  /*e1f0*/  @!P1 ST.E.64 [R6.64], R120 ;  /* 0x0000007806009985 */ /* 0x0007e2000c101b08 */
[----:B------:R-:W-:Y:S02]  /*e200*/  @!P0 LOP3.LUT R4, R4, 0xfffffffe, RZ, 0xc0, !PT ;  /* 0xfffffffe04048812 */ /* 0x000fe400078ec0ff */
[----:B------:R-:W-:Y:S02]  /*e210*/  @!P5 LEA.HI R9, R9, R9, RZ, 0x1 ;  /* 0x000000090909d211 */ /* 0x000fe400078f08ff */
[----:B------:R-:W-:Y:S01]  /*e220*/  @!P4 LEA.HI R10, R8, R8, RZ, 0x1 ;  /* 0x00000008080ac211 */ /* 0x000fe200078f08ff */
[----:B------:R-:W-:-:S03]  /*e230*/  @!P0 IMAD.WIDE R4, R4, 0x4, R2 ;  /* 0x0000000404048825 */ /* 0x000fc600078e0202 */
[----:B------:R-:W-:Y:S02]  /*e240*/  @!P4 LOP3.LUT R10, R10, 0xfffffffe, RZ, 0xc0, !PT ;  /* 0xfffffffe0a0ac812 */ /* 0x000fe400078ec0ff */
[----:B------:R4:W-:Y:S03]  /*e250*/  @!P0 ST.E.64 [R4.64], R128 ;  /* 0x0000008004008985 */ /* 0x0009e6000c101b08 */
[----:B------:R-:W-:Y:S01]  /*e260*/  @!P4 IMAD.WIDE R10, R10, 0x4, R2 ;  /* 0x000000040a0ac825 */ /* 0x000fe200078e0202 */
[C---:B---3--:R-:W-:Y:S02]  /*e270*/  IADD3 R7, R0.reuse, 0x20, RZ ;  /* 0x0000002000077810 */ /* 0x048fe40007ffe0ff */
[----:B------:R-:W-:Y:S02]  /*e280*/  IADD3 R6, R0, 0x28, RZ ;  /* 0x0000002800067810 */ /* 0x000fe40007ffe0ff */
[----:B------:R-:W-:-:S02]  /*e290*/  ISETP.GE.AND P3, PT, R7, c[0x0][0x3c8], PT ;  /* 0x0000f20007007a0c */ /* 0x000fc40003f66270 */
[----:B------:R-:W-:Y:S02]  /*e2a0*/  ISETP.GE.AND P2, PT, R6, c[0x0][0x3c8], PT ;  /* 0x0000f20006007a0c */ /* 0x000fe40003f46270 */
[C---:B----4-:R-:W-:Y:S02]  /*e2b0*/  IADD3 R5, R0.reuse, 0x30, RZ ;  /* 0x0000003000057810 */ /* 0x050fe40007ffe0ff */
[----:B------:R-:W-:Y:S02]  /*e2c0*/  IADD3 R4, R0, 0x38, RZ ;  /* 0x0000003800047810 */ /* 0x000fe40007ffe0ff */
[----:B------:R-:W-:Y:S02]  /*e2d0*/  ISETP.GE.AND P1, PT, R5, c[0x0][0x3c8], PT ;  /* 0x0000f20005007a0c */ /* 0x000fe40003f26270 */
[----:B------:R-:W-:-:S03]  /*e2e0*/  ISETP.GE.AND P0, PT, R4, c[0x0][0x3c8], PT ;  /* 0x0000f20004007a0c */ /* 0x000fc60003f06270 */
[----:B------:R-:W-:Y:S02]  /*e2f0*/  @!P3 LEA.HI R8, R7, R7, RZ, 0x1 ;  /* 0x000000070708b211 */ /* 0x000fe400078f08ff */
[----:B------:R-:W-:Y:S02]  /*e300*/  @!P2 LEA.HI R7, R6, R6, RZ, 0x1 ;  /* 0x000000060607a211 */ /* 0x000fe400078f08ff */
[----:B------:R-:W-:Y:S02]  /*e310*/  @!P3 LOP3.LUT R8, R8, 0xfffffffe, RZ, 0xc0, !PT ;  /* 0xfffffffe0808b812 */ /* 0x000fe400078ec0ff */
[----:B------:R-:W-:Y:S02]  /*e320*/  @!P2 LOP3.LUT R7, R7, 0xfffffffe, RZ, 0xc0, !PT ;  /* 0xfffffffe0707a812 */ /* 0x000fe400078ec0ff */
[----:B------:R-:W-:Y:S02]  /*e330*/  @!P1 LEA.HI R6, R5, R5, RZ, 0x1 ;  /* 0x0000000505069211 */ /* 0x000fe400078f08ff */
[----:B------:R-:W-:Y:S01]  /*e340*/  @!P5 LOP3.LUT R5, R9, 0xfffffffe, RZ, 0xc0, !PT ;  /* 0xfffffffe0905d812 */ /* 0x000fe200078ec0ff */
[----:B------:R-:W-:Y:S01]  /*e350*/  @!P3 IMAD.WIDE R8, R8, 0x4, R2 ;  /* 0x000000040808b825 */ /* 0x000fe200078e0202 */
[----:B------:R-:W-:-:S02]  /*e360*/  @!P0 LEA.HI R4, R4, R4, RZ, 0x1 ;  /* 0x0000000404048211 */ /* 0x000fc400078f08ff */
[----:B------:R-:W-:Y:S01]  /*e370*/  @!P1 LOP3.LUT R14, R6, 0xfffffffe, RZ, 0xc0, !PT ;  /* 0xfffffffe060e9812 */ /* 0x000fe200078ec0ff */
[----:B------:R-:W-:Y:S01]  /*e380*/  @!P5 IMAD.WIDE R12, R5, 0x4, R2 ;  /* 0x00000004050cd825 */ /* 0x000fe200078e0202 */
[----:B------:R-:W-:-:S03]  /*e390*/  @!P0 LOP3.LUT R15, R4, 0xfffffffe, RZ, 0xc0, !PT ;  /* 0xfffffffe040f8812 */ /* 0x000fc600078ec0ff */
[--C-:B------:R-:W-:Y:S01]  /*e3a0*/  @!P2 IMAD.WIDE R6, R7, 0x4, R2.reuse ;  /* 0x000000040706a825 */ /* 0x100fe200078e0202 */
[----:B------:R3:W-:Y:S03]  /*e3b0*/  @!P5 ST.E.64 [R12.64], R140 ;  /* 0x0000008c0c00d985 */ /* 0x0007e6000c101b08 */
[--C-:B------:R-:W-:Y:S01]  /*e3c0*/  @!P1 IMAD.WIDE R4, R14, 0x4, R2.reuse ;  /* 0x000000040e049825 */ /* 0x100fe200078e0202 */
[----:B------:R3:W-:Y:S03]  /*e3d0*/  @!P4 ST.E.64 [R10.64], R144 ;  /* 0x000000900a00c985 */ /* 0x0007e6000c101b08 */
[----:B------:R-:W-:Y:S01]  /*e3e0*/  @!P0 IMAD.WIDE R2, R15, 0x4, R2 ;  /* 0x000000040f028825 */ /* 0x000fe200078e0202 */
[----:B------:R3:W-:Y:S04]  /*e3f0*/  @!P3 ST.E.64 [R8.64], R156 ;  /* 0x0000009c0800b985 */ /* 0x0007e8000c101b08 */
[----:B------:R3:W-:Y:S04]  /*e400*/  @!P2 ST.E.64 [R6.64], R160 ;  /* 0x000000a00600a985 */ /* 0x0007e8000c101b08 */
[----:B------:R3:W-:Y:S04]  /*e410*/  @!P1 ST.E.64 [R4.64], R172 ;  /* 0x000000ac04009985 */ /* 0x0007e8000c101b08 */
[----:B------:R3:W-:Y:S02]  /*e420*/  @!P0 ST.E.64 [R2.64], R176 ;  /* 0x000000b002008985 */ /* 0x0007e4000c101b08 */
.L_x_27:
[----:B------:R-:W-:Y:S05]  /*e430*/  BSYNC B0 ;  /* 0x0000000000007941 */ /* 0x000fea0003800000 */
.L_x_26:
[----:B---3--:R3:W1:Y:S04]  /*e440*/  SHFL.IDX PT, R3, R17, 0x3, 0x1c1f ;  /* 0x007c1f0011037f89 */ /* 0x00866800000e0000 */
[----:B----4-:R3:W4:Y:S01]  /*e450*/  SHFL.IDX PT, R2, R18, 0x3, 0x1c1f ;  /* 0x007c1f0012027f89 */ /* 0x01072200000e0000 */
[----:B------:R-:W-:Y:S05]  /*e460*/  @P6 EXIT ;  /* 0x000000000000694d */ /* 0x000fea0003800000 */
[C---:B------:R-:W-:Y:S02]  /*e470*/  IADD3 R4, R0.reuse, 0x8, RZ ;  /* 0x0000000800047810 */ /* 0x040fe40007ffe0ff */
[----:B------:R-:W-:-:S02]  /*e480*/  ISETP.GE.AND P6, PT, R0, c[0x0][0x3c8], PT ;  /* 0x0000f20000007a0c */ /* 0x000fc40003fc6270 */
[----:B------:R-:W-:Y:S02]  /*e490*/  ISETP.GE.AND P5, PT, R4, c[0x0][0x3c8], PT ;  /* 0x0000f20004007a0c */ /* 0x000fe40003fa6270 */
[C---:B------:R-:W-:Y:S02]  /*e4a0*/  IADD3 R9, R0.reuse, 0x10, RZ ;  /* 0x0000001000097810 */ /* 0x040fe40007ffe0ff */
[C---:B------:R-:W-:Y:S02]  /*e4b0*/  IADD3 R8, R0.reuse, 0x18, RZ ;  /* 0x0000001800087810 */ /* 0x040fe40007ffe0ff */
[C---:B------:R-:W-:Y:S02]  /*e4c0*/  IADD3 R10, R0.reuse, 0x20, RZ ;  /* 0x00000020000a7810 */ /* 0x040fe40007ffe0ff */
[C---:B------:R-:W-:Y:S02]  /*e4d0*/  IADD3 R11, R0.reuse, 0x28, RZ ;  /* 0x00000028000b7810 */ /* 0x040fe40007ffe0ff */
[C---:B------:R-:W-:Y:S01]  /*e4e0*/  IADD3 R13, R0.reuse, 0x30, RZ ;  /* 0x00000030000d7810 */ /* 0x040fe20007ffe0ff */
[----:B-1--4-:R-:W-:Y:S01]  /*e4f0*/  @!P6 IMAD.WIDE R6, R0, 0x4, R2 ;  /* 0x000000040006e825 */ /* 0x012fe200078e0202 */
[----:B------:R-:W-:-:S02]  /*e500*/  ISETP.GE.AND P4, PT, R9, c[0x0][0x3c8], PT ;  /* 0x0000f20009007a0c */ /* 0x000fc40003f86270 */
[----:B------:R-:W-:Y:S02]  /*e510*/  @!P5 LEA.HI R4, R4, R4, RZ, 0x1 ;  /* 0x000000040404d211 */ /* 0x000fe400078f08ff */
[----:B------:R-:W-:Y:S01]  /*e520*/  ISETP.GE.AND P3, PT, R8, c[0x0][0x3c8], PT ;  /* 0x0000f20008007a0c */ /* 0x000fe20003f66270 */
[----:B------:R1:W-:Y:S01]  /*e530*/  @!P6 ST.E.64 [R6.64], R122 ;  /* 0x0000007a0600e985 */ /* 0x0003e2000c101b08 */
[----:B------:R-:W-:Y:S02]  /*e540*/  ISETP.GE.AND P2, PT, R10, c[0x0][0x3c8], PT ;  /* 0x0000f2000a007a0c */ /* 0x000fe40003f46270 */
[----:B------:R-:W-:Y:S02]  /*e550*/  ISETP.GE.AND P1, PT, R11, c[0x0][0x3c8], PT ;  /* 0x0000f2000b007a0c */ /* 0x000fe40003f26270 */
[----:B------:R-:W-:Y:S02]  /*e560*/  ISETP.GE.AND P0, PT, R13, c[0x0][0x3c8], PT ;  /* 0x0000f2000d007a0c */ /* 0x000fe40003f06270 */
[----:B------:R-:W-:-:S02]  /*e570*/  @!P5 LOP3.LUT R4, R4, 0xfffffffe, RZ, 0xc0, !PT ;  /* 0xfffffffe0404d812 */ /* 0x000fc400078ec0ff */
[----:B------:R-:W-:Y:S02]  /*e580*/  @!P4 LEA.HI R12, R9, R9, RZ, 0x1 ;  /* 0x00000009090cc211 */ /* 0x000fe400078f08ff */
[----:B------:R-:W-:Y:S01]  /*e590*/  IADD3 R0, R0, 0x38, RZ ;  /* 0x0000003800007810 */ /* 0x000fe20007ffe0ff */
[----:B------:R-:W-:Y:S01]  /*e5a0*/  @!P5 IMAD.WIDE R4, R4, 0x4, R2 ;  /* 0x000000040404d825 */ /* 0x000fe200078e0202 */
[----:B------:R-:W-:Y:S02]  /*e5b0*/  @!P3 LEA.HI R8, R8, R8, RZ, 0x1 ;  /* 0x000000080808b211 */ /* 0x000fe400078f08ff */
[----:B------:R-:W-:Y:S02]  /*e5c0*/  @!P4 LOP3.LUT R12, R12, 0xfffffffe, RZ, 0xc0, !PT ;  /* 0xfffffffe0c0cc812 */ /* 0x000fe400078ec0ff */
[----:B------:R4:W-:Y:S01]  /*e5d0*/  @!P5 ST.E.64 [R4.64], R130 ;  /* 0x000000820400d985 */ /* 0x0009e2000c101b08 */
[----:B------:R-:W-:Y:S02]  /*e5e0*/  @!P3 LOP3.LUT R8, R8, 0xfffffffe, RZ, 0xc0, !PT ;  /* 0xfffffffe0808b812 */ /* 0x000fe400078ec0ff */
[----:B-1----:R-:W-:-:S04]  /*e5f0*/  @!P2 LEA.HI R6, R10, R10, RZ, 0x1 ;  /* 0x0000000a0a06a211 */ /* 0x002fc800078f08ff */
[----:B------:R-:W-:Y:S02]  /*e600*/  @!P2 LOP3.LUT R6, R6, 0xfffffffe, RZ, 0xc0, !PT ;  /* 0xfffffffe0606a812 */ /* 0x000fe400078ec0ff */
[----:B----4-:R-:W-:Y:S01]  /*e610*/  @!P1 LEA.HI R5, R11, R11, RZ, 0x1 ;  /* 0x0000000b0b059211 */ /* 0x010fe200078f08ff */
[--C-:B------:R-:W-:Y:S01]  /*e620*/  @!P3 IMAD.WIDE R10, R8, 0x4, R2.reuse ;  /* 0x00000004080ab825 */ /* 0x100fe200078e0202 */
[----:B------:R-:W-:Y:S02]  /*e630*/  @!P0 LEA.HI R4, R13, R13, RZ, 0x1 ;  /* 0x0000000d0d048211 */ /* 0x000fe400078f08ff */
        /* <DEDUP_REMOVED lines=10> */
[----:B------:R1:W-:Y:S01]  /*e6e0*/  @!P0 ST.E.64 [R4.64], R174 ;  /* 0x000000ae04008985 */ /* 0x0003e2000c101b08 */
[----:B------:R-:W-:-:S13]  /*e6f0*/  ISETP.GE.AND P0, PT, R0, c[0x0][0x3c8], PT ;  /* 0x0000f20000007a0c */ /* 0x000fda0003f06270 */
[----:B------:R-:W-:Y:S05]  /*e700*/  @P0 EXIT ;  /* 0x000000000000094d */ /* 0x000fea0003800000 */
[----:B------:R-:W-:-:S04]  /*e710*/  LEA.HI R0, R0, R0, RZ, 0x1 ;  /* 0x0000000000007211 */ /* 0x000fc800078f08ff */
[----:B------:R-:W-:-:S05]  /*e720*/  LOP3.LUT R0, R0, 0xfffffffe, RZ, 0xc0, !PT ;  /* 0xfffffffe00007812 */ /* 0x000fca00078ec0ff */
[----:B------:R-:W-:-:S05]  /*e730*/  IMAD.WIDE R2, R0, 0x4, R2 ;  /* 0x0000000400027825 */ /* 0x000fca00078e0202 */
[----:B------:R-:W-:Y:S01]  /*e740*/  ST.E.64 [R2.64], R178 ;  /* 0x000000b202007985 */ /* 0x000fe2000c101b08 */
[----:B------:R-:W-:Y:S05]  /*e750*/  EXIT ;  /* 0x000000000000794d */ /* 0x000fea0003800000 */
.L_x_21:
[----:B------:R-:W1:Y:S02]  /*e760*/  S2R R0, SR_TID.X ;  /* 0x0000000000007919 */ /* 0x000e640000002100 */
[----:B-1----:R-:W-:-:S13]  /*e770*/  ISETP.GT.AND P0, PT, R0, 0x7f, PT ;  /* 0x0000007f0000780c */ /* 0x002fda0003f04270 */
[----:B------:R-:W-:Y:S05]  /*e780*/  @P0 EXIT ;  /* 0x000000000000094d */ /* 0x000fea0003800000 */
[----:B------:R-:W1:Y:S01]  /*e790*/  S2R R8, SR_CTAID.X ;  /* 0x0000000000087919 */ /* 0x000e620000002500 */
[----:B------:R-:W-:-:S05]  /*e7a0*/  MOV R3, c[0x0][0x4e8] ;  /* 0x00013a0000037a02 */ /* 0x000fca0000000f00 */
[----:B------:R-:W-:Y:S01]  /*e7b0*/  IMAD R2, R3, c[0x0][0x388], RZ ;  /* 0x0000e20003027a24 */ /* 0x000fe200078e02ff */
[----:B-1----:R-:W-:-:S04]  /*e7c0*/  LEA R8, R8, R0, 0x7 ;  /* 0x0000000008087211 */ /* 0x002fc800078e38ff */
[----:B------:R-:W-:-:S13]  /*e7d0*/  ISETP.GE.AND P0, PT, R8, R2, PT ;  /* 0x000000020800720c */ /* 0x000fda0003f06270 */
[----:B------:R-:W-:Y:S05]  /*e7e0*/  @P0 EXIT ;  /* 0x000000000000094d */ /* 0x000fea0003800000 */
[----:B------:R-:W2:Y:S01]  /*e7f0*/  LDL.LU R4, [R1+0x30] ;  /* 0x0000300001047983 */ /* 0x000ea20000300800 */
[----:B------:R-:W-:-:S03]  /*e800*/  ISETP.NE.AND P0, PT, R3, 0x1, PT ;  /* 0x000000010300780c */ /* 0x000fc60003f05270 */
[----:B------:R-:W1:Y:S04]  /*e810*/  S2R R9, SR_CTAID.Z ;  /* 0x0000000000097919 */ /* 0x000e680000002700 */
[----:B------:R-:W3:Y:S06]  /*e820*/  S2R R10, SR_CTAID.Y ;  /* 0x00000000000a7919 */ /* 0x000eec0000002600 */
[----:B------:R-:W-:Y:S01]  /*e830*/  @P0 IMAD.HI.U32 R6, R8, c[0x0][0x4ec], RZ ;  /* 0x00013b0008060a27 */ /* 0x000fe200078e00ff */
[----:B-1----:R-:W-:-:S02]  /*e840*/  SHF.R.S32.HI R7, RZ, 0x1f, R9 ;  /* 0x0000001fff077819 */ /* 0x002fc40000011409 */
[----:B--2---:R-:W-:Y:S01]  /*e850*/  SHF.R.S32.HI R0, RZ, 0x1f, R4 ;  /* 0x0000001fff007819 */ /* 0x004fe20000011404 */
[C---:B------:R-:W-:Y:S01]  /*e860*/  IMAD.WIDE.U32 R2, R4.reuse, c[0x0][0x4d0], RZ ;  /* 0x0001340004027a25 */ /* 0x040fe200078e00ff */
[----:B------:R-:W-:-:S03]  /*e870*/  IADD3 R5, -R4, RZ, RZ ;  /* 0x000000ff04057210 */ /* 0x000fc60007ffe1ff */
[----:B------:R-:W-:-:S04]  /*e880*/  IMAD R0, R0, c[0x0][0x4d0], RZ ;  /* 0x0001340000007a24 */ /* 0x000fc800078e02ff */
[----:B------:R-:W-:Y:S01]  /*e890*/  IMAD R0, R4, c[0x0][0x4d4], R0 ;  /* 0x0001350004007a24 */ /* 0x000fe200078e0200 */
[----:B------:R-:W-:Y:S02]  /*e8a0*/  MOV R4, R8 ;  /* 0x0000000800047202 */ /* 0x000fe40000000f00 */
[----:B------:R-:W-:Y:S02]  /*e8b0*/  @P0 SHF.R.U32.HI R4, RZ, c[0x0][0x4f0], R6 ;  /* 0x00013c00ff040a19 */ /* 0x000fe40000011606 */
[----:B------:R-:W-:Y:S01]  /*e8c0*/  IADD3 R3, R3, R0, RZ ;  /* 0x0000000003037210 */ /* 0x000fe20007ffe0ff */
[----:B------:R-:W-:Y:S02]  /*e8d0*/  IMAD R0, R7, c[0x0][0x4d8], RZ ;  /* 0x0001360007007a24 */ /* 0x000fe400078e02ff */
[----:B---3--:R-:W-:Y:S01]  /*e8e0*/  IMAD R7, R5, c[0x0][0x550], R10 ;  /* 0x0001540005077a24 */ /* 0x008fe200078e020a */
[----:B------:R-:W-:Y:S01]  /*e8f0*/  IADD3 R5, -R4, RZ, RZ ;  /* 0x000000ff04057210 */ /* 0x000fe20007ffe1ff */
[----:B------:R-:W-:-:S02]  /*e900*/  IMAD R0, R9, c[0x0][0x4dc], R0 ;  /* 0x0001370009007a24 */ /* 0x000fc400078e0200 */
[----:B------:R-:W-:Y:S01]  /*e910*/  IMAD.WIDE.U32 R2, R9, c[0x0][0x4d8], R2 ;  /* 0x0001360009027a25 */ /* 0x000fe200078e0002 */
[----:B------:R-:W-:-:S03]  /*e920*/  SHF.R.S32.HI R6, RZ, 0x1f, R7 ;  /* 0x0000001fff067819 */ /* 0x000fc60000011407 */
[----:B------:R-:W-:Y:S01]  /*e930*/  IMAD R5, R5, c[0x0][0x4e8], R8 ;  /* 0x00013a0005057a24 */ /* 0x000fe200078e0208 */
[----:B------:R-:W-:Y:S01]  /*e940*/  IADD3 R3, R0, R3, RZ ;  /* 0x0000000300037210 */ /* 0x000fe20007ffe0ff */
[----:B------:R-:W-:-:S03]  /*e950*/  IMAD R6, R6, c[0x0][0x4e0], RZ ;  /* 0x0001380006067a24 */ /* 0x000fc600078e02ff */
[----:B------:R-:W-:Y:S01]  /*e960*/  SHF.R.S32.HI R0, RZ, 0x1f, R5 ;  /* 0x0000001fff007819 */ /* 0x000fe20000011405 */
[----:B------:R-:W-:-:S04]  /*e970*/  IMAD.WIDE.U32 R2, R7, c[0x0][0x4e0], R2 ;  /* 0x0001380007027a25 */ /* 0x000fc800078e0002 */
[----:B------:R-:W-:Y:S01]  /*e980*/  IMAD R7, R7, c[0x0][0x4e4], R6 ;  /* 0x0001390007077a24 */ /* 0x000fe200078e0206 */
[----:B------:R-:W-:Y:S01]  /*e990*/  SHF.R.S32.HI R6, RZ, 0x1f, R4 ;  /* 0x0000001fff067819 */ /* 0x000fe20000011404 */
[----:B------:R-:W-:Y:S01]  /*e9a0*/  IMAD R0, R0, c[0x0][0x4c8], RZ ;  /* 0x0001320000007a24 */ /* 0x000fe200078e02ff */
[----:B------:R-:W-:-:S03]  /*e9b0*/  IADD3 R2, P0, R4, R2, RZ ;  /* 0x0000000204027210 */ /* 0x000fc60007f1e0ff */
[----:B------:R-:W-:Y:S01]  /*e9c0*/  IMAD R0, R5, c[0x0][0x4cc], R0 ;  /* 0x0001330005007a24 */ /* 0x000fe200078e0200 */
[----:B------:R-:W-:-:S05]  /*e9d0*/  IADD3.X R3, R6, R3, R7, P0, !PT ;  /* 0x0000000306037210 */ /* 0x000fca00007fe407 */
[----:B------:R-:W-:-:S05]  /*e9e0*/  IMAD.WIDE.U32 R2, R5, c[0x0][0x4c8], R2 ;  /* 0x0001320005027a25 */ /* 0x000fca00078e0002 */
[----:B------:R-:W-:Y:S02]  /*e9f0*/  IADD3 R0, R3, R0, RZ ;  /* 0x0000000003007210 */ /* 0x000fe40007ffe0ff */
[----:B------:R-:W-:-:S04]  /*ea00*/  LEA R4, P0, R2, c[0x0][0x4a8], 0x2 ;  /* 0x00012a0002047a11 */ /* 0x000fc800078010ff */
[----:B------:R-:W-:Y:S02]  /*ea10*/  LEA.HI.X R5, R2, c[0x0][0x4ac], R0, 0x2, P0 ;  /* 0x00012b0002057a11 */ /* 0x000fe400000f1400 */
[----:B------:R-:W-:-:S05]  /*ea20*/  MOV R0, 0xff800000 ;  /* 0xff80000000007802 */ /* 0x000fca0000000f00 */
[----:B------:R-:W-:Y:S01]  /*ea30*/  STG.E [R4.64], R0 ;  /* 0x0000000004007986 */ /* 0x000fe2000c101908 */
[----:B------:R-:W-:Y:S05]  /*ea40*/  EXIT ;  /* 0x000000000000794d */ /* 0x000fea0003800000 */
.L_x_28:
[----:B------:R-:W-:-:S00]  /*ea50*/  BRA `(.L_x_28) ;  /* 0xfffffff000007947 */ /* 0x000fc0000383ffff */
[----:B------:R-:W-:-:S00]  /*ea60*/  NOP ;  /* 0x0000000000007918 */ /* 0x000fc00000000000 */
        /* <DEDUP_REMOVED lines=9> */
.L_x_1614:


//--------------------- .text._ZN7cutlass13device_kernelIN5flash19enable_sm80_to_sm89INS1_16FlashAttnFwdSm80INS1_25CollectiveMainloopFwdSm80ILi4ELi1ELb0EN4cute5tupleIJNS5_1CILi128EEENS7_ILi80EEENS7_ILi64EEEEEELi64ENS_10bfloat16_tEfNS_4arch4Sm80ELb0ELb0ELb1ELb1ELb0ELb0ELb1ELb1EEENS1_21CollectiveEpilogueFwdINS6_IJS8_SA_S9_EEENS6_IJNS7_ILi1EEESI_SI_EEESC_SE_Li128ELb1ELb1ELb1ELb0EEENS1_36VarlenDynamicPersistentTileSchedulerILi128ELi80ELi128ELi128ELb1ELb1ELb0ELb0ELb1ELb1EEEEEEEEEvNT_6ParamsE --------------------------
	.section	.text._ZN7cutlass13device_kernelIN5flash19enable_sm80_to_sm89INS1_16FlashAttnFwdSm80INS1_25CollectiveMainloopFwdSm80ILi4ELi1ELb0EN4cute5tupleIJNS5_1CILi128EEENS7_ILi80EEENS7_ILi64EEEEEELi64ENS_10bfloat16_tEfNS_4arch4Sm80ELb0ELb0ELb1ELb1ELb0ELb0ELb1ELb1EEENS1_21CollectiveEpilogueFwdINS6_IJS8_SA_S9_EEENS6_IJNS7_ILi1EEESI_SI_EEESC_SE_Li128ELb1ELb1ELb1ELb0EEENS1_36VarlenDynamicPersistentTileSchedulerILi128ELi80ELi128ELi128ELb1ELb1ELb0ELb0ELb1ELb1EEEEEEEEEvNT_6ParamsE,"ax",@progbits
	.sectioninfo	@"SHI_REGISTERS=255"
	.align	128
.text._ZN7cutlass13device_kernelIN5flash19enable_sm80_to_sm89INS1_16FlashAttnFwdSm80INS1_25CollectiveMainloopFwdSm80ILi4ELi1ELb0EN4cute5tupleIJNS5_1CILi128EEENS7_ILi80EEENS7_ILi64EEEEEELi64ENS_10bfloat16_tEfNS_4arch4Sm80ELb0ELb0ELb1ELb1ELb0ELb0ELb1ELb1EEENS1_21CollectiveEpilogueFwdINS6_IJS8_SA_S9_EEENS6_IJNS7_ILi1EEESI_SI_EEESC_SE_Li128ELb1ELb1ELb1ELb0EEENS1_36VarlenDynamicPersistentTileSchedulerILi128ELi80ELi128ELi128ELb1ELb1ELb0ELb0ELb1ELb1EEEEEEEEEvNT_6ParamsE:
        .type           _ZN7cutlass13device_kernelIN5flash19enable_sm80_to_sm89INS1_16FlashAttnFwdSm80INS1_25CollectiveMainloopFwdSm80ILi4ELi1ELb0EN4cute5tupleIJNS5_1CILi128EEENS7_ILi80EEENS7_ILi64EEEEEELi64ENS_10bfloat16_tEfNS_4arch4Sm80ELb0ELb0ELb1ELb1ELb0ELb0ELb1ELb1EEENS1_21CollectiveEpilogueFwdINS6_IJS8_SA_S9_EEENS6_IJNS7_ILi1EEESI_SI_EEESC_SE_Li128ELb1ELb1ELb1ELb0EEENS1_36VarlenDynamicPersistentTileSchedulerILi128ELi80ELi128ELi128ELb1ELb1ELb0ELb0ELb1ELb1EEEEEEEEEvNT_6ParamsE,@function
        .size           _ZN7cutlass13device_kernelIN5flash19enable_sm80_to_sm89INS1_16FlashAttnFwdSm80INS1_25CollectiveMainloopFwdSm80ILi4ELi1ELb0EN4cute5tupleIJNS5_1CILi128EEENS7_ILi80EEENS7_ILi64EEEEEELi64ENS_10bfloat16_tEfNS_4arch4Sm80ELb0ELb0ELb1ELb1ELb0ELb0ELb1ELb1EEENS1_21CollectiveEpilogueFwdINS6_IJS8_SA_S9_EEENS6_IJNS7_ILi1EEESI_SI_EEESC_SE_Li128ELb1ELb1ELb1ELb0EEENS1_36VarlenDynamicPersistentTileSchedulerILi128ELi80ELi128ELi128ELb1ELb1ELb0ELb0ELb1ELb1EEEEEEEEEvNT_6ParamsE,(.L_x_1615 - _ZN7cutlass13device_kernelIN5flash19enable_sm80_to_sm89INS1_16FlashAttnFwdSm80INS1_25CollectiveMainloopFwdSm80ILi4ELi1ELb0EN4cute5tupleIJNS5_1CILi128EEENS7_ILi80EEENS7_ILi64EEEEEELi64ENS_10bfloat16_tEfNS_4arch4Sm80ELb0ELb0ELb1ELb1ELb0ELb0ELb1ELb1EEENS1_21CollectiveEpilogueFwdINS6_IJS8_SA_S9_EEENS6_IJNS7_ILi1EEESI_SI_EEESC_SE_Li128ELb1ELb1ELb1ELb0EEENS1_36VarlenDynamicPersistentTileSchedulerILi128ELi80ELi128ELi128ELb1ELb1ELb0ELb0ELb1ELb1EEEEEEEEEvNT_6ParamsE)
        .other          _ZN7cutlass13device_kernelIN5flash19enable_sm80_to_sm89INS1_16FlashAttnFwdSm80INS1_25CollectiveMainloopFwdSm80ILi4ELi1ELb0EN4cute5tupleIJNS5_1CILi128EEENS7_ILi80EEENS7_ILi64EEEEEELi64ENS_10bfloat16_tEfNS_4arch4Sm80ELb0ELb0ELb1ELb1ELb0ELb0ELb1ELb1EEENS1_21CollectiveEpilogueFwdINS6_IJS8_SA_S9_EEENS6_IJNS7_ILi1EEESI_SI_EEESC_SE_Li128ELb1ELb1ELb1ELb0EEENS1_36VarlenDynamicPersistentTileSchedulerILi128ELi80ELi128ELi128ELb1ELb1ELb0ELb0ELb1ELb1EEEEEEEEEvNT_6ParamsE,@"STO_CUDA_ENTRY STV_DEFAULT"
_ZN7cutlass13device_kernelIN5flash19enable_sm80_to_sm89INS1_16FlashAttnFwdSm80INS1_25CollectiveMainloopFwdSm80ILi4ELi1ELb0EN4cute5tupleIJNS5_1CILi128EEENS7_ILi80EEENS7_ILi64EEEEEELi64ENS_10bfloat16_tEfNS_4arch4Sm80ELb0ELb0ELb1ELb1ELb0ELb0ELb1ELb1EEENS1_21CollectiveEpilogueFwdINS6_IJS8_SA_S9_EEENS6_IJNS7_ILi1EEESI_SI_EEESC_SE_Li128ELb1ELb1ELb1ELb0EEENS1_36VarlenDynamicPersistentTileSchedulerILi128ELi80ELi128ELi128ELb1ELb1ELb0ELb0ELb1ELb1EEEEEEEEEvNT_6ParamsE:
[----:B------:R-:W-:-:S03]  /*0000*/  MOV R1, c[0x0][0x28] ;  /* 0x00000a0000017a02 */ /* 0x000fc60000000f00 */
[----:B------:R-:W1:Y:S01]  /*0010*/  S2R R2, SR_TID.X ;  /* 0x0000000000027919 */ /* 0x000e620000002100 */
[----:B------:R-:W-:Y:S01]  /*0020*/  IADD3 R1, R1, -0x90, RZ ;  /* 0xffffff7001017810 */ /* 0x000fe20007ffe0ff */
[----:B------:R-:W-:Y:S01]  /*0030*/  ULDC.64 UR8, c[0x0][0x118] ;  /* 0x0000460000087ab9 */ /* 0x000fe20000000a00 */
[----:B-1----:R-:W-:-:S05]  /*0040*/  SHF.R.U32.HI R0, RZ, 0x5, R2 ;  /* 0x00000005ff007819 */ /* 0x002fca0000011602 */
[----:B------:R-:W1:Y:S02]  /*0050*/  SHFL.IDX PT, R3, R0, RZ, 0x1f ;  /* 0x00001fff00037589 */ /* 0x000e6400000e0000 */
[----:B-1----:R-:W-:Y:S02]  /*0060*/  ISETP.NE.AND P0, PT, R3, RZ, PT ;  /* 0x000000ff0300720c */ /* 0x002fe40003f05270 */
[----:B------:R-:W-:Y:S11]  /*0070*/  STL [R1+0x80], R3 ;  /* 0x0000800301007387 */ /* 0x000ff60000100800 */
[----:B------:R-:W-:Y:S06]  /*0080*/  @P0 BAR.SYNC.DEFER_BLOCKING 0x5, 0x80 ;  /* 0x0142000000000b1d */ /* 0x000fec0000010000 */
[----:B------:R-:W1:Y:S04]  /*0090*/  @P0 LDS.128 R4, [0x9100] ;  /* 0x00910000ff040984 */ /* 0x000e680000000c00 */
[----:B-1----:R1:W-:Y:S04]  /*00a0*/  @P0 STL.64 [R1+0x20], R4 ;  /* 0x0000200401000387 */ /* 0x0023e80000100a00 */
[----:B------:R1:W-:Y:S04]  /*00b0*/  @P0 STL.64 [R1+0x28], R6 ;  /* 0x0000280601000387 */ /* 0x0003e80000100a00 */
[----:B------:R-:W-:Y:S06]  /*00c0*/  @P0 BAR.ARV 0x4, 0x80 ;  /* 0x0102000000000b1d */ /* 0x000fec0000002000 */
[----:B------:R-:W-:Y:S05]  /*00d0*/  @P0 BRA `(.L_x_29) ;  /* 0x00000b2000000947 */ /* 0x000fea0003800000 */
[----:B------:R-:W-:Y:S01]  /*00e0*/  LOP3.LUT R15, R2, 0x1f, RZ, 0xc0, !PT ;  /* 0x0000001f020f7812 */ /* 0x000fe200078ec0ff */
[----:B------:R-:W-:-:S02]  /*00f0*/  IMAD.MOV.U32 R8, RZ, RZ, RZ ;  /* 0x000000ffff087224 */ /* 0x000fc400078e00ff */
[----:B-1----:R-:W-:Y:S01]  /*0100*/  IMAD.MOV.U32 R7, RZ, RZ, RZ ;  /* 0x000000ffff077224 */ /* 0x002fe200078e00ff */
[----:B------:R-:W-:-:S04]  /*0110*/  ISETP.NE.AND P6, PT, R15, 0x1f, PT ;  /* 0x0000001f0f00780c */ /* 0x000fc80003fc5270 */
[----:B------:R-:W-:-:S13]  /*0120*/  ISETP.GE.OR P0, PT, R15, c[0x0][0x53c], !P6 ;  /* 0x00014f000f007a0c */ /* 0x000fda0007706670 */
[----:B------:R-:W-:Y:S02]  /*0130*/  @!P0 IMAD.MOV.U32 R4, RZ, RZ, 0x4 ;  /* 0x00000004ff048424 */ /* 0x000fe400078e00ff */
[----:B------:R-:W-:Y:S02]  /*0140*/  @!P0 IMAD.MOV.U32 R2, RZ, RZ, 0x4 ;  /* 0x00000004ff028424 */ /* 0x000fe400078e00ff */
[----:B------:R-:W-:-:S04]  /*0150*/  @!P0 IMAD.WIDE.U32 R4, R15, R4, c[0x0][0x580] ;  /* 0x000160000f048625 */ /* 0x000fc800078e0004 */
[C---:B------:R-:W-:Y:S01]  /*0160*/  @!P0 IMAD.WIDE.U32 R2, R15.reuse, R2, c[0x0][0x578] ;  /* 0x00015e000f028625 */ /* 0x040fe200078e0002 */
[----:B------:R-:W2:Y:S04]  /*0170*/  @!P0 LDG.E R8, [R4.64] ;  /* 0x0000000804088981 */ /* 0x000ea8000c1e1900 */
[----:B------:R-:W2:Y:S01]  /*0180*/  @!P0 LDG.E R7, [R2.64] ;  /* 0x0000000802078981 */ /* 0x000ea2000c1e1900 */
[C---:B------:R-:W-:Y:S01]  /*0190*/  ISETP.NE.AND P5, PT, R15.reuse, RZ, PT ;  /* 0x000000ff0f00720c */ /* 0x040fe20003fa5270 */
[----:B------:R-:W1:Y:S01]  /*01a0*/  S2UR UR4, SR_CTAID.X ;  /* 0x00000000000479c3 */ /* 0x000e620000002500 */
[C---:B------:R-:W-:Y:S02]  /*01b0*/  ISETP.GE.U32.AND P4, PT, R15.reuse, 0x2, PT ;  /* 0x000000020f00780c */ /* 0x040fe40003f86070 */
[----:B------:R-:W-:-:S02]  /*01c0*/  ISETP.GE.U32.AND P3, PT, R15, 0x4, PT ;  /* 0x000000040f00780c */ /* 0x000fc40003f66070 */
[C---:B------:R-:W-:Y:S02]  /*01d0*/  ISETP.GE.U32.AND P2, PT, R15.reuse, 0x8, PT ;  /* 0x000000080f00780c */ /* 0x040fe40003f46070 */
[----:B------:R-:W-:Y:S02]  /*01e0*/  ISETP.GE.U32.AND P1, PT, R15, 0x10, PT ;  /* 0x000000100f00780c */ /* 0x000fe40003f26070 */
[----:B------:R-:W-:Y:S01]  /*01f0*/  MOV R10, RZ ;  /* 0x000000ff000a7202 */ /* 0x000fe20000000f00 */
[----:B--2---:R-:W-:-:S05]  /*0200*/  IMAD R4, R8, R7, RZ ;  /* 0x0000000708047224 */ /* 0x004fca00078e02ff */
[----:B------:R-:W2:Y:S02]  /*0210*/  SHFL.UP PT, R0, R4, 0x1, RZ ;  /* 0x0420000004007989 */ /* 0x000ea400000e00ff */
[----:B--2---:R-:W-:-:S05]  /*0220*/  SEL R0, R0, RZ, P5 ;  /* 0x000000ff00007207 */ /* 0x004fca0002800000 */
[----:B------:R-:W-:-:S05]  /*0230*/  IMAD.IADD R4, R4, 0x1, R0 ;  /* 0x0000000104047824 */ /* 0x000fca00078e0200 */
[----:B------:R-:W2:Y:S02]  /*0240*/  SHFL.UP PT, R0, R4, 0x2, RZ ;  /* 0x0440000004007989 */ /* 0x000ea400000e00ff */
[----:B--2---:R-:W-:-:S04]  /*0250*/  SEL R0, R0, RZ, P4 ;  /* 0x000000ff00007207 */ /* 0x004fc80002000000 */
[----:B------:R-:W-:-:S05]  /*0260*/  IADD3 R4, R4, R0, RZ ;  /* 0x0000000004047210 */ /* 0x000fca0007ffe0ff */
[----:B------:R-:W2:Y:S02]  /*0270*/  SHFL.UP PT, R0, R4, 0x4, RZ ;  /* 0x0480000004007989 */ /* 0x000ea400000e00ff */
[----:B--2---:R-:W-:-:S05]  /*0280*/  SEL R0, R0, RZ, P3 ;  /* 0x000000ff00007207 */ /* 0x004fca0001800000 */
[----:B------:R-:W-:-:S05]  /*0290*/  IMAD.IADD R4, R4, 0x1, R0 ;  /* 0x0000000104047824 */ /* 0x000fca00078e0200 */
[----:B------:R-:W2:Y:S02]  /*02a0*/  SHFL.UP PT, R0, R4, 0x8, RZ ;  /* 0x0500000004007989 */ /* 0x000ea400000e00ff */
[----:B--2---:R-:W-:-:S05]  /*02b0*/  SEL R0, R0, RZ, P2 ;  /* 0x000000ff00007207 */ /* 0x004fca0001000000 */
[----:B------:R-:W-:-:S05]  /*02c0*/  IMAD.IADD R4, R4, 0x1, R0 ;  /* 0x0000000104047824 */ /* 0x000fca00078e0200 */
[----:B------:R-:W2:Y:S02]  /*02d0*/  SHFL.UP PT, R0, R4, 0x10, RZ ;  /* 0x0600000004007989 */ /* 0x000ea400000e00ff */
[----:B--2---:R-:W-:-:S05]  /*02e0*/  SEL R0, R0, RZ, P1 ;  /* 0x000000ff00007207 */ /* 0x004fca0000800000 */
[----:B------:R-:W-:-:S05]  /*02f0*/  IMAD.IADD R4, R4, 0x1, R0 ;  /* 0x0000000104047824 */ /* 0x000fca00078e0200 */
[----:B------:R-:W2:Y:S02]  /*0300*/  SHFL.IDX PT, R6, R4, 0x1f, 0x1f ;  /* 0x03e01f0004067f89 */ /* 0x000ea400000e0000 */
[----:B--2---:R-:W-:-:S04]  /*0310*/  IMAD R6, R6, c[0x0][0x538], RZ ;  /* 0x00014e0006067a24 */ /* 0x004fc800078e02ff */
[----:B------:R-:W-:Y:S01]  /*0320*/  IMAD.MOV.U32 R0, RZ, RZ, R6 ;  /* 0x000000ffff007224 */ /* 0x000fe200078e0006 */
[----:B-1----:R-:W-:-:S13]  /*0330*/  ISETP.GT.AND P0, PT, R6, UR4, PT ;  /* 0x0000000406007c0c */ /* 0x002fda000bf04270 */
[----:B------:R-:W-:Y:S05]  /*0340*/  @P0 BRA `(.L_x_30) ;  /* 0x0000027000000947 */ /* 0x000fea0003800000 */
[----:B------:R-:W-:Y:S02]  /*0350*/  MOV R6, R0 ;  /* 0x0000000000067202 */ /* 0x000fe40000000f00 */
[----:B------:R-:W-:-:S04]  /*0360*/  MOV R10, RZ ;  /* 0x000000ff000a7202 */ /* 0x000fc80000000f00 */
.L_x_34:
[----:B------:R-:W-:-:S04]  /*0370*/  IADD3 R0, R10, 0x1f, RZ ;  /* 0x0000001f0a007810 */ /* 0x000fc80007ffe0ff */
[----:B------:R-:W-:-:S13]  /*0380*/  ISETP.GE.AND P0, PT, R0, c[0x0][0x53c], PT ;  /* 0x00014f0000007a0c */ /* 0x000fda0003f06270 */
[----:B------:R-:W-:Y:S05]  /*0390*/  @P0 BRA `(.L_x_31) ;  /* 0x0000078000000947 */ /* 0x000fea0003800000 */
[----:B------:R-:W-:Y:S01]  /*03a0*/  MOV R10, R0 ;  /* 0x00000000000a7202 */ /* 0x000fe20000000f00 */
[----:B------:R-:W-:Y:S01]  /*03b0*/  IMAD.MOV.U32 R7, RZ, RZ, RZ ;  /* 0x000000ffff077224 */ /* 0x000fe200078e00ff */
[----:B------:R-:W-:Y:S02]  /*03c0*/  MOV R8, RZ ;  /* 0x000000ff00087202 */ /* 0x000fe40000000f00 */
[----:B------:R-:W-:-:S04]  /*03d0*/  IADD3 R0, R15, R10, RZ ;  /* 0x0000000a0f007210 */ /* 0x000fc80007ffe0ff */
[----:B------:R-:W-:-:S13]  /*03e0*/  ISETP.GE.OR P0, PT, R0, c[0x0][0x53c], !P6 ;  /* 0x00014f0000007a0c */ /* 0x000fda0007706670 */
[----:B------:R-:W-:Y:S01]  /*03f0*/  @!P0 MOV R2, 0x4 ;  /* 0x0000000400028802 */ /* 0x000fe20000000f00 */
[----:B------:R-:W-:-:S04]  /*0400*/  @!P0 IMAD.MOV.U32 R3, RZ, RZ, 0x4 ;  /* 0x00000004ff038424 */ /* 0x000fc800078e00ff */
[----:B------:R-:W-:-:S04]  /*0410*/  @!P0 IMAD.WIDE R4, R0, R2, c[0x0][0x580] ;  /* 0x0001600000048625 */ /* 0x000fc800078e0202 */
[----:B------:R-:W-:Y:S01]  /*0420*/  @!P0 IMAD.WIDE R2, R0, R3, c[0x0][0x578] ;  /* 0x00015e0000028625 */ /* 0x000fe200078e0203 */
[----:B------:R-:W2:Y:S04]  /*0430*/  @!P0 LDG.E R8, [R4.64] ;  /* 0x0000000804088981 */ /* 0x000ea8000c1e1900 */
[----:B------:R-:W2:Y:S02]  /*0440*/  @!P0 LDG.E R7, [R2.64] ;  /* 0x0000000802078981 */ /* 0x000ea4000c1e1900 */
[----:B--2---:R-:W-:Y:S01]  /*0450*/  IMAD R5, R8, R7, RZ ;  /* 0x0000000708057224 */ /* 0x004fe200078e02ff */
[----:B------:R-:W-:Y:S05]  /*0460*/  BRA.DIV ~URZ, `(.L_x_32) ;  /* 0x0000e1327f007947 */ /* 0x000fea000b800000 */
[----:B------:R1:W2:Y:S02]  /*0470*/  SHFL.UP PT, R0, R5, 0x1, RZ ;  /* 0x0420000005007989 */ /* 0x0002a400000e00ff */
.L_x_143:
[----:B--2---:R-:W-:-:S04]  /*0480*/  SEL R0, R0, RZ, P5 ;  /* 0x000000ff00007207 */ /* 0x004fc80002800000 */
[----:B-1----:R-:W-:Y:S01]  /*0490*/  IADD3 R5, R5, R0, RZ ;  /* 0x0000000005057210 */ /* 0x002fe20007ffe0ff */
[----:B------:R-:W-:Y:S05]  /*04a0*/  BRA.DIV ~URZ, `(.L_x_33) ;  /* 0x0000e1527f007947 */ /* 0x000fea000b800000 */
[----:B------:R-:W1:Y:S02]  /*04b0*/  SHFL.UP PT, R0, R5, 0x2, RZ ;  /* 0x0440000005007989 */ /* 0x000e6400000e00ff */
[----:B-1----:R-:W-:-:S05]  /*04c0*/  SEL R0, R0, RZ, P4 ;  /* 0x000000ff00007207 */ /* 0x002fca0002000000 */
[----:B------:R-:W-:-:S05]  /*04d0*/  IMAD.IADD R0, R5, 0x1, R0 ;  /* 0x0000000105007824 */ /* 0x000fca00078e0200 */
        /* <DEDUP_REMOVED lines=9> */
[----:B------:R1:W2:Y:S02]  /*0570*/  SHFL.IDX PT, R0, R4, 0x1f, 0x1f ;  /* 0x03e01f0004007f89 */ /* 0x0002a400000e0000 */
.L_x_144:
[----:B--2---:R-:W-:-:S05]  /*0580*/  IMAD R0, R0, c[0x0][0x538], RZ ;  /* 0x00014e0000007a24 */ /* 0x004fca00078e02ff */
[----:B------:R-:W-:-:S04]  /*0590*/  IADD3 R6, R0, R6, RZ ;  /* 0x0000000600067210 */ /* 0x000fc80007ffe0ff */
[----:B------:R-:W-:-:S13]  /*05a0*/  ISETP.GT.AND P0, PT, R6, UR4, PT ;  /* 0x0000000406007c0c */ /* 0x000fda000bf04270 */
[----:B-1----:R-:W-:Y:S05]  /*05b0*/  @!P0 BRA `(.L_x_34) ;  /* 0xfffffdb000008947 */ /* 0x002fea000383ffff */
.L_x_30:
[----:B------:R-:W-:-:S05]  /*05c0*/  IADD3 R13, -R0, R6, RZ ;  /* 0x00000006000d7210 */ /* 0x000fca0007ffe1ff */
[----:B------:R-:W-:-:S05]  /*05d0*/  IMAD R0, R4, c[0x0][0x538], R13 ;  /* 0x00014e0004007a24 */ /* 0x000fca00078e020d */
[----:B------:R-:W-:Y:S01]  /*05e0*/  ISETP.GT.AND P0, PT, R0, UR4, PT ;  /* 0x0000000400007c0c */ /* 0x000fe2000bf04270 */
[----:B------:R-:W-:-:S12]  /*05f0*/  BRA.DIV ~URZ, `(.L_x_35) ;  /* 0x0000e1c27f007947 */ /* 0x000fd8000b800000 */
[----:B------:R-:W-:-:S04]  /*0600*/  VOTE.ANY R0, PT, !P0 ;  /* 0x0000000000007806 */ /* 0x000fc800040e0100 */
.L_x_145:
[----:B------:R1:W2:Y:S01]  /*0610*/  POPC R14, R0 ;  /* 0x00000000000e7309 */ /* 0x0002a20000000000 */
[----:B------:R-:W-:Y:S05]  /*0620*/  BRA.DIV ~URZ, `(.L_x_36) ;  /* 0x0000e1d27f007947 */ /* 0x000fea000b800000 */
[----:B--2---:R2:W3:Y:S01]  /*0630*/  SHFL.IDX PT, R12, R8, R14, 0x1f ;  /* 0x00001f0e080c7589 */ /* 0x0044e200000e0000 */
[----:B------:R-:W-:-:S03]  /*0640*/  MOV R6, RZ ;  /* 0x000000ff00067202 */ /* 0x000fc60000000f00 */
[----:B------:R2:W4:Y:S04]  /*0650*/  SHFL.IDX PT, R11, R7, R14, 0x1f ;  /* 0x00001f0e070b7589 */ /* 0x00052800000e0000 */
.L_x_146:
[----:B------:R-:W-:Y:S01]  /*0660*/  ISETP.NE.AND P0, PT, R0, RZ, PT ;  /* 0x000000ff0000720c */ /* 0x000fe20003f05270 */
[----:B------:R-:W-:-:S12]  /*0670*/  BSSY B0, `(.L_x_37) ;  /* 0x0000005000007945 */ /* 0x000fd80003800000 */
[----:B------:R-:W-:Y:S05]  /*0680*/  @!P0 BRA `(.L_x_38) ;  /* 0x0000003000008947 */ /* 0x000fea0003800000 */
[----:B------:R-:W-:Y:S01]  /*0690*/  IADD3 R5, R14, -0x1, RZ ;  /* 0xffffffff0e057810 */ /* 0x000fe20007ffe0ff */
[----:B------:R-:W-:Y:S05]  /*06a0*/  BRA.DIV ~URZ, `(.L_x_39) ;  /* 0x0000e2327f007947 */ /* 0x000fea000b800000 */
[----:B------:R1:W2:Y:S02]  /*06b0*/  SHFL.IDX PT, R6, R4, R5, 0x1f ;  /* 0x00001f0504067589 */ /* 0x0002a400000e0000 */
.L_x_38:
[----:B------:R-:W-:Y:S05]  /*06c0*/  BSYNC B0 ;  /* 0x0000000000007941 */ /* 0x000fea0003800000 */
.L_x_37:
[----:B-1-3--:R-:W-:Y:S01]  /*06d0*/  IABS R0, R12 ;  /* 0x0000000c00007213 */ /* 0x00afe20000000000 */
[----:B--2---:R-:W-:-:S04]  /*06e0*/  IMAD R4, R6, c[0x0][0x538], R13 ;  /* 0x00014e0006047a24 */ /* 0x004fc800078e020d */
[----:B------:R-:W-:Y:S01]  /*06f0*/  IMAD.MOV.U32 R5, RZ, RZ, R0 ;  /* 0x000000ffff057224 */ /* 0x000fe200078e0000 */
[----:B----4-:R-:W-:Y:S01]  /*0700*/  IABS R0, R11 ;  /* 0x0000000b00007213 */ /* 0x010fe20000000000 */
[----:B------:R1:W-:Y:S01]  /*0710*/  STL [R1+0x20], R4 ;  /* 0x0000200401007387 */ /* 0x0003e20000100800 */
[----:B------:R-:W-:Y:S01]  /*0720*/  IADD3 R9, -R4, UR4, RZ ;  /* 0x0000000404097c10 */ /* 0x000fe2000fffe1ff */
[----:B------:R-:W2:Y:S02]  /*0730*/  I2F.RP R2, R5 ;  /* 0x0000000500027306 */ /* 0x000ea40000209400 */
[----:B------:R-:W-:Y:S01]  /*0740*/  IMAD.MOV.U32 R7, RZ, RZ, R0 ;  /* 0x000000ffff077224 */ /* 0x000fe200078e0000 */
[----:B------:R-:W-:Y:S02]  /*0750*/  IABS R6, R9 ;  /* 0x0000000900067213 */ /* 0x000fe40000000000 */
[----:B------:R-:W-:-:S03]  /*0760*/  IABS R0, R12 ;  /* 0x0000000c00007213 */ /* 0x000fc60000000000 */
[----:B------:R-:W-:Y:S01]  /*0770*/  I2F.RP R8, R7 ;  /* 0x0000000700087306 */ /* 0x000fe20000209400 */
[----:B------:R-:W-:-:S07]  /*0780*/  IADD3 R0, RZ, -R0, RZ ;  /* 0x80000000ff007210 */ /* 0x000fce0007ffe0ff */
[----:B--2---:R-:W2:Y:S02]  /*0790*/  MUFU.RCP R2, R2 ;  /* 0x0000000200027308 */ /* 0x004ea40000001000 */
[----:B--2---:R-:W-:-:S06]  /*07a0*/  IADD3 R2, R2, 0xffffffe, RZ ;  /* 0x0ffffffe02027810 */ /* 0x004fcc0007ffe0ff */
[----:B------:R-:W2:Y:S02]  /*07b0*/  F2I.FTZ.U32.TRUNC.NTZ R3, R2 ;  /* 0x0000000200037305 */ /* 0x000ea4000021f000 */
[----:B--2---:R-:W-:-:S04]  /*07c0*/  IMAD.MOV R2, RZ, RZ, -R3 ;  /* 0x000000ffff027224 */ /* 0x004fc800078e0a03 */
[----:B-1----:R-:W-:Y:S02]  /*07d0*/  IMAD R4, R2, R5, RZ ;  /* 0x0000000502047224 */ /* 0x002fe400078e02ff */
[----:B------:R-:W-:-:S04]  /*07e0*/  IMAD.MOV.U32 R2, RZ, RZ, RZ ;  /* 0x000000ffff027224 */ /* 0x000fc800078e00ff */
[----:B------:R-:W-:-:S04]  /*07f0*/  IMAD.HI.U32 R2, R3, R4, R2 ;  /* 0x0000000403027227 */ /* 0x000fc800078e0002 */
[----:B------:R-:W-:-:S04]  /*0800*/  IMAD.MOV.U32 R3, RZ, RZ, R6 ;  /* 0x000000ffff037224 */ /* 0x000fc800078e0006 */
[----:B------:R-:W-:-:S04]  /*0810*/  IMAD.HI.U32 R2, R2, R3, RZ ;  /* 0x0000000302027227 */ /* 0x000fc800078e00ff */
[----:B------:R-:W-:Y:S02]  /*0820*/  IMAD R0, R2, R0, R3 ;  /* 0x0000000002007224 */ /* 0x000fe400078e0203 */
[----:B------:R-:W1:Y:S03]  /*0830*/  MUFU.RCP R3, R8 ;  /* 0x0000000800037308 */ /* 0x000e660000001000 */
[----:B------:R-:W-:-:S13]  /*0840*/  ISETP.GT.U32.AND P1, PT, R5, R0, PT ;  /* 0x000000000500720c */ /* 0x000fda0003f24070 */
[----:B------:R-:W-:Y:S01]  /*0850*/  @!P1 IMAD.IADD R0, R0, 0x1, -R5 ;  /* 0x0000000100009824 */ /* 0x000fe200078e0a05 */
[----:B-1----:R-:W-:Y:S02]  /*0860*/  IADD3 R3, R3, 0xffffffe, RZ ;  /* 0x0ffffffe03037810 */ /* 0x002fe40007ffe0ff */
[----:B------:R-:W-:Y:S02]  /*0870*/  @!P1 IADD3 R2, R2, 0x1, RZ ;  /* 0x0000000102029810 */ /* 0x000fe40007ffe0ff */
[----:B------:R-:W-:Y:S02]  /*0880*/  ISETP.GE.U32.AND P2, PT, R0, R5, PT ;  /* 0x000000050000720c */ /* 0x000fe40003f46070 */
[----:B------:R-:W1:Y:S01]  /*0890*/  F2I.FTZ.U32.TRUNC.NTZ R3, R3 ;  /* 0x0000000300037305 */ /* 0x000e62000021f000 */
[----:B------:R-:W-:Y:S02]  /*08a0*/  LOP3.LUT R0, R9, R12, RZ, 0x3c, !PT ;  /* 0x0000000c09007212 */ /* 0x000fe400078e3cff */
[----:B------:R-:W-:-:S02]  /*08b0*/  ISETP.NE.AND P1, PT, R12, RZ, PT ;  /* 0x000000ff0c00720c */ /* 0x000fc40003f25270 */
[----:B------:R-:W-:-:S06]  /*08c0*/  ISETP.GE.AND P0, PT, R0, RZ, PT ;  /* 0x000000ff0000720c */ /* 0x000fcc0003f06270 */
[----:B------:R-:W-:Y:S02]  /*08d0*/  @P2 IADD3 R2, R2, 0x1, RZ ;  /* 0x0000000102022810 */ /* 0x000fe40007ffe0ff */
[----:B-1----:R-:W-:-:S03]  /*08e0*/  IADD3 R0, RZ, -R3, RZ ;  /* 0x80000003ff007210 */ /* 0x002fc60007ffe0ff */
[----:B------:R-:W-:Y:S01]  /*08f0*/  IMAD.MOV.U32 R4, RZ, RZ, R2 ;  /* 0x000000ffff047224 */ /* 0x000fe200078e0002 */
[----:B------:R-:W-:-:S03]  /*0900*/  MOV R2, RZ ;  /* 0x000000ff00027202 */ /* 0x000fc60000000f00 */
[----:B------:R-:W-:Y:S01]  /*0910*/  @!P0 IMAD.MOV R4, RZ, RZ, -R4 ;  /* 0x000000ffff048224 */ /* 0x000fe200078e0a04 */
[----:B------:R-:W-:Y:S01]  /*0920*/  @!P1 LOP3.LUT R4, RZ, R12, RZ, 0x33, !PT ;  /* 0x0000000cff049212 */ /* 0x000fe200078e33ff */
[----:B------:R-:W-:Y:S01]  /*0930*/  IMAD.MOV.U32 R5, RZ, RZ, R0 ;  /* 0x000000ffff057224 */ /* 0x000fe200078e0000 */
[----:B------:R-:W-:Y:S02]  /*0940*/  IABS R0, R11 ;  /* 0x0000000b00007213 */ /* 0x000fe40000000000 */
[----:B------:R-:W-:Y:S01]  /*0950*/  IABS R8, R4 ;  /* 0x0000000400087213 */ /* 0x000fe20000000000 */
[----:B------:R-:W-:Y:S02]  /*0960*/  IMAD R5, R5, R7, RZ ;  /* 0x0000000705057224 */ /* 0x000fe400078e02ff */
[----:B------:R-:W-:Y:S02]  /*0970*/  IMAD.MOV R6, RZ, RZ, -R0 ;  /* 0x000000ffff067224 */ /* 0x000fe400078e0a00 */
[----:B------:R-:W-:-:S04]  /*0980*/  IMAD.HI.U32 R0, R3, R5, R2 ;  /* 0x0000000503007227 */ /* 0x000fc800078e0002 */
[----:B------:R-:W-:Y:S02]  /*0990*/  IMAD.MOV.U32 R2, RZ, RZ, R8 ;  /* 0x000000ffff027224 */ /* 0x000fe400078e0008 */
[----:B------:R-:W-:Y:S02]  /*09a0*/  IMAD.MOV.U32 R3, RZ, RZ, R6 ;  /* 0x000000ffff037224 */ /* 0x000fe400078e0006 */
[----:B------:R-:W-:-:S04]  /*09b0*/  IMAD.HI.U32 R0, R0, R2, RZ ;  /* 0x0000000200007227 */ /* 0x000fc800078e00ff */
[----:B------:R-:W-:Y:S02]  /*09c0*/  IMAD R2, R0, R3, R2 ;  /* 0x0000000300027224 */ /* 0x000fe400078e0202 */
[----:B------:R-:W-:-:S03]  /*09d0*/  IMAD R3, R4, R12, RZ ;  /* 0x0000000c04037224 */ /* 0x000fc600078e02ff */
[----:B------:R-:W-:Y:S02]  /*09e0*/  ISETP.GT.U32.AND P1, PT, R7, R2, PT ;  /* 0x000000020700720c */ /* 0x000fe40003f24070 */
[----:B------:R-:W-:-:S11]  /*09f0*/  IADD3 R3, R9, -R3, RZ ;  /* 0x8000000309037210 */ /* 0x000fd60007ffe0ff */
[----:B------:R-:W-:Y:S01]  /*0a00*/  @!P1 IMAD.IADD R2, R2, 0x1, -R7 ;  /* 0x0000000102029824 */ /* 0x000fe200078e0a07 */
[----:B------:R-:W-:Y:S02]  /*0a10*/  @!P1 IADD3 R0, R0, 0x1, RZ ;  /* 0x0000000100009810 */ /* 0x000fe40007ffe0ff */
[----:B------:R-:W-:Y:S02]  /*0a20*/  ISETP.NE.AND P1, PT, R11, RZ, PT ;  /* 0x000000ff0b00720c */ /* 0x000fe40003f25270 */
[----:B------:R-:W-:Y:S02]  /*0a30*/  ISETP.GE.U32.AND P2, PT, R2, R7, PT ;  /* 0x000000070200720c */ /* 0x000fe40003f46070 */
[----:B------:R-:W-:-:S04]  /*0a40*/  LOP3.LUT R2, R4, R11, RZ, 0x3c, !PT ;  /* 0x0000000b04027212 */ /* 0x000fc800078e3cff */
[----:B------:R-:W-:-:S07]  /*0a50*/  ISETP.GE.AND P0, PT, R2, RZ, PT ;  /* 0x000000ff0200720c */ /* 0x000fce0003f06270 */
[----:B------:R-:W-:-:S06]  /*0a60*/  @P2 IADD3 R0, R0, 0x1, RZ ;  /* 0x0000000100002810 */ /* 0x000fcc0007ffe0ff */
[----:B------:R-:W-:Y:S02]  /*0a70*/  @!P0 IADD3 R0, -R0, RZ, RZ ;  /* 0x000000ff00008210 */ /* 0x000fe40007ffe1ff */
[----:B------:R-:W-:-:S05]  /*0a80*/  @!P1 LOP3.LUT R0, RZ, R11, RZ, 0x33, !PT ;  /* 0x0000000bff009212 */ /* 0x000fca00078e33ff */
[--C-:B------:R-:W-:Y:S02]  /*0a90*/  IMAD.MOV R2, RZ, RZ, -R0.reuse ;  /* 0x000000ffff027224 */ /* 0x100fe400078e0a00 */
[C---:B------:R-:W-:Y:S02]  /*0aa0*/  IMAD R0, R11.reuse, 0x1000000, R0 ;  /* 0x010000000b007824 */ /* 0x040fe400078e0200 */
[----:B------:R-:W-:Y:S02]  /*0ab0*/  IMAD R2, R11, R2, R4 ;  /* 0x000000020b027224 */ /* 0x000fe400078e0204 */
[----:B------:R-:W-:Y:S02]  /*0ac0*/  IMAD.IADD R4, R14, 0x1, R10 ;  /* 0x000000010e047824 */ /* 0x000fe400078e020a */
[----:B------:R-:W-:-:S03]  /*0ad0*/  IMAD R0, R2, 0x10000, R0 ;  /* 0x0001000002007824 */ /* 0x000fc600078e0200 */
[----:B------:R1:W-:Y:S04]  /*0ae0*/  STL [R1+0x2c], R4 ;  /* 0x00002c0401007387 */ /* 0x0003e80000100800 */
[----:B------:R1:W-:Y:S04]  /*0af0*/  STL [R1+0x28], R0 ;  /* 0x0000280001007387 */ /* 0x0003e80000100800 */
[----:B------:R1:W-:Y:S01]  /*0b00*/  STL [R1+0x24], R3 ;  /* 0x0000240301007387 */ /* 0x0003e20000100800 */
[----:B------:R-:W-:Y:S05]  /*0b10*/  BRA `(.L_x_40) ;  /* 0x0000006000007947 */ /* 0x000fea0003800000 */
.L_x_31:
[----:B------:R-:W-:Y:S01]  /*0b20*/  MOV R0, UR4 ;  /* 0x0000000400007c02 */ /* 0x000fe20008000f00 */
[----:B------:R-:W-:Y:S04]  /*0b30*/  STL [R1+0x24], RZ ;  /* 0x000024ff01007387 */ /* 0x000fe80000100800 */
[----:B------:R-:W-:Y:S04]  /*0b40*/  STL [R1+0x28], RZ ;  /* 0x000028ff01007387 */ /* 0x000fe80000100800 */
[----:B------:R1:W-:Y:S02]  /*0b50*/  STL [R1+0x20], R0 ;  /* 0x0000200001007387 */ /* 0x0003e40000100800 */
[----:B-1----:R-:W-:-:S05]  /*0b60*/  MOV R0, c[0x0][0x53c] ;  /* 0x00014f0000007a02 */ /* 0x002fca0000000f00 */
[----:B------:R1:W-:Y:S02]  /*0b70*/  STL [R1+0x2c], R0 ;  /* 0x00002c0001007387 */ /* 0x0003e40000100800 */
.L_x_40:
[----:B-1----:R-:W2:Y:S04]  /*0b80*/  LDL R4, [R1+0x20] ;  /* 0x0000200001047983 */ /* 0x002ea80000100800 */
[----:B------:R-:W2:Y:S04]  /*0b90*/  LDL R5, [R1+0x24] ;  /* 0x0000240001057983 */ /* 0x000ea80000100800 */
[----:B------:R-:W2:Y:S04]  /*0ba0*/  LDL R6, [R1+0x28] ;  /* 0x0000280001067983 */ /* 0x000ea80000100800 */
[----:B------:R-:W2:Y:S01]  /*0bb0*/  LDL R7, [R1+0x2c] ;  /* 0x00002c0001077983 */ /* 0x000ea20000100800 */
[----:B------:R-:W-:Y:S01]  /*0bc0*/  ISETP.NE.AND P0, PT, R15, RZ, PT ;  /* 0x000000ff0f00720c */ /* 0x000fe20003f05270 */
[----:B------:R-:W-:-:S12]  /*0bd0*/  WARPSYNC 0xffffffff ;  /* 0xffffffff00007948 */ /* 0x000fd80003800000 */
[----:B--2---:R1:W-:Y:S04]  /*0be0*/  @!P0 STS.128 [0x9100], R4 ;  /* 0x00910004ff008388 */ /* 0x0043e80000000c00 */
[----:B------:R-:W-:Y:S06]  /*0bf0*/  BAR.ARV 0x5, 0x80 ;  /* 0x0142000000007b1d */ /* 0x000fec0000002000 */
.L_x_29:
[----:B------:R-:W2:Y:S02]  /*0c00*/  LDL R0, [R1+0x2c] ;  /* 0x00002c0001007983 */ /* 0x000ea40000100800 */
[----:B--2---:R-:W-:-:S13]  /*0c10*/  ISETP.GE.AND P0, PT, R0, c[0x0][0x53c], PT ;  /* 0x00014f0000007a0c */ /* 0x004fda0003f06270 */
[----:B------:R-:W-:Y:S05]  /*0c20*/  @P0 EXIT ;  /* 0x000000000000094d */ /* 0x000fea0003800000 */
[----:B------:R-:W2:Y:S02]  /*0c30*/  S2R R16, SR_TID.X ;  /* 0x0000000000107919 */ /* 0x000ea40000002100 */
[----:B--2---:R-:W-:-:S04]  /*0c40*/  SHF.R.S32.HI R11, RZ, 0x1f, R16 ;  /* 0x0000001fff0b7819 */ /* 0x004fc80000011410 */
[CC--:B------:R-:W-:Y:S02]  /*0c50*/  LEA.HI R2, R11.reuse, R16.reuse, RZ, 0x4 ;  /* 0x000000100b027211 */ /* 0x0c0fe400078f20ff */
[CC--:B------:R-:W-:Y:S02]  /*0c60*/  LEA.HI R10, R11.reuse, R16.reuse, RZ, 0x3 ;  /* 0x000000100b0a7211 */ /* 0x0c0fe400078f18ff */
[----:B------:R-:W-:Y:S02]  /*0c70*/  SHF.R.S32.HI R3, RZ, 0x4, R2 ;  /* 0x00000004ff037819 */ /* 0x000fe40000011402 */
[----:B------:R-:W-:Y:S02]  /*0c80*/  LEA.HI R13, R11, R16, RZ, 0x2 ;  /* 0x000000100b0d7211 */ /* 0x000fe400078f10ff */
[----:B------:R-:W-:Y:S02]  /*0c90*/  LEA.HI R0, R2, R3, RZ, 0x1 ;  /* 0x0000000302007211 */ /* 0x000fe400078f08ff */
[----:B------:R-:W-:-:S02]  /*0ca0*/  SHF.R.S32.HI R18, RZ, 0x3, R10 ;  /* 0x00000003ff127819 */ /* 0x000fc4000001140a */
[----:B------:R-:W-:Y:S02]  /*0cb0*/  LOP3.LUT R0, R0, 0xfffffffe, RZ, 0xc0, !PT ;  /* 0xfffffffe00007812 */ /* 0x000fe400078ec0ff */
[----:B------:R-:W-:Y:S01]  /*0cc0*/  LOP3.LUT R8, R10, 0xfffffff8, RZ, 0xc0, !PT ;  /* 0xfffffff80a087812 */ /* 0x000fe200078ec0ff */
[----:B-1----:R-:W-:Y:S01]  /*0cd0*/  IMAD.SHL.U32 R4, R18, 0x40, RZ ;  /* 0x0000004012047824 */ /* 0x002fe200078e00ff */
[--C-:B------:R-:W-:Y:S01]  /*0ce0*/  SHF.R.S32.HI R9, RZ, 0x2, R13.reuse ;  /* 0x00000002ff097819 */ /* 0x100fe2000001140d */
[----:B------:R-:W-:Y:S01]  /*0cf0*/  IMAD.IADD R14, R3, 0x1, -R0 ;  /* 0x00000001030e7824 */ /* 0x000fe200078e0a00 */
[----:B------:R-:W-:Y:S01]  /*0d00*/  LOP3.LUT R0, R2, 0xfffffff0, RZ, 0xc0, !PT ;  /* 0xfffffff002007812 */ /* 0x000fe200078ec0ff */
[----:B------:R-:W-:Y:S01]  /*0d10*/  IMAD.IADD R8, R16, 0x1, -R8 ;  /* 0x0000000110087824 */ /* 0x000fe200078e0a08 */
[----:B------:R-:W-:-:S03]  /*0d20*/  SHF.R.S32.HI R3, RZ, 0x1f, R13 ;  /* 0x0000001fff037819 */ /* 0x000fc6000001140d */
[----:B------:R-:W-:Y:S01]  /*0d30*/  IMAD.IADD R2, R16, 0x1, -R0 ;  /* 0x0000000110027824 */ /* 0x000fe200078e0a00 */
[----:B------:R-:W-:Y:S01]  /*0d40*/  LEA.HI R3, R3, R9, RZ, 0x3 ;  /* 0x0000000903037211 */ /* 0x000fe200078f18ff */
[----:B------:R-:W-:Y:S01]  /*0d50*/  IMAD.SHL.U32 R20, R8, 0x8, RZ ;  /* 0x0000000808147824 */ /* 0x000fe200078e00ff */
[----:B------:R-:W-:Y:S01]  /*0d60*/  LOP3.LUT R0, R4, 0x1c0, RZ, 0xc0, !PT ;  /* 0x000001c004007812 */ /* 0x000fe200078ec0ff */
[----:B------:R-:W-:Y:S01]  /*0d70*/  IMAD.SHL.U32 R7, R8, 0x40, RZ ;  /* 0x0000004008077824 */ /* 0x000fe200078e00ff */
[----:B------:R-:W-:Y:S02]  /*0d80*/  SHF.R.S32.HI R6, RZ, 0x1f, R2 ;  /* 0x0000001fff067819 */ /* 0x000fe40000011402 */
[----:B------:R-:W-:Y:S01]  /*0d90*/  LOP3.LUT R3, R3, 0xfffffff8, RZ, 0xc0, !PT ;  /* 0xfffffff803037812 */ /* 0x000fe200078ec0ff */
[----:B------:R-:W-:Y:S01]  /*0da0*/  STL [R1+0x18], R20 ;  /* 0x0000181401007387 */ /* 0x000fe20000100800 */
[----:B------:R-:W-:Y:S02]  /*0db0*/  SHF.R.U32.HI R5, RZ, 0x3, R0 ;  /* 0x00000003ff057819 */ /* 0x000fe40000011600 */
[----:B------:R-:W-:Y:S01]  /*0dc0*/  LOP3.LUT R4, R0, 0x38, R20, 0xf8, !PT ;  /* 0x0000003800047812 */ /* 0x000fe200078ef814 */
[----:B------:R-:W-:Y:S01]  /*0dd0*/  IMAD.IADD R9, R9, 0x1, -R3 ;  /* 0x0000000109097824 */ /* 0x000fe200078e0a03 */
[----:B------:R-:W-:-:S02]  /*0de0*/  LEA.HI R12, R6, R2, RZ, 0x3 ;  /* 0x00000002060c7211 */ /* 0x000fc400078f18ff */
[----:B------:R-:W-:Y:S02]  /*0df0*/  LOP3.LUT R0, R7, 0x1c0, RZ, 0xc0, !PT ;  /* 0x000001c007007812 */ /* 0x000fe400078ec0ff */
[----:B------:R-:W-:Y:S02]  /*0e00*/  LOP3.LUT R5, R4, R5, RZ, 0x3c, !PT ;  /* 0x0000000504057212 */ /* 0x000fe400078e3cff */
[----:B------:R-:W-:Y:S02]  /*0e10*/  LOP3.LUT R3, R12, 0xfffffff8, RZ, 0xc0, !PT ;  /* 0xfffffff80c037812 */ /* 0x000fe400078ec0ff */
[CC--:B------:R-:W-:Y:S02]  /*0e20*/  LEA.HI R6, R11.reuse, R16.reuse, RZ, 0x6 ;  /* 0x000000100b067211 */ /* 0x0c0fe400078f30ff */
[----:B------:R-:W-:Y:S01]  /*0e30*/  LOP3.LUT R4, R0, 0x8, R10, 0xf8, !PT ;  /* 0x0000000800047812 */ /* 0x000fe200078ef80a */
[----:B------:R-:W-:Y:S01]  /*0e40*/  IMAD.IADD R10, R2, 0x1, -R3 ;  /* 0x00000001020a7824 */ /* 0x000fe200078e0a03 */
[----:B------:R-:W-:Y:S01]  /*0e50*/  SHF.R.U32.HI R0, RZ, 0x3, R0 ;  /* 0x00000003ff007819 */ /* 0x000fe20000011600 */
[----:B------:R-:W-:Y:S01]  /*0e60*/  IMAD.SHL.U32 R3, R6, 0x8, RZ ;  /* 0x0000000806037824 */ /* 0x000fe200078e00ff */
[----:B------:R-:W-:-:S02]  /*0e70*/  LEA.HI R11, R11, R16, RZ, 0x5 ;  /* 0x000000100b0b7211 */ /* 0x000fc400078f28ff */
[----:B------:R-:W-:Y:S02]  /*0e80*/  LOP3.LUT R15, R4, R0, RZ, 0x3c, !PT ;  /* 0x00000000040f7212 */ /* 0x000fe400078e3cff */
[----:B------:R-:W-:Y:S02]  /*0e90*/  LOP3.LUT R2, R13, 0xfffffffc, RZ, 0xc0, !PT ;  /* 0xfffffffc0d027812 */ /* 0x000fe400078ec0ff */
[----:B------:R-:W-:Y:S02]  /*0ea0*/  LOP3.LUT R0, R11, 0xffffffe0, RZ, 0xc0, !PT ;  /* 0xffffffe00b007812 */ /* 0x000fe400078ec0ff */
[----:B------:R-:W-:Y:S01]  /*0eb0*/  LOP3.LUT R213, R5, 0x7ffffe00, R3, 0xf8, !PT ;  /* 0x7ffffe0005d57812 */ /* 0x000fe200078ef803 */
[C---:B------:R-:W-:Y:S01]  /*0ec0*/  IMAD.IADD R7, R16.reuse, 0x1, -R2 ;  /* 0x0000000110077824 */ /* 0x040fe200078e0a02 */
[----:B------:R-:W-:Y:S01]  /*0ed0*/  LOP3.LUT R3, R9, 0x1, RZ, 0xc0, !PT ;  /* 0x0000000109037812 */ /* 0x000fe200078ec0ff */
[----:B------:R-:W-:Y:S01]  /*0ee0*/  IMAD.IADD R17, R16, 0x1, -R0 ;  /* 0x0000000110117824 */ /* 0x000fe200078e0a00 */
[--C-:B------:R-:W-:Y:S01]  /*0ef0*/  SHF.R.S32.HI R6, RZ, 0x5, R11.reuse ;  /* 0x00000005ff067819 */ /* 0x100fe2000001140b */
[----:B------:R-:W-:Y:S01]  /*0f00*/  IMAD.SHL.U32 R213, R213, 0x2, RZ ;  /* 0x00000002d5d57824 */ /* 0x000fe200078e00ff */
[----:B------:R-:W-:-:S02]  /*0f10*/  SHF.R.S32.HI R2, RZ, 0x1f, R11 ;  /* 0x0000001fff027819 */ /* 0x000fc4000001140b */
[----:B------:R-:W-:Y:S02]  /*0f20*/  LEA.HI R0, R7, R7, RZ, 0x1 ;  /* 0x0000000707007211 */ /* 0x000fe400078f08ff */
[----:B------:R-:W-:Y:S02]  /*0f30*/  ISETP.NE.U32.AND P0, PT, R3, 0x1, PT ;  /* 0x000000010300780c */ /* 0x000fe40003f05070 */
[----:B------:R-:W-:Y:S02]  /*0f40*/  LEA.HI R3, R2, R6, RZ, 0x2 ;  /* 0x0000000602037211 */ /* 0x000fe400078f10ff */
[----:B------:R-:W-:Y:S02]  /*0f50*/  SHF.R.S32.HI R11, RZ, 0x1f, R17 ;  /* 0x0000001fff0b7819 */ /* 0x000fe40000011411 */
[C---:B------:R-:W-:Y:S01]  /*0f60*/  LOP3.LUT R2, R0.reuse, 0x1ffffffe, RZ, 0xc0, !PT ;  /* 0x1ffffffe00027812 */ /* 0x040fe200078ec0ff */
[----:B------:R-:W-:Y:S01]  /*0f70*/  IMAD.SHL.U32 R0, R0, 0x20, RZ ;  /* 0x0000002000007824 */ /* 0x000fe200078e00ff */
[----:B------:R-:W-:-:S02]  /*0f80*/  LOP3.LUT R3, R3, 0xffffffc, RZ, 0xc0, !PT ;  /* 0x0ffffffc03037812 */ /* 0x000fc400078ec0ff */
[----:B------:R-:W-:Y:S01]  /*0f90*/  LEA.HI R11, R11, R17, RZ, 0x2 ;  /* 0x000000110b0b7211 */ /* 0x000fe200078f10ff */
[----:B------:R-:W-:Y:S01]  /*0fa0*/  IMAD.IADD R2, R7, 0x1, -R2 ;  /* 0x0000000107027824 */ /* 0x000fe200078e0a02 */
[----:B------:R-:W-:Y:S01]  /*0fb0*/  LOP3.LUT R0, R0, 0xffffffc0, RZ, 0xc0, !PT ;  /* 0xffffffc000007812 */ /* 0x000fe200078ec0ff */
[----:B------:R-:W-:Y:S01]  /*0fc0*/  IMAD.IADD R5, R6, 0x1, -R3 ;  /* 0x0000000106057824 */ /* 0x000fe200078e0a03 */
[----:B------:R-:W-:Y:S01]  /*0fd0*/  SHF.R.S32.HI R4, RZ, 0x2, R11 ;  /* 0x00000002ff047819 */ /* 0x000fe2000001140b */
[----:B------:R-:W-:Y:S01]  /*0fe0*/  IMAD.SHL.U32 R3, R10, 0x40, RZ ;  /* 0x000000400a037824 */ /* 0x000fe200078e00ff */
[----:B------:R-:W-:Y:S01]  /*0ff0*/  R2P PR, R9, 0x6 ;  /* 0x0000000609007804 */ /* 0x000fe20000000000 */
[----:B------:R-:W-:Y:S01]  /*1000*/  IMAD R13, R2, 0x8, R0 ;  /* 0x00000008020d7824 */ /* 0x000fe200078e0200 */
[----:B------:R-:W-:Y:S01]  /*1010*/  LOP3.LUT P4, RZ, R8, 0x2, RZ, 0xc0, !PT ;  /* 0x0000000208ff7812 */ /* 0x000fe2000788c0ff */
[----:B------:R-:W-:Y:S01]  /*1020*/  IMAD R16, R5, 0x10, R4 ;  /* 0x0000001005107824 */ /* 0x000fe200078e0204 */
[----:B------:R-:W-:Y:S01]  /*1030*/  LOP3.LUT R0, R3, 0x1c0, RZ, 0xc0, !PT ;  /* 0x000001c003007812 */ /* 0x000fe200078ec0ff */
[----:B------:R-:W-:Y:S01]  /*1040*/  IMAD.SHL.U32 R4, R9, 0x40, RZ ;  /* 0x0000004009047824 */ /* 0x000fe200078e00ff */
[----:B------:R-:W-:Y:S01]  /*1050*/  LOP3.LUT P6, RZ, R10, 0x2, RZ, 0xc0, !PT ;  /* 0x000000020aff7812 */ /* 0x000fe200078cc0ff */
[----:B------:R-:W-:Y:S01]  /*1060*/  IMAD.SHL.U32 R2, R14, 0x8, RZ ;  /* 0x000000080e027824 */ /* 0x000fe200078e00ff */
[----:B------:R-:W-:Y:S01]  /*1070*/  LOP3.LUT P5, RZ, R10, 0x4, RZ, 0xc0, !PT ;  /* 0x000000040aff7812 */ /* 0x000fe200078ac0ff */
[----:B------:R-:W-:Y:S01]  /*1080*/  IMAD.SHL.U32 R3, R6, 0x400, RZ ;  /* 0x0000040006037824 */ /* 0x000fe200078e00ff */
[----:B------:R-:W-:Y:S01]  /*1090*/  LOP3.LUT R4, R4, 0x1c0, RZ, 0xc0, !PT ;  /* 0x000001c004047812 */ /* 0x000fe200078ec0ff */
[----:B------:R-:W-:Y:S01]  /*10a0*/  IMAD.SHL.U32 R5, R12, 0x40, RZ ;  /* 0x000000400c057824 */ /* 0x000fe200078e00ff */
[----:B------:R-:W-:Y:S01]  /*10b0*/  LOP3.LUT R2, R0, 0x8, R2, 0xf8, !PT ;  /* 0x0000000800027812 */ /* 0x000fe200078ef802 */
[----:B------:R-:W-:Y:S01]  /*10c0*/  IMAD R6, R7, 0x2, R3 ;  /* 0x0000000207067824 */ /* 0x000fe200078e0203 */
[----:B------:R-:W-:Y:S01]  /*10d0*/  SHF.R.U32.HI R0, RZ, 0x3, R0 ;  /* 0x00000003ff007819 */ /* 0x000fe20000011600 */
[----:B------:R-:W-:Y:S01]  /*10e0*/  IMAD.MOV.U32 R7, RZ, RZ, -0x10 ;  /* 0xfffffff0ff077424 */ /* 0x000fe200078e00ff */
[----:B------:R-:W-:Y:S01]  /*10f0*/  LEA.HI R4, R4, R4, RZ, 0x1d ;  /* 0x0000000404047211 */ /* 0x000fe200078fe8ff */
[----:B------:R-:W-:Y:S01]  /*1100*/  IMAD.MOV.U32 R10, RZ, RZ, 0x20 ;  /* 0x00000020ff0a7424 */ /* 0x000fe200078e00ff */
[----:B------:R-:W-:Y:S01]  /*1110*/  LOP3.LUT R2, R2, R0, RZ, 0x3c, !PT ;  /* 0x0000000002027212 */ /* 0x000fe200078e3cff */
[----:B------:R-:W-:Y:S01]  /*1120*/  IMAD R0, R14, 0x200, R15 ;  /* 0x000002000e007824 */ /* 0x000fe200078e020f */
[----:B------:R-:W-:Y:S01]  /*1130*/  LOP3.LUT R5, R5, 0xfffffe00, RZ, 0xc0, !PT ;  /* 0xfffffe0005057812 */ /* 0x000fe200078ec0ff */
[----:B------:R-:W-:Y:S01]  /*1140*/  IMAD.IADD R9, R6, 0x1, R4 ;  /* 0x0000000106097824 */ /* 0x000fe200078e0204 */
[C---:B------:R-:W-:Y:S01]  /*1150*/  LOP3.LUT P3, RZ, R8.reuse, 0x4, RZ, 0xc0, !PT ;  /* 0x0000000408ff7812 */ /* 0x040fe2000786c0ff */
[----:B------:R-:W-:Y:S01]  /*1160*/  IMAD R6, R8, 0x10, R18 ;  /* 0x0000001008067824 */ /* 0x000fe200078e0212 */
[-C--:B------:R-:W-:Y:S01]  /*1170*/  IADD3 R4, R2, R5.reuse, R3 ;  /* 0x0000000502047210 */ /* 0x080fe20007ffe003 */
[----:B------:R-:W-:Y:S01]  /*1180*/  IMAD.MOV.U32 R12, RZ, RZ, 0x40 ;  /* 0x00000040ff0c7424 */ /* 0x000fe200078e00ff */
[----:B------:R-:W-:Y:S01]  /*1190*/  LOP3.LUT R3, R11, 0x7ffffffc, RZ, 0xc0, !PT ;  /* 0x7ffffffc0b037812 */ /* 0x000fe200078ec0ff */
[----:B------:R-:W-:Y:S01]  /*11a0*/  IMAD.IADD R8, R16, 0x1, R13 ;  /* 0x0000000110087824 */ /* 0x000fe200078e020d */
[----:B------:R-:W-:Y:S01]  /*11b0*/  LEA R196, R0, 0x2900, 0x1 ;  /* 0x0000290000c47811 */ /* 0x000fe200078e08ff */
[----:B------:R-:W-:Y:S01]  /*11c0*/  STL [R1+0x84], R16 ;  /* 0x0000841001007387 */ /* 0x000fe20000100800 */
[----:B------:R-:W-:Y:S01]  /*11d0*/  SEL R7, R7, 0x10, !P0 ;  /* 0x0000001007077807 */ /* 0x000fe20004000000 */
[----:B------:R-:W-:Y:S01]  /*11e0*/  IMAD.IADD R3, R17, 0x1, -R3 ;  /* 0x0000000111037824 */ /* 0x000fe200078e0a03 */
[----:B------:R-:W-:Y:S01]  /*11f0*/  LEA R9, R9, 0x80, 0x1 ;  /* 0x0000008009097811 */ /* 0x000fe200078e08ff */
[----:B------:R1:W-:Y:S01]  /*1200*/  STL [R1+0x74], R6 ;  /* 0x0000740601007387 */ /* 0x0003e20000100800 */
[----:B------:R-:W-:Y:S01]  /*1210*/  LOP3.LUT R5, R2, R5, RZ, 0xfc, !PT ;  /* 0x0000000502057212 */ /* 0x000fe200078efcff */
[----:B------:R-:W-:Y:S01]  /*1220*/  IMAD.SHL.U32 R3, R3, 0x2, RZ ;  /* 0x0000000203037824 */ /* 0x000fe200078e00ff */
[----:B------:R-:W-:Y:S01]  /*1230*/  IADD3 R207, R196, 0x20, RZ ;  /* 0x00000020c4cf7810 */ /* 0x000fe20007ffe0ff */
[----:B------:R2:W-:Y:S01]  /*1240*/  STL [R1+0x88], R8 ;  /* 0x0000880801007387 */ /* 0x0005e20000100800 */
[----:B------:R-:W-:-:S02]  /*1250*/  SEL R2, R12, 0xffffffc0, !P3 ;  /* 0xffffffc00c027807 */ /* 0x000fc40005800000 */
[----:B------:R-:W-:Y:S01]  /*1260*/  @P4 IADD3 R207, R196, -0x20, RZ ;  /* 0xffffffe0c4cf4810 */ /* 0x000fe20007ffe0ff */
[----:B------:R3:W-:Y:S01]  /*1270*/  STL [R1+0x4c], R3 ;  /* 0x00004c0301007387 */ /* 0x0007e20000100800 */
[----:B------:R-:W-:Y:S01]  /*1280*/  SEL R0, R10, 0xffffffe0, !P6 ;  /* 0xffffffe00a007807 */ /* 0x000fe20007000000 */
[----:B------:R-:W-:Y:S01]  /*1290*/  IMAD.IADD R202, R196, 0x1, R2 ;  /* 0x00000001c4ca7824 */ /* 0x000fe200078e0202 */
[C---:B------:R-:W-:Y:S01]  /*12a0*/  IADD3 R11, R9.reuse, 0x40, RZ ;  /* 0x00000040090b7810 */ /* 0x040fe20007ffe0ff */
[----:B------:R-:W-:Y:S01]  /*12b0*/  IMAD.IADD R199, R2, 0x1, R207 ;  /* 0x0000000102c77824 */ /* 0x000fe200078e02cf */
[----:B------:R-:W-:Y:S01]  /*12c0*/  @P2 IADD3 R11, R9, -0x40, RZ ;  /* 0xffffffc0090b2810 */ /* 0x000fe20007ffe0ff */
[----:B------:R-:W-:Y:S01]  /*12d0*/  STL [R1+0x58], R9 ;  /* 0x0000580901007387 */ /* 0x000fe20000100800 */
[----:B------:R-:W-:Y:S02]  /*12e0*/  LEA R203, R4, 0x5100, 0x1 ;  /* 0x0000510004cb7811 */ /* 0x000fe400078e08ff */
[----:B------:R-:W-:-:S02]  /*12f0*/  LEA R197, R5, 0x100, 0x1 ;  /* 0x0000010005c57811 */ /* 0x000fc400078e08ff */
[----:B------:R-:W-:Y:S01]  /*1300*/  IADD3 R211, R207, 0x800, RZ ;  /* 0x00000800cfd37810 */ /* 0x000fe20007ffe0ff */
[----:B------:R-:W-:Y:S01]  /*1310*/  IMAD.IADD R206, R203, 0x1, R0 ;  /* 0x00000001cbce7824 */ /* 0x000fe200078e0200 */
[C---:B------:R-:W-:Y:S01]  /*1320*/  IADD3 R210, R207.reuse, 0x1000, RZ ;  /* 0x00001000cfd27810 */ /* 0x040fe20007ffe0ff */
[----:B------:R-:W-:Y:S01]  /*1330*/  IMAD.IADD R201, R0, 0x1, R197 ;  /* 0x0000000100c97824 */ /* 0x000fe200078e02c5 */
[C---:B------:R-:W-:Y:S02]  /*1340*/  IADD3 R209, R207.reuse, 0x1800, RZ ;  /* 0x00001800cfd17810 */ /* 0x040fe40007ffe0ff */
[----:B-1----:R-:W-:Y:S02]  /*1350*/  SEL R6, R10, 0xffffffe0, !P1 ;  /* 0xffffffe00a067807 */ /* 0x002fe40004800000 */
[----:B------:R-:W-:Y:S01]  /*1360*/  IADD3 R208, R207, 0x2000, RZ ;  /* 0x00002000cfd07810 */ /* 0x000fe20007ffe0ff */
[C---:B--2---:R-:W-:Y:S02]  /*1370*/  IMAD.IADD R8, R9.reuse, 0x1, R7 ;  /* 0x0000000109087824 */ /* 0x044fe400078e0207 */
[----:B------:R-:W-:-:S02]  /*1380*/  IMAD.IADD R10, R9, 0x1, R6 ;  /* 0x00000001090a7824 */ /* 0x000fc400078e0206 */
[----:B------:R-:W-:Y:S01]  /*1390*/  IMAD.IADD R2, R8, 0x1, R6 ;  /* 0x0000000108027824 */ /* 0x000fe200078e0206 */
[----:B---3--:R-:W-:Y:S02]  /*13a0*/  SEL R3, R12, 0xffffffc0, !P5 ;  /* 0xffffffc00c037807 */ /* 0x008fe40006800000 */
[----:B------:R-:W-:Y:S03]  /*13b0*/  STL [R1+0x70], R10 ;  /* 0x0000700a01007387 */ /* 0x000fe60000100800 */
[----:B------:R-:W-:Y:S01]  /*13c0*/  IMAD.IADD R204, R203, 0x1, R3 ;  /* 0x00000001cbcc7824 */ /* 0x000fe200078e0203 */
[----:B------:R1:W-:Y:S01]  /*13d0*/  STL [R1+0x68], R8 ;  /* 0x0000680801007387 */ /* 0x0003e20000100800 */
[----:B------:R-:W-:Y:S02]  /*13e0*/  IMAD.IADD R198, R3, 0x1, R197 ;  /* 0x0000000103c67824 */ /* 0x000fe400078e02c5 */
[C---:B------:R-:W-:Y:S01]  /*13f0*/  IMAD.IADD R205, R0.reuse, 0x1, R204 ;  /* 0x0000000100cd7824 */ /* 0x040fe200078e02cc */
[----:B------:R2:W-:Y:S01]  /*1400*/  STL [R1+0x6c], R2 ;  /* 0x00006c0201007387 */ /* 0x0005e20000100800 */
[----:B------:R-:W-:-:S03]  /*1410*/  IMAD.IADD R200, R0, 0x1, R198 ;  /* 0x0000000100c87824 */ /* 0x000fc600078e02c6 */
[----:B------:R-:W-:Y:S01]  /*1420*/  STL [R1+0x5c], R11 ;  /* 0x00005c0b01007387 */ /* 0x000fe20000100800 */
[--C-:B-1----:R-:W-:Y:S02]  /*1430*/  IMAD.IADD R8, R6, 0x1, R11.reuse ;  /* 0x0000000106087824 */ /* 0x102fe400078e020b */
[----:B--2---:R-:W-:-:S03]  /*1440*/  IMAD.IADD R2, R7, 0x1, R11 ;  /* 0x0000000107027824 */ /* 0x004fc600078e020b */
[----:B------:R-:W-:Y:S01]  /*1450*/  STL [R1+0x60], R8 ;  /* 0x0000600801007387 */ /* 0x000fe20000100800 */
[----:B------:R-:W-:-:S03]  /*1460*/  IMAD.IADD R3, R7, 0x1, R8 ;  /* 0x0000000107037824 */ /* 0x000fc600078e0208 */
[----:B------:R1:W-:Y:S04]  /*1470*/  STL [R1+0x64], R2 ;  /* 0x0000640201007387 */ /* 0x0003e80000100800 */
[----:B------:R2:W-:Y:S01]  /*1480*/  STL [R1+0x7c], R3 ;  /* 0x00007c0301007387 */ /* 0x0005e20000100800 */
[----:B-1----:R-:W-:-:S05]  /*1490*/  IMAD.IADD R2, R6, 0x1, R2 ;  /* 0x0000000106027824 */ /* 0x002fca00078e0202 */
[----:B------:R2:W-:Y:S02]  /*14a0*/  STL [R1+0x78], R2 ;  /* 0x0000780201007387 */ /* 0x0005e40000100800 */
.L_x_142:
[----:B------:R-:W3:Y:S01]  /*14b0*/  LDL R0, [R1+0x2c] ;  /* 0x00002c0001007983 */ /* 0x000ee20000100800 */
[----:B------:R-:W-:Y:S01]  /*14c0*/  IMAD.MOV.U32 R14, RZ, RZ, 0x4 ;  /* 0x00000004ff0e7424 */ /* 0x000fe200078e00ff */
[----:B------:R-:W-:Y:S02]  /*14d0*/  ISETP.NE.U32.AND P0, PT, RZ, c[0x0][0x370], PT ;  /* 0x0000dc00ff007a0c */ /* 0x000fe40003f05070 */
[----:B------:R-:W4:Y:S02]  /*14e0*/  LDL R10, [R1+0x28] ;  /* 0x00002800010a7983 */ /* 0x000f240000100800 */
[----:B------:R-:W-:Y:S01]  /*14f0*/  ISETP.NE.AND.EX P0, PT, RZ, c[0x0][0x374], PT, P0 ;  /* 0x0000dd00ff007a0c */ /* 0x000fe20003f05300 */
[----:B--23--:R-:W-:-:S05]  /*1500*/  IMAD.WIDE R2, R0, R14, c[0x0][0x588] ;  /* 0x0001620000027625 */ /* 0x00cfca00078e020e */
[----:B------:R-:W2:Y:S01]  /*1510*/  LDG.E R21, [R2.64] ;  /* 0x0000000802157981 */ /* 0x000ea2000c1e1900 */
[----:B------:R-:W-:Y:S01]  /*1520*/  ISETP.NE.U32.AND P3, PT, RZ, c[0x0][0x360], PT ;  /* 0x0000d800ff007a0c */ /* 0x000fe20003f65070 */
[----:B------:R-:W-:Y:S01]  /*1530*/  CS2R R8, SRZ ;  /* 0x0000000000087805 */ /* 0x000fe2000001ff00 */
[----:B------:R-:W-:Y:S02]  /*1540*/  ISETP.NE.U32.AND P5, PT, RZ, c[0x0][0x348], PT ;  /* 0x0000d200ff007a0c */ /* 0x000fe40003fa5070 */
[----:B------:R-:W-:Y:S02]  /*1550*/  ISETP.NE.AND.EX P3, PT, RZ, c[0x0][0x364], PT, P3 ;  /* 0x0000d900ff007a0c */ /* 0x000fe40003f65330 */
[----:B------:R-:W-:Y:S02]  /*1560*/  ISETP.NE.U32.AND P4, PT, RZ, c[0x0][0x350], PT ;  /* 0x0000d400ff007a0c */ /* 0x000fe40003f85070 */
[----:B------:R-:W-:Y:S02]  /*1570*/  ISETP.NE.AND.EX P5, PT, RZ, c[0x0][0x34c], PT, P5 ;  /* 0x0000d300ff007a0c */ /* 0x000fe40003fa5350 */
[----:B------:R-:W-:Y:S01]  /*1580*/  ISETP.NE.AND.EX P4, PT, RZ, c[0x0][0x354], PT, P4 ;  /* 0x0000d500ff007a0c */ /* 0x000fe20003f85340 */
[----:B------:R-:W-:Y:S01]  /*1590*/  IMAD.MOV.U32 R11, RZ, RZ, RZ ;  /* 0x000000ffff0b7224 */ /* 0x000fe200078e00ff */
[----:B--2---:R-:W-:Y:S01]  /*15a0*/  SHF.R.S32.HI R12, RZ, 0x1f, R21 ;  /* 0x0000001fff0c7819 */ /* 0x004fe20000011415 */
[----:B------:R1:W-:Y:S01]  /*15b0*/  STL [R1+0x10], R21 ;  /* 0x0000101501007387 */ /* 0x0003e20000100800 */
[----:B------:R-:W-:-:S04]  /*15c0*/  @P0 LEA R2, P1, R21, c[0x0][0x370], 0x2 ;  /* 0x0000dc0015020a11 */ /* 0x000fc800078210ff */
[C---:B------:R-:W-:Y:S02]  /*15d0*/  @P0 LEA.HI.X R3, R21.reuse, c[0x0][0x374], R12, 0x2, P1 ;  /* 0x0000dd0015030a11 */ /* 0x040fe400008f140c */
[----:B------:R-:W-:-:S03]  /*15e0*/  LEA R4, P2, R21, c[0x0][0x348], 0x2 ;  /* 0x0000d20015047a11 */ /* 0x000fc600078410ff */
[----:B------:R2:W5:Y:S01]  /*15f0*/  @P0 LDG.E R8, [R2.64] ;  /* 0x0000000802080981 */ /* 0x000562000c1e1900 */
[C---:B------:R-:W-:Y:S02]  /*1600*/  @P3 LEA R6, P0, R21.reuse, c[0x0][0x360], 0x2 ;  /* 0x0000d80015063a11 */ /* 0x040fe400078010ff */
[C-C-:B------:R-:W-:Y:S02]  /*1610*/  LEA.HI.X R5, R21.reuse, c[0x0][0x34c], R12.reuse, 0x2, P2 ;  /* 0x0000d30015057a11 */ /* 0x140fe400010f140c */
[----:B------:R-:W-:-:S03]  /*1620*/  @P3 LEA.HI.X R7, R21, c[0x0][0x364], R12, 0x2, P0 ;  /* 0x0000d90015073a11 */ /* 0x000fc600000f140c */
[----:B------:R1:W5:Y:S04]  /*1630*/  @P5 LDG.E R11, [R4.64] ;  /* 0x00000008040b5981 */ /* 0x000368000c1e1900 */
[----:B------:R1:W5:Y:S01]  /*1640*/  @P3 LDG.E R17, [R6.64] ;  /* 0x0000000806113981 */ /* 0x000362000c1e1900 */
[----:B--2---:R-:W-:-:S04]  /*1650*/  LEA R2, P1, R21, c[0x0][0x350], 0x2 ;  /* 0x0000d40015027a11 */ /* 0x004fc800078210ff */
[----:B------:R-:W-:-:S05]  /*1660*/  LEA.HI.X R3, R21, c[0x0][0x354], R12, 0x2, P1 ;  /* 0x0000d50015037a11 */ /* 0x000fca00008f140c */
[----:B------:R1:W5:Y:S01]  /*1670*/  @P4 LDG.E R9, [R2.64] ;  /* 0x0000000802094981 */ /* 0x000362000c1e1900 */
[----:B----4-:R-:W-:-:S05]  /*1680*/  LOP3.LUT R27, R10, 0xffff, RZ, 0xc0, !PT ;  /* 0x0000ffff0a1b7812 */ /* 0x010fca00078ec0ff */
[----:B------:R1:W-:Y:S01]  /*1690*/  STL [R1+0x48], R27 ;  /* 0x0000481b01007387 */ /* 0x0003e20000100800 */
[----:B------:R-:W-:Y:S01]  /*16a0*/  YIELD ;  /* 0x0000000000007946 */ /* 0x000fe20003800000 */
[----:B------:R-:W-:Y:S05]  /*16b0*/  @P3 BRA `(.L_x_41) ;  /* 0x0000005000003947 */ /* 0x000fea0003800000 */
[----:B-----5:R-:W-:Y:S01]  /*16c0*/  MOV R17, c[0x0][0x168] ;  /* 0x00005a0000117a02 */ /* 0x020fe20000000f00 */
[----:B------:R-:W-:Y:S05]  /*16d0*/  @!P5 BRA `(.L_x_41) ;  /* 0x000000300000d947 */ /* 0x000fea0003800000 */
[----:B-1----:R-:W2:Y:S04]  /*16e0*/  LDG.E R6, [R4.64] ;  /* 0x0000000804067981 */ /* 0x002ea8000c1e1900 */
[----:B------:R-:W2:Y:S02]  /*16f0*/  LDG.E R0, [R4.64+0x4] ;  /* 0x0000040804007981 */ /* 0x000ea4000c1e1900 */
[----:B--2---:R-:W-:Y:S02]  /*1700*/  IADD3 R17, -R6, R0, RZ ;  /* 0x0000000006117210 */ /* 0x004fe40007ffe1ff */
.L_x_41:
[----:B------:R-:W-:-:S04]  /*1710*/  ISETP.NE.U32.AND P0, PT, RZ, c[0x0][0x368], PT ;  /* 0x0000da00ff007a0c */ /* 0x000fc80003f05070 */
[----:B------:R-:W-:-:S13]  /*1720*/  ISETP.NE.AND.EX P0, PT, RZ, c[0x0][0x36c], PT, P0 ;  /* 0x0000db00ff007a0c */ /* 0x000fda0003f05300 */
[----:B------:R-:W-:Y:S05]  /*1730*/  @!P0 BRA `(.L_x_42) ;  /* 0x0000004000008947 */ /* 0x000fea0003800000 */
[----:B-1----:R-:W-:-:S04]  /*1740*/  LEA R2, P0, R21, c[0x0][0x368], 0x2 ;  /* 0x0000da0015027a11 */ /* 0x002fc800078010ff */
[----:B------:R-:W-:-:S05]  /*1750*/  LEA.HI.X R3, R21, c[0x0][0x36c], R12, 0x2, P0 ;  /* 0x0000db0015037a11 */ /* 0x000fca00000f140c */
[----:B------:R1:W5:Y:S01]  /*1760*/  LDG.E R0, [R2.64] ;  /* 0x0000000802007981 */ /* 0x000362000c1e1900 */
[----:B------:R-:W-:Y:S05]  /*1770*/  BRA `(.L_x_43) ;  /* 0x0000005000007947 */ /* 0x000fea0003800000 */
.L_x_42:
[----:B------:R-:W-:Y:S01]  /*1780*/  MOV R0, c[0x0][0x1d0] ;  /* 0x0000740000007a02 */ /* 0x000fe20000000f00 */
[----:B------:R-:W-:Y:S05]  /*1790*/  @!P4 BRA `(.L_x_43) ;  /* 0x000000300000c947 */ /* 0x000fea0003800000 */
[----:B-1----:R-:W2:Y:S04]  /*17a0*/  LDG.E R4, [R2.64] ;  /* 0x0000000802047981 */ /* 0x002ea8000c1e1900 */
[----:B------:R-:W2:Y:S02]  /*17b0*/  LDG.E R0, [R2.64+0x4] ;  /* 0x0000040802007981 */ /* 0x000ea4000c1e1900 */
[----:B--2---:R-:W-:-:S04]  /*17c0*/  IADD3 R0, -R4, R0, RZ ;  /* 0x0000000004007210 */ /* 0x004fc80007ffe1ff */
.L_x_43:
[----:B-1----:R-:W-:Y:S01]  /*17d0*/  LOP3.LUT R2, R10, 0xff000000, RZ, 0xc0, !PT ;  /* 0xff0000000a027812 */ /* 0x002fe200078ec0ff */
[----:B-----5:R-:W-:Y:S01]  /*17e0*/  IMAD.IADD R89, R0, 0x1, -R8 ;  /* 0x0000000100597824 */ /* 0x020fe200078e0a08 */
[----:B------:R-:W-:Y:S01]  /*17f0*/  LOP3.LUT R3, R10, 0xff0000, RZ, 0xc0, !PT ;  /* 0x00ff00000a037812 */ /* 0x000fe200078ec0ff */
[----:B------:R-:W-:Y:S01]  /*1800*/  BSSY B0, `(.L_x_44) ;  /* 0x000002d000007945 */ /* 0x000fe20003800000 */
[----:B------:R-:W-:Y:S01]  /*1810*/  SHF.R.U32.HI R4, RZ, 0x8, R2 ;  /* 0x00000008ff047819 */ /* 0x000fe20000011602 */
[----:B------:R-:W-:Y:S01]  /*1820*/  IMAD.IADD R13, R9, 0x1, R8 ;  /* 0x00000001090d7824 */ /* 0x000fe200078e0208 */
[----:B------:R-:W-:-:S02]  /*1830*/  IADD3 R0, R89, 0x4f, RZ ;  /* 0x0000004f59007810 */ /* 0x000fc40007ffe0ff */
[----:B------:R-:W-:Y:S02]  /*1840*/  LEA.HI R3, R3, R4, RZ, 0x10 ;  /* 0x0000000403037211 */ /* 0x000fe400078f80ff */
[----:B------:R-:W-:Y:S01]  /*1850*/  ISETP.GE.AND P0, PT, R89, 0x1, PT ;  /* 0x000000015900780c */ /* 0x000fe20003f06270 */
[----:B------:R-:W-:Y:S01]  /*1860*/  IMAD.HI R0, R0, 0x66666667, RZ ;  /* 0x6666666700007827 */ /* 0x000fe200078e02ff */
[----:B------:R-:W-:Y:S02]  /*1870*/  LOP3.LUT R15, R3, 0xff, RZ, 0xc0, !PT ;  /* 0x000000ff030f7812 */ /* 0x000fe400078ec0ff */
[----:B------:R-:W-:Y:S02]  /*1880*/  SHF.R.U32.HI R5, RZ, 0x10, R3 ;  /* 0x00000010ff057819 */ /* 0x000fe40000011603 */
[----:B------:R-:W-:Y:S01]  /*1890*/  SHF.R.U32.HI R2, RZ, 0x1f, R0 ;  /* 0x0000001fff027819 */ /* 0x000fe20000011600 */
[----:B------:R1:W-:Y:S03]  /*18a0*/  STL [R1+0x54], R15 ;  /* 0x0000540f01007387 */ /* 0x0003e60000100800 */
[----:B------:R-:W-:Y:S01]  /*18b0*/  LEA.HI.SX32 R8, R0, R2, 0x1b ;  /* 0x0000000200087211 */ /* 0x000fe200078fdaff */
[----:B------:R1:W-:Y:S01]  /*18c0*/  STL [R1+0x50], R5 ;  /* 0x0000500501007387 */ /* 0x0003e20000100800 */
[----:B------:R-:W-:Y:S01]  /*18d0*/  IMAD.MOV.U32 R2, RZ, RZ, RZ ;  /* 0x000000ffff027224 */ /* 0x000fe200078e00ff */
[----:B------:R-:W-:Y:S05]  /*18e0*/  @!P0 BRA `(.L_x_45) ;  /* 0x000001e000008947 */ /* 0x000fea0003800000 */
[----:B------:R-:W-:Y:S01]  /*18f0*/  ISETP.NE.AND P0, PT, R5, RZ, PT ;  /* 0x000000ff0500720c */ /* 0x000fe20003f05270 */
[----:B------:R-:W-:-:S03]  /*1900*/  IMAD.MOV.U32 R4, RZ, RZ, RZ ;  /* 0x000000ffff047224 */ /* 0x000fc600078e00ff */
[----:B------:R-:W-:-:S04]  /*1910*/  SEL R0, R5, c[0x0][0x338], P0 ;  /* 0x0000ce0005007a07 */ /* 0x000fc80000000000 */
[----:B------:R-:W-:Y:S02]  /*1920*/  IABS R3, R0 ;  /* 0x0000000000037213 */ /* 0x000fe40000000000 */
[----:B------:R-:W-:Y:S02]  /*1930*/  IADD3 R6, R8, -0x1, R0 ;  /* 0xffffffff08067810 */ /* 0x000fe40007ffe000 */
[----:B------:R-:W2:Y:S02]  /*1940*/  I2F.RP R2, R3 ;  /* 0x0000000300027306 */ /* 0x000ea40000209400 */
[----:B------:R-:W-:-:S06]  /*1950*/  IABS R10, R6 ;  /* 0x00000006000a7213 */ /* 0x000fcc0000000000 */
[----:B--2---:R-:W2:Y:S02]  /*1960*/  MUFU.RCP R2, R2 ;  /* 0x0000000200027308 */ /* 0x004ea40000001000 */
[----:B--2---:R-:W-:-:S06]  /*1970*/  IADD3 R2, R2, 0xffffffe, RZ ;  /* 0x0ffffffe02027810 */ /* 0x004fcc0007ffe0ff */
[----:B-1----:R-:W1:Y:S02]  /*1980*/  F2I.FTZ.U32.TRUNC.NTZ R5, R2 ;  /* 0x0000000200057305 */ /* 0x002e64000021f000 */
[----:B-1----:R-:W-:-:S04]  /*1990*/  IMAD.MOV R2, RZ, RZ, -R5 ;  /* 0x000000ffff027224 */ /* 0x002fc800078e0a05 */
        /* <DEDUP_REMOVED lines=19> */
.L_x_45:
[----:B------:R-:W-:Y:S05]  /*1ad0*/  BSYNC B0 ;  /* 0x0000000000007941 */ /* 0x000fea0003800000 */
.L_x_44:
[----:B------:R-:W-:Y:S01]  /*1ae0*/  IMAD R3, R15, R2, RZ ;  /* 0x000000020f037224 */ /* 0x000fe200078e02ff */
[----:B------:R-:W-:Y:S01]  /*1af0*/  PRMT R0, RZ, 0x7610, R0 ;  /* 0x00007610ff007816 */ /* 0x000fe20000000000 */
[----:B------:R-:W-:Y:S01]  /*1b00*/  IMAD.MOV.U32 R26, RZ, RZ, RZ ;  /* 0x000000ffff1a7224 */ /* 0x000fe200078e00ff */
[----:B------:R-:W-:Y:S01]  /*1b10*/  MOV R19, RZ ;  /* 0x000000ff00137202 */ /* 0x000fe20000000f00 */
        /* <DEDUP_REMOVED lines=38> */
[----:B--2---:R-:W2:Y:S04]  /*1d80*/  LDL R4, [R1+0x74] ;  /* 0x0000740001047983 */ /* 0x004ea80000100800 */
[----:B------:R-:W2:Y:S01]  /*1d90*/  LDL R18, [R1+0x24] ;  /* 0x0000240001127983 */ /* 0x000ea20000100800 */
[----:B------:R-:W-:-:S03]  /*1da0*/  ISETP.NE.U32.AND P1, PT, RZ, c[0x0][0x340], PT ;  /* 0x0000d000ff007a0c */ /* 0x000fc60003f25070 */
[----:B------:R-:W3:Y:S04]  /*1db0*/  LDL.64 R8, [R1+0x18] ;  /* 0x0000180001087983 */ /* 0x000ee80000100a00 */
[----:B------:R4:W3:Y:S01]  /*1dc0*/  LDL.64 R22, [R1+0x18] ;  /* 0x0000180001167983 */ /* 0x0008e20000100a00 */
[----:B------:R-:W-:-:S13]  /*1dd0*/  ISETP.NE.AND.EX P1, PT, RZ, c[0x0][0x344], PT, P1 ;  /* 0x0000d100ff007a0c */ /* 0x000fda0003f25310 */
[----:B------:R-:W-:-:S05]  /*1de0*/  @P1 IMAD.WIDE R2, R21, R14, c[0x0][0x340] ;  /* 0x0000d00015021625 */ /* 0x000fca00078e020e */
[----:B------:R5:W4:Y:S04]  /*1df0*/  @P1 LDG.E R14, [R2.64] ;  /* 0x00000008020e1981 */ /* 0x000b28000c1e1900 */
[----:B------:R-:W1:Y:S01]  /*1e00*/  S2R R6, SR_TID.X ;  /* 0x0000000000067919 */ /* 0x000e620000002100 */
[----:B------:R-:W-:-:S04]  /*1e10*/  MOV R0, c[0x0][0x2c4] ;  /* 0x0000b10000007a02 */ /* 0x000fc80000000f00 */
[----:B------:R-:W-:Y:S02]  /*1e20*/  ISETP.NE.AND P0, PT, R0, 0x1, PT ;  /* 0x000000010000780c */ /* 0x000fe40003f05270 */
[----:B------:R-:W-:-:S05]  /*1e30*/  SHF.R.S32.HI R0, RZ, 0x1f, R11 ;  /* 0x0000001fff007819 */ /* 0x000fca000001140b */
[----:B------:R-:W-:Y:S01]  /*1e40*/  IMAD R0, R0, c[0x0][0x178], RZ ;  /* 0x00005e0000007a24 */ /* 0x000fe200078e02ff */
[----:B-1----:R-:W-:-:S03]  /*1e50*/  SHF.R.S32.HI R20, RZ, 0x1f, R6 ;  /* 0x0000001fff147819 */ /* 0x002fc60000011406 */
[----:B-----5:R-:W-:Y:S01]  /*1e60*/  IMAD R2, R11, c[0x0][0x17c], R0 ;  /* 0x00005f000b027a24 */ /* 0x020fe200078e0200 */
[----:B------:R-:W-:-:S04]  /*1e70*/  LEA.HI R20, R20, R6, RZ, 0x3 ;  /* 0x0000000614147211 */ /* 0x000fc800078f18ff */
[----:B------:R-:W-:Y:S02]  /*1e80*/  SHF.R.S32.HI R20, RZ, 0x3, R20 ;  /* 0x00000003ff147819 */ /* 0x000fe40000011414 */
[----:B------:R-:W-:-:S05]  /*1e90*/  SEL R6, R12, RZ, !P5 ;  /* 0x000000ff0c067207 */ /* 0x000fca0006800000 */
[----:B------:R-:W-:Y:S01]  /*1ea0*/  IMAD R16, R6, c[0x0][0x1c0], RZ ;  /* 0x0000700006107a24 */ /* 0x000fe200078e02ff */
[----:B------:R-:W-:Y:S02]  /*1eb0*/  IADD3 R88, R246, -0x1, RZ ;  /* 0xfffffffff6587810 */ /* 0x000fe40007ffe0ff */
[----:B--2---:R-:W-:Y:S01]  /*1ec0*/  LEA R10, R18, R4, 0x7 ;  /* 0x00000004120a7211 */ /* 0x004fe200078e38ff */
[----:B------:R-:W-:-:S04]  /*1ed0*/  IMAD.WIDE.U32 R4, R11, c[0x0][0x178], RZ ;  /* 0x00005e000b047a25 */ /* 0x000fc800078e00ff */
[----:B------:R-:W-:Y:S01]  /*1ee0*/  @P0 IMAD.HI.U32 R3, R10, c[0x0][0x2c8], RZ ;  /* 0x0000b2000a030a27 */ /* 0x000fe200078e00ff */
[----:B------:R-:W-:-:S03]  /*1ef0*/  IADD3 R5, R5, R2, RZ ;  /* 0x0000000205057210 */ /* 0x000fc60007ffe0ff */
[----:B------:R-:W-:Y:S01]  /*1f00*/  IMAD.MOV.U32 R0, RZ, RZ, R10 ;  /* 0x000000ffff007224 */ /* 0x000fe200078e000a */
[----:B------:R-:W-:Y:S02]  /*1f10*/  @P0 SHF.R.U32.HI R0, RZ, c[0x0][0x2cc], R3 ;  /* 0x0000b300ff000a19 */ /* 0x000fe40000011603 */
[----:B------:R-:W-:Y:S02]  /*1f20*/  SHF.R.S32.HI R3, RZ, 0x1f, R13 ;  /* 0x0000001fff037819 */ /* 0x000fe4000001140d */
[C---:B------:R-:W-:Y:S02]  /*1f30*/  IADD3 R2, P0, R20.reuse, R13, RZ ;  /* 0x0000000d14027210 */ /* 0x040fe40007f1e0ff */
[----:B---3--:R-:W-:Y:S02]  /*1f40*/  MOV R22, R8 ;  /* 0x0000000800167202 */ /* 0x008fe40000000f00 */
[----:B------:R-:W-:Y:S01]  /*1f50*/  LEA.HI.X.SX32 R3, R20, R3, 0x1, P0 ;  /* 0x0000000314037211 */ /* 0x000fe200000f0eff */
[----:B------:R-:W-:Y:S01]  /*1f60*/  IMAD.WIDE.U32 R4, R27, c[0x0][0x1b8], R4 ;  /* 0x00006e001b047a25 */ /* 0x000fe200078e0004 */
[----:B------:R-:W-:-:S03]  /*1f70*/  SHF.R.S32.HI R23, RZ, 0x1f, R22 ;  /* 0x0000001fff177819 */ /* 0x000fc60000011416 */
[C---:B------:R-:W-:Y:S02]  /*1f80*/  IMAD R15, R3.reuse, c[0x0][0x1e0], RZ ;  /* 0x00007800030f7a24 */ /* 0x040fe400078e02ff */
[----:B------:R-:W-:Y:S02]  /*1f90*/  IMAD R13, R3, c[0x0][0x208], RZ ;  /* 0x00008200030d7a24 */ /* 0x000fe400078e02ff */
[----:B------:R-:W-:Y:S01]  /*1fa0*/  IMAD R3, R27, c[0x0][0x1bc], R5 ;  /* 0x00006f001b037a24 */ /* 0x000fe200078e0205 */
[----:B------:R-:W-:Y:S01]  /*1fb0*/  SEL R11, R21, RZ, !P5 ;  /* 0x000000ff150b7207 */ /* 0x000fe20006800000 */
[C---:B------:R-:W-:Y:S02]  /*1fc0*/  IMAD R5, R2.reuse, c[0x0][0x1e4], R15 ;  /* 0x0000790002057a24 */ /* 0x040fe400078e020f */
[----:B------:R-:W-:-:S04]  /*1fd0*/  IMAD.WIDE.U32 R6, R2, c[0x0][0x1e0], R22 ;  /* 0x0000780002067a25 */ /* 0x000fc800078e0016 */
[----:B------:R-:W-:-:S04]  /*1fe0*/  IMAD.WIDE.U32 R8, R2, c[0x0][0x208], R22 ;  /* 0x0000820002087a25 */ /* 0x000fc800078e0016 */
[----:B------:R-:W-:Y:S02]  /*1ff0*/  IMAD R15, R2, c[0x0][0x20c], R13 ;  /* 0x00008300020f7a24 */ /* 0x000fe400078e020d */
[----:B------:R-:W-:Y:S02]  /*2000*/  IMAD.MOV.U32 R2, RZ, RZ, R4 ;  /* 0x000000ffff027224 */ /* 0x000fe400078e0004 */
[C---:B------:R-:W-:Y:S02]  /*2010*/  IMAD R13, R11.reuse, c[0x0][0x1c4], R16 ;  /* 0x000071000b0d7a24 */ /* 0x040fe400078e0210 */
[----:B------:R-:W-:Y:S01]  /*2020*/  IMAD.WIDE.U32 R2, R11, c[0x0][0x1c0], R2 ;  /* 0x000070000b027a25 */ /* 0x000fe200078e0002 */
[----:B------:R-:W-:Y:S02]  /*2030*/  SHF.R.S32.HI R11, RZ, 0x1f, R0 ;  /* 0x0000001fff0b7819 */ /* 0x000fe40000011400 */
[----:B------:R-:W-:Y:S02]  /*2040*/  IADD3 R4, -R0, RZ, RZ ;  /* 0x000000ff00047210 */ /* 0x000fe40007ffe1ff */
[----:B------:R-:W-:Y:S01]  /*2050*/  IADD3 R7, R7, R5, RZ ;  /* 0x0000000507077210 */ /* 0x000fe20007ffe0ff */
[----:B------:R-:W-:Y:S01]  /*2060*/  IMAD.IADD R5, R9, 0x1, R15 ;  /* 0x0000000109057824 */ /* 0x000fe200078e020f */
[----:B------:R-:W-:Y:S01]  /*2070*/  IADD3 R3, R3, R13, RZ ;  /* 0x0000000d03037210 */ /* 0x000fe20007ffe0ff */
[----:B------:R-:W-:-:S02]  /*2080*/  IMAD R9, R11, c[0x0][0x1b0], RZ ;  /* 0x00006c000b097a24 */ /* 0x000fc400078e02ff */
[----:B------:R-:W-:Y:S02]  /*2090*/  IMAD R10, R4, c[0x0][0x2c4], R10 ;  /* 0x0000b100040a7a24 */ /* 0x000fe400078e020a */
[----:B------:R-:W-:Y:S01]  /*20a0*/  IMAD.WIDE.U32 R6, R27, c[0x0][0x1e8], R6 ;  /* 0x00007a001b067a25 */ /* 0x000fe200078e0006 */
[----:B------:R-:W-:-:S03]  /*20b0*/  MOV R4, R8 ;  /* 0x0000000800047202 */ /* 0x000fc60000000f00 */
[C---:B------:R-:W-:Y:S02]  /*20c0*/  IMAD R11, R0.reuse, c[0x0][0x1b4], R9 ;  /* 0x00006d00000b7a24 */ /* 0x040fe400078e0209 */
[----:B------:R-:W-:Y:S01]  /*20d0*/  IMAD.WIDE.U32 R2, R0, c[0x0][0x1b0], R2 ;  /* 0x00006c0000027a25 */ /* 0x000fe200078e0002 */
[----:B----4-:R-:W-:Y:S02]  /*20e0*/  @P1 SHF.R.S32.HI R0, RZ, 0x1f, R14 ;  /* 0x0000001fff001819 */ /* 0x010fe4000001140e */
[----:B------:R-:W-:Y:S01]  /*20f0*/  @!P1 MOV R0, R12 ;  /* 0x0000000c00009202 */ /* 0x000fe20000000f00 */
[----:B------:R-:W-:Y:S01]  /*2100*/  IMAD R9, R27, c[0x0][0x1ec], R7 ;  /* 0x00007b001b097a24 */ /* 0x000fe200078e0207 */
[----:B------:R-:W-:Y:S01]  /*2110*/  SHF.R.S32.HI R7, RZ, 0x1f, R10 ;  /* 0x0000001fff077819 */ /* 0x000fe2000001140a */
[----:B------:R-:W-:Y:S01]  /*2120*/  IMAD.MOV.U32 R8, RZ, RZ, R6 ;  /* 0x000000ffff087224 */ /* 0x000fe200078e0006 */
[----:B------:R-:W-:Y:S02]  /*2130*/  IADD3 R3, R3, R11, RZ ;  /* 0x0000000b03037210 */ /* 0x000fe40007ffe0ff */
[----:B------:R-:W-:Y:S01]  /*2140*/  SEL R6, R0, RZ, !P4 ;  /* 0x000000ff00067207 */ /* 0x000fe20006000000 */
[----:B------:R-:W-:Y:S01]  /*2150*/  IMAD R7, R7, c[0x0][0x1a8], RZ ;  /* 0x00006a0007077a24 */ /* 0x000fe200078e02ff */
[----:B------:R-:W-:Y:S01]  /*2160*/  @!P1 MOV R14, R21 ;  /* 0x00000015000e9202 */ /* 0x000fe20000000f00 */
[----:B------:R-:W-:-:S03]  /*2170*/  IMAD.WIDE.U32 R4, R27, c[0x0][0x210], R4 ;  /* 0x000084001b047a25 */ /* 0x000fc600078e0004 */
[----:B------:R-:W-:Y:S01]  /*2180*/  SEL R0, R14, RZ, !P4 ;  /* 0x000000ff0e007207 */ /* 0x000fe20006000000 */
[C---:B------:R-:W-:Y:S02]  /*2190*/  IMAD R7, R10.reuse, c[0x0][0x1ac], R7 ;  /* 0x00006b000a077a24 */ /* 0x040fe400078e0207 */
[----:B------:R-:W-:-:S04]  /*21a0*/  IMAD.WIDE.U32 R2, R10, c[0x0][0x1a8], R2 ;  /* 0x00006a000a027a25 */ /* 0x000fc800078e0002 */
[C---:B------:R-:W-:Y:S02]  /*21b0*/  IMAD R11, R6.reuse, c[0x0][0x1f0], RZ ;  /* 0x00007c00060b7a24 */ /* 0x040fe400078e02ff */
[----:B------:R-:W-:Y:S02]  /*21c0*/  IMAD R5, R27, c[0x0][0x214], R5 ;  /* 0x000085001b057a24 */ /* 0x000fe400078e0205 */
[----:B------:R-:W-:Y:S02]  /*21d0*/  IMAD R6, R6, c[0x0][0x218], RZ ;  /* 0x0000860006067a24 */ /* 0x000fe400078e02ff */
[----:B------:R-:W-:Y:S01]  /*21e0*/  IMAD.IADD R3, R3, 0x1, R7 ;  /* 0x0000000103037824 */ /* 0x000fe200078e0207 */
[----:B------:R-:W-:Y:S01]  /*21f0*/  LEA R7, P0, R2, c[0x0][0x160], 0x1 ;  /* 0x0000580002077a11 */ /* 0x000fe200078008ff */
[C---:B------:R-:W-:Y:S02]  /*2200*/  IMAD R10, R0.reuse, c[0x0][0x21c], R6 ;  /* 0x00008700000a7a24 */ /* 0x040fe400078e0206 */
[----:B------:R-:W-:Y:S01]  /*2210*/  IMAD.WIDE.U32 R4, R0, c[0x0][0x218], R4 ;  /* 0x0000860000047a25 */ /* 0x000fe200078e0004 */
[----:B------:R-:W-:-:S03]  /*2220*/  LEA.HI.X R6, R2, c[0x0][0x164], R3, 0x1, P0 ;  /* 0x0000590002067a11 */ /* 0x000fc600000f0c03 */
[C---:B------:R-:W-:Y:S02]  /*2230*/  IMAD R11, R0.reuse, c[0x0][0x1f4], R11 ;  /* 0x00007d00000b7a24 */ /* 0x040fe400078e020b */
[----:B------:R-:W-:Y:S01]  /*2240*/  IMAD.WIDE.U32 R8, R0, c[0x0][0x1f0], R8 ;  /* 0x00007c0000087a25 */ /* 0x000fe200078e0008 */
[----:B------:R-:W-:Y:S01]  /*2250*/  IADD3 R2, R5, R10, RZ ;  /* 0x0000000a05027210 */ /* 0x000fe20007ffe0ff */
[----:B------:R1:W-:Y:S03]  /*2260*/  STL [R1+0x1c], R23 ;  /* 0x00001c1701007387 */ /* 0x0003e60000100800 */
[----:B------:R-:W-:Y:S01]  /*2270*/  IADD3 R3, R9, R11, RZ ;  /* 0x0000000b09037210 */ /* 0x000fe20007ffe0ff */
[----:B------:R1:W-:Y:S04]  /*2280*/  STL.64 [R1+0x30], R8 ;  /* 0x0000300801007387 */ /* 0x0003e80000100a00 */
[----:B------:R1:W-:Y:S04]  /*2290*/  STL.64 [R1+0x38], R4 ;  /* 0x0000380401007387 */ /* 0x0003e80000100a00 */
[----:B------:R1:W-:Y:S04]  /*22a0*/  STL [R1+0x44], R2 ;  /* 0x0000440201007387 */ /* 0x0003e80000100800 */
[----:B------:R1:W-:Y:S01]  /*22b0*/  STL [R1+0x40], R3 ;  /* 0x0000400301007387 */ /* 0x0003e20000100800 */
[----:B------:R-:W-:-:S02]  /*22c0*/  ISETP.GE.AND P1, PT, R22, c[0x0][0x1d4], PT ;  /* 0x0000750016007a0c */ /* 0x000fc40003f26270 */
[----:B------:R-:W-:Y:S02]  /*22d0*/  ISETP.GE.AND P3, PT, R22, c[0x0][0x198], PT ;  /* 0x0000660016007a0c */ /* 0x000fe40003f66270 */
[----:B------:R-:W-:Y:S01]  /*22e0*/  LEA R0, R18, R20, 0x7 ;  /* 0x0000001412007211 */ /* 0x000fe200078e38ff */
[----:B------:R-:W-:Y:S08]  /*22f0*/  BRA.DIV ~URZ, `(.L_x_47) ;  /* 0x0000c6427f007947 */ /* 0x000ff0000b800000 */
[----:B-1----:R1:W2:Y:S02]  /*2300*/  SHFL.IDX PT, R8, R6, RZ, 0x181f ;  /* 0x00181fff06087589 */ /* 0x0022a400000e0000 */
.L_x_147:
[----:B------:R-:W-:Y:S05]  /*2310*/  BRA.DIV ~URZ, `(.L_x_48) ;  /* 0x0000c6927f007947 */ /* 0x000fea000b800000 */
[----:B------:R3:W4:Y:S02]  /*2320*/  SHFL.IDX PT, R2, R7, RZ, 0x181f ;  /* 0x00181fff07027589 */ /* 0x00072400000e0000 */
.L_x_148:
[----:B------:R-:W-:Y:S01]  /*2330*/  IMAD R4, R17, c[0x0][0x2c4], RZ ;  /* 0x0000b10011047a24 */ /* 0x000fe200078e02ff */
[----:B------:R-:W-:Y:S04]  /*2340*/  BSSY B0, `(.L_x_49) ;  /* 0x000000a000007945 */ /* 0x000fe80003800000 */
[----:B------:R-:W-:-:S13]  /*2350*/  ISETP.GE.AND P0, PT, R0, R4, PT ;  /* 0x000000040000720c */ /* 0x000fda0003f06270 */
[----:B------:R-:W-:Y:S05]  /*2360*/  @P0 BRA `(.L_x_50) ;  /* 0x0000007000000947 */ /* 0x000fea0003800000 */
[----:B------:R-:W5:Y:S02]  /*2370*/  LDL.64 R10, [R1+0x18] ;  /* 0x00001800010a7983 */ /* 0x000f640000100a00 */
[----:B----45:R-:W-:-:S04]  /*2380*/  LEA R2, P0, R10, R2, 0x1 ;  /* 0x000000020a027211 */ /* 0x030fc800078008ff */
[----:B--2---:R-:W-:-:S05]  /*2390*/  LEA.HI.X R3, R10, R8, R11, 0x1, P0 ;  /* 0x000000080a037211 */ /* 0x004fca00000f0c0b */
[----:B------:R-:W-:Y:S01]  /*23a0*/  @!PT LDS RZ, [RZ] ;  /* 0x00000000fffff984 */ /* 0x000fe20000000800 */
[----:B------:R-:W-:Y:S01]  /*23b0*/  @!PT LDS RZ, [RZ] ;  /* 0x00000000fffff984 */ /* 0x000fe20000000800 */
[----:B------:R-:W-:Y:S01]  /*23c0*/  @!PT LDS RZ, [RZ] ;  /* 0x00000000fffff984 */ /* 0x000fe20000000800 */
[----:B------:R2:W-:Y:S04]  /*23d0*/  LDGSTS.E.BYPASS.LTC128B.128 [R213+0x5100], [R2.64], !P3 ;  /* 0x0510000002d57fae */ /* 0x0005e8000d901d48 */
.L_x_50:
[----:B------:R-:W-:Y:S05]  /*23e0*/  BSYNC B0 ;  /* 0x0000000000007941 */ /* 0x000fea0003800000 */
.L_x_49:
[----:B------:R-:W-:Y:S05]  /*23f0*/  BRA.DIV ~URZ, `(.L_x_51) ;  /* 0x0000c6227f007947 */ /* 0x000fea000b800000 */
[----:B--2---:R2:W1:Y:S04]  /*2400*/  SHFL.IDX PT, R8, R6, 0x1, 0x181f ;  /* 0x00381f0006087f89 */ /* 0x00446800000e0000 */
[----:B----4-:R2:W4:Y:S02]  /*2410*/  SHFL.IDX PT, R2, R7, 0x1, 0x181f ;  /* 0x00381f0007027f89 */ /* 0x01052400000e0000 */
.L_x_149:
[----:B------:R-:W-:Y:S01]  /*2420*/  IADD3 R3, R0, 0x10, RZ ;  /* 0x0000001000037810 */ /* 0x000fe20007ffe0ff */
[----:B------:R-:W-:Y:S03]  /*2430*/  BSSY B0, `(.L_x_52) ;  /* 0x000000a000007945 */ /* 0x000fe60003800000 */
[----:B------:R-:W-:-:S13]  /*2440*/  ISETP.GE.AND P0, PT, R3, R4, PT ;  /* 0x000000040300720c */ /* 0x000fda0003f06270 */
[----:B------:R-:W-:Y:S05]  /*2450*/  @P0 BRA `(.L_x_53) ;  /* 0x0000007000000947 */ /* 0x000fea0003800000 */
[----:B------:R-:W5:Y:S02]  /*2460*/  LDL.64 R10, [R1+0x18] ;  /* 0x00001800010a7983 */ /* 0x000f640000100a00 */
[----:B----45:R-:W-:-:S04]  /*2470*/  LEA R2, P0, R10, R2, 0x1 ;  /* 0x000000020a027211 */ /* 0x030fc800078008ff */
[----:B-1----:R-:W-:-:S05]  /*2480*/  LEA.HI.X R3, R10, R8, R11, 0x1, P0 ;  /* 0x000000080a037211 */ /* 0x002fca00000f0c0b */
[----:B------:R-:W-:Y:S01]  /*2490*/  @!PT LDS RZ, [RZ] ;  /* 0x00000000fffff984 */ /* 0x000fe20000000800 */
[----:B------:R-:W-:Y:S01]  /*24a0*/  @!PT LDS RZ, [RZ] ;  /* 0x00000000fffff984 */ /* 0x000fe20000000800 */
[----:B------:R-:W-:Y:S01]  /*24b0*/  @!PT LDS RZ, [RZ] ;  /* 0x00000000fffff984 */ /* 0x000fe20000000800 */
[----:B------:R1:W-:Y:S04]  /*24c0*/  LDGSTS.E.BYPASS.LTC128B.128 [R213+0x5900], [R2.64], !P3 ;  /* 0x0590000002d57fae */ /* 0x0003e8000d901d48 */
.L_x_53:
[----:B------:R-:W-:Y:S05]  /*24d0*/  BSYNC B0 ;  /* 0x0000000000007941 */ /* 0x000fea0003800000 */
.L_x_52:
[----:B------:R-:W-:Y:S05]  /*24e0*/  BRA.DIV ~URZ, `(.L_x_54) ;  /* 0x0000c6027f007947 */ /* 0x000fea000b800000 */
[----:B-1----:R1:W2:Y:S02]  /*24f0*/  SHFL.IDX PT, R8, R6, 0x2, 0x181f ;  /* 0x00581f0006087f89 */ /* 0x0022a400000e0000 */
.L_x_150:
[----:B------:R-:W-:Y:S05]  /*2500*/  BRA.DIV ~URZ, `(.L_x_55) ;  /* 0x0000c6527f007947 */ /* 0x000fea000b800000 */
[----:B----4-:R4:W1:Y:S02]  /*2510*/  SHFL.IDX PT, R2, R7, 0x2, 0x181f ;  /* 0x00581f0007027f89 */ /* 0x01086400000e0000 */
.L_x_151:
[----:B------:R-:W-:Y:S01]  /*2520*/  IADD3 R3, R0, 0x20, RZ ;  /* 0x0000002000037810 */ /* 0x000fe20007ffe0ff */
[----:B------:R-:W-:Y:S03]  /*2530*/  BSSY B0, `(.L_x_56) ;  /* 0x000000a000007945 */ /* 0x000fe60003800000 */
[----:B------:R-:W-:-:S13]  /*2540*/  ISETP.GE.AND P0, PT, R3, R4, PT ;  /* 0x000000040300720c */ /* 0x000fda0003f06270 */
[----:B------:R-:W-:Y:S05]  /*2550*/  @P0 BRA `(.L_x_57) ;  /* 0x0000007000000947 */ /* 0x000fea0003800000 */
[----:B------:R-:W5:Y:S02]  /*2560*/  LDL.64 R10, [R1+0x18] ;  /* 0x00001800010a7983 */ /* 0x000f640000100a00 */
[----:B-1---5:R-:W-:-:S04]  /*2570*/  LEA R2, P0, R10, R2, 0x1 ;  /* 0x000000020a027211 */ /* 0x022fc800078008ff */
[----:B--2---:R-:W-:-:S05]  /*2580*/  LEA.HI.X R3, R10, R8, R11, 0x1, P0 ;  /* 0x000000080a037211 */ /* 0x004fca00000f0c0b */
[----:B------:R-:W-:Y:S01]  /*2590*/  @!PT LDS RZ, [RZ] ;  /* 0x00000000fffff984 */ /* 0x000fe20000000800 */
[----:B------:R-:W-:Y:S01]  /*25a0*/  @!PT LDS RZ, [RZ] ;  /* 0x00000000fffff984 */ /* 0x000fe20000000800 */
[----:B------:R-:W-:Y:S01]  /*25b0*/  @!PT LDS RZ, [RZ] ;  /* 0x00000000fffff984 */ /* 0x000fe20000000800 */
[----:B------:R1:W-:Y:S04]  /*25c0*/  LDGSTS.E.BYPASS.LTC128B.128 [R213+0x6100], [R2.64], !P3 ;  /* 0x0610000002d57fae */ /* 0x0003e8000d901d48 */
.L_x_57:
[----:B------:R-:W-:Y:S05]  /*25d0*/  BSYNC B0 ;  /* 0x0000000000007941 */ /* 0x000fea0003800000 */
.L_x_56:
[----:B------:R-:W-:Y:S05]  /*25e0*/  BRA.DIV ~URZ, `(.L_x_58) ;  /* 0x0000c5e27f007947 */ /* 0x000fea000b800000 */
[----:B--2---:R2:W3:Y:S04]  /*25f0*/  SHFL.IDX PT, R8, R6, 0x3, 0x181f ;  /* 0x00781f0006087f89 */ /* 0x0044e800000e0000 */
[----:B-1----:R2:W1:Y:S02]  /*2600*/  SHFL.IDX PT, R2, R7, 0x3, 0x181f ;  /* 0x00781f0007027f89 */ /* 0x00246400000e0000 */
.L_x_152:
[----:B------:R-:W-:Y:S01]  /*2610*/  IADD3 R3, R0, 0x30, RZ ;  /* 0x0000003000037810 */ /* 0x000fe20007ffe0ff */
[----:B------:R-:W-:Y:S03]  /*2620*/  BSSY B0, `(.L_x_59) ;  /* 0x000000a000007945 */ /* 0x000fe60003800000 */
[----:B------:R-:W-:-:S13]  /*2630*/  ISETP.GE.AND P0, PT, R3, R4, PT ;  /* 0x000000040300720c */ /* 0x000fda0003f06270 */
[----:B------:R-:W-:Y:S05]  /*2640*/  @P0 BRA `(.L_x_60) ;  /* 0x0000007000000947 */ /* 0x000fea0003800000 */
[----:B------:R-:W5:Y:S02]  /*2650*/  LDL.64 R10, [R1+0x18] ;  /* 0x00001800010a7983 */ /* 0x000f640000100a00 */
[----:B-1---5:R-:W-:-:S04]  /*2660*/  LEA R2, P0, R10, R2, 0x1 ;  /* 0x000000020a027211 */ /* 0x022fc800078008ff */
[----:B---3--:R-:W-:-:S05]  /*2670*/  LEA.HI.X R3, R10, R8, R11, 0x1, P0 ;  /* 0x000000080a037211 */ /* 0x008fca00000f0c0b */
[----:B------:R-:W-:Y:S01]  /*2680*/  @!PT LDS RZ, [RZ] ;  /* 0x00000000fffff984 */ /* 0x000fe20000000800 */
[----:B------:R-:W-:Y:S01]  /*2690*/  @!PT LDS RZ, [RZ] ;  /* 0x00000000fffff984 */ /* 0x000fe20000000800 */
[----:B------:R-:W-:Y:S01]  /*26a0*/  @!PT LDS RZ, [RZ] ;  /* 0x00000000fffff984 */ /* 0x000fe20000000800 */
[----:B------:R1:W-:Y:S04]  /*26b0*/  LDGSTS.E.BYPASS.LTC128B.128 [R213+0x6900], [R2.64], !P3 ;  /* 0x0690000002d57fae */ /* 0x0003e8000d901d48 */
.L_x_60:
[----:B------:R-:W-:Y:S05]  /*26c0*/  BSYNC B0 ;  /* 0x0000000000007941 */ /* 0x000fea0003800000 */
.L_x_59:
[----:B------:R-:W-:Y:S05]  /*26d0*/  BRA.DIV ~URZ, `(.L_x_61) ;  /* 0x0000c5c27f007947 */ /* 0x000fea000b800000 */
[----:B---3--:R3:W2:Y:S02]  /*26e0*/  SHFL.IDX PT, R8, R6, 0x4, 0x181f ;  /* 0x00981f0006087f89 */ /* 0x0086a400000e0000 */
.L_x_153:
[----:B------:R-:W-:Y:S05]  /*26f0*/  BRA.DIV ~URZ, `(.L_x_62) ;  /* 0x0000c6127f007947 */ /* 0x000fea000b800000 */
[----:B-1----:R1:W3:Y:S02]  /*2700*/  SHFL.IDX PT, R2, R7, 0x4, 0x181f ;  /* 0x00981f0007027f89 */ /* 0x0022e400000e0000 */
.L_x_154:
[----:B------:R-:W-:Y:S01]  /*2710*/  IADD3 R3, R0, 0x40, RZ ;  /* 0x0000004000037810 */ /* 0x000fe20007ffe0ff */
[----:B------:R-:W-:Y:S03]  /*2720*/  BSSY B0, `(.L_x_63) ;  /* 0x000000a000007945 */ /* 0x000fe60003800000 */
[----:B------:R-:W-:-:S13]  /*2730*/  ISETP.GE.AND P0, PT, R3, R4, PT ;  /* 0x000000040300720c */ /* 0x000fda0003f06270 */
[----:B------:R-:W-:Y:S05]  /*2740*/  @P0 BRA `(.L_x_64) ;  /* 0x0000007000000947 */ /* 0x000fea0003800000 */
[----:B------:R-:W5:Y:S02]  /*2750*/  LDL.64 R10, [R1+0x18] ;  /* 0x00001800010a7983 */ /* 0x000f640000100a00 */
[----:B---3-5:R-:W-:-:S04]  /*2760*/  LEA R2, P0, R10, R2, 0x1 ;  /* 0x000000020a027211 */ /* 0x028fc800078008ff */
[----:B--2---:R-:W-:-:S05]  /*2770*/  LEA.HI.X R3, R10, R8, R11, 0x1, P0 ;  /* 0x000000080a037211 */ /* 0x004fca00000f0c0b */
[----:B------:R-:W-:Y:S01]  /*2780*/  @!PT LDS RZ, [RZ] ;  /* 0x00000000fffff984 */ /* 0x000fe20000000800 */
[----:B------:R-:W-:Y:S01]  /*2790*/  @!PT LDS RZ, [RZ] ;  /* 0x00000000fffff984 */ /* 0x000fe20000000800 */
[----:B------:R-:W-:Y:S01]  /*27a0*/  @!PT LDS RZ, [RZ] ;  /* 0x00000000fffff984 */ /* 0x000fe20000000800 */
[----:B------:R2:W-:Y:S04]  /*27b0*/  LDGSTS.E.BYPASS.LTC128B.128 [R213+0x7100], [R2.64], !P3 ;  /* 0x0710000002d57fae */ /* 0x0005e8000d901d48 */
.L_x_64:
[----:B------:R-:W-:Y:S05]  /*27c0*/  BSYNC B0 ;  /* 0x0000000000007941 */ /* 0x000fea0003800000 */
.L_x_63:
[----:B------:R-:W-:Y:S05]  /*27d0*/  BRA.DIV ~URZ, `(.L_x_65) ;  /* 0x0000c5a27f007947 */ /* 0x000fea000b800000 */
[----:B--2---:R2:W1:Y:S04]  /*27e0*/  SHFL.IDX PT, R8, R6, 0x5, 0x181f ;  /* 0x00b81f0006087f89 */ /* 0x00446800000e0000 */
[----:B---3--:R2:W3:Y:S02]  /*27f0*/  SHFL.IDX PT, R2, R7, 0x5, 0x181f ;  /* 0x00b81f0007027f89 */ /* 0x0084e400000e0000 */
.L_x_155:
[----:B------:R-:W-:Y:S01]  /*2800*/  IADD3 R3, R0, 0x50, RZ ;  /* 0x0000005000037810 */ /* 0x000fe20007ffe0ff */
[----:B------:R-:W-:Y:S03]  /*2810*/  BSSY B0, `(.L_x_66) ;  /* 0x000000a000007945 */ /* 0x000fe60003800000 */
[----:B------:R-:W-:-:S13]  /*2820*/  ISETP.GE.AND P0, PT, R3, R4, PT ;  /* 0x000000040300720c */ /* 0x000fda0003f06270 */
[----:B------:R-:W-:Y:S05]  /*2830*/  @P0 BRA `(.L_x_67) ;  /* 0x0000007000000947 */ /* 0x000fea0003800000 */
[----:B------:R-:W5:Y:S02]  /*2840*/  LDL.64 R10, [R1+0x18] ;  /* 0x00001800010a7983 */ /* 0x000f640000100a00 */
[----:B---3-5:R-:W-:-:S04]  /*2850*/  LEA R2, P0, R10, R2, 0x1 ;  /* 0x000000020a027211 */ /* 0x028fc800078008ff */
[----:B-1----:R-:W-:-:S05]  /*2860*/  LEA.HI.X R3, R10, R8, R11, 0x1, P0 ;  /* 0x000000080a037211 */ /* 0x002fca00000f0c0b */
[----:B------:R-:W-:Y:S01]  /*2870*/  @!PT LDS RZ, [RZ] ;  /* 0x00000000fffff984 */ /* 0x000fe20000000800 */
[----:B------:R-:W-:Y:S01]  /*2880*/  @!PT LDS RZ, [RZ] ;  /* 0x00000000fffff984 */ /* 0x000fe20000000800 */
[----:B------:R-:W-:Y:S01]  /*2890*/  @!PT LDS RZ, [RZ] ;  /* 0x00000000fffff984 */ /* 0x000fe20000000800 */
[----:B------:R1:W-:Y:S04]  /*28a0*/  LDGSTS.E.BYPASS.LTC128B.128 [R213+0x7900], [R2.64], !P3 ;  /* 0x0790000002d57fae */ /* 0x0003e8000d901d48 */
.L_x_67:
[----:B------:R-:W-:Y:S05]  /*28b0*/  BSYNC B0 ;  /* 0x0000000000007941 */ /* 0x000fea0003800000 */
.L_x_66:
[----:B------:R-:W-:Y:S05]  /*28c0*/  BRA.DIV ~URZ, `(.L_x_68) ;  /* 0x0000c5827f007947 */ /* 0x000fea000b800000 */
[----:B-1----:R1:W2:Y:S02]  /*28d0*/  SHFL.IDX PT, R8, R6, 0x6, 0x181f ;  /* 0x00d81f0006087f89 */ /* 0x0022a400000e0000 */
.L_x_156:
[----:B------:R-:W-:Y:S05]  /*28e0*/  BRA.DIV ~URZ, `(.L_x_69) ;  /* 0x0000c5d27f007947 */ /* 0x000fea000b800000 */
[----:B---3--:R3:W1:Y:S02]  /*28f0*/  SHFL.IDX PT, R2, R7, 0x6, 0x181f ;  /* 0x00d81f0007027f89 */ /* 0x00866400000e0000 */
.L_x_157:
        /* <DEDUP_REMOVED lines=11> */
.L_x_71:
[----:B------:R-:W-:Y:S05]  /*29b0*/  BSYNC B0 ;  /* 0x0000000000007941 */ /* 0x000fea0003800000 */
.L_x_70:
[----:B------:R-:W-:Y:S05]  /*29c0*/  BRA.DIV ~URZ, `(.L_x_72) ;  /* 0x0000c5627f007947 */ /* 0x000fea000b800000 */
[----:B-12---:R-:W1:Y:S04]  /*29d0*/  SHFL.IDX PT, R6, R6, 0x7, 0x181f ;  /* 0x00f81f0006067f89 */ /* 0x006e6800000e0000 */
[----:B------:R2:W3:Y:S02]  /*29e0*/  SHFL.IDX PT, R2, R7, 0x7, 0x181f ;  /* 0x00f81f0007027f89 */ /* 0x0004e400000e0000 */
.L_x_158:
[----:B------:R-:W5:Y:S01]  /*29f0*/  LDL.64 R14, [R1+0x18] ;  /* 0x00001800010e7983 */ /* 0x000f620000100a00 */
[----:B------:R-:W-:-:S04]  /*2a00*/  IADD3 R0, R0, 0x70, RZ ;  /* 0x0000007000007810 */ /* 0x000fc80007ffe0ff */
[----:B------:R-:W-:-:S13]  /*2a10*/  ISETP.GE.AND P2, PT, R0, R4, PT ;  /* 0x000000040000720c */ /* 0x000fda0003f46270 */
[----:B---3-5:R-:W-:-:S04]  /*2a20*/  @!P2 LEA R2, P0, R14, R2, 0x1 ;  /* 0x000000020e02a211 */ /* 0x028fc800078008ff */
[----:B-1----:R-:W-:-:S05]  /*2a30*/  @!P2 LEA.HI.X R3, R14, R6, R15, 0x1, P0 ;  /* 0x000000060e03a211 */ /* 0x002fca00000f0c0f */
[----:B------:R-:W-:Y:S01]  /*2a40*/  @!PT LDS RZ, [RZ] ;  /* 0x00000000fffff984 */ /* 0x000fe20000000800 */
[----:B------:R-:W-:Y:S01]  /*2a50*/  @!PT LDS RZ, [RZ] ;  /* 0x00000000fffff984 */ /* 0x000fe20000000800 */
[----:B------:R-:W-:Y:S01]  /*2a60*/  @!PT LDS RZ, [RZ] ;  /* 0x00000000fffff984 */ /* 0x000fe20000000800 */
[----:B------:R1:W-:Y:S04]  /*2a70*/  @!P2 LDGSTS.E.BYPASS.LTC128B.128 [R213+0x8900], [R2.64], !P3 ;  /* 0x0890000002d5afae */ /* 0x0003e8000d901d48 */
[----:B------:R-:W0:Y:S01]  /*2a80*/  LDGDEPBAR ;  /* 0x00000000000079af */ /* 0x000e220000000000 */
[----:B------:R-:W-:Y:S02]  /*2a90*/  WARPSYNC 0xffffffff ;  /* 0xffffffff00007948 */ /* 0x000fe40003800000 */
[----:B------:R-:W3:Y:S04]  /*2aa0*/  LDL R5, [R1+0x40] ;  /* 0x0000400001057983 */ /* 0x000ee80000100800 */
[----:B------:R-:W5:Y:S04]  /*2ab0*/  LDL.64 R8, [R1+0x30] ;  /* 0x0000300001087983 */ /* 0x000f680000100a00 */
[----:B--2---:R-:W2:Y:S04]  /*2ac0*/  LDL R18, [R1+0x44] ;  /* 0x0000440001127983 */ /* 0x004ea80000100800 */
[----:B----4-:R-:W4:Y:S04]  /*2ad0*/  LDL.64 R16, [R1+0x38] ;  /* 0x0000380001107983 */ /* 0x010f280000100a00 */
[----:B------:R-:W1:Y:S01]  /*2ae0*/  S2R R10, SR_TID.X ;  /* 0x00000000000a7919 */ /* 0x000e620000002100 */
[----:B------:R-:W-:-:S02]  /*2af0*/  MOV R90, 0xffffffb0 ;  /* 0xffffffb0005a7802 */ /* 0x000fc40000000f00 */
[----:B------:R-:W-:Y:S01]  /*2b00*/  SHF.R.S32.HI R12, RZ, 0x1f, R88 ;  /* 0x0000001fff0c7819 */ /* 0x000fe20000011458 */
[----:B-1----:R-:W-:Y:S01]  /*2b10*/  IMAD.WIDE.U32 R2, R88, c[0x0][0x1e0], RZ ;  /* 0x0000780058027a25 */ /* 0x002fe200078e00ff */
[----:B------:R-:W-:Y:S01]  /*2b20*/  MOV R152, c[0x0][0x1e0] ;  /* 0x0000780000987a02 */ /* 0x000fe20000000f00 */
[----:B------:R-:W-:Y:S01]  /*2b30*/  ULDC.64 UR4, c[0x0][0x208] ;  /* 0x0000820000047ab9 */ /* 0x000fe20000000a00 */
[----:B------:R-:W-:Y:S01]  /*2b40*/  MOV R153, c[0x0][0x1e4] ;  /* 0x0000790000997a02 */ /* 0x000fe20000000f00 */
[----:B------:R-:W-:Y:S01]  /*2b50*/  IMAD R90, R246, R90, 0x50 ;  /* 0x00000050f65a7424 */ /* 0x000fe200078e025a */
[----:B------:R-:W-:Y:S01]  /*2b60*/  UMOV UR6, 0x5 ;  /* 0x0000000500067882 */ /* 0x000fe20000000000 */
[----:B------:R-:W-:Y:S01]  /*2b70*/  IMAD R4, R12, c[0x0][0x1e0], RZ ;  /* 0x000078000c047a24 */ /* 0x000fe200078e02ff */
[----:B------:R-:W2:Y:S01]  /*2b80*/  LDL R247, [R1+0x28] ;  /* 0x0000280001f77983 */ /* 0x000ea20000100800 */
[----:B------:R-:W-:-:S04]  /*2b90*/  SHF.R.S32.HI R7, RZ, 0x1f, R10 ;  /* 0x0000001fff077819 */ /* 0x000fc8000001140a */
[----:B------:R-:W-:-:S04]  /*2ba0*/  LEA.HI R7, R7, R10, RZ, 0x3 ;  /* 0x0000000a07077211 */ /* 0x000fc800078f18ff */
[----:B------:R-:W-:Y:S01]  /*2bb0*/  SHF.R.S32.HI R7, RZ, 0x3, R7 ;  /* 0x00000003ff077819 */ /* 0x000fe20000011407 */
[----:B------:R-:W-:-:S03]  /*2bc0*/  IMAD R4, R88, c[0x0][0x1e4], R4 ;  /* 0x0000790058047a24 */ /* 0x000fc600078e0204 */
[----:B------:R-:W-:-:S04]  /*2bd0*/  IADD3 R0, R90, R89, -R7 ;  /* 0x000000595a007210 */ /* 0x000fc80007ffe807 */
[C---:B------:R-:W-:Y:S02]  /*2be0*/  ISETP.GE.AND P2, PT, R0.reuse, 0x1, PT ;  /* 0x000000010000780c */ /* 0x040fe40003f46270 */
[C---:B------:R-:W-:Y:S02]  /*2bf0*/  ISETP.GE.AND P6, PT, R0.reuse, 0x11, PT ;  /* 0x000000110000780c */ /* 0x040fe40003fc6270 */
[----:B------:R-:W-:Y:S01]  /*2c00*/  IADD3 R4, R3, R4, RZ ;  /* 0x0000000403047210 */ /* 0x000fe20007ffe0ff */
[----:B------:R-:W-:Y:S01]  /*2c10*/  BAR.SYNC.DEFER_BLOCKING 0x0 ;  /* 0x0000000000007b1d */ /* 0x000fe20000010000 */
[----:B------:R-:W-:Y:S01]  /*2c20*/  ISETP.GE.AND P5, PT, R0, 0x21, PT ;  /* 0x000000210000780c */ /* 0x000fe20003fa6270 */
[----:B------:R-:W-:Y:S02]  /*2c30*/  USHF.L.U32 UR7, UR4, 0x5, URZ ;  /* 0x0000000504077899 */ /* 0x000fe4000800063f */
[----:B------:R-:W-:Y:S01]  /*2c40*/  USHF.L.U64.HI UR5, UR4, UR6, UR5 ;  /* 0x0000000604057299 */ /* 0x000fe20008010205 */
[----:B---3--:R-:W-:-:S02]  /*2c50*/  MOV R113, R5 ;  /* 0x0000000500717202 */ /* 0x008fc40000000f00 */
[----:B-----5:R-:W-:Y:S01]  /*2c60*/  MOV R112, R8 ;  /* 0x0000000800707202 */ /* 0x020fe20000000f00 */
[----:B------:R-:W-:-:S04]  /*2c70*/  IMAD R5, R4, 0x50, RZ ;  /* 0x0000005004057824 */ /* 0x000fc800078e02ff */
[----:B------:R-:W-:-:S05]  /*2c80*/  IMAD.WIDE.U32 R2, R2, 0x50, R112 ;  /* 0x0000005002027825 */ /* 0x000fca00078e0070 */
[----:B------:R-:W-:Y:S02]  /*2c90*/  @P2 LEA R4, P4, R2, c[0x0][0x1c8], 0x1 ;  /* 0x0000720002042a11 */ /* 0x000fe400078808ff */
[C---:B------:R-:W-:Y:S02]  /*2ca0*/  @P6 LEA R6, P3, R152.reuse, R2, 0x4 ;  /* 0x0000000298066211 */ /* 0x040fe400078620ff */
[----:B------:R-:W-:Y:S01]  /*2cb0*/  IADD3 R3, R3, R5, RZ ;  /* 0x0000000503037210 */ /* 0x000fe20007ffe0ff */
[----:B------:R-:W-:-:S03]  /*2cc0*/  IMAD.WIDE.U32 R8, R152, 0x20, RZ ;  /* 0x0000002098087825 */ /* 0x000fc600078e00ff */
[----:B------:R-:W-:Y:S02]  /*2cd0*/  @P2 LEA.HI.X R5, R2, c[0x0][0x1cc], R3, 0x1, P4 ;  /* 0x0000730002052a11 */ /* 0x000fe400020f0c03 */
[----:B------:R-:W-:Y:S02]  /*2ce0*/  @P6 LEA.HI.X R7, R152, R3, R153, 0x4, P3 ;  /* 0x0000000398076211 */ /* 0x000fe400018f2499 */
[C---:B------:R-:W-:Y:S01]  /*2cf0*/  ISETP.GE.AND P4, PT, R0.reuse, 0x31, PT ;  /* 0x000000310000780c */ /* 0x040fe20003f86270 */
[----:B------:R-:W-:Y:S01]  /*2d00*/  @!PT LDS RZ, [RZ] ;  /* 0x00000000fffff984 */ /* 0x000fe20000000800 */
[----:B------:R-:W-:Y:S01]  /*2d10*/  @!PT LDS RZ, [RZ] ;  /* 0x00000000fffff984 */ /* 0x000fe20000000800 */
[----:B------:R-:W-:Y:S01]  /*2d20*/  @!PT LDS RZ, [RZ] ;  /* 0x00000000fffff984 */ /* 0x000fe20000000800 */
[----:B------:R1:W-:Y:S01]  /*2d30*/  @P2 LDGSTS.E.BYPASS.LTC128B.128 [R213+0x2900], [R4.64], !P1 ;  /* 0x0290000004d52fae */ /* 0x0003e2000c901d48 */
[----:B------:R-:W-:Y:S02]  /*2d40*/  ISETP.GE.AND P3, PT, R0, 0x41, PT ;  /* 0x000000410000780c */ /* 0x000fe40003f66270 */
[----:B------:R-:W-:-:S04]  /*2d50*/  @P6 LEA R10, P0, R6, c[0x0][0x1c8], 0x1 ;  /* 0x00007200060a6a11 */ /* 0x000fc800078008ff */
[----:B------:R-:W-:Y:S02]  /*2d60*/  @P6 LEA.HI.X R11, R6, c[0x0][0x1cc], R7, 0x1, P0 ;  /* 0x00007300060b6a11 */ /* 0x000fe400000f0c07 */
[C---:B------:R-:W-:Y:S02]  /*2d70*/  SHF.L.U32 R7, R153.reuse, 0x5, RZ ;  /* 0x0000000599077819 */ /* 0x040fe400000006ff */
[----:B------:R-:W-:Y:S01]  /*2d80*/  @P5 IADD3 R6, P0, R2, R8, RZ ;  /* 0x0000000802065210 */ /* 0x000fe20007f1e0ff */
[----:B------:R-:W-:Y:S01]  /*2d90*/  @P4 IMAD R13, R153, 0x30, RZ ;  /* 0x00000030990d4824 */ /* 0x000fe200078e02ff */
[----:B------:R3:W-:Y:S02]  /*2da0*/  @P6 LDGSTS.E.BYPASS.LTC128B.128 [R213+0x3100], [R10.64], !P1 ;  /* 0x031000000ad56fae */ /* 0x0007e4000c901d48 */
[----:B------:R-:W-:Y:S02]  /*2db0*/  @P5 IADD3.X R9, R3, R9, R7, P0, !PT ;  /* 0x0000000903095210 */ /* 0x000fe400007fe407 */
[----:B------:R-:W-:-:S02]  /*2dc0*/  @P5 LEA R8, P0, R6, c[0x0][0x1c8], 0x1 ;  /* 0x0000720006085a11 */ /* 0x000fc400078008ff */
[----:B------:R-:W-:Y:S02]  /*2dd0*/  @P3 LEA R7, P2, R152, R2, 0x6 ;  /* 0x0000000298073211 */ /* 0x000fe400078430ff */
[----:B------:R-:W-:-:S05]  /*2de0*/  @P5 LEA.HI.X R9, R6, c[0x0][0x1cc], R9, 0x1, P0 ;  /* 0x0000730006095a11 */ /* 0x000fca00000f0c09 */
[----:B------:R5:W-:Y:S01]  /*2df0*/  @P5 LDGSTS.E.BYPASS.LTC128B.128 [R213+0x3900], [R8.64], !P1 ;  /* 0x0390000008d55fae */ /* 0x000be2000c901d48 */
[C---:B-1----:R-:W-:Y:S01]  /*2e00*/  @P4 IMAD.WIDE.U32 R4, R152.reuse, 0x30, R2 ;  /* 0x0000003098044825 */ /* 0x042fe200078e0002 */
[----:B------:R-:W-:Y:S02]  /*2e10*/  @P3 LEA R2, P0, R7, c[0x0][0x1c8], 0x1 ;  /* 0x0000720007023a11 */ /* 0x000fe400078008ff */
[----:B------:R-:W-:Y:S02]  /*2e20*/  @P3 LEA.HI.X R3, R152, R3, R153, 0x6, P2 ;  /* 0x0000000398033211 */ /* 0x000fe400010f3499 */
[----:B------:R-:W-:Y:S02]  /*2e30*/  @P4 IADD3 R5, R5, R13, RZ ;  /* 0x0000000d05054210 */ /* 0x000fe40007ffe0ff */
[----:B------:R-:W-:Y:S02]  /*2e40*/  @P4 LEA R6, P2, R4, c[0x0][0x1c8], 0x1 ;  /* 0x0000720004064a11 */ /* 0x000fe400078408ff */
[----:B------:R-:W-:-:S02]  /*2e50*/  @P3 LEA.HI.X R3, R7, c[0x0][0x1cc], R3, 0x1, P0 ;  /* 0x0000730007033a11 */ /* 0x000fc400000f0c03 */
[----:B------:R-:W-:-:S05]  /*2e60*/  @P4 LEA.HI.X R7, R4, c[0x0][0x1cc], R5, 0x1, P2 ;  /* 0x0000730004074a11 */ /* 0x000fca00010f0c05 */
[----:B------:R4:W-:Y:S04]  /*2e70*/  @P4 LDGSTS.E.BYPASS.LTC128B.128 [R213+0x4100], [R6.64], !P1 ;  /* 0x0410000006d54fae */ /* 0x0009e8000c901d48 */
[----:B------:R1:W-:Y:S04]  /*2e80*/  @P3 LDGSTS.E.BYPASS.LTC128B.128 [R213+0x4900], [R2.64], !P1 ;  /* 0x0490000002d53fae */ /* 0x0003e8000c901d48 */
[----:B------:R-:W0:Y:S01]  /*2e90*/  LDGDEPBAR ;  /* 0x00000000000079af */ /* 0x000e220000000000 */
[----:B------:R-:W-:-:S04]  /*2ea0*/  DEPBAR.LE SB0, 0x1 ;  /* 0x000080400000791a */ /* 0x000fc80000000000 */
[----:B------:R-:W-:-:S04]  /*2eb0*/  DEPBAR.LE SB0, 0x0 ;  /* 0x000080000000791a */ /* 0x000fc80000000000 */
[----:B------:R-:W-:Y:S01]  /*2ec0*/  BAR.SYNC.DEFER_BLOCKING 0x0 ;  /* 0x0000000000007b1d */ /* 0x000fe20000010000 */
[----:B------:R-:W-:Y:S02]  /*2ed0*/  IMAD R4, R12, c[0x0][0x208], RZ ;  /* 0x000082000c047a24 */ /* 0x000fe400078e02ff */
[----:B-1----:R-:W-:-:S04]  /*2ee0*/  IMAD.WIDE.U32 R2, R88, c[0x0][0x208], RZ ;  /* 0x0000820058027a25 */ /* 0x002fc800078e00ff */
[----:B------:R-:W-:Y:S01]  /*2ef0*/  IMAD R4, R88, c[0x0][0x20c], R4 ;  /* 0x0000830058047a24 */ /* 0x000fe200078e0204 */
[----:B----4-:R-:W-:Y:S02]  /*2f00*/  MOV R6, R16 ;  /* 0x0000001000067202 */ /* 0x010fe40000000f00 */
[----:B--2---:R-:W-:Y:S02]  /*2f10*/  MOV R7, R18 ;  /* 0x0000001200077202 */ /* 0x004fe40000000f00 */
[----:B------:R-:W-:Y:S01]  /*2f20*/  IADD3 R4, R3, R4, RZ ;  /* 0x0000000403047210 */ /* 0x000fe20007ffe0ff */
[----:B------:R-:W-:Y:S04]  /*2f30*/  LDSM.16.M88.4 R32, [R203] ;  /* 0x00000000cb20783b */ /* 0x000fe80000000200 */
[----:B------:R-:W1:Y:S01]  /*2f40*/  LDSM.16.M88.4 R48, [R196] ;  /* 0x00000000c430783b */ /* 0x000e620000000200 */
[----:B------:R-:W-:-:S03]  /*2f50*/  IMAD.WIDE.U32 R2, R2, 0x50, R6 ;  /* 0x0000005002027825 */ /* 0x000fc600078e0006 */
[----:B------:R-:W2:Y:S01]  /*2f60*/  LDSM.16.M88.4 R28, [R203+0x2000] ;  /* 0x00200000cb1c783b */ /* 0x000ea20000000200 */
[----:B------:R-:W-:Y:S01]  /*2f70*/  IMAD R4, R4, 0x50, RZ ;  /* 0x0000005004047824 */ /* 0x000fe200078e02ff */
[----:B-----5:R-:W-:Y:S02]  /*2f80*/  LEA R8, P0, R2, c[0x0][0x1f8], 0x1 ;  /* 0x00007e0002087a11 */ /* 0x020fe400078008ff */
[----:B------:R-:W-:Y:S01]  /*2f90*/  ISETP.GE.AND P2, PT, R14, c[0x0][0x1d4], PT ;  /* 0x000075000e007a0c */ /* 0x000fe20003f46270 */
[----:B------:R-:W-:Y:S01]  /*2fa0*/  LDSM.16.M88.4 R24, [R206] ;  /* 0x00000000ce18783b */ /* 0x000fe20000000200 */
[----:B------:R-:W-:-:S03]  /*2fb0*/  IADD3 R3, R3, R4, RZ ;  /* 0x0000000403037210 */ /* 0x000fc60007ffe0ff */
[----:B------:R-:W4:Y:S01]  /*2fc0*/  LDSM.16.M88.4 R44, [R207] ;  /* 0x00000000cf2c783b */ /* 0x000f220000000200 */
[----:B------:R-:W-:Y:S02]  /*2fd0*/  IADD3 R6, P3, R8, UR7, RZ ;  /* 0x0000000708067c10 */ /* 0x000fe4000ff7e0ff */
[----:B------:R-:W-:Y:S01]  /*2fe0*/  LEA.HI.X R9, R2, c[0x0][0x1fc], R3, 0x1, P0 ;  /* 0x00007f0002097a11 */ /* 0x000fe200000f0c03 */
[----:B------:R-:W-:Y:S01]  /*2ff0*/  LDSM.16.M88.4 R68, [R196+0x800] ;  /* 0x00080000c444783b */ /* 0x000fe20000000200 */
[----:B------:R-:W-:Y:S02]  /*3000*/  ISETP.LT.OR P6, PT, R0, 0x1, P2 ;  /* 0x000000010000780c */ /* 0x000fe400017c1670 */
[----:B------:R-:W-:Y:S01]  /*3010*/  IADD3 R4, P0, R6, UR7, RZ ;  /* 0x0000000706047c10 */ /* 0x000fe2000ff1e0ff */
[----:B------:R-:W-:Y:S01]  /*3020*/  LDSM.16.M88.4 R84, [R196+0x1000] ;  /* 0x00100000c454783b */ /* 0x000fe20000000200 */
[----:B------:R-:W-:Y:S02]  /*3030*/  IADD3.X R7, R9, UR5, RZ, P3, !PT ;  /* 0x0000000509077c10 */ /* 0x000fe40009ffe4ff */
[C---:B------:R-:W-:Y:S01]  /*3040*/  ISETP.LT.OR P5, PT, R0.reuse, 0x11, P2 ;  /* 0x000000110000780c */ /* 0x040fe200017a1670 */
[----:B------:R-:W-:Y:S01]  /*3050*/  LDSM.16.M88.4 R96, [R196+0x1800] ;  /* 0x00180000c460783b */ /* 0x000fe20000000200 */
[----:B------:R-:W-:-:S02]  /*3060*/  ISETP.LT.OR P4, PT, R0, 0x21, P2 ;  /* 0x000000210000780c */ /* 0x000fc40001781670 */
[----:B------:R-:W-:Y:S01]  /*3070*/  IADD3.X R5, R7, UR5, RZ, P0, !PT ;  /* 0x0000000507057c10 */ /* 0x000fe200087fe4ff */
[----:B------:R-:W-:Y:S01]  /*3080*/  LDSM.16.M88.4 R104, [R196+0x2000] ;  /* 0x00200000c468783b */ /* 0x000fe20000000200 */
[----:B------:R-:W-:Y:S02]  /*3090*/  ISETP.LT.OR P3, PT, R0, 0x31, P2 ;  /* 0x000000310000780c */ /* 0x000fe40001761670 */
[----:B------:R-:W-:Y:S01]  /*30a0*/  IADD3 R2, P0, R4, UR7, RZ ;  /* 0x0000000704027c10 */ /* 0x000fe2000ff1e0ff */
[----:B------:R-:W5:Y:S01]  /*30b0*/  LDSM.16.M88.4 R20, [R206+0x2000] ;  /* 0x00200000ce14783b */ /* 0x000f620000000200 */
[----:B------:R-:W-:Y:S02]  /*30c0*/  ISETP.LT.OR P2, PT, R0, 0x41, P2 ;  /* 0x000000410000780c */ /* 0x000fe40001741670 */
[----:B------:R-:W-:Y:S01]  /*30d0*/  IADD3.X R3, R5, UR5, RZ, P0, !PT ;  /* 0x0000000505037c10 */ /* 0x000fe200087fe4ff */
[----:B------:R-:W-:Y:S04]  /*30e0*/  LDSM.16.M88.4 R80, [R211] ;  /* 0x00000000d350783b */ /* 0x000fe80000000200 */
[----:B------:R-:W-:Y:S01]  /*30f0*/  LDSM.16.M88.4 R92, [R210] ;  /* 0x00000000d25c783b */ /* 0x000fe20000000200 */
[----:B-1----:R-:W-:Y:S03]  /*3100*/  HMMA.16816.F32.BF16 R12, R32, R48, RZ ;  /* 0x00000030200c723c */ /* 0x002fe600000418ff */
[----:B------:R-:W-:Y:S04]  /*3110*/  LDSM.16.M88.4 R100, [R209] ;  /* 0x00000000d164783b */ /* 0x000fe80000000200 */
[----:B------:R-:W-:Y:S04]  /*3120*/  LDSM.16.M88.4 R108, [R208] ;  /* 0x00000000d06c783b */ /* 0x000fe80000000200 */
[----:B------:R-:W-:Y:S01]  /*3130*/  @!PT LDS RZ, [RZ] ;  /* 0x00000000fffff984 */ /* 0x000fe20000000800 */
[----:B------:R-:W-:Y:S01]  /*3140*/  @!PT LDS RZ, [RZ] ;  /* 0x00000000fffff984 */ /* 0x000fe20000000800 */
[----:B------:R-:W-:Y:S01]  /*3150*/  @!PT LDS RZ, [RZ] ;  /* 0x00000000fffff984 */ /* 0x000fe20000000800 */
[----:B------:R1:W-:Y:S04]  /*3160*/  LDGSTS.E.BYPASS.LTC128B.128 [R213+0x100], [R8.64], !P6 ;  /* 0x0010000008d57fae */ /* 0x0003e8000f101d48 */
[----:B------:R2:W-:Y:S04]  /*3170*/  LDGSTS.E.BYPASS.LTC128B.128 [R213+0x900], [R6.64], !P5 ;  /* 0x0090000006d57fae */ /* 0x0005e8000e901d48 */
[----:B------:R2:W-:Y:S04]  /*3180*/  LDGSTS.E.BYPASS.LTC128B.128 [R213+0x1100], [R4.64], !P4 ;  /* 0x0110000004d57fae */ /* 0x0005e8000e101d48 */
[----:B------:R2:W-:Y:S01]  /*3190*/  LDGSTS.E.BYPASS.LTC128B.128 [R213+0x1900], [R2.64], !P3 ;  /* 0x0190000002d57fae */ /* 0x0005e2000d901d48 */
[----:B-1----:R-:W-:-:S04]  /*31a0*/  IADD3 R8, P0, R2, UR7, RZ ;  /* 0x0000000702087c10 */ /* 0x002fc8000ff1e0ff */
[----:B------:R-:W-:-:S05]  /*31b0*/  IADD3.X R9, R3, UR5, RZ, P0, !PT ;  /* 0x0000000503097c10 */ /* 0x000fca00087fe4ff */
[----:B------:R3:W-:Y:S04]  /*31c0*/  LDGSTS.E.BYPASS.LTC128B.128 [R213+0x2100], [R8.64], !P2 ;  /* 0x0210000008d57fae */ /* 0x0007e8000d101d48 */
[----:B------:R-:W-:Y:S04]  /*31d0*/  LDSM.16.M88.4 R36, [R202] ;  /* 0x00000000ca24783b */ /* 0x000fe80000000200 */
[----:B------:R-:W1:Y:S01]  /*31e0*/  LDSM.16.M88.4 R16, [R204] ;  /* 0x00000000cc10783b */ /* 0x000e620000000200 */
[----:B--2---:R-:W-:Y:S03]  /*31f0*/  HMMA.16816.F32.BF16 R52, R28, R48, RZ ;  /* 0x000000301c34723c */ /* 0x004fe600000418ff */
[----:B------:R-:W-:Y:S04]  /*3200*/  LDSM.16.M88.4 R40, [R199] ;  /* 0x00000000c728783b */ /* 0x000fe80000000200 */
[----:B------:R-:W-:Y:S01]  /*3210*/  LDSM.16.M88.4 R4, [R205+0x2000] ;  /* 0x00200000cd04783b */ /* 0x000fe20000000200 */
[----:B----4-:R-:W-:Y:S03]  /*3220*/  HMMA.16816.F32.BF16 R56, R24, R44, R12 ;  /* 0x0000002c1838723c */ /* 0x010fe6000004180c */
[----:B------:R-:W2:Y:S04]  /*3230*/  LDSM.16.M88.4 R12, [R204+0x2000] ;  /* 0x00200000cc0c783b */ /* 0x000ea80000000200 */
[----:B------:R-:W0:Y:S04]  /*3240*/  LDGDEPBAR ;  /* 0x00000000000079af */ /* 0x000e280000000000 */
[----:B---3--:R-:W3:Y:S01]  /*3250*/  LDSM.16.M88.4 R8, [R205] ;  /* 0x00000000cd08783b */ /* 0x008ee20000000200 */
[----:B------:R-:W-:Y:S08]  /*3260*/  HMMA.16816.F32.BF16 R64, R32, R50, RZ ;  /* 0x000000322040723c */ /* 0x000ff000000418ff */
[----:B-----5:R-:W-:Y:S08]  /*3270*/  HMMA.16816.F32.BF16 R52, R20, R44, R52 ;  /* 0x0000002c1434723c */ /* 0x020ff00000041834 */
[----:B-1----:R-:W-:Y:S08]  /*3280*/  HMMA.16816.F32.BF16 R60, R16, R36, R56 ;  /* 0x00000024103c723c */ /* 0x002ff00000041838 */
[----:B------:R-:W-:Y:S08]  /*3290*/  HMMA.16816.F32.BF16 R56, R28, R50, RZ ;  /* 0x000000321c38723c */ /* 0x000ff000000418ff */
[----:B--2---:R-:W-:Y:S08]  /*32a0*/  HMMA.16816.F32.BF16 R48, R12, R36, R52 ;  /* 0x000000240c30723c */ /* 0x004ff00000041834 */
[----:B------:R-:W-:Y:S08]  /*32b0*/  HMMA.16816.F32.BF16 R52, R24, R46, R64 ;  /* 0x0000002e1834723c */ /* 0x000ff00000041840 */
[----:B---3--:R-:W-:Y:S08]  /*32c0*/  HMMA.16816.F32.BF16 R64, R8, R40, R60 ;  /* 0x000000280840723c */ /* 0x008ff0000004183c */
[----:B------:R-:W-:Y:S01]  /*32d0*/  HMMA.16816.F32.BF16 R60, R20, R46, R56 ;  /* 0x0000002e143c723c */ /* 0x000fe20000041838 */
[----:B------:R-:W1:Y:S07]  /*32e0*/  LDSM.16.M88.4 R44, [R202+0x800] ;  /* 0x00080000ca2c783b */ /* 0x000e6e0000000200 */
[----:B------:R-:W-:Y:S08]  /*32f0*/  HMMA.16816.F32.BF16 R56, R32, R68, RZ ;  /* 0x000000442038723c */ /* 0x000ff000000418ff */
[----:B------:R-:W-:Y:S08]  /*3300*/  HMMA.16816.F32.BF16 R76, R4, R40, R48 ;  /* 0x00000028044c723c */ /* 0x000ff00000041830 */
[----:B------:R-:W-:Y:S01]  /*3310*/  HMMA.16816.F32.BF16 R48, R16, R38, R52 ;  /* 0x000000261030723c */ /* 0x000fe20000041834 */
[----:B------:R-:W-:-:S07]  /*3320*/  FMUL.FTZ R0, R64, c[0x0][0x320] ;  /* 0x0000c80040007a20 */ /* 0x000fce0000410000 */
[----:B------:R-:W-:Y:S01]  /*3330*/  HMMA.16816.F32.BF16 R52, R28, R68, RZ ;  /* 0x000000441c34723c */ /* 0x000fe200000418ff */
[----:B------:R2:W3:Y:S07]  /*3340*/  MUFU.TANH R151, R0 ;  /* 0x0000000000977308 */ /* 0x0004ee0000002400 */
[----:B------:R-:W-:Y:S01]  /*3350*/  HMMA.16816.F32.BF16 R56, R24, R80, R56 ;  /* 0x000000501838723c */ /* 0x000fe20000041838 */
[----:B--2---:R-:W-:-:S07]  /*3360*/  FMUL.FTZ R0, R65, c[0x0][0x320] ;  /* 0x0000c80041007a20 */ /* 0x004fce0000410000 */
[----:B------:R-:W-:Y:S01]  /*3370*/  HMMA.16816.F32.BF16 R60, R12, R38, R60 ;  /* 0x000000260c3c723c */ /* 0x000fe2000004183c */
[----:B------:R-:W2:Y:S01]  /*3380*/  LDSM.16.M88.4 R36, [R199+0x800] ;  /* 0x00080000c724783b */ /* 0x000ea20000000200 */
[----:B------:R4:W1:Y:S02]  /*3390*/  MUFU.TANH R150, R0 ;  /* 0x0000000000967308 */ /* 0x0008640000002400 */
[----:B----4-:R-:W-:-:S06]  /*33a0*/  FMUL.FTZ R0, R66, c[0x0][0x320] ;  /* 0x0000c80042007a20 */ /* 0x010fcc0000410000 */
[----:B------:R4:W1:Y:S02]  /*33b0*/  MUFU.TANH R149, R0 ;  /* 0x0000000000957308 */ /* 0x0008640000002400 */
[----:B----4-:R-:W-:Y:S02]  /*33c0*/  FMUL.FTZ R0, R67, c[0x0][0x320] ;  /* 0x0000c80043007a20 */ /* 0x010fe40000410000 */
[----:B------:R-:W-:Y:S04]  /*33d0*/  HMMA.16816.F32.BF16 R64, R8, R42, R48 ;  /* 0x0000002a0840723c */ /* 0x000fe80000041830 */
[----:B------:R4:W1:Y:S04]  /*33e0*/  MUFU.TANH R148, R0 ;  /* 0x0000000000947308 */ /* 0x0008680000002400 */
[----:B------:R-:W-:Y:S01]  /*33f0*/  HMMA.16816.F32.BF16 R48, R20, R80, R52 ;  /* 0x000000501430723c */ /* 0x000fe20000041834 */
[----:B----4-:R-:W-:-:S07]  /*3400*/  FMUL.FTZ R0, R76, c[0x0][0x320] ;  /* 0x0000c8004c007a20 */ /* 0x010fce0000410000 */
[----:B------:R-:W-:Y:S01]  /*3410*/  HMMA.16816.F32.BF16 R52, R32, R70, RZ ;  /* 0x000000462034723c */ /* 0x000fe200000418ff */
[----:B------:R4:W2:Y:S07]  /*3420*/  MUFU.TANH R147, R0 ;  /* 0x0000000000937308 */ /* 0x0008ae0000002400 */
[----:B-1----:R-:W-:Y:S01]  /*3430*/  HMMA.16816.F32.BF16 R56, R16, R44, R56 ;  /* 0x0000002c1038723c */ /* 0x002fe20000041838 */
[----:B----4-:R-:W-:-:S04]  /*3440*/  FMUL.FTZ R0, R77, c[0x0][0x320] ;  /* 0x0000c8004d007a20 */ /* 0x010fc80000410000 */
[----:B------:R1:W4:Y:S03]  /*3450*/  MUFU.TANH R146, R0 ;  /* 0x0000000000927308 */ /* 0x0003260000002400 */
[----:B------:R-:W-:Y:S01]  /*3460*/  HMMA.16816.F32.BF16 R72, R4, R42, R60 ;  /* 0x0000002a0448723c */ /* 0x000fe2000004183c */
[----:B-1----:R-:W-:-:S04]  /*3470*/  FMUL.FTZ R0, R78, c[0x0][0x320] ;  /* 0x0000c8004e007a20 */ /* 0x002fc80000410000 */
[----:B------:R1:W1:Y:S03]  /*3480*/  MUFU.TANH R141, R0 ;  /* 0x00000000008d7308 */ /* 0x0002660000002400 */
[----:B------:R-:W-:Y:S01]  /*3490*/  HMMA.16816.F32.BF16 R60, R28, R70, RZ ;  /* 0x000000461c3c723c */ /* 0x000fe200000418ff */
[----:B-1----:R-:W-:-:S04]  /*34a0*/  FMUL.FTZ R0, R79, c[0x0][0x320] ;  /* 0x0000c8004f007a20 */ /* 0x002fc80000410000 */
[----:B------:R1:W1:Y:S03]  /*34b0*/  MUFU.TANH R142, R0 ;  /* 0x00000000008e7308 */ /* 0x0002660000002400 */
[----:B------:R-:W-:Y:S01]  /*34c0*/  HMMA.16816.F32.BF16 R40, R12, R44, R48 ;  /* 0x0000002c0c28723c */ /* 0x000fe20000041830 */
[----:B-1----:R-:W-:-:S04]  /*34d0*/  FMUL.FTZ R0, R64, c[0x0][0x320] ;  /* 0x0000c80040007a20 */ /* 0x002fc80000410000 */
[----:B------:R1:W1:Y:S03]  /*34e0*/  MUFU.TANH R145, R0 ;  /* 0x0000000000917308 */ /* 0x0002660000002400 */
[----:B------:R-:W-:Y:S01]  /*34f0*/  HMMA.16816.F32.BF16 R48, R24, R82, R52 ;  /* 0x000000521830723c */ /* 0x000fe20000041834 */
[----:B-1----:R-:W-:-:S04]  /*3500*/  FMUL.FTZ R0, R65, c[0x0][0x320] ;  /* 0x0000c80041007a20 */ /* 0x002fc80000410000 */
[----:B------:R1:W1:Y:S03]  /*3510*/  MUFU.TANH R143, R0 ;  /* 0x00000000008f7308 */ /* 0x0002660000002400 */
[----:B------:R-:W-:Y:S01]  /*3520*/  HMMA.16816.F32.BF16 R60, R20, R82, R60 ;  /* 0x00000052143c723c */ /* 0x000fe2000004183c */
[----:B-1----:R-:W-:-:S04]  /*3530*/  FMUL.FTZ R0, R66, c[0x0][0x320] ;  /* 0x0000c80042007a20 */ /* 0x002fc80000410000 */
[----:B------:R1:W1:Y:S02]  /*3540*/  MUFU.TANH R140, R0 ;  /* 0x00000000008c7308 */ /* 0x0002640000002400 */
[----:B-1----:R-:W-:Y:S02]  /*3550*/  FMUL.FTZ R0, R67, c[0x0][0x320] ;  /* 0x0000c80043007a20 */ /* 0x002fe40000410000 */
[----:B--2---:R-:W-:Y:S04]  /*3560*/  HMMA.16816.F32.BF16 R64, R8, R36, R56 ;  /* 0x000000240840723c */ /* 0x004fe80000041838 */
[----:B------:R1:W2:Y:S04]  /*3570*/  MUFU.TANH R139, R0 ;  /* 0x00000000008b7308 */ /* 0x0002a80000002400 */
[----:B------:R-:W-:Y:S01]  /*3580*/  HMMA.16816.F32.BF16 R56, R32, R84, RZ ;  /* 0x000000542038723c */ /* 0x000fe200000418ff */
[----:B-1----:R-:W-:-:S04]  /*3590*/  FMUL.FTZ R0, R72, c[0x0][0x320] ;  /* 0x0000c80048007a20 */ /* 0x002fc80000410000 */
[----:B------:R1:W1:Y:S03]  /*35a0*/  MUFU.TANH R136, R0 ;  /* 0x0000000000887308 */ /* 0x0002660000002400 */
[----:B------:R-:W-:Y:S01]  /*35b0*/  HMMA.16816.F32.BF16 R76, R4, R36, R40 ;  /* 0x00000024044c723c */ /* 0x000fe20000041828 */
[----:B------:R-:W5:Y:S07]  /*35c0*/  LDSM.16.M88.4 R40, [R202+0x1000] ;  /* 0x00100000ca28783b */ /* 0x000f6e0000000200 */
[----:B------:R-:W-:Y:S01]  /*35d0*/  HMMA.16816.F32.BF16 R48, R16, R46, R48 ;  /* 0x0000002e1030723c */ /* 0x000fe20000041830 */
[----:B-1----:R-:W-:-:S04]  /*35e0*/  FMUL.FTZ R0, R73, c[0x0][0x320] ;  /* 0x0000c80049007a20 */ /* 0x002fc80000410000 */
[----:B------:R1:W1:Y:S03]  /*35f0*/  MUFU.TANH R135, R0 ;  /* 0x0000000000877308 */ /* 0x0002660000002400 */
[----:B------:R-:W-:Y:S01]  /*3600*/  HMMA.16816.F32.BF16 R52, R28, R84, RZ ;  /* 0x000000541c34723c */ /* 0x000fe200000418ff */
[----:B-1----:R-:W-:-:S04]  /*3610*/  FMUL.FTZ R0, R74, c[0x0][0x320] ;  /* 0x0000c8004a007a20 */ /* 0x002fc80000410000 */
[----:B------:R1:W1:Y:S03]  /*3620*/  MUFU.TANH R125, R0 ;  /* 0x00000000007d7308 */ /* 0x0002660000002400 */
[----:B------:R-:W-:Y:S01]  /*3630*/  HMMA.16816.F32.BF16 R60, R12, R46, R60 ;  /* 0x0000002e0c3c723c */ /* 0x000fe2000004183c */
[----:B------:R-:W2:Y:S01]  /*3640*/  LDSM.16.M88.4 R44, [R199+0x1000] ;  /* 0x00100000c72c783b */ /* 0x000ea20000000200 */
[----:B-1----:R-:W-:-:S04]  /*3650*/  FMUL.FTZ R0, R75, c[0x0][0x320] ;  /* 0x0000c8004b007a20 */ /* 0x002fc80000410000 */
[----:B------:R1:W1:Y:S02]  /*3660*/  MUFU.TANH R128, R0 ;  /* 0x0000000000807308 */ /* 0x0002640000002400 */
[----:B------:R-:W-:Y:S01]  /*3670*/  HMMA.16816.F32.BF16 R56, R24, R92, R56 ;  /* 0x0000005c1838723c */ /* 0x000fe20000041838 */
[----:B-1----:R-:W-:-:S05]  /*3680*/  FMUL.FTZ R0, R64, c[0x0][0x320] ;  /* 0x0000c80040007a20 */ /* 0x002fca0000410000 */
[----:B------:R1:W1:Y:S02]  /*3690*/  MUFU.TANH R132, R0 ;  /* 0x0000000000847308 */ /* 0x0002640000002400 */
[----:B-1----:R-:W-:-:S06]  /*36a0*/  FMUL.FTZ R0, R65, c[0x0][0x320] ;  /* 0x0000c80041007a20 */ /* 0x002fcc0000410000 */
[----:B------:R1:W1:Y:S02]  /*36b0*/  MUFU.TANH R129, R0 ;  /* 0x0000000000817308 */ /* 0x0002640000002400 */
[----:B-1----:R-:W-:-:S06]  /*36c0*/  FMUL.FTZ R0, R66, c[0x0][0x320] ;  /* 0x0000c80042007a20 */ /* 0x002fcc0000410000 */
[----:B------:R1:W1:Y:S02]  /*36d0*/  MUFU.TANH R124, R0 ;  /* 0x00000000007c7308 */ /* 0x0002640000002400 */
[----:B-1----:R-:W-:Y:S02]  /*36e0*/  FMUL.FTZ R0, R67, c[0x0][0x320] ;  /* 0x0000c80043007a20 */ /* 0x002fe40000410000 */
[----:B------:R-:W-:Y:S04]  /*36f0*/  HMMA.16816.F32.BF16 R64, R8, R38, R48 ;  /* 0x000000260840723c */ /* 0x000fe80000041830 */
[----:B------:R1:W1:Y:S04]  /*3700*/  MUFU.TANH R119, R0 ;  /* 0x0000000000777308 */ /* 0x0002680000002400 */
[----:B------:R-:W-:Y:S01]  /*3710*/  HMMA.16816.F32.BF16 R48, R20, R92, R52 ;  /* 0x0000005c1430723c */ /* 0x000fe20000041834 */
[----:B-1----:R-:W-:-:S07]  /*3720*/  FMUL.FTZ R0, R76, c[0x0][0x320] ;  /* 0x0000c8004c007a20 */ /* 0x002fce0000410000 */
[----:B------:R-:W-:Y:S01]  /*3730*/  HMMA.16816.F32.BF16 R52, R32, R86, RZ ;  /* 0x000000562034723c */ /* 0x000fe200000418ff */
[----:B------:R1:W1:Y:S07]  /*3740*/  MUFU.TANH R118, R0 ;  /* 0x0000000000767308 */ /* 0x00026e0000002400 */
[----:B------:R-:W-:Y:S01]  /*3750*/  HMMA.16816.F32.BF16 R68, R4, R38, R60 ;  /* 0x000000260444723c */ /* 0x000fe2000004183c */
[----:B-1----:R-:W-:-:S07]  /*3760*/  FMUL.FTZ R0, R77, c[0x0][0x320] ;  /* 0x0000c8004d007a20 */ /* 0x002fce0000410000 */
[----:B-----5:R-:W-:Y:S01]  /*3770*/  HMMA.16816.F32.BF16 R56, R16, R40, R56 ;  /* 0x000000281038723c */ /* 0x020fe20000041838 */
[----:B------:R1:W1:Y:S07]  /*3780*/  MUFU.TANH R117, R0 ;  /* 0x0000000000757308 */ /* 0x00026e0000002400 */
        /* <DEDUP_REMOVED lines=12> */
[----:B-1----:R-:W-:-:S06]  /*3850*/  FMUL.FTZ R0, R66, c[0x0][0x320] ;  /* 0x0000c80042007a20 */ /* 0x002fcc0000410000 */
[----:B------:R1:W1:Y:S02]  /*3860*/  MUFU.TANH R91, R0 ;  /* 0x00000000005b7308 */ /* 0x0002640000002400 */
[----:B-1----:R-:W-:Y:S02]  /*3870*/  FMUL.FTZ R0, R67, c[0x0][0x320] ;  /* 0x0000c80043007a20 */ /* 0x002fe40000410000 */
[----:B--2---:R-:W-:Y:S04]  /*3880*/  HMMA.16816.F32.BF16 R64, R8, R44, R56 ;  /* 0x0000002c0840723c */ /* 0x004fe80000041838 */
[----:B------:R1:W2:Y:S04]  /*3890*/  MUFU.TANH R120, R0 ;  /* 0x0000000000787308 */ /* 0x0002a80000002400 */
[----:B------:R-:W-:Y:S01]  /*38a0*/  HMMA.16816.F32.BF16 R56, R32, R96, RZ ;  /* 0x000000602038723c */ /* 0x000fe200000418ff */
[----:B-1----:R-:W-:-:S04]  /*38b0*/  FMUL.FTZ R0, R68, c[0x0][0x320] ;  /* 0x0000c80044007a20 */ /* 0x002fc80000410000 */
[----:B------:R1:W1:Y:S03]  /*38c0*/  MUFU.TANH R87, R0 ;  /* 0x0000000000577308 */ /* 0x0002660000002400 */
[----:B------:R-:W-:Y:S08]  /*38d0*/  HMMA.16816.F32.BF16 R72, R4, R44, R36 ;  /* 0x0000002c0448723c */ /* 0x000ff00000041824 */
[----:B------:R-:W-:Y:S01]  /*38e0*/  HMMA.16816.F32.BF16 R36, R16, R42, R48 ;  /* 0x0000002a1024723c */ /* 0x000fe20000041830 */
[----:B------:R-:W5:Y:S01]  /*38f0*/  LDSM.16.M88.4 R48, [R202+0x1800] ;  /* 0x00180000ca30783b */ /* 0x000f620000000200 */
[----:B-1----:R-:W-:-:S04]  /*3900*/  FMUL.FTZ R0, R69, c[0x0][0x320] ;  /* 0x0000c80045007a20 */ /* 0x002fc80000410000 */
[----:B------:R1:W1:Y:S02]  /*3910*/  MUFU.TANH R86, R0 ;  /* 0x0000000000567308 */ /* 0x0002640000002400 */
[----:B------:R-:W-:Y:S01]  /*3920*/  HMMA.16816.F32.BF16 R60, R12, R42, R60 ;  /* 0x0000002a0c3c723c */ /* 0x000fe2000004183c */
[----:B-1----:R-:W-:-:S05]  /*3930*/  FMUL.FTZ R0, R70, c[0x0][0x320] ;  /* 0x0000c80046007a20 */ /* 0x002fca0000410000 */
[----:B------:R1:W1:Y:S02]  /*3940*/  MUFU.TANH R85, R0 ;  /* 0x0000000000557308 */ /* 0x0002640000002400 */
[----:B------:R-:W-:Y:S01]  /*3950*/  HMMA.16816.F32.BF16 R52, R28, R96, RZ ;  /* 0x000000601c34723c */ /* 0x000fe200000418ff */
[----:B-1----:R-:W-:-:S05]  /*3960*/  FMUL.FTZ R0, R71, c[0x0][0x320] ;  /* 0x0000c80047007a20 */ /* 0x002fca0000410000 */
[----:B------:R1:W1:Y:S02]  /*3970*/  MUFU.TANH R92, R0 ;  /* 0x00000000005c7308 */ /* 0x0002640000002400 */
[----:B------:R-:W-:Y:S01]  /*3980*/  HMMA.16816.F32.BF16 R56, R24, R100, R56 ;  /* 0x000000641838723c */ /* 0x000fe20000041838 */
[----:B-1----:R-:W-:-:S05]  /*3990*/  FMUL.FTZ R0, R64, c[0x0][0x320] ;  /* 0x0000c80040007a20 */ /* 0x002fca0000410000 */
[----:B------:R1:W1:Y:S02]  /*39a0*/  MUFU.TANH R121, R0 ;  /* 0x0000000000797308 */ /* 0x0002640000002400 */
[----:B-1----:R-:W-:-:S06]  /*39b0*/  FMUL.FTZ R0, R65, c[0x0][0x320] ;  /* 0x0000c80041007a20 */ /* 0x002fcc0000410000 */
[----:B------:R1:W1:Y:S01]  /*39c0*/  MUFU.TANH R130, R0 ;  /* 0x0000000000827308 */ /* 0x0002620000002400 */
[----:B------:R-:W-:Y:S01]  /*39d0*/  HMMA.16816.F32.BF16 R68, R4, R46, R60 ;  /* 0x0000002e0444723c */ /* 0x000fe2000004183c */
[----:B-1----:R-:W-:-:S06]  /*39e0*/  FMUL.FTZ R0, R66, c[0x0][0x320] ;  /* 0x0000c80042007a20 */ /* 0x002fcc0000410000 */
[----:B------:R1:W1:Y:S01]  /*39f0*/  MUFU.TANH R134, R0 ;  /* 0x0000000000867308 */ /* 0x0002620000002400 */
[----:B------:R-:W-:Y:S01]  /*3a00*/  HMMA.16816.F32.BF16 R40, R20, R100, R52 ;  /* 0x000000641428723c */ /* 0x000fe20000041834 */
[----:B-1----:R-:W-:-:S07]  /*3a10*/  FMUL.FTZ R0, R67, c[0x0][0x320] ;  /* 0x0000c80043007a20 */ /* 0x002fce0000410000 */
[----:B------:R-:W-:Y:S01]  /*3a20*/  HMMA.16816.F32.BF16 R64, R8, R46, R36 ;  /* 0x0000002e0840723c */ /* 0x000fe20000041824 */
[----:B------:R-:W1:Y:S01]  /*3a30*/  LDSM.16.M88.4 R36, [R199+0x1800] ;  /* 0x00180000c724783b */ /* 0x000e620000000200 */
[----:B------:R2:W1:Y:S06]  /*3a40*/  MUFU.TANH R137, R0 ;  /* 0x0000000000897308 */ /* 0x00046c0000002400 */
[----:B------:R-:W-:Y:S01]  /*3a50*/  HMMA.16816.F32.BF16 R44, R32, R98, RZ ;  /* 0x00000062202c723c */ /* 0x000fe200000418ff */
[----:B--2---:R-:W-:-:S04]  /*3a60*/  FMUL.FTZ R0, R72, c[0x0][0x320] ;  /* 0x0000c80048007a20 */ /* 0x004fc80000410000 */
[----:B------:R2:W1:Y:S03]  /*3a70*/  MUFU.TANH R122, R0 ;  /* 0x00000000007a7308 */ /* 0x0004660000002400 */
[----:B-----5:R-:W-:Y:S01]  /*3a80*/  HMMA.16816.F32.BF16 R52, R16, R48, R56 ;  /* 0x000000301034723c */ /* 0x020fe20000041838 */
[----:B--2---:R-:W-:-:S04]  /*3a90*/  FMUL.FTZ R0, R73, c[0x0][0x320] ;  /* 0x0000c80049007a20 */ /* 0x004fc80000410000 */
[----:B------:R2:W1:Y:S03]  /*3aa0*/  MUFU.TANH R123, R0 ;  /* 0x00000000007b7308 */ /* 0x0004660000002400 */
[----:B------:R-:W-:Y:S01]  /*3ab0*/  HMMA.16816.F32.BF16 R56, R28, R98, RZ ;  /* 0x000000621c38723c */ /* 0x000fe200000418ff */
[----:B--2---:R-:W-:-:S04]  /*3ac0*/  FMUL.FTZ R0, R74, c[0x0][0x320] ;  /* 0x0000c8004a007a20 */ /* 0x004fc80000410000 */
[----:B------:R2:W1:Y:S03]  /*3ad0*/  MUFU.TANH R126, R0 ;  /* 0x00000000007e7308 */ /* 0x0004660000002400 */
[----:B------:R-:W-:Y:S01]  /*3ae0*/  HMMA.16816.F32.BF16 R40, R12, R48, R40 ;  /* 0x000000300c28723c */ /* 0x000fe20000041828 */
[----:B--2---:R-:W-:-:S04]  /*3af0*/  FMUL.FTZ R0, R75, c[0x0][0x320] ;  /* 0x0000c8004b007a20 */ /* 0x004fc80000410000 */
[----:B------:R2:W1:Y:S03]  /*3b00*/  MUFU.TANH R127, R0 ;  /* 0x00000000007f7308 */ /* 0x0004660000002400 */
[----:B------:R-:W-:Y:S01]  /*3b10*/  HMMA.16816.F32.BF16 R44, R24, R102, R44 ;  /* 0x00000066182c723c */ /* 0x000fe2000004182c */
[----:B--2---:R-:W-:-:S04]  /*3b20*/  FMUL.FTZ R0, R64, c[0x0][0x320] ;  /* 0x0000c80040007a20 */ /* 0x004fc80000410000 */
[----:B------:R2:W1:Y:S02]  /*3b30*/  MUFU.TANH R131, R0 ;  /* 0x0000000000837308 */ /* 0x0004640000002400 */
[----:B--2---:R-:W-:-:S06]  /*3b40*/  FMUL.FTZ R0, R65, c[0x0][0x320] ;  /* 0x0000c80041007a20 */ /* 0x004fcc0000410000 */
[----:B------:R2:W1:Y:S01]  /*3b50*/  MUFU.TANH R133, R0 ;  /* 0x0000000000857308 */ /* 0x0004620000002400 */
[----:B------:R-:W-:Y:S01]  /*3b60*/  HMMA.16816.F32.BF16 R60, R20, R102, R56 ;  /* 0x00000066143c723c */ /* 0x000fe20000041838 */
[----:B--2---:R-:W-:-:S06]  /*3b70*/  FMUL.FTZ R0, R66, c[0x0][0x320] ;  /* 0x0000c80042007a20 */ /* 0x004fcc0000410000 */
[----:B------:R2:W1:Y:S01]  /*3b80*/  MUFU.TANH R138, R0 ;  /* 0x00000000008a7308 */ /* 0x0004620000002400 */
[----:B------:R-:W-:Y:S01]  /*3b90*/  HMMA.16816.F32.BF16 R56, R32, R104, RZ ;  /* 0x000000682038723c */ /* 0x000fe200000418ff */
[----:B--2---:R-:W-:-:S07]  /*3ba0*/  FMUL.FTZ R0, R67, c[0x0][0x320] ;  /* 0x0000c80043007a20 */ /* 0x004fce0000410000 */
[----:B-1----:R-:W-:Y:S01]  /*3bb0*/  HMMA.16816.F32.BF16 R64, R8, R36, R52 ;  /* 0x000000240840723c */ /* 0x002fe20000041834 */
[----:B------:R1:W2:Y:S02]  /*3bc0*/  MUFU.TANH R144, R0 ;  /* 0x0000000000907308 */ /* 0x0002a40000002400 */
[----:B-1----:R-:W-:-:S06]  /*3bd0*/  FMUL.FTZ R0, R68, c[0x0][0x320] ;  /* 0x0000c80044007a20 */ /* 0x002fcc0000410000 */
[----:B------:R1:W1:Y:S01]  /*3be0*/  MUFU.TANH R84, R0 ;  /* 0x0000000000547308 */ /* 0x0002620000002400 */
        /* <DEDUP_REMOVED lines=15> */
[----:B------:R1:W1:Y:S01]  /*3ce0*/  MUFU.TANH R82, R0 ;  /* 0x0000000000527308 */ /* 0x0002620000002400 */
[----:B------:R-:W-:Y:S01]  /*3cf0*/  HMMA.16816.F32.BF16 R32, R32, R106, RZ ;  /* 0x0000006a2020723c */ /* 0x000fe200000418ff */
[----:B-1----:R-:W-:-:S06]  /*3d00*/  FMUL.FTZ R0, R66, c[0x0][0x320] ;  /* 0x0000c80042007a20 */ /* 0x002fcc0000410000 */
[----:B------:R1:W1:Y:S01]  /*3d10*/  MUFU.TANH R78, R0 ;  /* 0x00000000004e7308 */ /* 0x0002620000002400 */
[----:B------:R-:W-:Y:S01]  /*3d20*/  HMMA.16816.F32.BF16 R52, R20, R108, R52 ;  /* 0x0000006c1434723c */ /* 0x000fe20000041834 */
[----:B-1----:R-:W-:-:S07]  /*3d30*/  FMUL.FTZ R0, R67, c[0x0][0x320] ;  /* 0x0000c80043007a20 */ /* 0x002fce0000410000 */
[----:B------:R-:W-:Y:S01]  /*3d40*/  HMMA.16816.F32.BF16 R64, R8, R38, R44 ;  /* 0x000000260840723c */ /* 0x000fe2000004182c */
[----:B------:R-:W1:Y:S01]  /*3d50*/  LDSM.16.M88.4 R44, [R199+0x2000] ;  /* 0x00200000c72c783b */ /* 0x000e620000000200 */
[----:B------:R2:W1:Y:S01]  /*3d60*/  MUFU.TANH R77, R0 ;  /* 0x00000000004d7308 */ /* 0x0004620000002400 */
[----:B------:R-:W-:Y:S01]  /*3d70*/  ISETP.GT.AND P0, PT, R88, R247, PT ;  /* 0x000000f75800720c */ /* 0x000fe20003f04270 */
[----:B------:R-:W-:-:S04]  /*3d80*/  DEPBAR.LE SB0, 0x0 ;  /* 0x000080000000791a */ /* 0x000fc80000000000 */
[----:B--2---:R-:W-:-:S04]  /*3d90*/  FMUL.FTZ R0, R72, c[0x0][0x320] ;  /* 0x0000c80048007a20 */ /* 0x004fc80000410000 */
[----:B------:R2:W1:Y:S01]  /*3da0*/  MUFU.TANH R76, R0 ;  /* 0x00000000004c7308 */ /* 0x0004620000002400 */
[----:B------:R-:W-:Y:S08]  /*3db0*/  HMMA.16816.F32.BF16 R60, R4, R38, R48 ;  /* 0x00000026043c723c */ /* 0x000ff00000041830 */
        /* <DEDUP_REMOVED lines=11> */
[----:B------:R2:W2:Y:S03]  /*3e70*/  MUFU.TANH R57, R0 ;  /* 0x0000000000397308 */ /* 0x0004a60000002400 */
[----:B-1----:R-:W-:Y:S01]  /*3e80*/  HMMA.16816.F32.BF16 R36, R8, R44, R36 ;  /* 0x0000002c0824723c */ /* 0x002fe20000041824 */
[----:B--2---:R-:W-:-:S04]  /*3e90*/  FMUL.FTZ R0, R65, c[0x0][0x320] ;  /* 0x0000c80041007a20 */ /* 0x004fc80000410000 */
[----:B------:R1:W2:Y:S02]  /*3ea0*/  MUFU.TANH R56, R0 ;  /* 0x0000000000387308 */ /* 0x0002a40000002400 */
[----:B-1----:R-:W-:-:S06]  /*3eb0*/  FMUL.FTZ R0, R66, c[0x0][0x320] ;  /* 0x0000c80042007a20 */ /* 0x002fcc0000410000 */
[----:B------:R1:W1:Y:S01]  /*3ec0*/  MUFU.TANH R58, R0 ;  /* 0x00000000003a7308 */ /* 0x0002620000002400 */
[----:B------:R-:W-:Y:S01]  /*3ed0*/  HMMA.16816.F32.BF16 R32, R20, R110, R48 ;  /* 0x0000006e1420723c */ /* 0x000fe20000041830 */
[----:B-1----:R-:W-:-:S06]  /*3ee0*/  FMUL.FTZ R0, R67, c[0x0][0x320] ;  /* 0x0000c80043007a20 */ /* 0x002fcc0000410000 */
[----:B------:R1:W1:Y:S01]  /*3ef0*/  MUFU.TANH R54, R0 ;  /* 0x0000000000367308 */ /* 0x0002620000002400 */
[----:B------:R-:W-:Y:S01]  /*3f00*/  HMMA.16816.F32.BF16 R16, R16, R42, R24 ;  /* 0x0000002a1010723c */ /* 0x000fe20000041818 */
[----:B-1----:R-:W-:-:S06]  /*3f10*/  FMUL.FTZ R0, R60, c[0x0][0x320] ;  /* 0x0000c8003c007a20 */ /* 0x002fcc0000410000 */
[----:B------:R1:W1:Y:S01]  /*3f20*/  MUFU.TANH R52, R0 ;  /* 0x0000000000347308 */ /* 0x0002620000002400 */
[----:B------:R-:W-:Y:S01]  /*3f30*/  HMMA.16816.F32.BF16 R20, R4, R44, R28 ;  /* 0x0000002c0414723c */ /* 0x000fe2000004181c */
[----:B-1----:R-:W-:-:S06]  /*3f40*/  FMUL.FTZ R0, R61, c[0x0][0x320] ;  /* 0x0000c8003d007a20 */ /* 0x002fcc0000410000 */
[----:B------:R1:W1:Y:S02]  /*3f50*/  MUFU.TANH R53, R0 ;  /* 0x0000000000357308 */ /* 0x0002640000002400 */
[----:B-1----:R-:W-:-:S06]  /*3f60*/  FMUL.FTZ R0, R62, c[0x0][0x320] ;  /* 0x0000c8003e007a20 */ /* 0x002fcc0000410000 */
[----:B------:R1:W1:Y:S02]  /*3f70*/  MUFU.TANH R40, R0 ;  /* 0x0000000000287308 */ /* 0x0002640000002400 */
        /* <DEDUP_REMOVED lines=35> */
[----:B------:R-:W-:Y:S01]  /*41b0*/  BSSY B0, `(.L_x_73) ;  /* 0x0000022000007945 */ /* 0x000fe20003800000 */
[----:B-1----:R-:W-:-:S06]  /*41c0*/  FMUL.FTZ R0, R7, c[0x0][0x320] ;  /* 0x0000c80007007a20 */ /* 0x002fcc0000410000 */
[----:B------:R1:W1:Y:S01]  /*41d0*/  MUFU.TANH R22, R0 ;  /* 0x0000000000167308 */ /* 0x0002620000002400 */
[----:B------:R-:W-:Y:S06]  /*41e0*/  BAR.SYNC.DEFER_BLOCKING 0x0 ;  /* 0x0000000000007b1d */ /* 0x000fec0000010000 */
[----:B------:R-:W-:Y:S05]  /*41f0*/  @!P0 BRA `(.L_x_74) ;  /* 0x000001d000008947 */ /* 0x000fea0003800000 */
[----:B-1234-:R-:W-:Y:S01]  /*4200*/  IADD3 R0, R246, -0x2, RZ ;  /* 0xfffffffef6007810 */ /* 0x01efe20007ffe0ff */
[C---:B------:R-:W-:Y:S01]  /*4210*/  IMAD.SHL.U32 R10, R152.reuse, 0x20, RZ ;  /* 0x00000020980a7824 */ /* 0x040fe200078e00ff */
[----:B------:R-:W-:Y:S02]  /*4220*/  SHF.L.U64.HI R11, R152, 0x5, R153 ;  /* 0x00000005980b7819 */ /* 0x000fe40000010299 */
[----:B------:R-:W-:-:S05]  /*4230*/  SHF.R.S32.HI R2, RZ, 0x1f, R0 ;  /* 0x0000001fff027819 */ /* 0x000fca0000011400 */
[----:B------:R-:W-:Y:S02]  /*4240*/  IMAD R4, R2, c[0x0][0x1e0], RZ ;  /* 0x0000780002047a24 */ /* 0x000fe400078e02ff */
[----:B------:R-:W-:-:S04]  /*4250*/  IMAD.WIDE.U32 R2, R0, c[0x0][0x1e0], RZ ;  /* 0x0000780000027a25 */ /* 0x000fc800078e00ff */
[----:B------:R-:W-:-:S04]  /*4260*/  IMAD R0, R0, c[0x0][0x1e4], R4 ;  /* 0x0000790000007a24 */ /* 0x000fc800078e0204 */
[----:B------:R-:W-:Y:S02]  /*4270*/  IMAD.IADD R0, R3, 0x1, R0 ;  /* 0x0000000103007824 */ /* 0x000fe400078e0200 */
[----:B------:R-:W-:-:S04]  /*4280*/  IMAD.WIDE.U32 R2, R2, 0x50, R112 ;  /* 0x0000005002027825 */ /* 0x000fc800078e0070 */
[----:B------:R-:W-:Y:S01]  /*4290*/  IMAD R0, R0, 0x50, RZ ;  /* 0x0000005000007824 */ /* 0x000fe200078e02ff */
[----:B------:R-:W-:-:S04]  /*42a0*/  LEA R8, P0, R2, c[0x0][0x1c8], 0x1 ;  /* 0x0000720002087a11 */ /* 0x000fc800078008ff */
[----:B------:R-:W-:Y:S02]  /*42b0*/  IADD3 R0, R3, R0, RZ ;  /* 0x0000000003007210 */ /* 0x000fe40007ffe0ff */
[----:B------:R-:W-:Y:S02]  /*42c0*/  IADD3 R6, P2, R10, R8, RZ ;  /* 0x000000080a067210 */ /* 0x000fe40007f5e0ff */
[----:B------:R-:W-:Y:S02]  /*42d0*/  LEA.HI.X R9, R2, c[0x0][0x1cc], R0, 0x1, P0 ;  /* 0x0000730002097a11 */ /* 0x000fe400000f0c00 */
[----:B------:R-:W-:-:S03]  /*42e0*/  IADD3 R4, P0, R6, R10, RZ ;  /* 0x0000000a06047210 */ /* 0x000fc60007f1e0ff */
[----:B------:R-:W-:Y:S01]  /*42f0*/  IMAD.X R7, R11, 0x1, R9, P2 ;  /* 0x000000010b077824 */ /* 0x000fe200010e0609 */
[-C--:B------:R-:W-:Y:S01]  /*4300*/  IADD3 R2, P2, R4, R10.reuse, RZ ;  /* 0x0000000a04027210 */ /* 0x080fe20007f5e0ff */
[----:B------:R-:W-:Y:S01]  /*4310*/  @!PT LDS RZ, [RZ] ;  /* 0x00000000fffff984 */ /* 0x000fe20000000800 */
[----:B------:R-:W-:Y:S01]  /*4320*/  @!PT LDS RZ, [RZ] ;  /* 0x00000000fffff984 */ /* 0x000fe20000000800 */
[----:B------:R-:W-:Y:S01]  /*4330*/  @!PT LDS RZ, [RZ] ;  /* 0x00000000fffff984 */ /* 0x000fe20000000800 */
[----:B------:R1:W-:Y:S03]  /*4340*/  LDGSTS.E.BYPASS.LTC128B.128 [R213+0x2900], [R8.64], !P1 ;  /* 0x0290000008d57fae */ /* 0x0003e6000c901d48 */
[----:B------:R-:W-:Y:S01]  /*4350*/  IADD3.X R5, R7, R11, RZ, P0, !PT ;  /* 0x0000000b07057210 */ /* 0x000fe200007fe4ff */
[----:B------:R1:W-:Y:S01]  /*4360*/  LDGSTS.E.BYPASS.LTC128B.128 [R213+0x3100], [R6.64], !P1 ;  /* 0x0310000006d57fae */ /* 0x0003e2000c901d48 */
[----:B------:R-:W-:-:S03]  /*4370*/  IADD3 R10, P0, R2, R10, RZ ;  /* 0x0000000a020a7210 */ /* 0x000fc60007f1e0ff */
[----:B------:R-:W-:Y:S01]  /*4380*/  IMAD.X R3, R5, 0x1, R11, P2 ;  /* 0x0000000105037824 */ /* 0x000fe200010e060b */
[----:B------:R1:W-:Y:S04]  /*4390*/  LDGSTS.E.BYPASS.LTC128B.128 [R213+0x3900], [R4.64], !P1 ;  /* 0x0390000004d57fae */ /* 0x0003e8000c901d48 */
[----:B------:R-:W-:Y:S01]  /*43a0*/  IADD3.X R11, R3, R11, RZ, P0, !PT ;  /* 0x0000000b030b7210 */ /* 0x000fe200007fe4ff */
[----:B------:R1:W-:Y:S04]  /*43b0*/  LDGSTS.E.BYPASS.LTC128B.128 [R213+0x4100], [R2.64], !P1 ;  /* 0x0410000002d57fae */ /* 0x0003e8000c901d48 */
[----:B------:R1:W-:Y:S02]  /*43c0*/  LDGSTS.E.BYPASS.LTC128B.128 [R213+0x4900], [R10.64], !P1 ;  /* 0x049000000ad57fae */ /* 0x0003e4000c901d48 */
.L_x_74:
[----:B--234-:R-:W-:Y:S05]  /*43d0*/  BSYNC B0 ;  /* 0x0000000000007941 */ /* 0x01cfea0003800000 */
.L_x_73:
[----:B-1----:R-:W2:Y:S04]  /*43e0*/  LDL R0, [R1+0x4c] ;  /* 0x00004c0001007983 */ /* 0x002ea80000100800 */
[----:B------:R-:W0:Y:S01]  /*43f0*/  LDGDEPBAR ;  /* 0x00000000000079af */ /* 0x000e220000000000 */
[----:B--2---:R-:W-:-:S04]  /*4400*/  IADD3 R0, -R0, R89, R90 ;  /* 0x0000005900007210 */ /* 0x004fc80007ffe15a */
[C---:B------:R-:W-:Y:S02]  /*4410*/  ISETP.GT.AND P2, PT, R0.reuse, RZ, PT ;  /* 0x000000ff0000720c */ /* 0x040fe40003f44270 */
[C---:B------:R-:W-:Y:S02]  /*4420*/  ISETP.GT.AND P0, PT, R0.reuse, 0x1, PT ;  /* 0x000000010000780c */ /* 0x040fe40003f04270 */
[----:B------:R-:W-:Y:S02]  /*4430*/  ISETP.GT.AND P6, PT, R0, 0x8, PT ;  /* 0x000000080000780c */ /* 0x000fe40003fc4270 */
[----:B------:R-:W-:Y:S02]  /*4440*/  FSEL R8, R151, -INF , P2 ;  /* 0xff80000097087808 */ /* 0x000fe40001000000 */
[----:B------:R-:W-:Y:S02]  /*4450*/  FSEL R25, R150, -INF , P0 ;  /* 0xff80000096197808 */ /* 0x000fe40000000000 */
[----:B------:R-:W-:-:S02]  /*4460*/  ISETP.GT.AND P5, PT, R0, 0x9, PT ;  /* 0x000000090000780c */ /* 0x000fc40003fa4270 */
[----:B------:R-:W-:Y:S02]  /*4470*/  FSEL R9, R147, -INF , P2 ;  /* 0xff80000093097808 */ /* 0x000fe40001000000 */
[----:B------:R-:W-:Y:S02]  /*4480*/  FSEL R10, R146, -INF , P0 ;  /* 0xff800000920a7808 */ /* 0x000fe40000000000 */
[----:B------:R-:W-:Y:S02]  /*4490*/  FSEL R26, R145, -INF , P6 ;  /* 0xff800000911a7808 */ /* 0x000fe40003000000 */
[----:B------:R-:W-:Y:S02]  /*44a0*/  FMNMX.FTZ R2, R8, R25, !PT ;  /* 0x0000001908027209 */ /* 0x000fe40007810000 */
[----:B------:R-:W-:Y:S02]  /*44b0*/  ISETP.GT.AND P4, PT, R0, 0x10, PT ;  /* 0x000000100000780c */ /* 0x000fe40003f84270 */
[----:B------:R-:W-:-:S02]  /*44c0*/  FSEL R11, R136, -INF , P6 ;  /* 0xff800000880b7808 */ /* 0x000fc40003000000 */
[----:B------:R-:W-:Y:S02]  /*44d0*/  FSEL R27, R143, -INF , P5 ;  /* 0xff8000008f1b7808 */ /* 0x000fe40002800000 */
[----:B------:R-:W-:Y:S02]  /*44e0*/  FMNMX.FTZ R3, R9, R10, !PT ;  /* 0x0000000a09037209 */ /* 0x000fe40007810000 */
[----:B------:R-:W-:Y:S02]  /*44f0*/  FMNMX.FTZ R2, R26, R2, !PT ;  /* 0x000000021a027209 */ /* 0x000fe40007810000 */
[----:B------:R-:W-:Y:S02]  /*4500*/  FSEL R71, R93, -INF , P4 ;  /* 0xff8000005d477808 */ /* 0x000fe40002000000 */
[----:B------:R-:W-:Y:S02]  /*4510*/  ISETP.GT.AND P3, PT, R0, 0x11, PT ;  /* 0x000000110000780c */ /* 0x000fe40003f64270 */
[----:B------:R-:W-:-:S02]  /*4520*/  FSEL R12, R135, -INF , P5 ;  /* 0xff800000870c7808 */ /* 0x000fc40002800000 */
[----:B------:R-:W-:Y:S02]  /*4530*/  FSEL R93, R132, -INF , P4 ;  /* 0xff800000845d7808 */ /* 0x000fe40002000000 */
[----:B------:R-:W-:Y:S02]  /*4540*/  FMNMX.FTZ R3, R11, R3, !PT ;  /* 0x000000030b037209 */ /* 0x000fe40007810000 */
[----:B------:R-:W-:Y:S02]  /*4550*/  FMNMX.FTZ R2, R27, R2, !PT ;  /* 0x000000021b027209 */ /* 0x000fe40007810000 */
[----:B------:R-:W-:Y:S02]  /*4560*/  FSEL R13, R141, -INF , P2 ;  /* 0xff8000008d0d7808 */ /* 0x000fe40001000000 */
[----:B------:R-:W-:Y:S02]  /*4570*/  FSEL R32, R149, -INF , P2 ;  /* 0xff80000095207808 */ /* 0x000fe40001000000 */
[----:B------:R-:W-:-:S02]  /*4580*/  ISETP.GT.AND P2, PT, R0, 0x18, PT ;  /* 0x000000180000780c */ /* 0x000fc40003f44270 */
[----:B------:R-:W-:Y:S02]  /*4590*/  FSEL R14, R142, -INF , P0 ;  /* 0xff8000008e0e7808 */ /* 0x000fe40000000000 */
[----:B------:R-:W-:Y:S02]  /*45a0*/  FSEL R33, R148, -INF , P0 ;  /* 0xff80000094217808 */ /* 0x000fe40000000000 */
[----:B------:R-:W-:Y:S02]  /*45b0*/  FSEL R36, R118, -INF , P4 ;  /* 0xff80000076247808 */ /* 0x000fe40002000000 */
[----:B------:R-:W-:Y:S02]  /*45c0*/  FSEL R94, R129, -INF , P3 ;  /* 0xff800000815e7808 */ /* 0x000fe40001800000 */
[----:B------:R-:W-:Y:S02]  /*45d0*/  FMNMX.FTZ R3, R12, R3, !PT ;  /* 0x000000030c037209 */ /* 0x000fe40007810000 */
[----:B------:R-:W-:-:S02]  /*45e0*/  FMNMX.FTZ R2, R93, R2, !PT ;  /* 0x000000025d027209 */ /* 0x000fc40007810000 */
[----:B------:R-:W-:Y:S02]  /*45f0*/  ISETP.GT.AND P0, PT, R0, 0x19, PT ;  /* 0x000000190000780c */ /* 0x000fe40003f04270 */
[----:B------:R-:W-:Y:S02]  /*4600*/  FSEL R37, R117, -INF , P3 ;  /* 0xff80000075257808 */ /* 0x000fe40001800000 */
[----:B------:R-:W-:Y:S02]  /*4610*/  FSEL R95, R116, -INF , P2 ;  /* 0xff800000745f7808 */ /* 0x000fe40001000000 */
[----:B------:R-:W-:Y:S02]  /*4620*/  FMNMX.FTZ R3, R36, R3, !PT ;  /* 0x0000000324037209 */ /* 0x000fe40007810000 */
[----:B------:R-:W-:Y:S02]  /*4630*/  FMNMX.FTZ R2, R94, R2, !PT ;  /* 0x000000025e027209 */ /* 0x000fe40007810000 */
[----:B------:R-:W-:-:S02]  /*4640*/  FSEL R15, R125, -INF , P6 ;  /* 0xff8000007d0f7808 */ /* 0x000fc40003000000 */
[----:B------:R-:W-:Y:S02]  /*4650*/  FSEL R34, R140, -INF , P6 ;  /* 0xff8000008c227808 */ /* 0x000fe40003000000 */
[----:B------:R-:W-:Y:S02]  /*4660*/  FSEL R24, R128, -INF , P5 ;  /* 0xff80000080187808 */ /* 0x000fe40002800000 */
[----:B------:R-:W-:Y:S02]  /*4670*/  FSEL R35, R139, -INF , P5 ;  /* 0xff8000008b237808 */ /* 0x000fe40002800000 */
[----:B------:R-:W-:Y:S02]  /*4680*/  FSEL R101, R124, -INF , P4 ;  /* 0xff8000007c657808 */ /* 0x000fe40002000000 */
[----:B------:R-:W-:Y:S02]  /*4690*/  FSEL R72, R114, -INF , P3 ;  /* 0xff80000072487808 */ /* 0x000fe40001800000 */
        /* <DEDUP_REMOVED lines=8> */
[C---:B------:R-:W-:Y:S02]  /*4720*/  ISETP.GT.AND P6, PT, R0.reuse, 0x20, PT ;  /* 0x000000200000780c */ /* 0x040fe40003fc4270 */
[C---:B------:R-:W-:Y:S02]  /*4730*/  ISETP.GT.AND P5, PT, R0.reuse, 0x21, PT ;  /* 0x000000210000780c */ /* 0x040fe40003fa4270 */
[C---:B------:R-:W-:Y:S02]  /*4740*/  ISETP.GT.AND P4, PT, R0.reuse, 0x28, PT ;  /* 0x000000280000780c */ /* 0x040fe40003f84270 */
[C---:B------:R-:W-:Y:S02]  /*4750*/  ISETP.GT.AND P3, PT, R0.reuse, 0x29, PT ;  /* 0x000000290000780c */ /* 0x040fe40003f64270 */
[----:B------:R-:W-:-:S02]  /*4760*/  ISETP.GT.AND P2, PT, R0, 0x30, PT ;  /* 0x000000300000780c */ /* 0x000fc40003f44270 */
[----:B------:R-:W-:Y:S02]  /*4770*/  ISETP.GT.AND P0, PT, R0, 0x31, PT ;  /* 0x000000310000780c */ /* 0x000fe40003f04270 */
[----:B------:R-:W-:Y:S02]  /*4780*/  FMNMX.FTZ R3, R37, R3, !PT ;  /* 0x0000000325037209 */ /* 0x000fe40007810000 */
[----:B------:R-:W-:Y:S02]  /*4790*/  FMNMX.FTZ R2, R95, R2, !PT ;  /* 0x000000025f027209 */ /* 0x000fe40007810000 */
        /* <DEDUP_REMOVED lines=24> */
[C---:B------:R-:W-:Y:S02]  /*4920*/  ISETP.GT.AND P6, PT, R0.reuse, 0x38, PT ;  /* 0x000000380000780c */ /* 0x040fe40003fc4270 */
[C---:B------:R-:W-:Y:S02]  /*4930*/  ISETP.GT.AND P5, PT, R0.reuse, 0x39, PT ;  /* 0x000000390000780c */ /* 0x040fe40003fa4270 */
[----:B------:R-:W-:-:S02]  /*4940*/  ISETP.GT.AND P4, PT, R0, 0x40, PT ;  /* 0x000000400000780c */ /* 0x000fc40003f84270 */
[C---:B------:R-:W-:Y:S02]  /*4950*/  ISETP.GT.AND P3, PT, R0.reuse, 0x41, PT ;  /* 0x000000410000780c */ /* 0x040fe40003f64270 */
[C---:B------:R-:W-:Y:S02]  /*4960*/  ISETP.GT.AND P2, PT, R0.reuse, 0x48, PT ;  /* 0x000000480000780c */ /* 0x040fe40003f44270 */
[----:B------:R-:W-:Y:S02]  /*4970*/  ISETP.GT.AND P0, PT, R0, 0x49, PT ;  /* 0x000000490000780c */ /* 0x000fe40003f04270 */
        /* <DEDUP_REMOVED lines=18> */
[----:B------:R-:W-:Y:S02]  /*4aa0*/  FSEL R135, R57, -INF , P6 ;  /* 0xff80000039877808 */ /* 0x000fe40003000000 */
[----:B------:R-:W-:Y:S02]  /*4ab0*/  FMNMX.FTZ R0, R148, R0, !PT ;  /* 0x0000000094007209 */ /* 0x000fe40007810000 */
[----:B------:R-:W-:-:S02]  /*4ac0*/  FMNMX.FTZ R2, R136, R2, !PT ;  /* 0x0000000288027209 */ /* 0x000fc40007810000 */
[----:B------:R-:W-:Y:S02]  /*4ad0*/  FMNMX.FTZ R3, R92, R3, !PT ;  /* 0x000000035c037209 */ /* 0x000fe40007810000 */
[----:B------:R-:W-:Y:S02]  /*4ae0*/  FSEL R146, R52, -INF , P6 ;  /* 0xff80000034927808 */ /* 0x000fe40003000000 */
[----:B------:R-:W-:Y:S02]  /*4af0*/  FSEL R152, R56, -INF , P5 ;  /* 0xff80000038987808 */ /* 0x000fe40002800000 */
[----:B------:R-:W-:Y:S02]  /*4b00*/  FMNMX.FTZ R0, R147, R0, !PT ;  /* 0x0000000093007209 */ /* 0x000fe40007810000 */
[----:B------:R-:W-:Y:S02]  /*4b10*/  FMNMX.FTZ R2, R135, R2, !PT ;  /* 0x0000000287027209 */ /* 0x000fe40007810000 */
[----:B------:R-:W-:-:S02]  /*4b20*/  FMNMX.FTZ R3, R126, R3, !PT ;  /* 0x000000037e037209 */ /* 0x000fc40007810000 */
[----:B------:R-:W-:Y:S02]  /*4b30*/  FSEL R145, R53, -INF , P5 ;  /* 0xff80000035917808 */ /* 0x000fe40002800000 */
[----:B------:R-:W-:Y:S02]  /*4b40*/  FSEL R174, R30, -INF , P4 ;  /* 0xff8000001eae7808 */ /* 0x000fe40002000000 */
[----:B------:R-:W-:Y:S02]  /*4b50*/  FMNMX.FTZ R0, R146, R0, !PT ;  /* 0x0000000092007209 */ /* 0x000fe40007810000 */
[----:B------:R-:W-:Y:S02]  /*4b60*/  FMNMX.FTZ R2, R152, R2, !PT ;  /* 0x0000000298027209 */ /* 0x000fe40007810000 */
[----:B------:R-:W-:Y:S02]  /*4b70*/  FMNMX.FTZ R3, R127, R3, !PT ;  /* 0x000000037f037209 */ /* 0x000fe40007810000 */
[----:B------:R-:W-:-:S02]  /*4b80*/  FSEL R215, R20, -INF , P4 ;  /* 0xff80000014d77808 */ /* 0x000fc40002000000 */
[----:B------:R-:W-:Y:S02]  /*4b90*/  FSEL R177, R31, -INF , P3 ;  /* 0xff8000001fb17808 */ /* 0x000fe40001800000 */
[----:B------:R-:W-:Y:S02]  /*4ba0*/  FMNMX.FTZ R0, R145, R0, !PT ;  /* 0x0000000091007209 */ /* 0x000fe40007810000 */
[----:B------:R-:W-:Y:S02]  /*4bb0*/  FMNMX.FTZ R2, R174, R2, !PT ;  /* 0x00000002ae027209 */ /* 0x000fe40007810000 */
[----:B------:R-:W-:Y:S02]  /*4bc0*/  FMNMX.FTZ R3, R128, R3, !PT ;  /* 0x0000000380037209 */ /* 0x000fe40007810000 */
[----:B------:R-:W-:Y:S02]  /*4bd0*/  FSEL R218, R21, -INF , P3 ;  /* 0xff80000015da7808 */ /* 0x000fe40001800000 */
[----:B------:R-:W-:-:S02]  /*4be0*/  FSEL R176, R18, -INF , P2 ;  /* 0xff80000012b07808 */ /* 0x000fc40001000000 */
[----:B------:R-:W-:Y:S02]  /*4bf0*/  FMNMX.FTZ R0, R215, R0, !PT ;  /* 0x00000000d7007209 */ /* 0x000fe40007810000 */
[----:B------:R-:W-:Y:S02]  /*4c00*/  FMNMX.FTZ R2, R177, R2, !PT ;  /* 0x00000002b1027209 */ /* 0x000fe40007810000 */
[----:B------:R-:W-:Y:S02]  /*4c10*/  FMNMX.FTZ R4, R129, R3, !PT ;  /* 0x0000000381047209 */ /* 0x000fe40007810000 */
[----:B------:R-:W-:Y:S02]  /*4c20*/  FSEL R212, R16, -INF , P2 ;  /* 0xff80000010d47808 */ /* 0x000fe40001000000 */
[----:B------:R-:W-:Y:S02]  /*4c30*/  FSEL R182, R19, -INF , P0 ;  /* 0xff80000013b67808 */ /* 0x000fe40000000000 */
[----:B------:R-:W-:-:S02]  /*4c40*/  FMNMX.FTZ R0, R218, R0, !PT ;  /* 0x00000000da007209 */ /* 0x000fc40007810000 */
[----:B------:R-:W-:Y:S02]  /*4c50*/  FMNMX.FTZ R3, R176, R2, !PT ;  /* 0x00000002b0037209 */ /* 0x000fe40007810000 */
[----:B------:R-:W-:Y:S02]  /*4c60*/  FMNMX.FTZ R2, R153, R4, !PT ;  /* 0x0000000499027209 */ /* 0x000fe40007810000 */
[----:B------:R-:W-:Y:S02]  /*4c70*/  FSEL R189, R17, -INF , P0 ;  /* 0xff80000011bd7808 */ /* 0x000fe40000000000 */
[----:B------:R-:W-:Y:S01]  /*4c80*/  FMNMX.FTZ R0, R212, R0, !PT ;  /* 0x00000000d4007209 */ /* 0x000fe20007810000 */
[----:B------:R-:W-:Y:S01]  /*4c90*/  LDSM.16.MT88.4 R16, [R197] ;  /* 0x00000000c510783b */ /* 0x000fe20000004200 */
[----:B------:R-:W-:Y:S02]  /*4ca0*/  FMNMX.FTZ R4, R182, R3, !PT ;  /* 0x00000003b6047209 */ /* 0x000fe40007810000 */
[----:B------:R-:W-:-:S02]  /*4cb0*/  FMNMX.FTZ R5, R32, R33, !PT ;  /* 0x0000002120057209 */ /* 0x000fc40007810000 */
[----:B------:R-:W-:Y:S01]  /*4cc0*/  FMNMX.FTZ R3, R189, R0, !PT ;  /* 0x00000000bd037209 */ /* 0x000fe20007810000 */
[----:B------:R-:W1:Y:S01]  /*4cd0*/  SHFL.BFLY PT, R7, R4, 0x2, 0x1f ;  /* 0x0c401f0004077f89 */ /* 0x000e6200000e0000 */
[----:B------:R-:W-:Y:S02]  /*4ce0*/  FMNMX.FTZ R0, R34, R5, !PT ;  /* 0x0000000522007209 */ /* 0x000fe40007810000 */
[----:B------:R-:W-:Y:S01]  /*4cf0*/  FSEL R151, R40, -INF , P6 ;  /* 0xff80000028977808 */ /* 0x000fe20003000000 */
[----:B------:R-:W2:Y:S01]  /*4d00*/  SHFL.BFLY PT, R6, R3, 0x2, 0x1f ;  /* 0x0c401f0003067f89 */ /* 0x000ea200000e0000 */
[----:B------:R-:W-:Y:S02]  /*4d10*/  FMNMX.FTZ R0, R35, R0, !PT ;  /* 0x0000000023007209 */ /* 0x000fe40007810000 */
[----:B------:R-:W-:Y:S02]  /*4d20*/  FMNMX.FTZ R2, R154, R2, !PT ;  /* 0x000000029a027209 */ /* 0x000fe40007810000 */
[----:B------:R-:W-:-:S02]  /*4d30*/  FMNMX.FTZ R0, R101, R0, !PT ;  /* 0x0000000065007209 */ /* 0x000fc40007810000 */
[----:B------:R-:W-:Y:S02]  /*4d40*/  FSEL R139, R48, -INF , P5 ;  /* 0xff800000308b7808 */ /* 0x000fe40002800000 */
[----:B------:R-:W-:Y:S02]  /*4d50*/  FMNMX.FTZ R0, R102, R0, !PT ;  /* 0x0000000066007209 */ /* 0x000fe40007810000 */
[----:B------:R-:W-:Y:S02]  /*4d60*/  FMNMX.FTZ R2, R151, R2, !PT ;  /* 0x0000000297027209 */ /* 0x000fe40007810000 */
[----:B------:R-:W-:Y:S02]  /*4d70*/  FMNMX.FTZ R0, R103, R0, !PT ;  /* 0x0000000067007209 */ /* 0x000fe40007810000 */
[----:B------:R-:W-:Y:S02]  /*4d80*/  FSEL R188, R29, -INF , P4 ;  /* 0xff8000001dbc7808 */ /* 0x000fe40002000000 */
[----:B------:R-:W-:-:S02]  /*4d90*/  FMNMX.FTZ R2, R139, R2, !PT ;  /* 0x000000028b027209 */ /* 0x000fc40007810000 */
[----:B------:R-:W-:Y:S02]  /*4da0*/  FMNMX.FTZ R5, R120, R0, !PT ;  /* 0x0000000078057209 */ /* 0x000fe40007810000 */
[----:B------:R-:W-:Y:S02]  /*4db0*/  FSEL R191, R28, -INF , P3 ;  /* 0xff8000001cbf7808 */ /* 0x000fe40001800000 */
[----:B------:R-:W-:Y:S01]  /*4dc0*/  FMNMX.FTZ R2, R188, R2, !PT ;  /* 0x00000002bc027209 */ /* 0x000fe20007810000 */
[----:B------:R-:W-:Y:S01]  /*4dd0*/  LDSM.16.MT88.4 R28, [R198] ;  /* 0x00000000c61c783b */ /* 0x000fe20000004200 */
[----:B-1----:R-:W-:Y:S02]  /*4de0*/  FMNMX.FTZ R0, R4, R7, !PT ;  /* 0x0000000704007209 */ /* 0x002fe40007810000 */
[----:B------:R-:W-:Y:S02]  /*4df0*/  FMNMX.FTZ R4, R134, R5, !PT ;  /* 0x0000000586047209 */ /* 0x000fe40007810000 */
[----:B------:R-:W-:-:S02]  /*4e00*/  FSEL R216, R23, -INF , P2 ;  /* 0xff80000017d87808 */ /* 0x000fc40001000000 */
[----:B------:R-:W-:Y:S02]  /*4e10*/  FMNMX.FTZ R2, R191, R2, !PT ;  /* 0x00000002bf027209 */ /* 0x000fe40007810000 */
[----:B--2---:R-:W-:Y:S02]  /*4e20*/  FMNMX.FTZ R3, R3, R6, !PT ;  /* 0x0000000603037209 */ /* 0x004fe40007810000 */
[----:B------:R-:W1:Y:S01]  /*4e30*/  SHFL.BFLY PT, R6, R0, 0x1, 0x1f ;  /* 0x0c201f0000067f89 */ /* 0x000e6200000e0000 */
[----:B------:R-:W-:Y:S02]  /*4e40*/  FMNMX.FTZ R4, R137, R4, !PT ;  /* 0x0000000489047209 */ /* 0x000fe40007810000 */
[----:B------:R-:W-:Y:S01]  /*4e50*/  FSEL R220, R22, -INF , P0 ;  /* 0xff80000016dc7808 */ /* 0x000fe20000000000 */
[----:B------:R-:W-:Y:S01]  /*4e60*/  SHFL.BFLY PT, R7, R3, 0x1, 0x1f ;  /* 0x0c201f0003077f89 */ /* 0x000fe200000e0000 */
[----:B------:R-:W-:Y:S02]  /*4e70*/  FMNMX.FTZ R2, R216, R2, !PT ;  /* 0x00000002d8027209 */ /* 0x000fe40007810000 */
[----:B------:R-:W-:Y:S01]  /*4e80*/  FMNMX.FTZ R4, R138, R4, !PT ;  /* 0x000000048a047209 */ /* 0x000fe20007810000 */
[----:B------:R-:W-:Y:S01]  /*4e90*/  LDSM.16.MT88.4 R20, [R201] ;  /* 0x00000000c914783b */ /* 0x000fe20000004200 */
[----:B------:R-:W-:-:S02]  /*4ea0*/  FMNMX.FTZ R2, R220, R2, !PT ;  /* 0x00000002dc027209 */ /* 0x000fc40007810000 */
[----:B------:R-:W-:Y:S02]  /*4eb0*/  FMNMX.FTZ R4, R144, R4, !PT ;  /* 0x0000000490047209 */ /* 0x000fe40007810000 */
[----:B------:R-:W-:Y:S01]  /*4ec0*/  FSEL R149, R58, -INF , P6 ;  /* 0xff8000003a957808 */ /* 0x000fe20003000000 */
[----:B------:R-:W2:Y:S01]  /*4ed0*/  SHFL.BFLY PT, R5, R2, 0x2, 0x1f ;  /* 0x0c401f0002057f89 */ /* 0x000ea200000e0000 */
[----:B------:R-:W-:Y:S02]  /*4ee0*/  FMNMX.FTZ R4, R219, R4, !PT ;  /* 0x00000004db047209 */ /* 0x000fe40007810000 */
[----:B------:R-:W-:Y:S02]  /*4ef0*/  FSEL R150, R54, -INF , P5 ;  /* 0xff80000036967808 */ /* 0x000fe40002800000 */
[----:B------:R-:W-:Y:S02]  /*4f00*/  FMNMX.FTZ R4, R192, R4, !PT ;  /* 0x00000004c0047209 */ /* 0x000fe40007810000 */
[----:B------:R-:W-:-:S02]  /*4f10*/  FSEL R214, R44, -INF , P4 ;  /* 0xff8000002cd67808 */ /* 0x000fc40002000000 */
[----:B------:R-:W-:Y:S02]  /*4f20*/  FMNMX.FTZ R4, R149, R4, !PT ;  /* 0x0000000495047209 */ /* 0x000fe40007810000 */
[----:B-1----:R-:W-:Y:S02]  /*4f30*/  FMNMX.FTZ R70, R0, R6, !PT ;  /* 0x0000000600467209 */ /* 0x002fe40007810000 */
[----:B------:R-:W-:Y:S02]  /*4f40*/  FMNMX.FTZ R0, R150, R4, !PT ;  /* 0x0000000496007209 */ /* 0x000fe40007810000 */
[----:B------:R-:W-:Y:S02]  /*4f50*/  FSEL R190, R43, -INF , P3 ;  /* 0xff8000002bbe7808 */ /* 0x000fe40001800000 */
[----:B------:R-:W-:Y:S02]  /*4f60*/  FMNMX.FTZ R0, R214, R0, !PT ;  /* 0x00000000d6007209 */ /* 0x000fe40007810000 */
[----:B------:R-:W-:-:S02]  /*4f70*/  FSEL R221, R41, -INF , P2 ;  /* 0xff80000029dd7808 */ /* 0x000fc40001000000 */
[----:B------:R-:W-:Y:S02]  /*4f80*/  FMNMX.FTZ R0, R190, R0, !PT ;  /* 0x00000000be007209 */ /* 0x000fe40007810000 */
[----:B------:R-:W-:Y:S02]  /*4f90*/  FSEL R222, R42, -INF , P0 ;  /* 0xff8000002ade7808 */ /* 0x000fe40000000000 */
[----:B--2---:R-:W-:Y:S01]  /*4fa0*/  FMNMX.FTZ R5, R2, R5, !PT ;  /* 0x0000000502057209 */ /* 0x004fe20007810000 */
[----:B------:R-:W-:Y:S01]  /*4fb0*/  LDSM.16.MT88.4 R40, [R200] ;  /* 0x00000000c828783b */ /* 0x000fe20000004200 */
[----:B------:R-:W-:Y:S02]  /*4fc0*/  FMNMX.FTZ R4, R221, R0, !PT ;  /* 0x00000000dd047209 */ /* 0x000fe40007810000 */
[----:B------:R-:W-:Y:S01]  /*4fd0*/  FMNMX.FTZ R68, R3, R7, !PT ;  /* 0x0000000703447209 */ /* 0x000fe20007810000 */
[----:B------:R-:W1:Y:S01]  /*4fe0*/  SHFL.BFLY PT, R6, R5, 0x1, 0x1f ;  /* 0x0c201f0005067f89 */ /* 0x000e6200000e0000 */
[----:B------:R-:W-:Y:S01]  /*4ff0*/  FMNMX.FTZ R4, R222, R4, !PT ;  /* 0x00000004de047209 */ /* 0x000fe20007810000 */
[C---:B------:R-:W-:Y:S01]  /*5000*/  FMUL.FTZ R3, R70.reuse, c[0x0][0x2d0] ;  /* 0x0000b40046037a20 */ /* 0x040fe20000410000 */
[----:B------:R-:W-:Y:S01]  /*5010*/  FSETP.NEU.FTZ.AND P3, PT, R70, -INF , PT ;  /* 0xff8000004600780b */ /* 0x000fe20003f7d000 */
[C---:B------:R-:W-:Y:S01]  /*5020*/  FMUL.FTZ R2, R68.reuse, c[0x0][0x2d0] ;  /* 0x0000b40044027a20 */ /* 0x040fe20000410000 */
[----:B------:R-:W-:Y:S01]  /*5030*/  FSETP.NEU.FTZ.AND P2, PT, R68, -INF , PT ;  /* 0xff8000004400780b */ /* 0x000fe20003f5d000 */
[----:B------:R-:W2:Y:S01]  /*5040*/  SHFL.BFLY PT, R7, R4, 0x2, 0x1f ;  /* 0x0c401f0004077f89 */ /* 0x000ea200000e0000 */
[----:B------:R-:W-:-:S02]  /*5050*/  FSEL R3, R3, RZ, P3 ;  /* 0x000000ff03037208 */ /* 0x000fc40001800000 */
[----:B------:R-:W-:-:S03]  /*5060*/  FSEL R2, R2, RZ, P2 ;  /* 0x000000ff02027208 */ /* 0x000fc60001000000 */
[----:B------:R-:W-:-:S04]  /*5070*/  FFMA.FTZ R0, R8, c[0x0][0x2d0], -R3 ;  /* 0x0000b40008007a23 */ /* 0x000fc80000010803 */
[----:B------:R3:W-:Y:S01]  /*5080*/  MUFU.EX2 R243, R0 ;  /* 0x0000000000f37308 */ /* 0x0007e20000000800 */
[----:B-1----:R-:W-:Y:S01]  /*5090*/  FMNMX.FTZ R5, R5, R6, !PT ;  /* 0x0000000605057209 */ /* 0x002fe20007810000 */
[----:B------:R-:W-:-:S03]  /*50a0*/  FFMA.FTZ R6, R11, c[0x0][0x2d0], -R2 ;  /* 0x0000b4000b067a23 */ /* 0x000fc60000010802 */
[----:B------:R-:W-:-:S03]  /*50b0*/  FSETP.NEU.FTZ.AND P0, PT, R5, -INF , PT ;  /* 0xff8000000500780b */ /* 0x000fc60003f1d000 */
[----:B------:R1:W-:Y:S01]  /*50c0*/  MUFU.EX2 R244, R6 ;  /* 0x0000000600f47308 */ /* 0x0003e20000000800 */
[----:B--2---:R-:W-:Y:S01]  /*50d0*/  FMNMX.FTZ R4, R4, R7, !PT ;  /* 0x0000000704047209 */ /* 0x004fe20007810000 */
[----:B---3--:R-:W-:-:S04]  /*50e0*/  FFMA.FTZ R0, R9, c[0x0][0x2d0], -R2 ;  /* 0x0000b40009007a23 */ /* 0x008fc80000010802 */
[----:B------:R-:W2:Y:S02]  /*50f0*/  SHFL.BFLY PT, R7, R4, 0x1, 0x1f ;  /* 0x0c201f0004077f89 */ /* 0x000ea400000e0000 */
[----:B------:R3:W-:Y:S01]  /*5100*/  MUFU.EX2 R242, R0 ;  /* 0x0000000000f27308 */ /* 0x0007e20000000800 */
[----:B-1----:R-:W-:-:S07]  /*5110*/  FFMA.FTZ R6, R12, c[0x0][0x2d0], -R2 ;  /* 0x0000b4000c067a23 */ /* 0x002fce0000010802 */
[----:B------:R-:W1:Y:S01]  /*5120*/  MUFU.EX2 R245, R6 ;  /* 0x0000000600f57308 */ /* 0x000e620000000800 */
[----:B---3--:R-:W-:-:S07]  /*5130*/  FFMA.FTZ R0, R10, c[0x0][0x2d0], -R2 ;  /* 0x0000b4000a007a23 */ /* 0x008fce0000010802 */
[----:B------:R3:W4:Y:S01]  /*5140*/  MUFU.EX2 R241, R0 ;  /* 0x0000000000f17308 */ /* 0x0007220000000800 */
[----:B--2---:R-:W-:Y:S01]  /*5150*/  FMNMX.FTZ R69, R4, R7, !PT ;  /* 0x0000000704457209 */ /* 0x004fe20007810000 */
[----:B------:R-:W-:-:S06]  /*5160*/  FFMA.FTZ R4, R26, c[0x0][0x2d0], -R3 ;  /* 0x0000b4001a047a23 */ /* 0x000fcc0000010803 */
[----:B------:R-:W-:Y:S01]  /*5170*/  MUFU.EX2 R230, R4 ;  /* 0x0000000400e67308 */ /* 0x000fe20000000800 */
[----:B-1----:R-:W-:Y:S01]  /*5180*/  F2FP.BF16.PACK_AB R10, R245, R244 ;  /* 0x000000f4f50a723e */ /* 0x002fe200000010ff */
[----:B---3--:R-:W-:Y:S01]  /*5190*/  FMUL.FTZ R0, R5, c[0x0][0x2d0] ;  /* 0x0000b40005007a20 */ /* 0x008fe20000410000 */
[----:B----4-:R-:W-:-:S04]  /*51a0*/  F2FP.BF16.PACK_AB R8, R241, R242 ;  /* 0x000000f2f108723e */ /* 0x010fc800000010ff */
[----:B------:R-:W-:Y:S02]  /*51b0*/  FSEL R0, R0, RZ, P0 ;  /* 0x000000ff00007208 */ /* 0x000fe40000000000 */
[----:B------:R-:W-:-:S03]  /*51c0*/  FSETP.NEU.FTZ.AND P0, PT, R69, -INF , PT ;  /* 0xff8000004500780b */ /* 0x000fc60003f1d000 */
[----:B------:R-:W-:-:S04]  /*51d0*/  FFMA.FTZ R6, R13, c[0x0][0x2d0], -R0 ;  /* 0x0000b4000d067a23 */ /* 0x000fc80000010800 */
[----:B------:R1:W-:Y:S02]  /*51e0*/  MUFU.EX2 R238, R6 ;  /* 0x0000000600ee7308 */ /* 0x0003e40000000800 */
[----:B-1----:R-:W-:-:S06]  /*51f0*/  FFMA.FTZ R6, R14, c[0x0][0x2d0], -R0 ;  /* 0x0000b4000e067a23 */ /* 0x002fcc0000010800 */
[----:B------:R1:W2:Y:S02]  /*5200*/  MUFU.EX2 R237, R6 ;  /* 0x0000000600ed7308 */ /* 0x0002a40000000800 */
[----:B-1----:R-:W-:Y:S01]  /*5210*/  FFMA.FTZ R6, R15, c[0x0][0x2d0], -R0 ;  /* 0x0000b4000f067a23 */ /* 0x002fe20000010800 */
[----:B--2---:R-:W-:-:S05]  /*5220*/  F2FP.BF16.PACK_AB R9, R237, R238 ;  /* 0x000000eeed09723e */ /* 0x004fca00000010ff */
[----:B------:R1:W-:Y:S02]  /*5230*/  MUFU.EX2 R239, R6 ;  /* 0x0000000600ef7308 */ /* 0x0003e40000000800 */
[----:B-1----:R-:W-:-:S06]  /*5240*/  FFMA.FTZ R6, R24, c[0x0][0x2d0], -R0 ;  /* 0x0000b40018067a23 */ /* 0x002fcc0000010800 */
[----:B------:R1:W2:Y:S02]  /*5250*/  MUFU.EX2 R240, R6 ;  /* 0x0000000600f07308 */ /* 0x0002a40000000800 */
[----:B-1----:R-:W-:Y:S01]  /*5260*/  FFMA.FTZ R6, R25, c[0x0][0x2d0], -R3 ;  /* 0x0000b40019067a23 */ /* 0x002fe20000010803 */
[----:B--2---:R-:W-:-:S05]  /*5270*/  F2FP.BF16.PACK_AB R11, R240, R239 ;  /* 0x000000eff00b723e */ /* 0x004fca00000010ff */
[----:B------:R1:W2:Y:S02]  /*5280*/  MUFU.EX2 R231, R6 ;  /* 0x0000000600e77308 */ /* 0x0002a40000000800 */
[C---:B------:R-:W-:Y:S08]  /*5290*/  HMMA.16816.F32.BF16 R80, R8.reuse, R16, RZ ;  /* 0x000000100850723c */ /* 0x040ff000000418ff */
[----:B------:R-:W-:Y:S01]  /*52a0*/  HMMA.16816.F32.BF16 R64, R8, R18, RZ ;  /* 0x000000120840723c */ /* 0x000fe200000418ff */
[----:B-1----:R-:W-:Y:S01]  /*52b0*/  FMUL.FTZ R6, R69, c[0x0][0x2d0] ;  /* 0x0000b40045067a20 */ /* 0x002fe20000410000 */
[----:B--2---:R-:W-:-:S06]  /*52c0*/  F2FP.BF16.PACK_AB R12, R231, R243 ;  /* 0x000000f3e70c723e */ /* 0x004fcc00000010ff */
[C---:B------:R-:W-:Y:S01]  /*52d0*/  HMMA.16816.F32.BF16 R76, R8.reuse, R20, RZ ;  /* 0x00000014084c723c */ /* 0x040fe200000418ff */
[----:B------:R-:W-:Y:S01]  /*52e0*/  FSEL R4, R6, RZ, P0 ;  /* 0x000000ff06047208 */ /* 0x000fe20000000000 */
[----:B------:R-:W-:Y:S02]  /*52f0*/  FFMA.FTZ R6, R27, c[0x0][0x2d0], -R3 ;  /* 0x0000b4001b067a23 */ /* 0x000fe40000010803 */
[----:B------:R-:W1:Y:S02]  /*5300*/  LDSM.16.MT88.4 R24, [R197+0x800] ;  /* 0x00080000c518783b */ /* 0x000e640000004200 */
[----:B------:R2:W3:Y:S02]  /*5310*/  MUFU.EX2 R233, R6 ;  /* 0x0000000600e97308 */ /* 0x0004e40000000800 */
[C---:B------:R-:W-:Y:S08]  /*5320*/  HMMA.16816.F32.BF16 R56, R8.reuse, R28, RZ ;  /* 0x0000001c0838723c */ /* 0x040ff000000418ff */
[----:B------:R-:W-:Y:S01]  /*5330*/  HMMA.16816.F32.BF16 R48, R8, R40, RZ ;  /* 0x000000280830723c */ /* 0x000fe200000418ff */
[----:B--2---:R-:W-:Y:S01]  /*5340*/  FFMA.FTZ R6, R32, c[0x0][0x2d0], -R4 ;  /* 0x0000b40020067a23 */ /* 0x004fe20000010804 */
[----:B---3--:R-:W-:-:S06]  /*5350*/  F2FP.BF16.PACK_AB R14, R233, R230 ;  /* 0x000000e6e90e723e */ /* 0x008fcc00000010ff */
[C---:B------:R-:W-:Y:S01]  /*5360*/  HMMA.16816.F32.BF16 R60, R8.reuse, R22, RZ ;  /* 0x00000016083c723c */ /* 0x040fe200000418ff */
[----:B------:R2:W-:Y:S07]  /*5370*/  MUFU.EX2 R228, R6 ;  /* 0x0000000600e47308 */ /* 0x0005ee0000000800 */
[C---:B------:R-:W-:Y:S08]  /*5380*/  HMMA.16816.F32.BF16 R52, R8.reuse, R30, RZ ;  /* 0x0000001e0834723c */ /* 0x040ff000000418ff */
[----:B------:R-:W-:Y:S01]  /*5390*/  HMMA.16816.F32.BF16 R44, R8, R42, RZ ;  /* 0x0000002a082c723c */ /* 0x000fe200000418ff */
[----:B--2---:R-:W-:-:S04]  /*53a0*/  FFMA.FTZ R6, R33, c[0x0][0x2d0], -R4 ;  /* 0x0000b40021067a23 */ /* 0x004fc80000010804 */
[----:B------:R2:W3:Y:S02]  /*53b0*/  MUFU.EX2 R7, R6 ;  /* 0x0000000600077308 */ /* 0x0004e40000000800 */
[----:B--2---:R-:W-:Y:S01]  /*53c0*/  FFMA.FTZ R6, R34, c[0x0][0x2d0], -R4 ;  /* 0x0000b40022067a23 */ /* 0x004fe20000010804 */
[----:B---3--:R-:W-:-:S05]  /*53d0*/  F2FP.BF16.PACK_AB R13, R7, R228 ;  /* 0x000000e4070d723e */ /* 0x008fca00000010ff */
[----:B------:R2:W-:Y:S02]  /*53e0*/  MUFU.EX2 R227, R6 ;  /* 0x0000000600e37308 */ /* 0x0005e40000000800 */
[----:B--2---:R-:W-:Y:S02]  /*53f0*/  FFMA.FTZ R6, R35, c[0x0][0x2d0], -R4 ;  /* 0x0000b40023067a23 */ /* 0x004fe40000010804 */
[----:B------:R-:W-:Y:S04]  /*5400*/  LDSM.16.MT88.4 R32, [R200+0x800] ;  /* 0x00080000c820783b */ /* 0x000fe80000004200 */
[----:B------:R2:W3:Y:S02]  /*5410*/  MUFU.EX2 R229, R6 ;  /* 0x0000000600e57308 */ /* 0x0004e40000000800 */
[----:B--2---:R-:W-:Y:S01]  /*5420*/  FFMA.FTZ R6, R36, c[0x0][0x2d0], -R2 ;  /* 0x0000b40024067a23 */ /* 0x004fe20000010802 */
[----:B---3--:R-:W-:-:S05]  /*5430*/  F2FP.BF16.PACK_AB R15, R229, R227 ;  /* 0x000000e3e50f723e */ /* 0x008fca00000010ff */
[----:B------:R2:W-:Y:S02]  /*5440*/  MUFU.EX2 R232, R6 ;  /* 0x0000000600e87308 */ /* 0x0005e40000000800 */
[C---:B------:R-:W-:Y:S08]  /*5450*/  HMMA.16816.F32.BF16 R88, R12.reuse, R16, RZ ;  /* 0x000000100c58723c */ /* 0x040ff000000418ff */
[----:B------:R-:W-:Y:S01]  /*5460*/  HMMA.16816.F32.BF16 R104, R12, R18, RZ ;  /* 0x000000120c68723c */ /* 0x000fe200000418ff */
[----:B------:R-:W3:Y:S01]  /*5470*/  LDSM.16.MT88.4 R16, [R198+0x800] ;  /* 0x00080000c610783b */ /* 0x000ee20000004200 */
[----:B--2---:R-:W-:-:S04]  /*5480*/  FFMA.FTZ R6, R37, c[0x0][0x2d0], -R2 ;  /* 0x0000b40025067a23 */ /* 0x004fc80000010802 */
[----:B------:R2:W4:Y:S02]  /*5490*/  MUFU.EX2 R236, R6 ;  /* 0x0000000600ec7308 */ /* 0x0005240000000800 */
[C---:B------:R-:W-:Y:S08]  /*54a0*/  HMMA.16816.F32.BF16 R84, R12.reuse, R20, RZ ;  /* 0x000000140c54723c */ /* 0x040ff000000418ff */
[----:B------:R-:W-:Y:S01]  /*54b0*/  HMMA.16816.F32.BF16 R112, R12, R22, RZ ;  /* 0x000000160c70723c */ /* 0x000fe200000418ff */
[----:B--2---:R-:W-:-:S07]  /*54c0*/  FFMA.FTZ R6, R38, c[0x0][0x2d0], -R2 ;  /* 0x0000b40026067a23 */ /* 0x004fce0000010802 */
[C---:B------:R-:W-:Y:S01]  /*54d0*/  HMMA.16816.F32.BF16 R20, R12.reuse, R40, RZ ;  /* 0x000000280c14723c */ /* 0x040fe200000418ff */
[----:B----4-:R-:W-:Y:S01]  /*54e0*/  F2FP.BF16.PACK_AB R8, R236, R232 ;  /* 0x000000e8ec08723e */ /* 0x010fe200000010ff */
[----:B------:R2:W-:Y:S06]  /*54f0*/  MUFU.EX2 R235, R6 ;  /* 0x0000000600eb7308 */ /* 0x0005ec0000000800 */
[C---:B------:R-:W-:Y:S08]  /*5500*/  HMMA.16816.F32.BF16 R96, R12.reuse, R42, RZ ;  /* 0x0000002a0c60723c */ /* 0x040ff000000418ff */
[----:B------:R-:W-:Y:S01]  /*5510*/  HMMA.16816.F32.BF16 R116, R12, R30, RZ ;  /* 0x0000001e0c74723c */ /* 0x000fe200000418ff */
[----:B--2---:R-:W-:-:S02]  /*5520*/  FFMA.FTZ R6, R39, c[0x0][0x2d0], -R2 ;  /* 0x0000b40027067a23 */ /* 0x004fc40000010802 */
[----:B------:R-:W2:Y:S02]  /*5530*/  LDSM.16.MT88.4 R36, [R201+0x800] ;  /* 0x00080000c924783b */ /* 0x000ea40000004200 */
[----:B------:R4:W5:Y:S02]  /*5540*/  MUFU.EX2 R234, R6 ;  /* 0x0000000600ea7308 */ /* 0x0009640000000800 */
[----:B----4-:R-:W-:Y:S01]  /*5550*/  FFMA.FTZ R6, R71, c[0x0][0x2d0], -R0 ;  /* 0x0000b40047067a23 */ /* 0x010fe20000010800 */
[----:B-----5:R-:W-:-:S05]  /*5560*/  F2FP.BF16.PACK_AB R10, R234, R235 ;  /* 0x000000ebea0a723e */ /* 0x020fca00000010ff */
[----:B------:R4:W-:Y:S02]  /*5570*/  MUFU.EX2 R224, R6 ;  /* 0x0000000600e07308 */ /* 0x0009e40000000800 */
[----:B----4-:R-:W-:-:S06]  /*5580*/  FFMA.FTZ R6, R72, c[0x0][0x2d0], -R0 ;  /* 0x0000b40048067a23 */ /* 0x010fcc0000010800 */
[----:B------:R4:W5:Y:S02]  /*5590*/  MUFU.EX2 R223, R6 ;  /* 0x0000000600df7308 */ /* 0x0009640000000800 */
[--C-:B----4-:R-:W-:Y:S01]  /*55a0*/  FFMA.FTZ R6, R73, c[0x0][0x2d0], -R0.reuse ;  /* 0x0000b40049067a23 */ /* 0x110fe20000010800 */
[----:B-----5:R-:W-:Y:S01]  /*55b0*/  F2FP.BF16.PACK_AB R9, R223, R224 ;  /* 0x000000e0df09723e */ /* 0x020fe200000010ff */
[----:B------:R-:W-:Y:S01]  /*55c0*/  HMMA.16816.F32.BF16 R72, R12, R28, RZ ;  /* 0x0000001c0c48723c */ /* 0x000fe200000418ff */
[----:B------:R-:W4:Y:S03]  /*55d0*/  LDSM.16.MT88.4 R28, [R198+0x1000] ;  /* 0x00100000c61c783b */ /* 0x000f260000004200 */
[----:B------:R5:W-:Y:S01]  /*55e0*/  MUFU.EX2 R226, R6 ;  /* 0x0000000600e27308 */ /* 0x000be20000000800 */
[----:B------:R-:W-:Y:S01]  /*55f0*/  LDSM.16.MT88.4 R12, [R197+0x1000] ;  /* 0x00100000c50c783b */ /* 0x000fe20000004200 */
[----:B-----5:R-:W-:-:S06]  /*5600*/  FFMA.FTZ R6, R92, c[0x0][0x2d0], -R0 ;  /* 0x0000b4005c067a23 */ /* 0x020fcc0000010800 */
[----:B------:R5:W1:Y:S02]  /*5610*/  MUFU.EX2 R225, R6 ;  /* 0x0000000600e17308 */ /* 0x000a640000000800 */
[----:B-----5:R-:W-:Y:S01]  /*5620*/  FFMA.FTZ R6, R93, c[0x0][0x2d0], -R3 ;  /* 0x0000b4005d067a23 */ /* 0x020fe20000010803 */
[----:B-1----:R-:W-:-:S05]  /*5630*/  F2FP.BF16.PACK_AB R11, R225, R226 ;  /* 0x000000e2e10b723e */ /* 0x002fca00000010ff */
[----:B------:R1:W-:Y:S02]  /*5640*/  MUFU.EX2 R195, R6 ;  /* 0x0000000600c37308 */ /* 0x0003e40000000800 */
[C---:B------:R-:W-:Y:S08]  /*5650*/  HMMA.16816.F32.BF16 R108, R8.reuse, R24, R80 ;  /* 0x00000018086c723c */ /* 0x040ff00000041850 */
[----:B---3--:R-:W-:Y:S01]  /*5660*/  HMMA.16816.F32.BF16 R80, R8, R16, R56 ;  /* 0x000000100850723c */ /* 0x008fe20000041838 */
[----:B-1----:R-:W-:-:S04]  /*5670*/  FFMA.FTZ R6, R94, c[0x0][0x2d0], -R3 ;  /* 0x0000b4005e067a23 */ /* 0x002fc80000010803 */
[----:B------:R1:W3:Y:S03]  /*5680*/  MUFU.EX2 R194, R6 ;  /* 0x0000000600c27308 */ /* 0x0002e60000000800 */
[C---:B------:R-:W-:Y:S08]  /*5690*/  HMMA.16816.F32.BF16 R64, R8.reuse, R26, R64 ;  /* 0x0000001a0840723c */ /* 0x040ff00000041840 */
[----:B--2---:R-:W-:Y:S01]  /*56a0*/  HMMA.16816.F32.BF16 R60, R8, R38, R60 ;  /* 0x00000026083c723c */ /* 0x004fe2000004183c */
[----:B-1----:R-:W-:-:S07]  /*56b0*/  FFMA.FTZ R6, R95, c[0x0][0x2d0], -R3 ;  /* 0x0000b4005f067a23 */ /* 0x002fce0000010803 */
[C---:B------:R-:W-:Y:S01]  /*56c0*/  HMMA.16816.F32.BF16 R56, R8.reuse, R18, R52 ;  /* 0x000000120838723c */ /* 0x040fe20000041834 */
[----:B------:R1:W-:Y:S07]  /*56d0*/  MUFU.EX2 R217, R6 ;  /* 0x0000000600d97308 */ /* 0x0003ee0000000800 */
[C---:B------:R-:W-:Y:S08]  /*56e0*/  HMMA.16816.F32.BF16 R92, R8.reuse, R36, R76 ;  /* 0x00000024085c723c */ /* 0x040ff0000004184c */
[----:B------:R-:W-:Y:S01]  /*56f0*/  HMMA.16816.F32.BF16 R76, R8, R32, R48 ;  /* 0x00000020084c723c */ /* 0x000fe20000041830 */
[----:B-1----:R-:W-:-:S04]  /*5700*/  FFMA.FTZ R6, R100, c[0x0][0x2d0], -R3 ;  /* 0x0000b40064067a23 */ /* 0x002fc80000010803 */
[----:B------:R1:W2:Y:S03]  /*5710*/  MUFU.EX2 R193, R6 ;  /* 0x0000000600c17308 */ /* 0x0002a60000000800 */
[----:B------:R-:W-:Y:S07]  /*5720*/  HMMA.16816.F32.BF16 R44, R8, R34, R44 ;  /* 0x00000022082c723c */ /* 0x000fee000004182c */
[----:B---3--:R-:W-:Y:S01]  /*5730*/  F2FP.BF16.PACK_AB R8, R194, R195 ;  /* 0x000000c3c208723e */ /* 0x008fe200000010ff */
[----:B-1----:R-:W-:Y:S01]  /*5740*/  FFMA.FTZ R6, R101, c[0x0][0x2d0], -R4 ;  /* 0x0000b40065067a23 */ /* 0x002fe20000010804 */
[----:B--2---:R-:W-:-:S03]  /*5750*/  F2FP.BF16.PACK_AB R10, R193, R217 ;  /* 0x000000d9c10a723e */ /* 0x004fc600000010ff */
        /* <DEDUP_REMOVED lines=10> */
[----:B------:R1:W-:Y:S02]  /*5800*/  MUFU.EX2 R183, R6 ;  /* 0x0000000600b77308 */ /* 0x0003e40000000800 */
[C---:B------:R-:W-:Y:S08]  /*5810*/  HMMA.16816.F32.BF16 R52, R8.reuse, R24, R88 ;  /* 0x000000180834723c */ /* 0x040ff00000041858 */
[----:B------:R-:W-:Y:S01]  /*5820*/  HMMA.16816.F32.BF16 R40, R8, R26, R104 ;  /* 0x0000001a0828723c */ /* 0x000fe20000041868 */
[----:B-1----:R-:W-:-:S04]  /*5830*/  FFMA.FTZ R6, R122, c[0x0][0x2d0], -R2 ;  /* 0x0000b4007a067a23 */ /* 0x002fc80000010802 */
[----:B------:R1:W-:Y:S03]  /*5840*/  MUFU.EX2 R180, R6 ;  /* 0x0000000600b47308 */ /* 0x0003e60000000800 */
[C---:B------:R-:W-:Y:S08]  /*5850*/  HMMA.16816.F32.BF16 R48, R8.reuse, R36, R84 ;  /* 0x000000240830723c */ /* 0x040ff00000041854 */
[----:B------:R-:W-:Y:S01]  /*5860*/  HMMA.16816.F32.BF16 R24, R8, R38, R112 ;  /* 0x000000260818723c */ /* 0x000fe20000041870 */
[----:B------:R-:W2:Y:S01]  /*5870*/  LDSM.16.MT88.4 R36, [R200+0x1000] ;  /* 0x00100000c824783b */ /* 0x000ea20000004200 */
[----:B-1----:R-:W-:-:S06]  /*5880*/  FFMA.FTZ R6, R123, c[0x0][0x2d0], -R2 ;  /* 0x0000b4007b067a23 */ /* 0x002fcc0000010802 */
[C---:B------:R-:W-:Y:S01]  /*5890*/  HMMA.16816.F32.BF16 R100, R8.reuse, R32, R20 ;  /* 0x000000200864723c */ /* 0x040fe20000041814 */
[----:B------:R-:W1:Y:S01]  /*58a0*/  LDSM.16.MT88.4 R20, [R201+0x1000] ;  /* 0x00100000c914783b */ /* 0x000e620000004200 */
[----:B------:R3:W5:Y:S06]  /*58b0*/  MUFU.EX2 R181, R6 ;  /* 0x0000000600b57308 */ /* 0x00076c0000000800 */
[C---:B------:R-:W-:Y:S08]  /*58c0*/  HMMA.16816.F32.BF16 R72, R8.reuse, R16, R72 ;  /* 0x000000100848723c */ /* 0x040ff00000041848 */
[----:B------:R-:W-:Y:S01]  /*58d0*/  HMMA.16816.F32.BF16 R16, R8, R18, R116 ;  /* 0x000000120810723c */ /* 0x000fe20000041874 */
[----:B------:R-:W-:Y:S01]  /*58e0*/  LDSM.16.MT88.4 R116, [R201+0x2000] ;  /* 0x00200000c974783b */ /* 0x000fe20000004200 */
[----:B---3--:R-:W-:-:S04]  /*58f0*/  FFMA.FTZ R6, R124, c[0x0][0x2d0], -R2 ;  /* 0x0000b4007c067a23 */ /* 0x008fc80000010802 */
[----:B------:R3:W-:Y:S02]  /*5900*/  MUFU.EX2 R179, R6 ;  /* 0x0000000600b37308 */ /* 0x0007e40000000800 */
[----:B------:R-:W-:Y:S07]  /*5910*/  HMMA.16816.F32.BF16 R84, R8, R34, R96 ;  /* 0x000000220854723c */ /* 0x000fee0000041860 */
[----:B-----5:R-:W-:Y:S01]  /*5920*/  F2FP.BF16.PACK_AB R8, R181, R180 ;  /* 0x000000b4b508723e */ /* 0x020fe200000010ff */
[----:B---3--:R-:W-:-:S04]  /*5930*/  FFMA.FTZ R6, R125, c[0x0][0x2d0], -R2 ;  /* 0x0000b4007d067a23 */ /* 0x008fc80000010802 */
[----:B------:R3:W5:Y:S02]  /*5940*/  MUFU.EX2 R178, R6 ;  /* 0x0000000600b27308 */ /* 0x0007640000000800 */
[----:B---3--:R-:W-:Y:S01]  /*5950*/  FFMA.FTZ R6, R126, c[0x0][0x2d0], -R0 ;  /* 0x0000b4007e067a23 */ /* 0x008fe20000010800 */
[----:B-----5:R-:W-:-:S05]  /*5960*/  F2FP.BF16.PACK_AB R10, R178, R179 ;  /* 0x000000b3b20a723e */ /* 0x020fca00000010ff */
[----:B------:R3:W-:Y:S02]  /*5970*/  MUFU.EX2 R175, R6 ;  /* 0x0000000600af7308 */ /* 0x0007e40000000800 */
[----:B---3--:R-:W-:-:S06]  /*5980*/  FFMA.FTZ R6, R127, c[0x0][0x2d0], -R0 ;  /* 0x0000b4007f067a23 */ /* 0x008fcc0000010800 */
        /* <DEDUP_REMOVED lines=8> */
[----:B------:R3:W5:Y:S02]  /*5a10*/  MUFU.EX2 R170, R6 ;  /* 0x0000000600aa7308 */ /* 0x0007640000000800 */
[C---:B----4-:R-:W-:Y:S08]  /*5a20*/  HMMA.16816.F32.BF16 R88, R8.reuse, R28, R80 ;  /* 0x0000001c0858723c */ /* 0x050ff00000041850 */
[----:B--2---:R-:W-:Y:S01]  /*5a30*/  HMMA.16816.F32.BF16 R140, R8, R36, R76 ;  /* 0x00000024088c723c */ /* 0x004fe2000004184c */
[----:B---3--:R-:W-:-:S04]  /*5a40*/  FFMA.FTZ R6, R131, c[0x0][0x2d0], -R3 ;  /* 0x0000b40083067a23 */ /* 0x008fc80000010803 */
[----:B------:R2:W-:Y:S03]  /*5a50*/  MUFU.EX2 R169, R6 ;  /* 0x0000000600a97308 */ /* 0x0005e60000000800 */
[C---:B------:R-:W-:Y:S08]  /*5a60*/  HMMA.16816.F32.BF16 R80, R8.reuse, R14, R64 ;  /* 0x0000000e0850723c */ /* 0x040ff00000041840 */
[----:B-1----:R-:W-:Y:S01]  /*5a70*/  HMMA.16816.F32.BF16 R76, R8, R22, R60 ;  /* 0x00000016084c723c */ /* 0x002fe2000004183c */
[----:B--2---:R-:W-:-:S07]  /*5a80*/  FFMA.FTZ R6, R133, c[0x0][0x2d0], -R3 ;  /* 0x0000b40085067a23 */ /* 0x004fce0000010803 */
[C---:B------:R-:W-:Y:S01]  /*5a90*/  HMMA.16816.F32.BF16 R108, R8.reuse, R12, R108 ;  /* 0x0000000c086c723c */ /* 0x040fe2000004186c */
[----:B------:R1:W2:Y:S07]  /*5aa0*/  MUFU.EX2 R168, R6 ;  /* 0x0000000600a87308 */ /* 0x0002ae0000000800 */
[C---:B------:R-:W-:Y:S08]  /*5ab0*/  HMMA.16816.F32.BF16 R92, R8.reuse, R20, R92 ;  /* 0x00000014085c723c */ /* 0x040ff0000004185c */
[----:B------:R-:W-:Y:S01]  /*5ac0*/  HMMA.16816.F32.BF16 R64, R8, R30, R56 ;  /* 0x0000001e0840723c */ /* 0x000fe20000041838 */
[----:B-1----:R-:W-:-:S04]  /*5ad0*/  FFMA.FTZ R6, R132, c[0x0][0x2d0], -R3 ;  /* 0x0000b40084067a23 */ /* 0x002fc80000010803 */
[----:B------:R1:W-:Y:S03]  /*5ae0*/  MUFU.EX2 R167, R6 ;  /* 0x0000000600a77308 */ /* 0x0003e60000000800 */
[----:B------:R-:W-:Y:S07]  /*5af0*/  HMMA.16816.F32.BF16 R60, R8, R38, R44 ;  /* 0x00000026083c723c */ /* 0x000fee000004182c */
[----:B-----5:R-:W-:-:S02]  /*5b00*/  F2FP.BF16.PACK_AB R8, R170, R183 ;  /* 0x000000b7aa08723e */ /* 0x020fc400000010ff */
[----:B--2---:R-:W-:Y:S01]  /*5b10*/  F2FP.BF16.PACK_AB R10, R168, R169 ;  /* 0x000000a9a80a723e */ /* 0x004fe200000010ff */
[----:B-1----:R-:W-:-:S04]  /*5b20*/  FFMA.FTZ R6, R134, c[0x0][0x2d0], -R4 ;  /* 0x0000b40086067a23 */ /* 0x002fc80000010804 */
        /* <DEDUP_REMOVED lines=11> */
[C---:B------:R-:W-:Y:S01]  /*5be0*/  HMMA.16816.F32.BF16 R32, R8.reuse, R22, R24 ;  /* 0x000000160820723c */ /* 0x040fe20000041818 */
[----:B------:R-:W2:Y:S07]  /*5bf0*/  LDSM.16.MT88.4 R24, [R197+0x1800] ;  /* 0x00180000c518783b */ /* 0x000eae0000004200 */
[----:B------:R-:W-:Y:S01]  /*5c00*/  HMMA.16816.F32.BF16 R48, R8, R20, R48 ;  /* 0x000000140830723c */ /* 0x000fe20000041830 */
[----:B------:R-:W3:Y:S01]  /*5c10*/  LDSM.16.MT88.4 R20, [R201+0x1800] ;  /* 0x00180000c914783b */ /* 0x000ee20000004200 */
[----:B-1----:R-:W-:-:S03]  /*5c20*/  FFMA.FTZ R6, R135, c[0x0][0x2d0], -R3 ;  /* 0x0000b40087067a23 */ /* 0x002fc60000010803 */
[----:B------:R-:W-:Y:S01]  /*5c30*/  LDSM.16.MT88.4 R132, [R198+0x2000] ;  /* 0x00200000c684783b */ /* 0x000fe20000004200 */
[----:B------:R1:W-:Y:S02]  /*5c40*/  MUFU.EX2 R161, R6 ;  /* 0x0000000600a17308 */ /* 0x0003e40000000800 */
[C---:B------:R-:W-:Y:S08]  /*5c50*/  HMMA.16816.F32.BF16 R56, R8.reuse, R12, R52 ;  /* 0x0000000c0838723c */ /* 0x040ff00000041834 */
[----:B------:R-:W-:Y:S01]  /*5c60*/  HMMA.16816.F32.BF16 R44, R8, R36, R100 ;  /* 0x00000024082c723c */ /* 0x000fe20000041864 */
[----:B------:R-:W-:Y:S01]  /*5c70*/  LDSM.16.MT88.4 R100, [R197+0x2000] ;  /* 0x00200000c564783b */ /* 0x000fe20000004200 */
[----:B-1----:R-:W-:-:S06]  /*5c80*/  FFMA.FTZ R6, R148, c[0x0][0x2d0], -R2 ;  /* 0x0000b40094067a23 */ /* 0x002fcc0000010802 */
[C---:B------:R-:W-:Y:S01]  /*5c90*/  HMMA.16816.F32.BF16 R52, R8.reuse, R14, R40 ;  /* 0x0000000e0834723c */ /* 0x040fe20000041828 */
[----:B------:R-:W-:Y:S01]  /*5ca0*/  LDSM.16.MT88.4 R12, [R200+0x1800] ;  /* 0x00180000c80c783b */ /* 0x000fe20000004200 */
[----:B------:R1:W-:Y:S06]  /*5cb0*/  MUFU.EX2 R160, R6 ;  /* 0x0000000600a07308 */ /* 0x0003ec0000000800 */
[C---:B------:R-:W-:Y:S08]  /*5cc0*/  HMMA.16816.F32.BF16 R36, R8.reuse, R38, R84 ;  /* 0x000000260824723c */ /* 0x040ff00000041854 */
[----:B------:R-:W-:Y:S01]  /*5cd0*/  HMMA.16816.F32.BF16 R40, R8, R28, R72 ;  /* 0x0000001c0828723c */ /* 0x000fe20000041848 */
[----:B-1----:R-:W-:-:S04]  /*5ce0*/  FFMA.FTZ R6, R147, c[0x0][0x2d0], -R2 ;  /* 0x0000b40093067a23 */ /* 0x002fc80000010802 */
[----:B------:R1:W4:Y:S03]  /*5cf0*/  MUFU.EX2 R159, R6 ;  /* 0x00000006009f7308 */ /* 0x0003260000000800 */
[----:B------:R-:W-:Y:S01]  /*5d00*/  HMMA.16816.F32.BF16 R28, R8, R30, R16 ;  /* 0x0000001e081c723c */ /* 0x000fe20000041810 */
[----:B------:R-:W5:Y:S01]  /*5d10*/  LDSM.16.MT88.4 R16, [R198+0x1800] ;  /* 0x00180000c610783b */ /* 0x000f620000004200 */
[----:B-1----:R-:W-:-:S05]  /*5d20*/  FFMA.FTZ R6, R146, c[0x0][0x2d0], -R2 ;  /* 0x0000b40092067a23 */ /* 0x002fca0000010802 */
[----:B----4-:R-:W-:Y:S01]  /*5d30*/  F2FP.BF16.PACK_AB R8, R159, R160 ;  /* 0x000000a09f08723e */ /* 0x010fe200000010ff */
[----:B------:R1:W-:Y:S02]  /*5d40*/  MUFU.EX2 R158, R6 ;  /* 0x00000006009e7308 */ /* 0x0003e40000000800 */
[----:B-1----:R-:W-:-:S06]  /*5d50*/  FFMA.FTZ R6, R145, c[0x0][0x2d0], -R2 ;  /* 0x0000b40091067a23 */ /* 0x002fcc0000010802 */
[----:B------:R1:W4:Y:S02]  /*5d60*/  MUFU.EX2 R157, R6 ;  /* 0x00000006009d7308 */ /* 0x0003240000000800 */
[----:B-1----:R-:W-:Y:S01]  /*5d70*/  FFMA.FTZ R6, R153, c[0x0][0x2d0], -R0 ;  /* 0x0000b40099067a23 */ /* 0x002fe20000010800 */
[----:B----4-:R-:W-:-:S05]  /*5d80*/  F2FP.BF16.PACK_AB R10, R157, R158 ;  /* 0x0000009e9d0a723e */ /* 0x010fca00000010ff */
        /* <DEDUP_REMOVED lines=11> */
[C---:B--2---:R-:W-:Y:S08]  /*5e40*/  HMMA.16816.F32.BF16 R96, R8.reuse, R26, R80 ;  /* 0x0000001a0860723c */ /* 0x044ff00000041850 */
[----:B---3--:R-:W-:Y:S01]  /*5e50*/  HMMA.16816.F32.BF16 R112, R8, R22, R76 ;  /* 0x000000160870723c */ /* 0x008fe2000004184c */
[----:B-1----:R-:W-:-:S04]  /*5e60*/  FFMA.FTZ R6, R174, c[0x0][0x2d0], -R3 ;  /* 0x0000b400ae067a23 */ /* 0x002fc80000010803 */
[----:B------:R1:W-:Y:S03]  /*5e70*/  MUFU.EX2 R85, R6 ;  /* 0x0000000600557308 */ /* 0x0003e60000000800 */
[C---:B------:R-:W-:Y:S08]  /*5e80*/  HMMA.16816.F32.BF16 R108, R8.reuse, R24, R108 ;  /* 0x00000018086c723c */ /* 0x040ff0000004186c */
[----:B------:R-:W-:Y:S01]  /*5e90*/  HMMA.16816.F32.BF16 R92, R8, R20, R92 ;  /* 0x00000014085c723c */ /* 0x000fe2000004185c */
[----:B-1----:R-:W-:-:S07]  /*5ea0*/  FFMA.FTZ R6, R177, c[0x0][0x2d0], -R3 ;  /* 0x0000b400b1067a23 */ /* 0x002fce0000010803 */
[C---:B-----5:R-:W-:Y:S01]  /*5eb0*/  HMMA.16816.F32.BF16 R124, R8.reuse, R16, R88 ;  /* 0x00000010087c723c */ /* 0x060fe20000041858 */
[----:B------:R1:W2:Y:S07]  /*5ec0*/  MUFU.EX2 R84, R6 ;  /* 0x0000000600547308 */ /* 0x0002ae0000000800 */
[C---:B------:R-:W-:Y:S08]  /*5ed0*/  HMMA.16816.F32.BF16 R64, R8.reuse, R18, R64 ;  /* 0x000000120840723c */ /* 0x040ff00000041840 */
[----:B------:R-:W-:Y:S01]  /*5ee0*/  HMMA.16816.F32.BF16 R140, R8, R12, R140 ;  /* 0x0000000c088c723c */ /* 0x000fe2000004188c */
[--C-:B-1----:R-:W-:Y:S01]  /*5ef0*/  FFMA.FTZ R6, R176, c[0x0][0x2d0], -R3.reuse ;  /* 0x0000b400b0067a23 */ /* 0x102fe20000010803 */
[----:B--2---:R-:W-:Y:S01]  /*5f00*/  F2FP.BF16.PACK_AB R148, R84, R85 ;  /* 0x000000555494723e */ /* 0x004fe200000010ff */
[----:B------:R-:W-:-:S02]  /*5f10*/  FFMA.FTZ R3, R182, c[0x0][0x2d0], -R3 ;  /* 0x0000b400b6037a23 */ /* 0x000fc40000010803 */
[----:B------:R1:W-:Y:S03]  /*5f20*/  MUFU.EX2 R81, R6 ;  /* 0x0000000600517308 */ /* 0x0003e60000000800 */
[----:B------:R-:W-:Y:S05]  /*5f30*/  HMMA.16816.F32.BF16 R60, R8, R14, R60 ;  /* 0x0000000e083c723c */ /* 0x000fea000004183c */
[----:B------:R2:W-:Y:S02]  /*5f40*/  MUFU.EX2 R77, R3 ;  /* 0x00000003004d7308 */ /* 0x0005e40000000800 */
[----:B------:R-:W-:-:S02]  /*5f50*/  F2FP.BF16.PACK_AB R8, R165, R167 ;  /* 0x000000a7a508723e */ /* 0x000fc400000010ff */
[----:B------:R-:W-:Y:S01]  /*5f60*/  F2FP.BF16.PACK_AB R10, R152, R161 ;  /* 0x000000a1980a723e */ /* 0x000fe200000010ff */
[----:B-1----:R-:W-:-:S04]  /*5f70*/  FFMA.FTZ R6, R219, c[0x0][0x2d0], -R4 ;  /* 0x0000b400db067a23 */ /* 0x002fc80000010804 */
[----:B------:R1:W-:Y:S01]  /*5f80*/  MUFU.EX2 R80, R6 ;  /* 0x0000000600507308 */ /* 0x0003e20000000800 */
[----:B--2---:R-:W-:-:S07]  /*5f90*/  FFMA.FTZ R3, R215, c[0x0][0x2d0], -R2 ;  /* 0x0000b400d7037a23 */ /* 0x004fce0000010802 */
[----:B------:R2:W-:Y:S01]  /*5fa0*/  MUFU.EX2 R71, R3 ;  /* 0x0000000300477308 */ /* 0x0005e20000000800 */
[----:B-1----:R-:W-:-:S07]  /*5fb0*/  FFMA.FTZ R6, R192, c[0x0][0x2d0], -R4 ;  /* 0x0000b400c0067a23 */ /* 0x002fce0000010804 */
[----:B------:R1:W3:Y:S01]  /*5fc0*/  MUFU.EX2 R76, R6 ;  /* 0x00000006004c7308 */ /* 0x0002e20000000800 */
[----:B--2---:R-:W-:-:S07]  /*5fd0*/  FFMA.FTZ R3, R218, c[0x0][0x2d0], -R2 ;  /* 0x0000b400da037a23 */ /* 0x004fce0000010802 */
[----:B------:R2:W4:Y:S01]  /*5fe0*/  MUFU.EX2 R73, R3 ;  /* 0x0000000300497308 */ /* 0x0005220000000800 */
[----:B-1----:R-:W-:Y:S01]  /*5ff0*/  FFMA.FTZ R6, R149, c[0x0][0x2d0], -R4 ;  /* 0x0000b40095067a23 */ /* 0x002fe20000010804 */
[----:B---3--:R-:W-:-:S06]  /*6000*/  F2FP.BF16.PACK_AB R9, R76, R80 ;  /* 0x000000504c09723e */ /* 0x008fcc00000010ff */
[----:B------:R1:W-:Y:S01]  /*6010*/  MUFU.EX2 R75, R6 ;  /* 0x00000006004b7308 */ /* 0x0003e20000000800 */
[--C-:B--2---:R-:W-:Y:S01]  /*6020*/  FFMA.FTZ R3, R212, c[0x0][0x2d0], -R2.reuse ;  /* 0x0000b400d4037a23 */ /* 0x104fe20000010802 */
[----:B----4-:R-:W-:Y:S01]  /*6030*/  F2FP.BF16.PACK_AB R144, R73, R71 ;  /* 0x000000474990723e */ /* 0x010fe200000010ff */
[----:B------:R-:W-:-:S05]  /*6040*/  FFMA.FTZ R2, R189, c[0x0][0x2d0], -R2 ;  /* 0x0000b400bd027a23 */ /* 0x000fca0000010802 */
[----:B------:R2:W-:Y:S01]  /*6050*/  MUFU.EX2 R72, R3 ;  /* 0x0000000300487308 */ /* 0x0005e20000000800 */
[----:B-1----:R-:W-:Y:S01]  /*6060*/  FFMA.FTZ R6, R150, c[0x0][0x2d0], -R4 ;  /* 0x0000b40096067a23 */ /* 0x002fe20000010804 */
[----:B------:R-:W-:-:S06]  /*6070*/  F2FP.BF16.PACK_AB R150, R77, R81 ;  /* 0x000000514d96723e */ /* 0x000fcc00000010ff */
[----:B------:R-:W1:Y:S01]  /*6080*/  MUFU.EX2 R74, R6 ;  /* 0x00000006004a7308 */ /* 0x000e620000000800 */
[----:B--2---:R-:W-:-:S04]  /*6090*/  FADD.FTZ R3, R242, R241 ;  /* 0x000000f1f2037221 */ /* 0x004fc80000010000 */
[----:B------:R-:W-:Y:S01]  /*60a0*/  FADD.FTZ R3, R244, R3 ;  /* 0x00000003f4037221 */ /* 0x000fe20000010000 */
[----:B-1----:R-:W-:-:S07]  /*60b0*/  F2FP.BF16.PACK_AB R11, R74, R75 ;  /* 0x0000004b4a0b723e */ /* 0x002fce00000010ff */
[C---:B------:R-:W-:Y:S01]  /*60c0*/  HMMA.16816.F32.BF16 R56, R8.reuse, R24, R56 ;  /* 0x000000180838723c */ /* 0x040fe20000041838 */
[----:B------:R1:W2:Y:S07]  /*60d0*/  MUFU.EX2 R25, R2 ;  /* 0x0000000200197308 */ /* 0x0002ae0000000800 */
[C---:B------:R-:W-:Y:S08]  /*60e0*/  HMMA.16816.F32.BF16 R32, R8.reuse, R22, R32 ;  /* 0x000000160820723c */ /* 0x040ff00000041820 */
[----:B------:R-:W-:Y:S01]  /*60f0*/  HMMA.16816.F32.BF16 R48, R8, R20, R48 ;  /* 0x000000140830723c */ /* 0x000fe20000041830 */
[----:B-1----:R-:W-:Y:S01]  /*6100*/  FFMA.FTZ R2, R188, c[0x0][0x2d0], -R0 ;  /* 0x0000b400bc027a23 */ /* 0x002fe20000010800 */
[----:B--2---:R-:W-:-:S03]  /*6110*/  F2FP.BF16.PACK_AB R146, R25, R72 ;  /* 0x000000481992723e */ /* 0x004fc600000010ff */
[----:B------:R1:W-:Y:S03]  /*6120*/  MUFU.EX2 R24, R2 ;  /* 0x0000000200187308 */ /* 0x0003e60000000800 */
[C---:B------:R-:W-:Y:S08]  /*6130*/  HMMA.16816.F32.BF16 R44, R8.reuse, R12, R44 ;  /* 0x0000000c082c723c */ /* 0x040ff0000004182c */
[----:B------:R-:W-:Y:S01]  /*6140*/  HMMA.16816.F32.BF16 R52, R8, R26, R52 ;  /* 0x0000001a0834723c */ /* 0x000fe20000041834 */
[----:B-1----:R-:W-:-:S07]  /*6150*/  FFMA.FTZ R2, R191, c[0x0][0x2d0], -R0 ;  /* 0x0000b400bf027a23 */ /* 0x002fce0000010800 */
[C---:B------:R-:W-:Y:S01]  /*6160*/  HMMA.16816.F32.BF16 R40, R8.reuse, R16, R40 ;  /* 0x000000100828723c */ /* 0x040fe20000041828 */
[----:B------:R1:W2:Y:S07]  /*6170*/  MUFU.EX2 R22, R2 ;  /* 0x0000000200167308 */ /* 0x0002ae0000000800 */
[C---:B------:R-:W-:Y:S01]  /*6180*/  HMMA.16816.F32.BF16 R28, R8.reuse, R18, R28 ;  /* 0x00000012081c723c */ /* 0x040fe2000004181c */
[----:B------:R-:W3:Y:S07]  /*6190*/  LDSM.16.MT88.4 R16, [R200+0x2000] ;  /* 0x00200000c810783b */ /* 0x000eee0000004200 */
[----:B------:R-:W-:Y:S01]  /*61a0*/  HMMA.16816.F32.BF16 R36, R8, R14, R36 ;  /* 0x0000000e0824723c */ /* 0x000fe20000041824 */
[--C-:B-1----:R-:W-:Y:S01]  /*61b0*/  FFMA.FTZ R2, R216, c[0x0][0x2d0], -R0.reuse ;  /* 0x0000b400d8027a23 */ /* 0x102fe20000010800 */
[----:B--2---:R-:W-:Y:S01]  /*61c0*/  F2FP.BF16.PACK_AB R145, R22, R24 ;  /* 0x000000181691723e */ /* 0x004fe200000010ff */
[----:B------:R-:W-:-:S02]  /*61d0*/  FFMA.FTZ R0, R220, c[0x0][0x2d0], -R0 ;  /* 0x0000b400dc007a23 */ /* 0x000fc40000010800 */
[----:B------:R1:W-:Y:S08]  /*61e0*/  MUFU.EX2 R21, R2 ;  /* 0x0000000200157308 */ /* 0x0003f00000000800 */
[----:B------:R2:W4:Y:S01]  /*61f0*/  MUFU.EX2 R20, R0 ;  /* 0x0000000000147308 */ /* 0x0005220000000800 */
[----:B-1----:R-:W-:-:S04]  /*6200*/  FADD.FTZ R2, R243, R231 ;  /* 0x000000e7f3027221 */ /* 0x002fc80000010000 */
[----:B------:R-:W-:Y:S02]  /*6210*/  FADD.FTZ R6, R230, R2 ;  /* 0x00000002e6067221 */ /* 0x000fe40000010000 */
[----:B--2---:R-:W-:Y:S01]  /*6220*/  FFMA.FTZ R0, R214, c[0x0][0x2d0], -R4 ;  /* 0x0000b400d6007a23 */ /* 0x004fe20000010804 */
[----:B----4-:R-:W-:-:S03]  /*6230*/  F2FP.BF16.PACK_AB R147, R20, R21 ;  /* 0x000000151493723e */ /* 0x010fc600000010ff */
[----:B------:R1:W-:Y:S04]  /*6240*/  MUFU.EX2 R12, R0 ;  /* 0x00000000000c7308 */ /* 0x0003e80000000800 */
[C---:B------:R-:W-:Y:S08]  /*6250*/  HMMA.16816.F32.BF16 R88, R144.reuse, R100, R108 ;  /* 0x000000649058723c */ /* 0x040ff0000004186c */
[----:B------:R-:W-:Y:S01]  /*6260*/  HMMA.16816.F32.BF16 R108, R144, R116, R92 ;  /* 0x00000074906c723c */ /* 0x000fe2000004185c */
[----:B-1----:R-:W-:-:S04]  /*6270*/  FFMA.FTZ R0, R190, c[0x0][0x2d0], -R4 ;  /* 0x0000b400be007a23 */ /* 0x002fc80000010804 */
[----:B------:R1:W2:Y:S03]  /*6280*/  MUFU.EX2 R9, R0 ;  /* 0x0000000000097308 */ /* 0x0002a60000000800 */
[C---:B------:R-:W-:Y:S08]  /*6290*/  HMMA.16816.F32.BF16 R96, R144.reuse, R102, R96 ;  /* 0x000000669060723c */ /* 0x040ff00000041860 */
[----:B------:R-:W-:Y:S01]  /*62a0*/  HMMA.16816.F32.BF16 R112, R144, R118, R112 ;  /* 0x000000769070723c */ /* 0x000fe20000041870 */
[----:B-1----:R-:W-:Y:S01]  /*62b0*/  FFMA.FTZ R0, R221, c[0x0][0x2d0], -R4 ;  /* 0x0000b400dd007a23 */ /* 0x002fe20000010804 */
[----:B--2---:R-:W-:-:S06]  /*62c0*/  F2FP.BF16.PACK_AB R149, R9, R12 ;  /* 0x0000000c0995723e */ /* 0x004fcc00000010ff */
[C---:B------:R-:W-:Y:S01]  /*62d0*/  HMMA.16816.F32.BF16 R124, R144.reuse, R132, R124 ;  /* 0x00000084907c723c */ /* 0x040fe2000004187c */
[----:B------:R1:W-:Y:S07]  /*62e0*/  MUFU.EX2 R10, R0 ;  /* 0x00000000000a7308 */ /* 0x0003ee0000000800 */
[C---:B------:R-:W-:Y:S08]  /*62f0*/  HMMA.16816.F32.BF16 R128, R144.reuse, R134, R64 ;  /* 0x000000869080723c */ /* 0x040ff00000041840 */
[----:B---3--:R-:W-:Y:S01]  /*6300*/  HMMA.16816.F32.BF16 R140, R144, R16, R140 ;  /* 0x00000010908c723c */ /* 0x008fe2000004188c */
[----:B-1----:R-:W-:-:S04]  /*6310*/  FFMA.FTZ R0, R222, c[0x0][0x2d0], -R4 ;  /* 0x0000b400de007a23 */ /* 0x002fc80000010804 */
[----:B------:R1:W2:Y:S03]  /*6320*/  MUFU.EX2 R11, R0 ;  /* 0x00000000000b7308 */ /* 0x0002a60000000800 */
[----:B------:R-:W-:Y:S01]  /*6330*/  HMMA.16816.F32.BF16 R144, R144, R18, R60 ;  /* 0x000000129090723c */ /* 0x000fe2000004183c */
[----:B-1----:R-:W-:Y:S01]  /*6340*/  FADD.FTZ R0, R228, R7 ;  /* 0x00000007e4007221 */ /* 0x002fe20000010000 */
[----:B--2---:R-:W-:Y:S01]  /*6350*/  F2FP.BF16.PACK_AB R151, R11, R10 ;  /* 0x0000000a0b97723e */ /* 0x004fe200000010ff */
        /* <DEDUP_REMOVED lines=69> */
[----:B------:R-:W-:Y:S01]  /*67b0*/  FADD.FTZ R2, R73, R0 ;  /* 0x0000000049027221 */ /* 0x000fe20000010000 */
[----:B------:R-:W-:Y:S01]  /*67c0*/  IADD3 R0, R246, -0x2, RZ ;  /* 0xfffffffef6007810 */ /* 0x000fe20007ffe0ff */
[----:B------:R-:W-:-:S02]  /*67d0*/  FADD.FTZ R6, R22, R6 ;  /* 0x0000000616067221 */ /* 0x000fc40000010000 */
[----:B------:R-:W-:Y:S01]  /*67e0*/  FADD.FTZ R4, R81, R4 ;  /* 0x0000000451047221 */ /* 0x000fe20000010000 */
[----:B------:R-:W-:Y:S01]  /*67f0*/  ISETP.GE.AND P0, PT, R0, R247, PT ;  /* 0x000000f70000720c */ /* 0x000fe20003f06270 */
[----:B------:R-:W-:Y:S02]  /*6800*/  FADD.FTZ R3, R10, R3 ;  /* 0x000000030a037221 */ /* 0x000fe40000010000 */
[----:B------:R-:W-:Y:S02]  /*6810*/  FADD.FTZ R2, R72, R2 ;  /* 0x0000000248027221 */ /* 0x000fe40000010000 */
[----:B------:R-:W-:Y:S02]  /*6820*/  FADD.FTZ R6, R21, R6 ;  /* 0x0000000615067221 */ /* 0x000fe40000010000 */
[----:B------:R-:W-:Y:S02]  /*6830*/  FADD.FTZ R7, R77, R4 ;  /* 0x000000044d077221 */ /* 0x000fe40000010000 */
[----:B------:R-:W-:-:S02]  /*6840*/  FADD.FTZ R4, R11, R3 ;  /* 0x000000030b047221 */ /* 0x000fc40000010000 */
[----:B------:R-:W-:Y:S01]  /*6850*/  FADD.FTZ R3, R25, R2 ;  /* 0x0000000219037221 */ /* 0x000fe20000010000 */
[----:B------:R1:W-:Y:S01]  /*6860*/  STL [R1], R7 ;  /* 0x0000000701007387 */ /* 0x0003e20000100800 */
[----:B------:R-:W-:-:S03]  /*6870*/  FADD.FTZ R2, R20, R6 ;  /* 0x0000000614027221 */ /* 0x000fc60000010000 */
[----:B------:R1:W-:Y:S04]  /*6880*/  STL [R1+0x4], R4 ;  /* 0x0000040401007387 */ /* 0x0003e80000100800 */
[----:B------:R1:W-:Y:S04]  /*6890*/  STL [R1+0xc], R2 ;  /* 0x00000c0201007387 */ /* 0x0003e80000100800 */
[----:B------:R1:W-:Y:S01]  /*68a0*/  STL [R1+0x8], R3 ;  /* 0x0000080301007387 */ /* 0x0003e20000100800 */
[----:B------:R-:W-:Y:S05]  /*68b0*/  @!P0 BRA `(.L_x_75) ;  /* 0x00003ae000008947 */ /* 0x000fea0003800000 */
[----:B------:R-:W-:Y:S01]  /*68c0*/  MOV R212, R0 ;  /* 0x0000000000d47202 */ /* 0x000fe20000000f00 */
[----:B-1----:R-:W-:Y:S01]  /*68d0*/  IMAD.MOV.U32 R2, RZ, RZ, R70 ;  /* 0x000000ffff027224 */ /* 0x002fe200078e0046 */
[----:B------:R-:W-:Y:S01]  /*68e0*/  MOV R3, R69 ;  /* 0x0000004500037202 */ /* 0x000fe20000000f00 */
[----:B------:R-:W-:Y:S01]  /*68f0*/  IMAD.MOV.U32 R84, RZ, RZ, R68 ;  /* 0x000000ffff547224 */ /* 0x000fe200078e0044 */
[----:B------:R-:W-:-:S02]  /*6900*/  MOV R85, R5 ;  /* 0x0000000500557202 */ /* 0x000fc40000000f00 */
.L_x_76:
[----:B------:R-:W5:Y:S01]  /*6910*/  LDL R174, [R1+0x44] ;  /* 0x0000440001ae7983 */ /* 0x000f620000100800 */
[----:B------:R-:W-:Y:S04]  /*6920*/  DEPBAR.LE SB0, 0x0 ;  /* 0x000080000000791a */ /* 0x000fe80000000000 */
[----:B------:R-:W5:Y:S01]  /*6930*/  LDL.64 R172, [R1+0x38] ;  /* 0x0000380001ac7983 */ /* 0x000f620000100a00 */
[----:B------:R-:W-:Y:S01]  /*6940*/  WARPSYNC 0xffffffff ;  /* 0xffffffff00007948 */ /* 0x000fe20003800000 */
[----:B---3--:R-:W-:Y:S01]  /*6950*/  SHF.R.S32.HI R0, RZ, 0x1f, R212 ;  /* 0x0000001fff007819 */ /* 0x008fe200000114d4 */
[----:B------:R-:W-:Y:S01]  /*6960*/  IMAD.WIDE.U32 R86, R212, c[0x0][0x208], RZ ;  /* 0x00008200d4567a25 */ /* 0x000fe200078e00ff */
[----:B------:R-:W-:Y:S02]  /*6970*/  MOV R178, c[0x0][0x208] ;  /* 0x0000820000b27a02 */ /* 0x000fe40000000f00 */
[----:B------:R-:W-:Y:S01]  /*6980*/  BAR.SYNC.DEFER_BLOCKING 0x0 ;  /* 0x0000000000007b1d */ /* 0x000fe20000010000 */
[----:B------:R-:W-:Y:S01]  /*6990*/  IMAD R0, R0, c[0x0][0x208], RZ ;  /* 0x0000820000007a24 */ /* 0x000fe200078e02ff */
[----:B------:R-:W-:Y:S03]  /*69a0*/  SHF.L.U32 R179, R178, 0x5, RZ ;  /* 0x00000005b2b37819 */ /* 0x000fe600000006ff */
[----:B------:R-:W-:Y:S05]  /*69b0*/  IMAD R0, R212, c[0x0][0x20c], R0 ;  /* 0x00008300d4007a24 */ /* 0x000fea00078e0200 */
[----:B------:R-:W-:Y:S02]  /*69c0*/  IADD3 R0, R87, R0, RZ ;  /* 0x0000000057007210 */ /* 0x000fe40007ffe0ff */
[----:B------:R-:W-:Y:S03]  /*69d0*/  MOV R87, 0x5 ;  /* 0x0000000500577802 */ /* 0x000fe60000000f00 */
[----:B------:R-:W-:Y:S01]  /*69e0*/  IMAD R0, R0, 0x50, RZ ;  /* 0x0000005000007824 */ /* 0x000fe200078e02ff */
[----:B------:R-:W-:Y:S01]  /*69f0*/  SHF.L.U64.HI R178, R178, R87, c[0x0][0x20c] ;  /* 0x00008300b2b27619 */ /* 0x000fe20000010257 */
[----:B------:R-:W-:Y:S08]  /*6a00*/  LDSM.16.M88.4 R80, [R203] ;  /* 0x00000000cb50783b */ /* 0x000ff00000000200 */
[----:B------:R-:W1:Y:S08]  /*6a10*/  LDSM.16.M88.4 R16, [R196] ;  /* 0x00000000c410783b */ /* 0x000e700000000200 */
[----:B------:R-:W3:Y:S08]  /*6a20*/  LDSM.16.M88.4 R76, [R203+0x2000] ;  /* 0x00200000cb4c783b */ /* 0x000ef00000000200 */
[----:B------:R-:W4:Y:S08]  /*6a30*/  LDSM.16.M88.4 R32, [R196+0x800] ;  /* 0x00080000c420783b */ /* 0x000f300000000200 */
[----:B------:R-:W5:Y:S08]  /*6a40*/  LDSM.16.M88.4 R48, [R196+0x1000] ;  /* 0x00100000c430783b */ /* 0x000f700000000200 */
[----:B------:R-:W1:Y:S08]  /*6a50*/  LDSM.16.M88.4 R64, [R196+0x1800] ;  /* 0x00180000c440783b */ /* 0x000e700000000200 */
[----:B------:R-:W1:Y:S08]  /*6a60*/  LDSM.16.M88.4 R152, [R196+0x2000] ;  /* 0x00200000c498783b */ /* 0x000e700000000200 */
[----:B------:R-:W-:Y:S08]  /*6a70*/  LDSM.16.M88.4 R156, [R206] ;  /* 0x00000000ce9c783b */ /* 0x000ff00000000200 */
[----:B------:R-:W3:Y:S08]  /*6a80*/  LDSM.16.M88.4 R160, [R207] ;  /* 0x00000000cfa0783b */ /* 0x000ef00000000200 */
[----:B------:R-:W4:Y:S08]  /*6a90*/  LDSM.16.M88.4 R164, [R206+0x2000] ;  /* 0x00200000cea4783b */ /* 0x000f300000000200 */
[----:B------:R-:W5:Y:S08]  /*6aa0*/  LDSM.16.M88.4 R168, [R211] ;  /* 0x00000000d3a8783b */ /* 0x000f700000000200 */
[----:B------:R-:W2:Y:S04]  /*6ab0*/  LDL R223, [R1+0x28] ;  /* 0x0000280001df7983 */ /* 0x000ea80000100800 */
[----:B------:R-:W2:Y:S04]  /*6ac0*/  LDL R222, [R1+0x40] ;  /* 0x0000400001de7983 */ /* 0x000ea80000100800 */
[----:B------:R-:W2:Y:S01]  /*6ad0*/  LDL.64 R220, [R1+0x30] ;  /* 0x0000300001dc7983 */ /* 0x000ea20000100a00 */
[-C--:B-1----:R-:W-:Y:S08]  /*6ae0*/  HMMA.16816.F32.BF16 R4, R80, R16.reuse, RZ ;  /* 0x000000105004723c */ /* 0x082ff000000418ff */
[C---:B---3--:R-:W-:Y:S08]  /*6af0*/  HMMA.16816.F32.BF16 R8, R76.reuse, R16, RZ ;  /* 0x000000104c08723c */ /* 0x048ff000000418ff */
[-C--:B------:R-:W-:Y:S08]  /*6b00*/  HMMA.16816.F32.BF16 R12, R76, R18.reuse, RZ ;  /* 0x000000124c0c723c */ /* 0x080ff000000418ff */
[C---:B------:R-:W-:Y:S08]  /*6b10*/  HMMA.16816.F32.BF16 R16, R80.reuse, R18, RZ ;  /* 0x000000125010723c */ /* 0x040ff000000418ff */
[-C--:B----4-:R-:W-:Y:S08]  /*6b20*/  HMMA.16816.F32.BF16 R20, R80, R32.reuse, RZ ;  /* 0x000000205014723c */ /* 0x090ff000000418ff */
[C---:B------:R-:W-:Y:S08]  /*6b30*/  HMMA.16816.F32.BF16 R24, R76.reuse, R32, RZ ;  /* 0x000000204c18723c */ /* 0x040ff000000418ff */
[-C--:B------:R-:W-:Y:S08]  /*6b40*/  HMMA.16816.F32.BF16 R28, R76, R34.reuse, RZ ;  /* 0x000000224c1c723c */ /* 0x080ff000000418ff */
[C---:B------:R-:W-:Y:S08]  /*6b50*/  HMMA.16816.F32.BF16 R32, R80.reuse, R34, RZ ;  /* 0x000000225020723c */ /* 0x040ff000000418ff */
[-C--:B-----5:R-:W-:Y:S08]  /*6b60*/  HMMA.16816.F32.BF16 R36, R80, R48.reuse, RZ ;  /* 0x000000305024723c */ /* 0x0a0ff000000418ff */
        /* <DEDUP_REMOVED lines=10> */
[----:B------:R-:W-:Y:S01]  /*6c10*/  HMMA.16816.F32.BF16 R80, R80, R154, RZ ;  /* 0x0000009a5050723c */ /* 0x000fe200000418ff */
[----:B------:R-:W1:Y:S07]  /*6c20*/  LDSM.16.M88.4 R152, [R210] ;  /* 0x00000000d298783b */ /* 0x000e6e0000000200 */
[-C--:B------:R-:W-:Y:S08]  /*6c30*/  HMMA.16816.F32.BF16 R4, R156, R160.reuse, R4 ;  /* 0x000000a09c04723c */ /* 0x080ff00000041804 */
[C---:B------:R-:W-:Y:S04]  /*6c40*/  HMMA.16816.F32.BF16 R8, R164.reuse, R160, R8 ;  /* 0x000000a0a408723c */ /* 0x040fe80000041808 */
[----:B------:R-:W-:Y:S04]  /*6c50*/  MOV R173, R174 ;  /* 0x000000ae00ad7202 */ /* 0x000fe80000000f00 */
[-C--:B------:R-:W-:Y:S04]  /*6c60*/  HMMA.16816.F32.BF16 R12, R164, R162.reuse, R12 ;  /* 0x000000a2a40c723c */ /* 0x080fe8000004180c */
[----:B------:R-:W-:Y:S04]  /*6c70*/  IMAD.WIDE.U32 R172, R86, 0x50, R172 ;  /* 0x0000005056ac7825 */ /* 0x000fe800078e00ac */
[C---:B------:R-:W-:Y:S01]  /*6c80*/  HMMA.16816.F32.BF16 R16, R156.reuse, R162, R16 ;  /* 0x000000a29c10723c */ /* 0x040fe20000041810 */
[----:B------:R-:W3:Y:S03]  /*6c90*/  LDSM.16.M88.4 R160, [R209] ;  /* 0x00000000d1a0783b */ /* 0x000ee60000000200 */
[C---:B------:R-:W-:Y:S02]  /*6ca0*/  LEA R86, P0, R172.reuse, c[0x0][0x1f8], 0x1 ;  /* 0x00007e00ac567a11 */ /* 0x040fe400078008ff */
[----:B------:R-:W-:Y:S02]  /*6cb0*/  IADD3 R0, R173, R0, RZ ;  /* 0x00000000ad007210 */ /* 0x000fe40007ffe0ff */
[-C--:B------:R-:W-:Y:S04]  /*6cc0*/  HMMA.16816.F32.BF16 R20, R156, R168.reuse, R20 ;  /* 0x000000a89c14723c */ /* 0x080fe80000041814 */
[----:B------:R-:W-:Y:S02]  /*6cd0*/  LEA.HI.X R87, R172, c[0x0][0x1fc], R0, 0x1, P0 ;  /* 0x00007f00ac577a11 */ /* 0x000fe400000f0c00 */
[-C--:B------:R-:W-:Y:S02]  /*6ce0*/  IADD3 R176, P2, R86, R179.reuse, RZ ;  /* 0x000000b356b07210 */ /* 0x080fe40007f5e0ff */
[C---:B------:R-:W-:Y:S04]  /*6cf0*/  HMMA.16816.F32.BF16 R24, R164.reuse, R168, R24 ;  /* 0x000000a8a418723c */ /* 0x040fe80000041818 */
[-C--:B------:R-:W-:Y:S02]  /*6d00*/  IADD3.X R177, R87, R178.reuse, RZ, P2, !PT ;  /* 0x000000b257b17210 */ /* 0x080fe400017fe4ff */
[-C--:B------:R-:W-:Y:S02]  /*6d10*/  IADD3 R174, P0, R176, R179.reuse, RZ ;  /* 0x000000b3b0ae7210 */ /* 0x080fe40007f1e0ff */
[-C--:B------:R-:W-:Y:S04]  /*6d20*/  HMMA.16816.F32.BF16 R28, R164, R170.reuse, R28 ;  /* 0x000000aaa41c723c */ /* 0x080fe8000004181c */
[-C--:B------:R-:W-:Y:S02]  /*6d30*/  IADD3.X R175, R177, R178.reuse, RZ, P0, !PT ;  /* 0x000000b2b1af7210 */ /* 0x080fe400007fe4ff */
[-C--:B------:R-:W-:Y:S02]  /*6d40*/  IADD3 R172, P2, R174, R179.reuse, RZ ;  /* 0x000000b3aeac7210 */ /* 0x080fe40007f5e0ff */
[C---:B------:R-:W-:Y:S01]  /*6d50*/  HMMA.16816.F32.BF16 R32, R156.reuse, R170, R32 ;  /* 0x000000aa9c20723c */ /* 0x040fe20000041820 */
[----:B------:R-:W4:Y:S03]  /*6d60*/  LDSM.16.M88.4 R168, [R208] ;  /* 0x00000000d0a8783b */ /* 0x000f260000000200 */
[-C--:B------:R-:W-:Y:S04]  /*6d70*/  IADD3.X R173, R175, R178.reuse, RZ, P2, !PT ;  /* 0x000000b2afad7210 */ /* 0x080fe800017fe4ff */
[-C--:B-1----:R-:W-:Y:S01]  /*6d80*/  HMMA.16816.F32.BF16 R36, R156, R152.reuse, R36 ;  /* 0x000000989c24723c */ /* 0x082fe20000041824 */
[----:B------:R-:W-:Y:S01]  /*6d90*/  @!PT LDS RZ, [RZ] ;  /* 0x00000000fffff984 */ /* 0x000fe20000000800 */
[----:B------:R-:W-:Y:S01]  /*6da0*/  @!PT LDS RZ, [RZ] ;  /* 0x00000000fffff984 */ /* 0x000fe20000000800 */
[----:B------:R-:W-:Y:S01]  /*6db0*/  @!PT LDS RZ, [RZ] ;  /* 0x00000000fffff984 */ /* 0x000fe20000000800 */
[----:B------:R1:W-:Y:S07]  /*6dc0*/  LDGSTS.E.BYPASS.LTC128B.128 [R213+0x100], [R86.64], !P1 ;  /* 0x0010000056d57fae */ /* 0x0003ee000c901d48 */
[C---:B------:R-:W-:Y:S01]  /*6dd0*/  HMMA.16816.F32.BF16 R40, R164.reuse, R152, R40 ;  /* 0x00000098a428723c */ /* 0x040fe20000041828 */
[----:B------:R5:W-:Y:S07]  /*6de0*/  LDGSTS.E.BYPASS.LTC128B.128 [R213+0x900], [R176.64], !P1 ;  /* 0x00900000b0d57fae */ /* 0x000bee000c901d48 */
[-C--:B------:R-:W-:Y:S01]  /*6df0*/  HMMA.16816.F32.BF16 R44, R164, R154.reuse, R44 ;  /* 0x0000009aa42c723c */ /* 0x080fe2000004182c */
[----:B------:R4:W-:Y:S07]  /*6e00*/  LDGSTS.E.BYPASS.LTC128B.128 [R213+0x1100], [R174.64], !P1 ;  /* 0x01100000aed57fae */ /* 0x0009ee000c901d48 */
[C---:B------:R-:W-:Y:S01]  /*6e10*/  HMMA.16816.F32.BF16 R48, R156.reuse, R154, R48 ;  /* 0x0000009a9c30723c */ /* 0x040fe20000041830 */
[----:B------:R4:W-:Y:S03]  /*6e20*/  LDGSTS.E.BYPASS.LTC128B.128 [R213+0x1900], [R172.64], !P1 ;  /* 0x01900000acd57fae */ /* 0x0009e6000c901d48 */
[----:B-1----:R-:W-:Y:S04]  /*6e30*/  IADD3 R86, P0, R172, R179, RZ ;  /* 0x000000b3ac567210 */ /* 0x002fe80007f1e0ff */
[-C--:B---3--:R-:W-:Y:S04]  /*6e40*/  HMMA.16816.F32.BF16 R52, R156, R160.reuse, R52 ;  /* 0x000000a09c34723c */ /* 0x088fe80000041834 */
[----:B------:R-:W-:Y:S04]  /*6e50*/  IADD3.X R87, R173, R178, RZ, P0, !PT ;  /* 0x000000b2ad577210 */ /* 0x000fe800007fe4ff */
[C---:B------:R-:W-:Y:S01]  /*6e60*/  HMMA.16816.F32.BF16 R56, R164.reuse, R160, R56 ;  /* 0x000000a0a438723c */ /* 0x040fe20000041838 */
[----:B------:R1:W-:Y:S07]  /*6e70*/  LDGSTS.E.BYPASS.LTC128B.128 [R213+0x2100], [R86.64], !P1 ;  /* 0x0210000056d57fae */ /* 0x0003ee000c901d48 */
[-C--:B------:R-:W-:Y:S01]  /*6e80*/  HMMA.16816.F32.BF16 R60, R164, R162.reuse, R60 ;  /* 0x000000a2a43c723c */ /* 0x080fe2000004183c */
[----:B-----5:R-:W-:Y:S07]  /*6e90*/  LDSM.16.M88.4 R176, [R202] ;  /* 0x00000000cab0783b */ /* 0x020fee0000000200 */
[C---:B------:R-:W-:Y:S01]  /*6ea0*/  HMMA.16816.F32.BF16 R64, R156.reuse, R162, R64 ;  /* 0x000000a29c40723c */ /* 0x040fe20000041840 */
[----:B----4-:R-:W3:Y:S07]  /*6eb0*/  LDSM.16.M88.4 R172, [R204] ;  /* 0x00000000ccac783b */ /* 0x010eee0000000200 */
[-C--:B------:R-:W-:Y:S01]  /*6ec0*/  HMMA.16816.F32.BF16 R68, R156, R168.reuse, R68 ;  /* 0x000000a89c44723c */ /* 0x080fe20000041844 */
[----:B------:R-:W4:Y:S02]  /*6ed0*/  LDSM.16.M88.4 R180, [R204+0x2000] ;  /* 0x00200000ccb4783b */ /* 0x000f240000000200 */
[C---:B--2---:R-:W-:Y:S02]  /*6ee0*/  ISETP.GT.AND P0, PT, R212.reuse, R223, PT ;  /* 0x000000dfd400720c */ /* 0x044fe40003f04270 */
[----:B------:R-:W-:Y:S03]  /*6ef0*/  IADD3 R212, R212, -0x1, RZ ;  /* 0xffffffffd4d47810 */ /* 0x000fe60007ffe0ff */
[C---:B------:R-:W-:Y:S01]  /*6f00*/  HMMA.16816.F32.BF16 R72, R164.reuse, R168, R72 ;  /* 0x000000a8a448723c */ /* 0x040fe20000041848 */
[----:B------:R-:W2:Y:S07]  /*6f10*/  LDSM.16.M88.4 R152, [R202+0x800] ;  /* 0x00080000ca98783b */ /* 0x000eae0000000200 */
[-C--:B------:R-:W-:Y:S01]  /*6f20*/  HMMA.16816.F32.BF16 R76, R164, R170.reuse, R76 ;  /* 0x000000aaa44c723c */ /* 0x080fe2000004184c */
[----:B------:R-:W5:Y:S07]  /*6f30*/  LDSM.16.M88.4 R160, [R202+0x1000] ;  /* 0x00100000caa0783b */ /* 0x000f6e0000000200 */
[----:B------:R-:W-:Y:S01]  /*6f40*/  HMMA.16816.F32.BF16 R80, R156, R170, R80 ;  /* 0x000000aa9c50723c */ /* 0x000fe20000041850 */
[----:B------:R-:W1:Y:S07]  /*6f50*/  LDSM.16.M88.4 R184, [R202+0x1800] ;  /* 0x00180000cab8783b */ /* 0x000e6e0000000200 */
[-C--:B---3--:R-:W-:Y:S01]  /*6f60*/  HMMA.16816.F32.BF16 R4, R172, R176.reuse, R4 ;  /* 0x000000b0ac04723c */ /* 0x088fe20000041804 */
[----:B------:R-:W3:Y:S07]  /*6f70*/  LDSM.16.M88.4 R188, [R202+0x2000] ;  /* 0x00200000cabc783b */ /* 0x000eee0000000200 */
[C---:B----4-:R-:W-:Y:S01]  /*6f80*/  HMMA.16816.F32.BF16 R8, R180.reuse, R176, R8 ;  /* 0x000000b0b408723c */ /* 0x050fe20000041808 */
[----:B------:R-:W-:Y:S07]  /*6f90*/  LDSM.16.M88.4 R164, [R205] ;  /* 0x00000000cda4783b */ /* 0x000fee0000000200 */
[-C--:B------:R-:W-:Y:S01]  /*6fa0*/  HMMA.16816.F32.BF16 R12, R180, R178.reuse, R12 ;  /* 0x000000b2b40c723c */ /* 0x080fe2000004180c */
[----:B------:R-:W4:Y:S07]  /*6fb0*/  LDSM.16.M88.4 R192, [R199] ;  /* 0x00000000c7c0783b */ /* 0x000f2e0000000200 */
[C---:B------:R-:W-:Y:S01]  /*6fc0*/  HMMA.16816.F32.BF16 R16, R172.reuse, R178, R16 ;  /* 0x000000b2ac10723c */ /* 0x040fe20000041810 */
[----:B------:R-:W0:Y:S07]  /*6fd0*/  LDGDEPBAR ;  /* 0x00000000000079af */ /* 0x000e2e0000000000 */
[-C--:B--2---:R-:W-:Y:S08]  /*6fe0*/  HMMA.16816.F32.BF16 R20, R172, R152.reuse, R20 ;  /* 0x00000098ac14723c */ /* 0x084ff00000041814 */
[C---:B------:R-:W-:Y:S08]  /*6ff0*/  HMMA.16816.F32.BF16 R24, R180.reuse, R152, R24 ;  /* 0x00000098b418723c */ /* 0x040ff00000041818 */
[-C--:B------:R-:W-:Y:S08]  /*7000*/  HMMA.16816.F32.BF16 R28, R180, R154.reuse, R28 ;  /* 0x0000009ab41c723c */ /* 0x080ff0000004181c */
[C---:B------:R-:W-:Y:S01]  /*7010*/  HMMA.16816.F32.BF16 R32, R172.reuse, R154, R32 ;  /* 0x0000009aac20723c */ /* 0x040fe20000041820 */
[----:B------:R-:W2:Y:S07]  /*7020*/  LDSM.16.M88.4 R152, [R205+0x2000] ;  /* 0x00200000cd98783b */ /* 0x000eae0000000200 */
[-C--:B-----5:R-:W-:Y:S08]  /*7030*/  HMMA.16816.F32.BF16 R36, R172, R160.reuse, R36 ;  /* 0x000000a0ac24723c */ /* 0x0a0ff00000041824 */
[C---:B------:R-:W-:Y:S08]  /*7040*/  HMMA.16816.F32.BF16 R40, R180.reuse, R160, R40 ;  /* 0x000000a0b428723c */ /* 0x040ff00000041828 */
[-C--:B------:R-:W-:Y:S08]  /*7050*/  HMMA.16816.F32.BF16 R44, R180, R162.reuse, R44 ;  /* 0x000000a2b42c723c */ /* 0x080ff0000004182c */
[C---:B------:R-:W-:Y:S08]  /*7060*/  HMMA.16816.F32.BF16 R48, R172.reuse, R162, R48 ;  /* 0x000000a2ac30723c */ /* 0x040ff00000041830 */
[-C--:B-1----:R-:W-:Y:S08]  /*7070*/  HMMA.16816.F32.BF16 R52, R172, R184.reuse, R52 ;  /* 0x000000b8ac34723c */ /* 0x082ff00000041834 */
[C---:B------:R-:W-:Y:S08]  /*7080*/  HMMA.16816.F32.BF16 R56, R180.reuse, R184, R56 ;  /* 0x000000b8b438723c */ /* 0x040ff00000041838 */
[-C--:B------:R-:W-:Y:S08]  /*7090*/  HMMA.16816.F32.BF16 R60, R180, R186.reuse, R60 ;  /* 0x000000bab43c723c */ /* 0x080ff0000004183c */
[C---:B------:R-:W-:Y:S08]  /*70a0*/  HMMA.16816.F32.BF16 R64, R172.reuse, R186, R64 ;  /* 0x000000baac40723c */ /* 0x040ff00000041840 */
[-C--:B---3--:R-:W-:Y:S08]  /*70b0*/  HMMA.16816.F32.BF16 R68, R172, R188.reuse, R68 ;  /* 0x000000bcac44723c */ /* 0x088ff00000041844 */
[C---:B------:R-:W-:Y:S08]  /*70c0*/  HMMA.16816.F32.BF16 R72, R180.reuse, R188, R72 ;  /* 0x000000bcb448723c */ /* 0x040ff00000041848 */
[-C--:B------:R-:W-:Y:S08]  /*70d0*/  HMMA.16816.F32.BF16 R76, R180, R190.reuse, R76 ;  /* 0x000000beb44c723c */ /* 0x080ff0000004184c */
[----:B------:R-:W-:Y:S08]  /*70e0*/  HMMA.16816.F32.BF16 R80, R172, R190, R80 ;  /* 0x000000beac50723c */ /* 0x000ff00000041850 */
[-C--:B----4-:R-:W-:Y:S08]  /*70f0*/  HMMA.16816.F32.BF16 R4, R164, R192.reuse, R4 ;  /* 0x000000c0a404723c */ /* 0x090ff00000041804 */
[C---:B--2---:R-:W-:Y:S08]  /*7100*/  HMMA.16816.F32.BF16 R8, R152.reuse, R192, R8 ;  /* 0x000000c09808723c */ /* 0x044ff00000041808 */
[-C--:B------:R-:W-:Y:S08]  /*7110*/  HMMA.16816.F32.BF16 R12, R152, R194.reuse, R12 ;  /* 0x000000c2980c723c */ /* 0x080ff0000004180c */
[----:B------:R-:W-:Y:S01]  /*7120*/  FMUL.FTZ R0, R4, c[0x0][0x320] ;  /* 0x0000c80004007a20 */ /* 0x000fe20000410000 */
[C---:B------:R-:W-:Y:S03]  /*7130*/  HMMA.16816.F32.BF16 R16, R164.reuse, R194, R16 ;  /* 0x000000c2a410723c */ /* 0x040fe60000041810 */
[----:B------:R1:W-:Y:S04]  /*7140*/  MUFU.TANH R160, R0 ;  /* 0x0000000000a07308 */ /* 0x0003e80000002400 */
[----:B------:R-:W-:Y:S02]  /*7150*/  FMUL.FTZ R10, R10, c[0x0][0x320] ;  /* 0x0000c8000a0a7a20 */ /* 0x000fe40000410000 */
[----:B------:R-:W-:Y:S04]  /*7160*/  FMUL.FTZ R11, R11, c[0x0][0x320] ;  /* 0x0000c8000b0b7a20 */ /* 0x000fe80000410000 */
[----:B------:R-:W-:Y:S10]  /*7170*/  MUFU.TANH R169, R10 ;  /* 0x0000000a00a97308 */ /* 0x000ff40000002400 */
[----:B------:R-:W-:Y:S01]  /*7180*/  MUFU.TANH R168, R11 ;  /* 0x0000000b00a87308 */ /* 0x000fe20000002400 */
[----:B-1----:R-:W-:Y:S09]  /*7190*/  FMUL.FTZ R0, R5, c[0x0][0x320] ;  /* 0x0000c80005007a20 */ /* 0x002ff20000410000 */
[----:B------:R1:W-:Y:S02]  /*71a0*/  MUFU.TANH R159, R0 ;  /* 0x00000000009f7308 */ /* 0x0003e40000002400 */
[----:B-1----:R-:W-:Y:S08]  /*71b0*/  FMUL.FTZ R0, R6, c[0x0][0x320] ;  /* 0x0000c80006007a20 */ /* 0x002ff00000410000 */
[----:B------:R1:W2:Y:S02]  /*71c0*/  MUFU.TANH R163, R0 ;  /* 0x0000000000a37308 */ /* 0x0002a40000002400 */
[----:B-1----:R-:W-:Y:S02]  /*71d0*/  FMUL.FTZ R0, R7, c[0x0][0x320] ;  /* 0x0000c80007007a20 */ /* 0x002fe40000410000 */
[----:B------:R-:W1:Y:S06]  /*71e0*/  LDSM.16.M88.4 R4, [R199+0x800] ;  /* 0x00080000c704783b */ /* 0x000e6c0000000200 */
[----:B------:R3:W4:Y:S02]  /*71f0*/  MUFU.TANH R161, R0 ;  /* 0x0000000000a17308 */ /* 0x0007240000002400 */
[----:B---3--:R-:W-:Y:S08]  /*7200*/  FMUL.FTZ R0, R8, c[0x0][0x320] ;  /* 0x0000c80008007a20 */ /* 0x008ff00000410000 */
[----:B------:R3:W-:Y:S01]  /*7210*/  MUFU.TANH R171, R0 ;  /* 0x0000000000ab7308 */ /* 0x0007e20000002400 */
[-C--:B-1----:R-:W-:Y:S08]  /*7220*/  HMMA.16816.F32.BF16 R20, R164, R4.reuse, R20 ;  /* 0x00000004a414723c */ /* 0x082ff00000041814 */
[C---:B------:R-:W-:Y:S04]  /*7230*/  HMMA.16816.F32.BF16 R24, R152.reuse, R4, R24 ;  /* 0x000000049818723c */ /* 0x040fe80000041818 */
[----:B---3--:R-:W-:Y:S02]  /*7240*/  FMUL.FTZ R0, R9, c[0x0][0x320] ;  /* 0x0000c80009007a20 */ /* 0x008fe40000410000 */
[----:B------:R-:W1:Y:S02]  /*7250*/  LDSM.16.M88.4 R8, [R199+0x1000] ;  /* 0x00100000c708783b */ /* 0x000e640000000200 */
[-C--:B------:R-:W-:Y:S01]  /*7260*/  HMMA.16816.F32.BF16 R28, R152, R6.reuse, R28 ;  /* 0x00000006981c723c */ /* 0x080fe2000004181c */
[----:B------:R3:W-:Y:S07]  /*7270*/  MUFU.TANH R162, R0 ;  /* 0x0000000000a27308 */ /* 0x0007ee0000002400 */
[C---:B------:R-:W-:Y:S08]  /*7280*/  HMMA.16816.F32.BF16 R32, R164.reuse, R6, R32 ;  /* 0x00000006a420723c */ /* 0x040ff00000041820 */
[----:B------:R-:W-:Y:S04]  /*7290*/  FMUL.FTZ R5, R26, c[0x0][0x320] ;  /* 0x0000c8001a057a20 */ /* 0x000fe80000410000 */
[----:B------:R-:W-:Y:S01]  /*72a0*/  FMUL.FTZ R4, R27, c[0x0][0x320] ;  /* 0x0000c8001b047a20 */ /* 0x000fe20000410000 */
[----:B------:R-:W-:Y:S01]  /*72b0*/  MUFU.TANH R173, R5 ;  /* 0x0000000500ad7308 */ /* 0x000fe20000002400 */
[----:B---3--:R-:W-:Y:S09]  /*72c0*/  FMUL.FTZ R0, R12, c[0x0][0x320] ;  /* 0x0000c8000c007a20 */ /* 0x008ff20000410000 */
[----:B------:R3:W-:Y:S10]  /*72d0*/  MUFU.TANH R156, R0 ;  /* 0x00000000009c7308 */ /* 0x0007f40000002400 */
[----:B------:R5:W-:Y:S01]  /*72e0*/  MUFU.TANH R180, R4 ;  /* 0x0000000400b47308 */ /* 0x000be20000002400 */
[-C--:B-1----:R-:W-:Y:S08]  /*72f0*/  HMMA.16816.F32.BF16 R36, R164, R8.reuse, R36 ;  /* 0x00000008a424723c */ /* 0x082ff00000041824 */
[C---:B------:R-:W-:Y:S04]  /*7300*/  HMMA.16816.F32.BF16 R40, R152.reuse, R8, R40 ;  /* 0x000000089828723c */ /* 0x040fe80000041828 */
[----:B---3--:R-:W-:Y:S04]  /*7310*/  FMUL.FTZ R0, R13, c[0x0][0x320] ;  /* 0x0000c8000d007a20 */ /* 0x008fe80000410000 */
[-C--:B------:R-:W-:Y:S01]  /*7320*/  HMMA.16816.F32.BF16 R44, R152, R10.reuse, R44 ;  /* 0x0000000a982c723c */ /* 0x080fe2000004182c */
[----:B------:R1:W-:Y:S01]  /*7330*/  MUFU.TANH R87, R0 ;  /* 0x0000000000577308 */ /* 0x0003e20000002400 */
[----:B-----5:R-:W3:Y:S06]  /*7340*/  LDSM.16.M88.4 R4, [R199+0x1800] ;  /* 0x00180000c704783b */ /* 0x020eec0000000200 */
[C---:B------:R-:W-:Y:S08]  /*7350*/  HMMA.16816.F32.BF16 R48, R164.reuse, R10, R48 ;  /* 0x0000000aa430723c */ /* 0x040ff00000041830 */
[----:B------:R-:W-:Y:S04]  /*7360*/  FMUL.FTZ R9, R41, c[0x0][0x320] ;  /* 0x0000c80029097a20 */ /* 0x000fe80000410000 */
[----:B------:R-:W-:Y:S01]  /*7370*/  MUFU.TANH R188, R9 ;  /* 0x0000000900bc7308 */ /* 0x000fe20000002400 */
[----:B------:R-:W-:Y:S02]  /*7380*/  FMUL.FTZ R8, R42, c[0x0][0x320] ;  /* 0x0000c8002a087a20 */ /* 0x000fe40000410000 */
[----:B-1----:R-:W-:Y:S07]  /*7390*/  FMUL.FTZ R0, R14, c[0x0][0x320] ;  /* 0x0000c8000e007a20 */ /* 0x002fee0000410000 */
[----:B------:R1:W-:Y:S10]  /*73a0*/  MUFU.TANH R157, R0 ;  /* 0x00000000009d7308 */ /* 0x0003f40000002400 */
[----:B------:R5:W-:Y:S01]  /*73b0*/  MUFU.TANH R189, R8 ;  /* 0x0000000800bd7308 */ /* 0x000be20000002400 */
[-C--:B---3--:R-:W-:Y:S03]  /*73c0*/  HMMA.16816.F32.BF16 R52, R164, R4.reuse, R52 ;  /* 0x00000004a434723c */ /* 0x088fe60000041834 */
[----:B-1----:R-:W-:Y:S05]  /*73d0*/  FMUL.FTZ R0, R15, c[0x0][0x320] ;  /* 0x0000c8000f007a20 */ /* 0x002fea0000410000 */
[C---:B------:R-:W-:Y:S01]  /*73e0*/  HMMA.16816.F32.BF16 R56, R152.reuse, R4, R56 ;  /* 0x000000049838723c */ /* 0x040fe20000041838 */
[----:B------:R1:W-:Y:S07]  /*73f0*/  MUFU.TANH R158, R0 ;  /* 0x00000000009e7308 */ /* 0x0003ee0000002400 */
[-C--:B------:R-:W-:Y:S01]  /*7400*/  HMMA.16816.F32.BF16 R60, R152, R6.reuse, R60 ;  /* 0x00000006983c723c */ /* 0x080fe2000004183c */
[----:B-----5:R-:W3:Y:S01]  /*7410*/  LDSM.16.M88.4 R8, [R199+0x2000] ;  /* 0x00200000c708783b */ /* 0x020ee20000000200 */
[----:B------:R-:W-:Y:S06]  /*7420*/  DEPBAR.LE SB0, 0x0 ;  /* 0x000080000000791a */ /* 0x000fec0000000000 */
[C---:B------:R-:W-:Y:S01]  /*7430*/  HMMA.16816.F32.BF16 R64, R164.reuse, R6, R64 ;  /* 0x00000006a440723c */ /* 0x040fe20000041840 */
[----:B------:R-:W-:Y:S07]  /*7440*/  BAR.SYNC.DEFER_BLOCKING 0x0 ;  /* 0x0000000000007b1d */ /* 0x000fee0000010000 */
[----:B------:R-:W-:Y:S04]  /*7450*/  FMUL.FTZ R4, R57, c[0x0][0x320] ;  /* 0x0000c80039047a20 */ /* 0x000fe80000410000 */
[----:B-1----:R-:W-:Y:S02]  /*7460*/  FMUL.FTZ R0, R16, c[0x0][0x320] ;  /* 0x0000c80010007a20 */ /* 0x002fe40000410000 */
[----:B------:R-:W-:Y:S02]  /*7470*/  FMUL.FTZ R5, R56, c[0x0][0x320] ;  /* 0x0000c80038057a20 */ /* 0x000fe40000410000 */
[----:B------:R1:W-:Y:S01]  /*7480*/  MUFU.TANH R86, R0 ;  /* 0x0000000000567308 */ /* 0x0003e20000002400 */
[-C--:B---3--:R-:W-:Y:S03]  /*7490*/  HMMA.16816.F32.BF16 R68, R164, R8.reuse, R68 ;  /* 0x00000008a444723c */ /* 0x088fe60000041844 */
[----:B-1----:R-:W-:Y:S05]  /*74a0*/  FMUL.FTZ R0, R17, c[0x0][0x320] ;  /* 0x0000c80011007a20 */ /* 0x002fea0000410000 */
[C---:B------:R-:W-:Y:S01]  /*74b0*/  HMMA.16816.F32.BF16 R72, R152.reuse, R8, R72 ;  /* 0x000000089848723c */ /* 0x040fe20000041848 */
[----:B------:R1:W-:Y:S06]  /*74c0*/  MUFU.TANH R12, R0 ;  /* 0x00000000000c7308 */ /* 0x0003ec0000002400 */
[----:B------:R-:W-:Y:S01]  /*74d0*/  FMUL.FTZ R8, R62, c[0x0][0x320] ;  /* 0x0000c8003e087a20 */ /* 0x000fe20000410000 */
[-C--:B------:R-:W-:Y:S04]  /*74e0*/  HMMA.16816.F32.BF16 R76, R152, R10.reuse, R76 ;  /* 0x0000000a984c723c */ /* 0x080fe8000004184c */
[----:B------:R-:W-:Y:S04]  /*74f0*/  FMUL.FTZ R9, R63, c[0x0][0x320] ;  /* 0x0000c8003f097a20 */ /* 0x000fe80000410000 */
[----:B------:R-:W-:Y:S01]  /*7500*/  MUFU.TANH R155, R9 ;  /* 0x00000009009b7308 */ /* 0x000fe20000002400 */
[----:B------:R-:W-:Y:S07]  /*7510*/  HMMA.16816.F32.BF16 R80, R164, R10, R80 ;  /* 0x0000000aa450723c */ /* 0x000fee0000041850 */
[----:B------:R-:W-:Y:S02]  /*7520*/  FMUL.FTZ R6, R73, c[0x0][0x320] ;  /* 0x0000c80049067a20 */ /* 0x000fe40000410000 */
[----:B------:R-:W-:Y:S03]  /*7530*/  MUFU.TANH R164, R8 ;  /* 0x0000000800a47308 */ /* 0x000fe60000002400 */
[----:B-1----:R-:W-:Y:S02]  /*7540*/  FMUL.FTZ R0, R18, c[0x0][0x320] ;  /* 0x0000c80012007a20 */ /* 0x002fe40000410000 */
[----:B------:R-:W-:Y:S02]  /*7550*/  FMUL.FTZ R11, R75, c[0x0][0x320] ;  /* 0x0000c8004b0b7a20 */ /* 0x000fe40000410000 */
[----:B------:R-:W-:Y:S03]  /*7560*/  FMUL.FTZ R7, R76, c[0x0][0x320] ;  /* 0x0000c8004c077a20 */ /* 0x000fe60000410000 */
[----:B------:R1:W3:Y:S10]  /*7570*/  MUFU.TANH R16, R0 ;  /* 0x0000000000107308 */ /* 0x0002f40000002400 */
[----:B------:R-:W-:Y:S10]  /*7580*/  MUFU.TANH R195, R11 ;  /* 0x0000000b00c37308 */ /* 0x000ff40000002400 */
[----:B------:R5:W-:Y:S01]  /*7590*/  MUFU.TANH R193, R7 ;  /* 0x0000000700c17308 */ /* 0x000be20000002400 */
[----:B-1----:R-:W-:Y:S09]  /*75a0*/  FMUL.FTZ R0, R19, c[0x0][0x320] ;  /* 0x0000c80013007a20 */ /* 0x002ff20000410000 */
[----:B------:R1:W1:Y:S01]  /*75b0*/  MUFU.TANH R15, R0 ;  /* 0x00000000000f7308 */ /* 0x0002620000002400 */
[----:B-----5:R-:W-:Y:S09]  /*75c0*/  FMUL.FTZ R7, R77, c[0x0][0x320] ;  /* 0x0000c8004d077a20 */ /* 0x020ff20000410000 */
[----:B------:R-:W-:Y:S01]  /*75d0*/  MUFU.TANH R190, R7 ;  /* 0x0000000700be7308 */ /* 0x000fe20000002400 */
[----:B-1----:R-:W-:Y:S09]  /*75e0*/  FMUL.FTZ R0, R20, c[0x0][0x320] ;  /* 0x0000c80014007a20 */ /* 0x002ff20000410000 */
[----:B------:R1:W-:Y:S02]  /*75f0*/  MUFU.TANH R19, R0 ;  /* 0x0000000000137308 */ /* 0x0003e40000002400 */
[----:B-1----:R-:W-:Y:S08]  /*7600*/  FMUL.FTZ R0, R21, c[0x0][0x320] ;  /* 0x0000c80015007a20 */ /* 0x002ff00000410000 */
[----:B------:R1:W-:Y:S02]  /*7610*/  MUFU.TANH R20, R0 ;  /* 0x0000000000147308 */ /* 0x0003e40000002400 */
[----:B-1----:R-:W-:Y:S08]  /*7620*/  FMUL.FTZ R0, R22, c[0x0][0x320] ;  /* 0x0000c80016007a20 */ /* 0x002ff00000410000 */
[----:B------:R1:W5:Y:S02]  /*7630*/  MUFU.TANH R21, R0 ;  /* 0x0000000000157308 */ /* 0x0003640000002400 */
[----:B-1----:R-:W-:Y:S08]  /*7640*/  FMUL.FTZ R0, R23, c[0x0][0x320] ;  /* 0x0000c80017007a20 */ /* 0x002ff00000410000 */
[----:B------:R1:W1:Y:S02]  /*7650*/  MUFU.TANH R170, R0 ;  /* 0x0000000000aa7308 */ /* 0x0002640000002400 */
[----:B-1----:R-:W-:Y:S08]  /*7660*/  FMUL.FTZ R0, R24, c[0x0][0x320] ;  /* 0x0000c80018007a20 */ /* 0x002ff00000410000 */
[----:B------:R1:W-:Y:S02]  /*7670*/  MUFU.TANH R24, R0 ;  /* 0x0000000000187308 */ /* 0x0003e40000002400 */
[----:B-1----:R-:W-:Y:S08]  /*7680*/  FMUL.FTZ R0, R25, c[0x0][0x320] ;  /* 0x0000c80019007a20 */ /* 0x002ff00000410000 */
[----:B------:R1:W-:Y:S02]  /*7690*/  MUFU.TANH R172, R0 ;  /* 0x0000000000ac7308 */ /* 0x0003e40000002400 */
[----:B-1----:R-:W-:Y:S08]  /*76a0*/  FMUL.FTZ R0, R28, c[0x0][0x320] ;  /* 0x0000c8001c007a20 */ /* 0x002ff00000410000 */
[----:B------:R1:W-:Y:S02]  /*76b0*/  MUFU.TANH R25, R0 ;  /* 0x0000000000197308 */ /* 0x0003e40000002400 */
[----:B-1----:R-:W-:Y:S08]  /*76c0*/  FMUL.FTZ R0, R29, c[0x0][0x320] ;  /* 0x0000c8001d007a20 */ /* 0x002ff00000410000 */
[----:B------:R1:W-:Y:S02]  /*76d0*/  MUFU.TANH R26, R0 ;  /* 0x00000000001a7308 */ /* 0x0003e40000002400 */
[----:B-1----:R-:W-:Y:S08]  /*76e0*/  FMUL.FTZ R0, R30, c[0x0][0x320] ;  /* 0x0000c8001e007a20 */ /* 0x002ff00000410000 */
[----:B------:R1:W-:Y:S10]  /*76f0*/  MUFU.TANH R30, R6 ;  /* 0x00000006001e7308 */ /* 0x0003f40000002400 */
[----:B------:R2:W-:Y:S01]  /*7700*/  MUFU.TANH R28, R0 ;  /* 0x00000000001c7308 */ /* 0x0005e20000002400 */
[----:B-1----:R-:W-:Y:S09]  /*7710*/  FMUL.FTZ R6, R80, c[0x0][0x320] ;  /* 0x0000c80050067a20 */ /* 0x002ff20000410000 */
[----:B------:R1:W-:Y:S01]  /*7720*/  MUFU.TANH R194, R6 ;  /* 0x0000000600c27308 */ /* 0x0003e20000002400 */
[----:B--2---:R-:W-:Y:S09]  /*7730*/  FMUL.FTZ R0, R31, c[0x0][0x320] ;  /* 0x0000c8001f007a20 */ /* 0x004ff20000410000 */
        /* <DEDUP_REMOVED lines=8> */
[----:B------:R2:W-:Y:S10]  /*77c0*/  MUFU.TANH R13, R0 ;  /* 0x00000000000d7308 */ /* 0x0005f40000002400 */
[----:B------:R3:W-:Y:S01]  /*77d0*/  MUFU.TANH R33, R5 ;  /* 0x0000000500217308 */ /* 0x0007e20000002400 */
[----:B-1----:R-:W-:Y:S09]  /*77e0*/  FMUL.FTZ R6, R83, c[0x0][0x320] ;  /* 0x0000c80053067a20 */ /* 0x002ff20000410000 */
[----:B------:R1:W-:Y:S01]  /*77f0*/  MUFU.TANH R219, R6 ;  /* 0x0000000600db7308 */ /* 0x0003e20000002400 */
[----:B--2---:R-:W-:Y:S09]  /*7800*/  FMUL.FTZ R0, R34, c[0x0][0x320] ;  /* 0x0000c80022007a20 */ /* 0x004ff20000410000 */
[----:B------:R2:W2:Y:S01]  /*7810*/  MUFU.TANH R18, R0 ;  /* 0x0000000000127308 */ /* 0x0004a20000002400 */
[----:B---3--:R-:W-:Y:S04]  /*7820*/  FMNMX.FTZ R5, R163, R3, !PT ;  /* 0x00000003a3057209 */ /* 0x008fe80007810000 */
[----:B----4-:R-:W-:Y:S04]  /*7830*/  FMNMX.FTZ R5, R161, R5, !PT ;  /* 0x00000005a1057209 */ /* 0x010fe80007810000 */
[----:B------:R-:W-:Y:S02]  /*7840*/  FMNMX.FTZ R5, R16, R5, !PT ;  /* 0x0000000510057209 */ /* 0x000fe40007810000 */
[----:B-1----:R-:W-:Y:S02]  /*7850*/  FMNMX.FTZ R6, R169, R85, !PT ;  /* 0x00000055a9067209 */ /* 0x002fe40007810000 */
[----:B------:R-:W-:Y:S02]  /*7860*/  FMNMX.FTZ R5, R15, R5, !PT ;  /* 0x000000050f057209 */ /* 0x000fe40007810000 */
[----:B------:R-:W-:Y:S02]  /*7870*/  FMNMX.FTZ R6, R168, R6, !PT ;  /* 0x00000006a8067209 */ /* 0x000fe40007810000 */
[----:B-----5:R-:W-:Y:S02]  /*7880*/  FMNMX.FTZ R5, R21, R5, !PT ;  /* 0x0000000515057209 */ /* 0x020fe40007810000 */
[----:B------:R-:W-:Y:S01]  /*7890*/  FMNMX.FTZ R7, R157, R6, !PT ;  /* 0x000000069d077209 */ /* 0x000fe20007810000 */
[----:B--2---:R-:W-:Y:S01]  /*78a0*/  FMUL.FTZ R0, R35, c[0x0][0x320] ;  /* 0x0000c80023007a20 */ /* 0x004fe20000410000 */
[----:B------:R-:W-:Y:S01]  /*78b0*/  FMNMX.FTZ R5, R170, R5, !PT ;  /* 0x00000005aa057209 */ /* 0x000fe20007810000 */
[----:B------:R1:W-:Y:S03]  /*78c0*/  MUFU.TANH R35, R4 ;  /* 0x0000000400237308 */ /* 0x0003e60000002400 */
[----:B------:R-:W-:Y:S07]  /*78d0*/  FMNMX.FTZ R5, R18, R5, !PT ;  /* 0x0000000512057209 */ /* 0x000fee0007810000 */
[----:B------:R2:W3:Y:S01]  /*78e0*/  MUFU.TANH R17, R0 ;  /* 0x0000000000117308 */ /* 0x0004e20000002400 */
[----:B-1----:R-:W-:Y:S09]  /*78f0*/  FMUL.FTZ R4, R72, c[0x0][0x320] ;  /* 0x0000c80048047a20 */ /* 0x002ff20000410000 */
[----:B------:R1:W-:Y:S01]  /*7900*/  MUFU.TANH R31, R4 ;  /* 0x00000004001f7308 */ /* 0x0003e20000002400 */
[----:B--2---:R-:W-:Y:S01]  /*7910*/  FMUL.FTZ R0, R36, c[0x0][0x320] ;  /* 0x0000c80024007a20 */ /* 0x004fe20000410000 */
[----:B---3--:R-:W-:Y:S08]  /*7920*/  FMNMX.FTZ R5, R17, R5, !PT ;  /* 0x0000000511057209 */ /* 0x008ff00007810000 */
[----:B------:R2:W-:Y:S01]  /*7930*/  MUFU.TANH R179, R0 ;  /* 0x0000000000b37308 */ /* 0x0005e20000002400 */
[----:B-1----:R-:W-:Y:S04]  /*7940*/  FMNMX.FTZ R4, R171, R84, !PT ;  /* 0x00000054ab047209 */ /* 0x002fe80007810000 */
[----:B------:R-:W-:Y:S04]  /*7950*/  FMNMX.FTZ R4, R162, R4, !PT ;  /* 0x00000004a2047209 */ /* 0x000fe80007810000 */
[----:B------:R-:W-:Y:S01]  /*7960*/  FMNMX.FTZ R4, R156, R4, !PT ;  /* 0x000000049c047209 */ /* 0x000fe20007810000 */
[----:B--2---:R-:W-:Y:S03]  /*7970*/  FMUL.FTZ R0, R37, c[0x0][0x320] ;  /* 0x0000c80025007a20 */ /* 0x004fe60000410000 */
[----:B------:R-:W-:Y:S01]  /*7980*/  FMNMX.FTZ R4, R87, R4, !PT ;  /* 0x0000000457047209 */ /* 0x000fe20007810000 */
[----:B------:R1:W-:Y:S03]  /*7990*/  MUFU.TANH R182, R0 ;  /* 0x0000000000b67308 */ /* 0x0003e60000002400 */
[----:B------:R-:W-:Y:S04]  /*79a0*/  FMNMX.FTZ R4, R24, R4, !PT ;  /* 0x0000000418047209 */ /* 0x000fe80007810000 */
[----:B------:R-:W-:Y:S04]  /*79b0*/  FMNMX.FTZ R4, R172, R4, !PT ;  /* 0x00000004ac047209 */ /* 0x000fe80007810000 */
[----:B------:R-:W-:Y:S04]  /*79c0*/  FMNMX.FTZ R4, R25, R4, !PT ;  /* 0x0000000419047209 */ /* 0x000fe80007810000 */
[----:B------:R-:W-:Y:S01]  /*79d0*/  FMNMX.FTZ R4, R26, R4, !PT ;  /* 0x000000041a047209 */ /* 0x000fe20007810000 */
[----:B-1----:R-:W-:Y:S04]  /*79e0*/  FMUL.FTZ R0, R38, c[0x0][0x320] ;  /* 0x0000c80026007a20 */ /* 0x002fe80000410000 */
[----:B------:R1:W2:Y:S02]  /*79f0*/  MUFU.TANH R185, R0 ;  /* 0x0000000000b97308 */ /* 0x0002a40000002400 */
[----:B-1----:R-:W-:Y:S01]  /*7a00*/  FMUL.FTZ R0, R39, c[0x0][0x320] ;  /* 0x0000c80027007a20 */ /* 0x002fe20000410000 */
[----:B--2---:R-:W-:Y:S07]  /*7a10*/  FMNMX.FTZ R5, R185, R5, !PT ;  /* 0x00000005b9057209 */ /* 0x004fee0007810000 */
[----:B------:R1:W2:Y:S02]  /*7a20*/  MUFU.TANH R186, R0 ;  /* 0x0000000000ba7308 */ /* 0x0002a40000002400 */
[----:B-1----:R-:W-:Y:S01]  /*7a30*/  FMUL.FTZ R0, R40, c[0x0][0x320] ;  /* 0x0000c80028007a20 */ /* 0x002fe20000410000 */
[----:B--2---:R-:W-:Y:S07]  /*7a40*/  FMNMX.FTZ R5, R186, R5, !PT ;  /* 0x00000005ba057209 */ /* 0x004fee0007810000 */
[----:B------:R1:W2:Y:S02]  /*7a50*/  MUFU.TANH R187, R0 ;  /* 0x0000000000bb7308 */ /* 0x0002a40000002400 */
[----:B-1----:R-:W-:Y:S01]  /*7a60*/  FMUL.FTZ R0, R43, c[0x0][0x320] ;  /* 0x0000c8002b007a20 */ /* 0x002fe20000410000 */
[----:B--2---:R-:W-:Y:S07]  /*7a70*/  FMNMX.FTZ R4, R187, R4, !PT ;  /* 0x00000004bb047209 */ /* 0x004fee0007810000 */
[----:B------:R1:W-:Y:S01]  /*7a80*/  MUFU.TANH R245, R0 ;  /* 0x0000000000f57308 */ /* 0x0003e20000002400 */
[----:B------:R-:W-:Y:S01]  /*7a90*/  FMNMX.FTZ R4, R188, R4, !PT ;  /* 0x00000004bc047209 */ /* 0x000fe20007810000 */
[----:B-1----:R-:W-:Y:S08]  /*7aa0*/  FMUL.FTZ R0, R44, c[0x0][0x320] ;  /* 0x0000c8002c007a20 */ /* 0x002ff00000410000 */
[----:B------:R1:W2:Y:S02]  /*7ab0*/  MUFU.TANH R243, R0 ;  /* 0x0000000000f37308 */ /* 0x0002a40000002400 */
[----:B-1----:R-:W-:Y:S01]  /*7ac0*/  FMUL.FTZ R0, R45, c[0x0][0x320] ;  /* 0x0000c8002d007a20 */ /* 0x002fe20000410000 */
[----:B--2---:R-:W-:Y:S07]  /*7ad0*/  FMNMX.FTZ R4, R243, R4, !PT ;  /* 0x00000004f3047209 */ /* 0x004fee0007810000 */
[----:B------:R1:W2:Y:S02]  /*7ae0*/  MUFU.TANH R247, R0 ;  /* 0x0000000000f77308 */ /* 0x0002a40000002400 */
[----:B-1----:R-:W-:Y:S01]  /*7af0*/  FMUL.FTZ R0, R46, c[0x0][0x320] ;  /* 0x0000c8002e007a20 */ /* 0x002fe20000410000 */
[----:B--2---:R-:W-:Y:S07]  /*7b00*/  FMNMX.FTZ R4, R247, R4, !PT ;  /* 0x00000004f7047209 */ /* 0x004fee0007810000 */
[----:B------:R1:W-:Y:S01]  /*7b10*/  MUFU.TANH R251, R0 ;  /* 0x0000000000fb7308 */ /* 0x0003e20000002400 */
[----:B------:R-:W-:Y:S04]  /*7b20*/  FMNMX.FTZ R4, R33, R4, !PT ;  /* 0x0000000421047209 */ /* 0x000fe80007810000 */
[----:B------:R-:W-:Y:S01]  /*7b30*/  FMNMX.FTZ R4, R35, R4, !PT ;  /* 0x0000000423047209 */ /* 0x000fe20007810000 */
[----:B-1----:R-:W-:Y:S04]  /*7b40*/  FMUL.FTZ R0, R47, c[0x0][0x320] ;  /* 0x0000c8002f007a20 */ /* 0x002fe80000410000 */
[----:B------:R1:W-:Y:S02]  /*7b50*/  MUFU.TANH R214, R0 ;  /* 0x0000000000d67308 */ /* 0x0003e40000002400 */
[----:B-1----:R-:W-:Y:S08]  /*7b60*/  FMUL.FTZ R0, R48, c[0x0][0x320] ;  /* 0x0000c80030007a20 */ /* 0x002ff00000410000 */
[----:B------:R1:W-:Y:S02]  /*7b70*/  MUFU.TANH R44, R0 ;  /* 0x00000000002c7308 */ /* 0x0003e40000002400 */
[----:B-1----:R-:W-:Y:S08]  /*7b80*/  FMUL.FTZ R0, R49, c[0x0][0x320] ;  /* 0x0000c80031007a20 */ /* 0x002ff00000410000 */
[----:B------:R1:W-:Y:S02]  /*7b90*/  MUFU.TANH R174, R0 ;  /* 0x0000000000ae7308 */ /* 0x0003e40000002400 */
[----:B-1----:R-:W-:Y:S08]  /*7ba0*/  FMUL.FTZ R0, R50, c[0x0][0x320] ;  /* 0x0000c80032007a20 */ /* 0x002ff00000410000 */
[----:B------:R1:W2:Y:S02]  /*7bb0*/  MUFU.TANH R183, R0 ;  /* 0x0000000000b77308 */ /* 0x0002a40000002400 */
[----:B-1----:R-:W-:Y:S01]  /*7bc0*/  FMUL.FTZ R0, R51, c[0x0][0x320] ;  /* 0x0000c80033007a20 */ /* 0x002fe20000410000 */
[----:B--2---:R-:W-:Y:S07]  /*7bd0*/  FMNMX.FTZ R5, R183, R5, !PT ;  /* 0x00000005b7057209 */ /* 0x004fee0007810000 */
[----:B------:R1:W2:Y:S02]  /*7be0*/  MUFU.TANH R184, R0 ;  /* 0x0000000000b87308 */ /* 0x0002a40000002400 */
[----:B-1----:R-:W-:Y:S01]  /*7bf0*/  FMUL.FTZ R0, R52, c[0x0][0x320] ;  /* 0x0000c80034007a20 */ /* 0x002fe20000410000 */
[----:B--2---:R-:W-:Y:S07]  /*7c00*/  FMNMX.FTZ R5, R184, R5, !PT ;  /* 0x00000005b8057209 */ /* 0x004fee0007810000 */
        /* <DEDUP_REMOVED lines=21> */
[----:B------:R-:W-:Y:S02]  /*7d60*/  FMNMX.FTZ R6, R31, R4, !PT ;  /* 0x000000041f067209 */ /* 0x000fe40007810000 */
[----:B------:R-:W-:Y:S01]  /*7d70*/  FMNMX.FTZ R4, R158, R7, !PT ;  /* 0x000000079e047209 */ /* 0x000fe20007810000 */
[----:B------:R-:W-:Y:S01]  /*7d80*/  FMUL.FTZ R7, R74, c[0x0][0x320] ;  /* 0x0000c8004a077a20 */ /* 0x000fe20000410000 */
[----:B------:R-:W-:Y:S02]  /*7d90*/  FMNMX.FTZ R6, R30, R6, !PT ;  /* 0x000000061e067209 */ /* 0x000fe40007810000 */
[----:B------:R-:W-:Y:S02]  /*7da0*/  FMNMX.FTZ R4, R173, R4, !PT ;  /* 0x00000004ad047209 */ /* 0x000fe40007810000 */
[----:B------:R-:W-:Y:S01]  /*7db0*/  FMNMX.FTZ R6, R193, R6, !PT ;  /* 0x00000006c1067209 */ /* 0x000fe20007810000 */
[----:B------:R2:W-:Y:S01]  /*7dc0*/  MUFU.TANH R192, R7 ;  /* 0x0000000700c07308 */ /* 0x0005e20000002400 */
[----:B------:R-:W-:Y:S02]  /*7dd0*/  FMNMX.FTZ R4, R180, R4, !PT ;  /* 0x00000004b4047209 */ /* 0x000fe40007810000 */
[----:B------:R-:W-:Y:S02]  /*7de0*/  FMNMX.FTZ R6, R190, R6, !PT ;  /* 0x00000006be067209 */ /* 0x000fe40007810000 */
[----:B------:R-:W-:Y:S03]  /*7df0*/  FMNMX.FTZ R4, R28, R4, !PT ;  /* 0x000000041c047209 */ /* 0x000fe60007810000 */
[----:B------:R-:W3:Y:S01]  /*7e00*/  SHFL.BFLY PT, R9, R6, 0x2, 0x1f ;  /* 0x0c401f0006097f89 */ /* 0x000ee200000e0000 */
[----:B-1----:R-:W-:Y:S04]  /*7e10*/  FMUL.FTZ R0, R65, c[0x0][0x320] ;  /* 0x0000c80041007a20 */ /* 0x002fe80000410000 */
[----:B------:R1:W-:Y:S01]  /*7e20*/  MUFU.TANH R246, R0 ;  /* 0x0000000000f67308 */ /* 0x0003e20000002400 */
[----:B--2---:R-:W-:Y:S02]  /*7e30*/  FMNMX.FTZ R7, R181, R4, !PT ;  /* 0x00000004b5077209 */ /* 0x004fe40007810000 */
[----:B---3--:R-:W-:Y:S05]  /*7e40*/  FMNMX.FTZ R6, R6, R9, !PT ;  /* 0x0000000906067209 */ /* 0x008fea0007810000 */
[----:B------:R-:W2:Y:S01]  /*7e50*/  SHFL.BFLY PT, R9, R6, 0x1, 0x1f ;  /* 0x0c201f0006097f89 */ /* 0x000ea200000e0000 */
[----:B-1----:R-:W-:Y:S04]  /*7e60*/  FMUL.FTZ R0, R66, c[0x0][0x320] ;  /* 0x0000c80042007a20 */ /* 0x002fe80000410000 */
[----:B------:R1:W3:Y:S02]  /*7e70*/  MUFU.TANH R249, R0 ;  /* 0x0000000000f97308 */ /* 0x0002e40000002400 */
[----:B-1----:R-:W-:Y:S01]  /*7e80*/  FMUL.FTZ R0, R67, c[0x0][0x320] ;  /* 0x0000c80043007a20 */ /* 0x002fe20000410000 */
[----:B---3--:R-:W-:Y:S07]  /*7e90*/  FMNMX.FTZ R5, R249, R5, !PT ;  /* 0x00000005f9057209 */ /* 0x008fee0007810000 */
[----:B------:R1:W3:Y:S02]  /*7ea0*/  MUFU.TANH R252, R0 ;  /* 0x0000000000fc7308 */ /* 0x0002e40000002400 */
[----:B-1----:R-:W-:Y:S01]  /*7eb0*/  FMUL.FTZ R0, R68, c[0x0][0x320] ;  /* 0x0000c80044007a20 */ /* 0x002fe20000410000 */
[----:B--2---:R-:W-:Y:S02]  /*7ec0*/  FMNMX.FTZ R68, R6, R9, !PT ;  /* 0x0000000906447209 */ /* 0x004fe40007810000 */
[----:B---3--:R-:W-:Y:S05]  /*7ed0*/  FMNMX.FTZ R5, R252, R5, !PT ;  /* 0x00000005fc057209 */ /* 0x008fea0007810000 */
        /* <DEDUP_REMOVED lines=8> */
[----:B-1----:R-:W-:Y:S02]  /*7f60*/  FMNMX.FTZ R0, R160, R2, !PT ;  /* 0x00000002a0007209 */ /* 0x002fe40007810000 */
[----:B--2---:R-:W-:Y:S02]  /*7f70*/  FMNMX.FTZ R5, R29, R5, !PT ;  /* 0x000000051d057209 */ /* 0x004fe40007810000 */
[----:B------:R-:W-:Y:S02]  /*7f80*/  FMNMX.FTZ R0, R159, R0, !PT ;  /* 0x000000009f007209 */ /* 0x000fe40007810000 */
[----:B------:R-:W-:Y:S02]  /*7f90*/  FMNMX.FTZ R5, R191, R5, !PT ;  /* 0x00000005bf057209 */ /* 0x000fe40007810000 */
[----:B------:R-:W-:Y:S02]  /*7fa0*/  FMNMX.FTZ R0, R86, R0, !PT ;  /* 0x0000000056007209 */ /* 0x000fe40007810000 */
[----:B------:R-:W-:Y:S02]  /*7fb0*/  FMNMX.FTZ R5, R219, R5, !PT ;  /* 0x00000005db057209 */ /* 0x000fe40007810000 */
[----:B------:R-:W-:Y:S03]  /*7fc0*/  FMNMX.FTZ R0, R12, R0, !PT ;  /* 0x000000000c007209 */ /* 0x000fe60007810000 */
[----:B------:R-:W1:Y:S01]  /*7fd0*/  SHFL.BFLY PT, R8, R5, 0x2, 0x1f ;  /* 0x0c401f0005087f89 */ /* 0x000e6200000e0000 */
[----:B------:R-:W-:Y:S04]  /*7fe0*/  FMNMX.FTZ R0, R19, R0, !PT ;  /* 0x0000000013007209 */ /* 0x000fe80007810000 */
[----:B------:R-:W-:Y:S04]  /*7ff0*/  FMNMX.FTZ R0, R20, R0, !PT ;  /* 0x0000000014007209 */ /* 0x000fe80007810000 */
[----:B------:R-:W-:Y:S04]  /*8000*/  FMNMX.FTZ R0, R14, R0, !PT ;  /* 0x000000000e007209 */ /* 0x000fe80007810000 */
[----:B------:R-:W-:Y:S04]  /*8010*/  FMNMX.FTZ R0, R13, R0, !PT ;  /* 0x000000000d007209 */ /* 0x000fe80007810000 */
[----:B------:R-:W-:Y:S04]  /*8020*/  FMNMX.FTZ R0, R179, R0, !PT ;  /* 0x00000000b3007209 */ /* 0x000fe80007810000 */
[----:B------:R-:W-:Y:S02]  /*8030*/  FMNMX.FTZ R0, R182, R0, !PT ;  /* 0x00000000b6007209 */ /* 0x000fe40007810000 */
[----:B-1----:R-:W-:Y:S02]  /*8040*/  FMNMX.FTZ R5, R5, R8, !PT ;  /* 0x0000000805057209 */ /* 0x002fe40007810000 */
        /* <DEDUP_REMOVED lines=9> */
[----:B------:R-:W-:Y:S02]  /*80e0*/  FMNMX.FTZ R0, R40, R0, !PT ;  /* 0x0000000028007209 */ /* 0x000fe40007810000 */
[----:B------:R-:W-:Y:S01]  /*80f0*/  @P0 MOV R5, R222 ;  /* 0x000000de00050202 */ /* 0x000fe20000000f00 */
[----:B------:R-:W-:Y:S01]  /*8100*/  FMUL.FTZ R154, R69, c[0x0][0x2d0] ;  /* 0x0000b400459a7a20 */ /* 0x000fe20000410000 */
[----:B------:R-:W-:Y:S04]  /*8110*/  FMNMX.FTZ R0, R194, R0, !PT ;  /* 0x00000000c2007209 */ /* 0x000fe80007810000 */
[----:B------:R-:W-:Y:S05]  /*8120*/  FMNMX.FTZ R0, R165, R0, !PT ;  /* 0x00000000a5007209 */ /* 0x000fea0007810000 */
[----:B------:R-:W1:Y:S02]  /*8130*/  SHFL.BFLY PT, R10, R0, 0x2, 0x1f ;  /* 0x0c401f00000a7f89 */ /* 0x000e6400000e0000 */
[----:B-1----:R-:W-:Y:S02]  /*8140*/  FMNMX.FTZ R4, R0, R10, !PT ;  /* 0x0000000a00047209 */ /* 0x002fe40007810000 */
[----:B------:R-:W-:Y:S01]  /*8150*/  FMNMX.FTZ R0, R189, R7, !PT ;  /* 0x00000007bd007209 */ /* 0x000fe20007810000 */
[----:B------:R-:W-:Y:S03]  /*8160*/  FMUL.FTZ R7, R78, c[0x0][0x320] ;  /* 0x0000c8004e077a20 */ /* 0x000fe60000410000 */
[----:B------:R-:W1:Y:S01]  /*8170*/  SHFL.BFLY PT, R10, R4, 0x1, 0x1f ;  /* 0x0c201f00040a7f89 */ /* 0x000e6200000e0000 */
[----:B------:R-:W-:Y:S01]  /*8180*/  FMNMX.FTZ R0, R245, R0, !PT ;  /* 0x00000000f5007209 */ /* 0x000fe20007810000 */
[----:B------:R2:W3:Y:S03]  /*8190*/  MUFU.TANH R74, R7 ;  /* 0x00000007004a7308 */ /* 0x0004e60000002400 */
[----:B------:R-:W-:Y:S04]  /*81a0*/  FMNMX.FTZ R0, R251, R0, !PT ;  /* 0x00000000fb007209 */ /* 0x000fe80007810000 */
[----:B------:R-:W-:Y:S02]  /*81b0*/  FMNMX.FTZ R0, R214, R0, !PT ;  /* 0x00000000d6007209 */ /* 0x000fe40007810000 */
[----:B-1----:R-:W-:Y:S02]  /*81c0*/  FMNMX.FTZ R70, R4, R10, !PT ;  /* 0x0000000a04467209 */ /* 0x002fe40007810000 */
[----:B--2---:R-:W-:Y:S01]  /*81d0*/  FMNMX.FTZ R7, R215, R0, !PT ;  /* 0x00000000d7077209 */ /* 0x004fe20007810000 */
[----:B------:R-:W-:Y:S02]  /*81e0*/  FMUL.FTZ R0, R79, c[0x0][0x320] ;  /* 0x0000c8004f007a20 */ /* 0x000fe40000410000 */
[----:B------:R-:W-:Y:S01]  /*81f0*/  FMUL.FTZ R153, R70, c[0x0][0x2d0] ;  /* 0x0000b40046997a20 */ /* 0x000fe20000410000 */
[----:B------:R-:W-:Y:S01]  /*8200*/  FMNMX.FTZ R7, R34, R7, !PT ;  /* 0x0000000722077209 */ /* 0x000fe20007810000 */
[----:B------:R1:W2:Y:S02]  /*8210*/  MUFU.TANH R75, R0 ;  /* 0x00000000004b7308 */ /* 0x0002a40000002400 */
[--C-:B------:R-:W-:Y:S08]  /*8220*/  FFMA.FTZ R9, R20, c[0x0][0x2d0], -R153.reuse ;  /* 0x0000b40014097a23 */ /* 0x100ff00000010899 */
[----:B------:R-:W-:Y:S01]  /*8230*/  MUFU.EX2 R228, R9 ;  /* 0x0000000900e47308 */ /* 0x000fe20000000800 */
[----:B-1----:R-:W-:Y:S01]  /*8240*/  FMNMX.FTZ R0, R164, R7, !PT ;  /* 0x00000007a4007209 */ /* 0x002fe20007810000 */
[----:B------:R-:W-:Y:S03]  /*8250*/  @P0 IMAD.WIDE.U32 R6, R212, c[0x0][0x1e0], RZ ;  /* 0x00007800d4060a25 */ /* 0x000fe600078e00ff */
[----:B------:R-:W-:Y:S01]  /*8260*/  FMNMX.FTZ R4, R155, R0, !PT ;  /* 0x000000009b047209 */ /* 0x000fe20007810000 */
[----:B------:R-:W-:Y:S03]  /*8270*/  FADD.FTZ R0, -R70, R2 ;  /* 0x0000000246007221 */ /* 0x000fe60000010100 */
[----:B------:R-:W-:Y:S01]  /*8280*/  FMNMX.FTZ R4, R192, R4, !PT ;  /* 0x00000004c0047209 */ /* 0x000fe20007810000 */
[----:B------:R-:W-:Y:S03]  /*8290*/  FMUL.FTZ R2, R0, c[0x0][0x2d0] ;  /* 0x0000b40000027a20 */ /* 0x000fe60000410000 */
[----:B------:R-:W-:Y:S01]  /*82a0*/  FMNMX.FTZ R0, R195, R4, !PT ;  /* 0x00000004c3007209 */ /* 0x000fe20007810000 */
[----:B------:R1:W4:Y:S01]  /*82b0*/  MUFU.EX2 R73, R2 ;  /* 0x0000000200497308 */ /* 0x0003220000000800 */
[----:B------:R-:W-:Y:S01]  /*82c0*/  FFMA.FTZ R4, R160, c[0x0][0x2d0], -R153 ;  /* 0x0000b400a0047a23 */ /* 0x000fe20000010899 */
[----:B------:R-:W-:Y:S02]  /*82d0*/  MOV R160, R193 ;  /* 0x000000c100a07202 */ /* 0x000fe40000000f00 */
[----:B---3--:R-:W-:Y:S04]  /*82e0*/  FMNMX.FTZ R0, R74, R0, !PT ;  /* 0x000000004a007209 */ /* 0x008fe80007810000 */
[----:B--2---:R-:W-:Y:S02]  /*82f0*/  FMNMX.FTZ R0, R75, R0, !PT ;  /* 0x000000004b007209 */ /* 0x004fe40007810000 */
[----:B------:R-:W-:Y:S01]  /*8300*/  MUFU.EX2 R233, R4 ;  /* 0x0000000400e97308 */ /* 0x000fe20000000800 */
[----:B-1----:R-:W-:Y:S02]  /*8310*/  FADD.FTZ R2, -R69, R3 ;  /* 0x0000000345027221 */ /* 0x002fe40000010100 */
[----:B------:R-:W1:Y:S01]  /*8320*/  SHFL.BFLY PT, R3, R0, 0x2, 0x1f ;  /* 0x0c401f0000037f89 */ /* 0x000e6200000e0000 */
[C---:B----4-:R-:W-:Y:S02]  /*8330*/  FMUL.FTZ R48, R73.reuse, R132 ;  /* 0x0000008449307220 */ /* 0x050fe40000410000 */
[----:B------:R-:W-:Y:S02]  /*8340*/  FMUL.FTZ R2, R2, c[0x0][0x2d0] ;  /* 0x0000b40002027a20 */ /* 0x000fe40000410000 */
[----:B------:R-:W-:Y:S02]  /*8350*/  FMUL.FTZ R49, R73, R133 ;  /* 0x0000008549317220 */ /* 0x000fe40000410000 */
[----:B------:R2:W3:Y:S01]  /*8360*/  MUFU.EX2 R72, R2 ;  /* 0x0000000200487308 */ /* 0x0004e20000000800 */
[----:B-1----:R-:W-:Y:S01]  /*8370*/  FMNMX.FTZ R0, R0, R3, !PT ;  /* 0x0000000300007209 */ /* 0x002fe20007810000 */
[--C-:B------:R-:W-:Y:S08]  /*8380*/  FFMA.FTZ R3, R12, c[0x0][0x2d0], -R153.reuse ;  /* 0x0000b4000c037a23 */ /* 0x100ff00000010899 */
[----:B------:R1:W-:Y:S01]  /*8390*/  MUFU.EX2 R241, R3 ;  /* 0x0000000300f17308 */ /* 0x0003e20000000800 */
[----:B--2---:R-:W-:Y:S02]  /*83a0*/  FADD.FTZ R2, -R68, R84 ;  /* 0x0000005444027221 */ /* 0x004fe40000010100 */
[----:B---3--:R-:W-:Y:S02]  /*83b0*/  FMUL.FTZ R50, R72, R134 ;  /* 0x0000008648327220 */ /* 0x008fe40000410000 */
[----:B------:R-:W-:Y:S02]  /*83c0*/  FMUL.FTZ R2, R2, c[0x0][0x2d0] ;  /* 0x0000b40002027a20 */ /* 0x000fe40000410000 */
[----:B------:R-:W-:Y:S03]  /*83d0*/  FMUL.FTZ R51, R72, R135 ;  /* 0x0000008748337220 */ /* 0x000fe60000410000 */
[----:B------:R2:W3:Y:S01]  /*83e0*/  MUFU.EX2 R71, R2 ;  /* 0x0000000200477308 */ /* 0x0004e20000000800 */
[--C-:B-1----:R-:W-:Y:S01]  /*83f0*/  FFMA.FTZ R3, R163, c[0x0][0x2d0], -R154.reuse ;  /* 0x0000b400a3037a23 */ /* 0x102fe2000001089a */
[----:B------:R-:W-:Y:S08]  /*8400*/  MOV R163, R219 ;  /* 0x000000db00a37202 */ /* 0x000ff00000000f00 */
[----:B------:R1:W-:Y:S01]  /*8410*/  MUFU.EX2 R234, R3 ;  /* 0x0000000300ea7308 */ /* 0x0003e20000000800 */
[--C-:B--2---:R-:W-:Y:S02]  /*8420*/  FFMA.FTZ R2, R159, c[0x0][0x2d0], -R153.reuse ;  /* 0x0000b4009f027a23 */ /* 0x104fe40000010899 */
[----:B------:R-:W-:Y:S07]  /*8430*/  FMUL.FTZ R159, R68, c[0x0][0x2d0] ;  /* 0x0000b400449f7a20 */ /* 0x000fee0000410000 */
[----:B------:R2:W4:Y:S01]  /*8440*/  MUFU.EX2 R240, R2 ;  /* 0x0000000200f07308 */ /* 0x0005220000000800 */
[C---:B---3--:R-:W-:Y:S02]  /*8450*/  FMUL.FTZ R41, R71.reuse, R125 ;  /* 0x0000007d47297220 */ /* 0x048fe40000410000 */
[C---:B------:R-:W-:Y:S02]  /*8460*/  FMUL.FTZ R45, R71.reuse, R129 ;  /* 0x00000081472d7220 */ /* 0x040fe40000410000 */
[C---:B------:R-:W-:Y:S02]  /*8470*/  FMUL.FTZ R57, R71.reuse, R141 ;  /* 0x0000008d47397220 */ /* 0x040fe40000410000 */
[C---:B------:R-:W-:Y:S02]  /*8480*/  FMUL.FTZ R56, R71.reuse, R140 ;  /* 0x0000008c47387220 */ /* 0x040fe40000410000 */
[C---:B------:R-:W-:Y:S02]  /*8490*/  FMUL.FTZ R60, R71.reuse, R144 ;  /* 0x00000090473c7220 */ /* 0x040fe40000410000 */
[----:B------:R-:W-:Y:S02]  /*84a0*/  FMUL.FTZ R61, R71, R145 ;  /* 0x00000091473d7220 */ /* 0x000fe40000410000 */
[--C-:B-1----:R-:W-:Y:S01]  /*84b0*/  FFMA.FTZ R3, R161, c[0x0][0x2d0], -R154.reuse ;  /* 0x0000b400a1037a23 */ /* 0x102fe2000001089a */
[----:B------:R-:W-:Y:S03]  /*84c0*/  MOV R161, R31 ;  /* 0x0000001f00a17202 */ /* 0x000fe60000000f00 */
[----:B------:R1:W3:Y:S01]  /*84d0*/  MUFU.EX2 R236, R3 ;  /* 0x0000000300ec7308 */ /* 0x0002e20000000800 */
[----:B--2---:R-:W-:Y:S01]  /*84e0*/  FFMA.FTZ R2, R86, c[0x0][0x2d0], -R153 ;  /* 0x0000b40056027a23 */ /* 0x004fe20000010899 */
[----:B----4-:R-:W-:Y:S08]  /*84f0*/  F2FP.BF16.PACK_AB R76, R240, R233 ;  /* 0x000000e9f04c723e */ /* 0x010ff000000010ff */
[----:B------:R2:W4:Y:S01]  /*8500*/  MUFU.EX2 R239, R2 ;  /* 0x0000000200ef7308 */ /* 0x0005220000000800 */
[--C-:B-1----:R-:W-:Y:S01]  /*8510*/  FFMA.FTZ R3, R16, c[0x0][0x2d0], -R154.reuse ;  /* 0x0000b40010037a23 */ /* 0x102fe2000001089a */
[----:B---3--:R-:W-:Y:S01]  /*8520*/  F2FP.BF16.PACK_AB R77, R236, R234 ;  /* 0x000000eaec4d723e */ /* 0x008fe200000010ff */
[----:B------:R-:W-:Y:S01]  /*8530*/  FMUL.FTZ R16, R73, R100 ;  /* 0x0000006449107220 */ /* 0x000fe20000410000 */
[----:B------:R-:W-:Y:S06]  /*8540*/  MOV R100, R40 ;  /* 0x0000002800647202 */ /* 0x000fec0000000f00 */
[----:B------:R1:W-:Y:S01]  /*8550*/  MUFU.EX2 R237, R3 ;  /* 0x0000000300ed7308 */ /* 0x0003e20000000800 */
[----:B------:R-:W-:Y:S01]  /*8560*/  FMUL.FTZ R40, R71, R124 ;  /* 0x0000007c47287220 */ /* 0x000fe20000410000 */
[----:B--2---:R-:W2:Y:S01]  /*8570*/  SHFL.BFLY PT, R2, R0, 0x1, 0x1f ;  /* 0x0c201f0000027f89 */ /* 0x004ea200000e0000 */
[----:B----4-:R-:W-:Y:S01]  /*8580*/  F2FP.BF16.PACK_AB R78, R241, R239 ;  /* 0x000000eff14e723e */ /* 0x010fe200000010ff */
[--C-:B-1----:R-:W-:Y:S01]  /*8590*/  FFMA.FTZ R3, R171, c[0x0][0x2d0], -R159.reuse ;  /* 0x0000b400ab037a23 */ /* 0x102fe2000001089f */
[----:B------:R-:W-:Y:S01]  /*85a0*/  MOV R171, R32 ;  /* 0x0000002000ab7202 */ /* 0x000fe20000000f00 */
[----:B------:R-:W-:Y:S04]  /*85b0*/  FMUL.FTZ R32, R73, R116 ;  /* 0x0000007449207220 */ /* 0x000fe80000410000 */
[----:B------:R1:W-:Y:S01]  /*85c0*/  MUFU.EX2 R230, R3 ;  /* 0x0000000300e67308 */ /* 0x0003e20000000800 */
[----:B--2---:R-:W-:Y:S01]  /*85d0*/  FMNMX.FTZ R2, R0, R2, !PT ;  /* 0x0000000200027209 */ /* 0x004fe20007810000 */
[----:B------:R-:W-:Y:S04]  /*85e0*/  FFMA.FTZ R0, R15, c[0x0][0x2d0], -R154 ;  /* 0x0000b4000f007a23 */ /* 0x000fe8000001089a */
[----:B------:R-:W-:Y:S04]  /*85f0*/  FMUL.FTZ R152, R2, c[0x0][0x2d0] ;  /* 0x0000b40002987a20 */ /* 0x000fe80000410000 */
[----:B------:R2:W3:Y:S01]  /*8600*/  MUFU.EX2 R238, R0 ;  /* 0x0000000000ee7308 */ /* 0x0004e20000000800 */
[--C-:B------:R-:W-:Y:S01]  /*8610*/  FFMA.FTZ R4, R157, c[0x0][0x2d0], -R152.reuse ;  /* 0x0000b4009d047a23 */ /* 0x100fe20000010898 */
[----:B------:R-:W-:Y:S08]  /*8620*/  MOV R157, R190 ;  /* 0x000000be009d7202 */ /* 0x000ff00000000f00 */
[----:B------:R4:W-:Y:S01]  /*8630*/  MUFU.EX2 R177, R4 ;  /* 0x0000000400b17308 */ /* 0x0009e20000000800 */
[----:B-1----:R-:W-:Y:S01]  /*8640*/  FFMA.FTZ R3, R162, c[0x0][0x2d0], -R159 ;  /* 0x0000b400a2037a23 */ /* 0x002fe2000001089f */
[----:B------:R-:W-:Y:S08]  /*8650*/  MOV R162, R30 ;  /* 0x0000001e00a27202 */ /* 0x000ff00000000f00 */
[----:B------:R1:W5:Y:S01]  /*8660*/  MUFU.EX2 R231, R3 ;  /* 0x0000000300e77308 */ /* 0x0003620000000800 */
[----:B--2---:R-:W-:Y:S01]  /*8670*/  FADD.FTZ R0, -R2, R85 ;  /* 0x0000005502007221 */ /* 0x004fe20000010100 */
[----:B---3--:R-:W-:Y:S03]  /*8680*/  F2FP.BF16.PACK_AB R79, R238, R237 ;  /* 0x000000edee4f723e */ /* 0x008fe600000010ff */
[----:B------:R-:W-:Y:S06]  /*8690*/  FMUL.FTZ R0, R0, c[0x0][0x2d0] ;  /* 0x0000b40000007a20 */ /* 0x000fec0000410000 */
[----:B------:R-:W2:Y:S01]  /*86a0*/  MUFU.EX2 R0, R0 ;  /* 0x0000000000007308 */ /* 0x000ea20000000800 */
[----:B----4-:R-:W-:Y:S01]  /*86b0*/  FFMA.FTZ R4, R158, c[0x0][0x2d0], -R152 ;  /* 0x0000b4009e047a23 */ /* 0x010fe20000010898 */
[----:B------:R-:W-:Y:S01]  /*86c0*/  MOV R158, R34 ;  /* 0x00000022009e7202 */ /* 0x000fe20000000f00 */
[----:B------:R-:W-:Y:S07]  /*86d0*/  FMUL.FTZ R34, R72, R118 ;  /* 0x0000007648227220 */ /* 0x000fee0000410000 */
[----:B------:R3:W4:Y:S01]  /*86e0*/  MUFU.EX2 R178, R4 ;  /* 0x0000000400b27308 */ /* 0x0007220000000800 */
[----:B-1----:R-:W-:Y:S01]  /*86f0*/  FFMA.FTZ R3, R156, c[0x0][0x2d0], -R159 ;  /* 0x0000b4009c037a23 */ /* 0x002fe2000001089f */
[----:B------:R-:W-:Y:S02]  /*8700*/  MOV R156, R191 ;  /* 0x000000bf009c7202 */ /* 0x000fe40000000f00 */
[----:B-----5:R-:W-:Y:S06]  /*8710*/  F2FP.BF16.PACK_AB R64, R231, R230 ;  /* 0x000000e6e740723e */ /* 0x020fec00000010ff */
[----:B------:R1:W-:Y:S01]  /*8720*/  MUFU.EX2 R232, R3 ;  /* 0x0000000300e87308 */ /* 0x0003e20000000800 */
[C---:B--2---:R-:W-:Y:S01]  /*8730*/  FMUL.FTZ R15, R0.reuse, R99 ;  /* 0x00000063000f7220 */ /* 0x044fe20000410000 */
[----:B------:R-:W-:Y:S01]  /*8740*/  MOV R99, R218 ;  /* 0x000000da00637202 */ /* 0x000fe20000000f00 */
[C---:B------:R-:W-:Y:S02]  /*8750*/  FMUL.FTZ R30, R0.reuse, R114 ;  /* 0x00000072001e7220 */ /* 0x040fe40000410000 */
[C---:B------:R-:W-:Y:S02]  /*8760*/  FMUL.FTZ R31, R0.reuse, R115 ;  /* 0x00000073001f7220 */ /* 0x040fe40000410000 */
[C---:B------:R-:W-:Y:S02]  /*8770*/  FMUL.FTZ R42, R0.reuse, R126 ;  /* 0x0000007e002a7220 */ /* 0x040fe40000410000 */
[C---:B------:R-:W-:Y:S01]  /*8780*/  FMUL.FTZ R43, R0.reuse, R127 ;  /* 0x0000007f002b7220 */ /* 0x040fe20000410000 */
[----:B---3--:R-:W-:Y:S01]  /*8790*/  @P0 MOV R4, R220 ;  /* 0x000000dc00040202 */ /* 0x008fe20000000f00 */
[----:B------:R-:W-:Y:S01]  /*87a0*/  FMUL.FTZ R46, R0, R130 ;  /* 0x00000082002e7220 */ /* 0x000fe20000410000 */
[----:B----4-:R-:W-:Y:S01]  /*87b0*/  F2FP.BF16.PACK_AB R67, R178, R177 ;  /* 0x000000b1b243723e */ /* 0x010fe200000010ff */
[----:B------:R-:W-:Y:S02]  /*87c0*/  FMUL.FTZ R47, R0, R131 ;  /* 0x00000083002f7220 */ /* 0x000fe40000410000 */
[----:B------:R-:W-:Y:S04]  /*87d0*/  @P0 IMAD.WIDE.U32 R4, R6, 0x50, R4 ;  /* 0x0000005006040825 */ /* 0x000fe800078e0004 */
[----:B------:R-:W-:Y:S01]  /*87e0*/  FFMA.FTZ R6, R19, c[0x0][0x2d0], -R153 ;  /* 0x0000b40013067a23 */ /* 0x000fe20000010899 */
[----:B------:R-:W-:Y:S01]  /*87f0*/  @P0 LEA R10, P2, R4, c[0x0][0x1c8], 0x1 ;  /* 0x00007200040a0a11 */ /* 0x000fe200078408ff */
[----:B-1----:R-:W-:Y:S02]  /*8800*/  FFMA.FTZ R3, R87, c[0x0][0x2d0], -R159 ;  /* 0x0000b40057037a23 */ /* 0x002fe4000001089f */
[----:B------:R-:W-:Y:S01]  /*8810*/  MUFU.EX2 R229, R6 ;  /* 0x0000000600e57308 */ /* 0x000fe20000000800 */
[C---:B------:R-:W-:Y:S01]  /*8820*/  FMUL.FTZ R19, R72.reuse, R103 ;  /* 0x0000006748137220 */ /* 0x040fe20000410000 */
[----:B------:R-:W-:Y:S01]  /*8830*/  MOV R103, R35 ;  /* 0x0000002300677202 */ /* 0x000fe20000000f00 */
[----:B------:R-:W-:Y:S02]  /*8840*/  FMUL.FTZ R35, R72, R119 ;  /* 0x0000007748237220 */ /* 0x000fe40000410000 */
[C---:B------:R-:W-:Y:S02]  /*8850*/  FMUL.FTZ R59, R0.reuse, R143 ;  /* 0x0000008f003b7220 */ /* 0x040fe40000410000 */
[C---:B------:R-:W-:Y:S02]  /*8860*/  FMUL.FTZ R58, R0.reuse, R142 ;  /* 0x0000008e003a7220 */ /* 0x040fe40000410000 */
[C---:B------:R-:W-:Y:S01]  /*8870*/  FMUL.FTZ R62, R0.reuse, R146 ;  /* 0x00000092003e7220 */ /* 0x040fe20000410000 */
[----:B------:R1:W2:Y:S01]  /*8880*/  MUFU.EX2 R235, R3 ;  /* 0x0000000300eb7308 */ /* 0x0002a20000000800 */
[----:B------:R-:W-:Y:S02]  /*8890*/  FMUL.FTZ R63, R0, R147 ;  /* 0x00000093003f7220 */ /* 0x000fe40000410000 */
[--C-:B-1----:R-:W-:Y:S01]  /*88a0*/  FFMA.FTZ R3, R169, c[0x0][0x2d0], -R152.reuse ;  /* 0x0000b400a9037a23 */ /* 0x102fe20000010898 */
[----:B--2---:R-:W-:Y:S06]  /*88b0*/  F2FP.BF16.PACK_AB R66, R235, R232 ;  /* 0x000000e8eb42723e */ /* 0x004fec00000010ff */
[----:B------:R1:W-:Y:S02]  /*88c0*/  MUFU.EX2 R175, R3 ;  /* 0x0000000300af7308 */ /* 0x0003e40000000800 */
[----:B-1----:R-:W-:Y:S08]  /*88d0*/  FFMA.FTZ R3, R168, c[0x0][0x2d0], -R152 ;  /* 0x0000b400a8037a23 */ /* 0x002ff00000010898 */
[----:B------:R1:W2:Y:S02]  /*88e0*/  MUFU.EX2 R176, R3 ;  /* 0x0000000300b07308 */ /* 0x0002a40000000800 */
[----:B-1----:R-:W-:Y:S02]  /*88f0*/  @P0 SHF.R.S32.HI R3, RZ, 0x1f, R212 ;  /* 0x0000001fff030819 */ /* 0x002fe400000114d4 */
[----:B--2---:R-:W-:Y:S03]  /*8900*/  F2FP.BF16.PACK_AB R65, R176, R175 ;  /* 0x000000afb041723e */ /* 0x004fe600000010ff */
[----:B------:R-:W-:Y:S04]  /*8910*/  @P0 IMAD R3, R3, c[0x0][0x1e0], RZ ;  /* 0x0000780003030a24 */ /* 0x000fe800078e02ff */
[----:B------:R-:W-:Y:S05]  /*8920*/  @P0 IMAD R3, R212, c[0x0][0x1e4], R3 ;  /* 0x00007900d4030a24 */ /* 0x000fea00078e0203 */
[----:B------:R-:W-:Y:S02]  /*8930*/  @P0 IADD3 R3, R7, R3, RZ ;  /* 0x0000000307030210 */ /* 0x000fe40007ffe0ff */
[----:B------:R-:W-:Y:S03]  /*8940*/  @P0 MOV R7, c[0x0][0x1e0] ;  /* 0x0000780000070a02 */ /* 0x000fe60000000f00 */
[----:B------:R-:W-:Y:S01]  /*8950*/  @P0 IMAD R6, R3, 0x50, RZ ;  /* 0x0000005003060824 */ /* 0x000fe200078e02ff */
[----:B------:R-:W-:Y:S04]  /*8960*/  @P0 SHF.L.U32 R3, R7, 0x5, RZ ;  /* 0x0000000507030819 */ /* 0x000fe800000006ff */
[----:B------:R-:W-:Y:S02]  /*8970*/  @P0 IADD3 R6, R5, R6, RZ ;  /* 0x0000000605060210 */ /* 0x000fe40007ffe0ff */
[-C--:B------:R-:W-:Y:S02]  /*8980*/  @P0 IADD3 R8, P4, R10, R3.reuse, RZ ;  /* 0x000000030a080210 */ /* 0x080fe40007f9e0ff */
[----:B------:R-:W-:Y:S02]  /*8990*/  @P0 LEA.HI.X R11, R4, c[0x0][0x1cc], R6, 0x1, P2 ;  /* 0x00007300040b0a11 */ /* 0x000fe400010f0c06 */
[----:B------:R-:W-:Y:S02]  /*89a0*/  @P0 MOV R5, c[0x0][0x1e4] ;  /* 0x0000790000050a02 */ /* 0x000fe40000000f00 */
[-C--:B------:R-:W-:Y:S01]  /*89b0*/  @P0 IADD3 R6, P3, R8, R3.reuse, RZ ;  /* 0x0000000308060210 */ /* 0x080fe20007f7e0ff */
[----:B------:R1:W-:Y:S01]  /*89c0*/  @P0 LDGSTS.E.BYPASS.LTC128B.128 [R213+0x2900], [R10.64], !P1 ;  /* 0x029000000ad50fae */ /* 0x0003e2000c901d48 */
[----:B------:R-:W-:Y:S01]  /*89d0*/  @P0 SHF.L.U64.HI R12, R7, 0x5, R5 ;  /* 0x00000005070c0819 */ /* 0x000fe20000010205 */
[--C-:B------:R-:W-:Y:S01]  /*89e0*/  FFMA.FTZ R5, R14, c[0x0][0x2d0], -R153.reuse ;  /* 0x0000b4000e057a23 */ /* 0x100fe20000010899 */
[----:B------:R-:W-:Y:S01]  /*89f0*/  @P0 IADD3 R4, P2, R6, R3, RZ ;  /* 0x0000000306040210 */ /* 0x000fe20007f5e0ff */
[C---:B------:R-:W-:Y:S01]  /*8a00*/  FMUL.FTZ R14, R0.reuse, R98 ;  /* 0x00000062000e7220 */ /* 0x040fe20000410000 */
[-C--:B------:R-:W-:Y:S01]  /*8a10*/  @P0 IADD3.X R9, R11, R12.reuse, RZ, P4, !PT ;  /* 0x0000000c0b090210 */ /* 0x080fe200027fe4ff */
[----:B------:R2:W-:Y:S01]  /*8a20*/  MUFU.EX2 R227, R5 ;  /* 0x0000000500e37308 */ /* 0x0005e20000000800 */
[----:B------:R-:W-:Y:S01]  /*8a30*/  MOV R98, R27 ;  /* 0x0000001b00627202 */ /* 0x000fe20000000f00 */
[----:B------:R-:W-:Y:S01]  /*8a40*/  FMUL.FTZ R27, R0, R111 ;  /* 0x0000006f001b7220 */ /* 0x000fe20000410000 */
[-C--:B------:R-:W-:Y:S01]  /*8a50*/  @P0 IADD3.X R7, R9, R12.reuse, RZ, P3, !PT ;  /* 0x0000000c09070210 */ /* 0x080fe20001ffe4ff */
[----:B------:R3:W-:Y:S08]  /*8a60*/  @P0 LDGSTS.E.BYPASS.LTC128B.128 [R213+0x3100], [R8.64], !P1 ;  /* 0x0310000008d50fae */ /* 0x0007f0000c901d48 */
[----:B------:R4:W-:Y:S01]  /*8a70*/  @P0 LDGSTS.E.BYPASS.LTC128B.128 [R213+0x3900], [R6.64], !P1 ;  /* 0x0390000006d50fae */ /* 0x0009e2000c901d48 */
[----:B-1----:R-:W-:Y:S01]  /*8a80*/  @P0 IADD3 R10, P3, R4, R3, RZ ;  /* 0x00000003040a0210 */ /* 0x002fe20007f7e0ff */
[--C-:B------:R-:W-:Y:S02]  /*8a90*/  FFMA.FTZ R3, R21, c[0x0][0x2d0], -R154.reuse ;  /* 0x0000b40015037a23 */ /* 0x100fe4000001089a */
[----:B------:R-:W-:Y:S01]  /*8aa0*/  FFMA.FTZ R11, R13, c[0x0][0x2d0], -R153 ;  /* 0x0000b4000d0b7a23 */ /* 0x000fe20000010899 */
[----:B--2---:R-:W-:Y:S01]  /*8ab0*/  @P0 IADD3.X R5, R7, R12, RZ, P2, !PT ;  /* 0x0000000c07050210 */ /* 0x004fe200017fe4ff */
[----:B------:R1:W-:Y:S01]  /*8ac0*/  MUFU.EX2 R222, R3 ;  /* 0x0000000300de7308 */ /* 0x0003e20000000800 */
[C---:B------:R-:W-:Y:S01]  /*8ad0*/  FMUL.FTZ R13, R71.reuse, R97 ;  /* 0x00000061470d7220 */ /* 0x040fe20000410000 */
[----:B------:R-:W-:Y:S02]  /*8ae0*/  MOV R97, R194 ;  /* 0x000000c200617202 */ /* 0x000fe40000000f00 */
[----:B------:R2:W-:Y:S01]  /*8af0*/  @P0 LDGSTS.E.BYPASS.LTC128B.128 [R213+0x4100], [R4.64], !P1 ;  /* 0x0410000004d50fae */ /* 0x0005e2000c901d48 */
[C---:B---3--:R-:W-:Y:S02]  /*8b00*/  FMUL.FTZ R8, R71.reuse, R88 ;  /* 0x0000005847087220 */ /* 0x048fe40000410000 */
[----:B------:R-:W-:Y:S03]  /*8b10*/  FMUL.FTZ R9, R71, R89 ;  /* 0x0000005947097220 */ /* 0x000fe60000410000 */
[----:B------:R3:W-:Y:S01]  /*8b20*/  MUFU.EX2 R226, R11 ;  /* 0x0000000b00e27308 */ /* 0x0007e20000000800 */
[C---:B----4-:R-:W-:Y:S02]  /*8b30*/  FMUL.FTZ R6, R72.reuse, R94 ;  /* 0x0000005e48067220 */ /* 0x050fe40000410000 */
[----:B------:R-:W-:Y:S02]  /*8b40*/  FMUL.FTZ R7, R72, R95 ;  /* 0x0000005f48077220 */ /* 0x000fe40000410000 */
[--C-:B-1----:R-:W-:Y:S01]  /*8b50*/  FFMA.FTZ R3, R170, c[0x0][0x2d0], -R154.reuse ;  /* 0x0000b400aa037a23 */ /* 0x102fe2000001089a */
[----:B------:R-:W-:Y:S04]  /*8b60*/  MOV R170, R192 ;  /* 0x000000c000aa7202 */ /* 0x000fe80000000f00 */
[----:B------:R1:W-:Y:S01]  /*8b70*/  MUFU.EX2 R223, R3 ;  /* 0x0000000300df7308 */ /* 0x0003e20000000800 */
[----:B--2---:R-:W-:Y:S01]  /*8b80*/  FMUL.FTZ R4, R73, R92 ;  /* 0x0000005c49047220 */ /* 0x004fe20000410000 */
[----:B---3--:R-:W-:Y:S01]  /*8b90*/  @P0 IADD3.X R11, R5, R12, RZ, P3, !PT ;  /* 0x0000000c050b0210 */ /* 0x008fe20001ffe4ff */
[----:B------:R-:W-:Y:S02]  /*8ba0*/  FMUL.FTZ R5, R73, R93 ;  /* 0x0000005d49057220 */ /* 0x000fe40000410000 */
[----:B------:R-:W-:Y:S01]  /*8bb0*/  FMUL.FTZ R12, R71, R96 ;  /* 0x00000060470c7220 */ /* 0x000fe20000410000 */
[----:B------:R-:W-:Y:S01]  /*8bc0*/  MOV R96, R195 ;  /* 0x000000c300607202 */ /* 0x000fe20000000f00 */
[----:B------:R2:W-:Y:S08]  /*8bd0*/  @P0 LDGSTS.E.BYPASS.LTC128B.128 [R213+0x4900], [R10.64], !P1 ;  /* 0x049000000ad50fae */ /* 0x0005f0000c901d48 */
[----:B------:R-:W3:Y:S01]  /*8be0*/  LDSM.16.MT88.4 R20, [R197] ;  /* 0x00000000c514783b */ /* 0x000ee20000004200 */
[--C-:B-1----:R-:W-:Y:S02]  /*8bf0*/  FFMA.FTZ R3, R18, c[0x0][0x2d0], -R154.reuse ;  /* 0x0000b40012037a23 */ /* 0x102fe4000001089a */
[----:B------:R-:W-:Y:S05]  /*8c00*/  FMUL.FTZ R18, R72, R102 ;  /* 0x0000006648127220 */ /* 0x000fea0000410000 */
[----:B------:R-:W1:Y:S01]  /*8c10*/  LDSM.16.MT88.4 R36, [R201] ;  /* 0x00000000c924783b */ /* 0x000e620000004200 */
[----:B------:R4:W-:Y:S01]  /*8c20*/  MUFU.EX2 R224, R3 ;  /* 0x0000000300e07308 */ /* 0x0009e20000000800 */
[----:B------:R-:W-:Y:S06]  /*8c30*/  MOV R102, R215 ;  /* 0x000000d700667202 */ /* 0x000fec0000000f00 */
[----:B------:R-:W5:Y:S01]  /*8c40*/  LDSM.16.MT88.4 R52, [R198] ;  /* 0x00000000c634783b */ /* 0x000f620000004200 */
[C---:B--2---:R-:W-:Y:S02]  /*8c50*/  FMUL.FTZ R10, R0.reuse, R90 ;  /* 0x0000005a000a7220 */ /* 0x044fe40000410000 */
[----:B------:R-:W-:Y:S05]  /*8c60*/  FMUL.FTZ R11, R0, R91 ;  /* 0x0000005b000b7220 */ /* 0x000fea0000410000 */
[----:B------:R-:W2:Y:S08]  /*8c70*/  LDSM.16.MT88.4 R80, [R200] ;  /* 0x00000000c850783b */ /* 0x000eb00000004200 */
[----:B------:R-:W1:Y:S01]  /*8c80*/  LDSM.16.MT88.4 R84, [R197+0x800] ;  /* 0x00080000c554783b */ /* 0x000e620000004200 */
[----:B----4-:R-:W-:Y:S02]  /*8c90*/  FFMA.FTZ R3, R17, c[0x0][0x2d0], -R154 ;  /* 0x0000b40011037a23 */ /* 0x010fe4000001089a */
[C---:B------:R-:W-:Y:S01]  /*8ca0*/  FMUL.FTZ R17, R73.reuse, R101 ;  /* 0x0000006549117220 */ /* 0x040fe20000410000 */
[----:B------:R-:W-:Y:S01]  /*8cb0*/  MOV R101, R216 ;  /* 0x000000d800657202 */ /* 0x000fe20000000f00 */
[----:B------:R4:W-:Y:S01]  /*8cc0*/  MUFU.EX2 R225, R3 ;  /* 0x0000000300e17308 */ /* 0x0009e20000000800 */
[-C--:B---3--:R-:W-:Y:S02]  /*8cd0*/  HMMA.16816.F32.BF16 R4, R76, R20.reuse, R4 ;  /* 0x000000144c04723c */ /* 0x088fe40000041804 */
[----:B------:R-:W3:Y:S06]  /*8ce0*/  LDSM.16.MT88.4 R88, [R201+0x800] ;  /* 0x00080000c958783b */ /* 0x000eec0000004200 */
[C---:B------:R-:W-:Y:S02]  /*8cf0*/  HMMA.16816.F32.BF16 R8, R64.reuse, R20, R8 ;  /* 0x000000144008723c */ /* 0x040fe40000041808 */
[----:B------:R-:W2:Y:S05]  /*8d00*/  LDSM.16.MT88.4 R92, [R198+0x800] ;  /* 0x00080000c65c783b */ /* 0x000eaa0000004200 */
[C---:B------:R-:W-:Y:S01]  /*8d10*/  FMUL.FTZ R20, R73.reuse, R104 ;  /* 0x0000006849147220 */ /* 0x040fe20000410000 */
[-C--:B------:R-:W-:Y:S02]  /*8d20*/  HMMA.16816.F32.BF16 R12, R64, R22.reuse, R12 ;  /* 0x00000016400c723c */ /* 0x080fe4000004180c */
[----:B------:R-:W-:Y:S02]  /*8d30*/  LDSM.16.MT88.4 R132, [R198+0x2000] ;  /* 0x00200000c684783b */ /* 0x000fe40000004200 */
[----:B------:R-:W-:Y:S01]  /*8d40*/  MOV R104, R217 ;  /* 0x000000d900687202 */ /* 0x000fe20000000f00 */
[--C-:B----4-:R-:W-:Y:S02]  /*8d50*/  FFMA.FTZ R3, R24, c[0x0][0x2d0], -R159.reuse ;  /* 0x0000b40018037a23 */ /* 0x110fe4000001089f */
[----:B------:R-:W-:Y:S01]  /*8d60*/  FMUL.FTZ R21, R73, R105 ;  /* 0x0000006949157220 */ /* 0x000fe20000410000 */
[C---:B------:R-:W-:Y:S01]  /*8d70*/  HMMA.16816.F32.BF16 R16, R76.reuse, R22, R16 ;  /* 0x000000164c10723c */ /* 0x040fe20000041810 */
[----:B------:R4:W-:Y:S01]  /*8d80*/  MUFU.EX2 R221, R3 ;  /* 0x0000000300dd7308 */ /* 0x0009e20000000800 */
[----:B------:R-:W0:Y:S02]  /*8d90*/  LDGDEPBAR ;  /* 0x00000000000079af */ /* 0x000e240000000000 */
[----:B------:R-:W-:Y:S01]  /*8da0*/  MOV R105, R214 ;  /* 0x000000d600697202 */ /* 0x000fe20000000f00 */
[C---:B------:R-:W-:Y:S02]  /*8db0*/  FMUL.FTZ R24, R71.reuse, R108 ;  /* 0x0000006c47187220 */ /* 0x040fe40000410000 */
[C---:B------:R-:W-:Y:S02]  /*8dc0*/  FMUL.FTZ R22, R72.reuse, R106 ;  /* 0x0000006a48167220 */ /* 0x040fe40000410000 */
[----:B------:R-:W-:Y:S07]  /*8dd0*/  FMUL.FTZ R23, R72, R107 ;  /* 0x0000006b48177220 */ /* 0x000fee0000410000 */
[-C--:B-1----:R-:W-:Y:S03]  /*8de0*/  HMMA.16816.F32.BF16 R20, R76, R36.reuse, R20 ;  /* 0x000000244c14723c */ /* 0x082fe60000041814 */
[--C-:B----4-:R-:W-:Y:S01]  /*8df0*/  FFMA.FTZ R3, R172, c[0x0][0x2d0], -R159.reuse ;  /* 0x0000b400ac037a23 */ /* 0x110fe2000001089f */
[----:B------:R-:W-:Y:S03]  /*8e00*/  MOV R172, R29 ;  /* 0x0000001d00ac7202 */ /* 0x000fe60000000f00 */
[----:B------:R1:W4:Y:S01]  /*8e10*/  MUFU.EX2 R220, R3 ;  /* 0x0000000300dc7308 */ /* 0x0003220000000800 */
[----:B------:R-:W-:Y:S04]  /*8e20*/  FMUL.FTZ R29, R71, R113 ;  /* 0x00000071471d7220 */ /* 0x000fe80000410000 */
[--C-:B-1----:R-:W-:Y:S02]  /*8e30*/  FFMA.FTZ R3, R25, c[0x0][0x2d0], -R159.reuse ;  /* 0x0000b40019037a23 */ /* 0x102fe4000001089f */
[----:B------:R-:W-:Y:S03]  /*8e40*/  FMUL.FTZ R25, R71, R109 ;  /* 0x0000006d47197220 */ /* 0x000fe60000410000 */
[----:B------:R1:W-:Y:S02]  /*8e50*/  MUFU.EX2 R219, R3 ;  /* 0x0000000300db7308 */ /* 0x0003e40000000800 */
[----:B-1----:R-:W-:Y:S02]  /*8e60*/  FFMA.FTZ R3, R26, c[0x0][0x2d0], -R159 ;  /* 0x0000b4001a037a23 */ /* 0x002fe4000001089f */
[----:B------:R-:W-:Y:S06]  /*8e70*/  FMUL.FTZ R26, R0, R110 ;  /* 0x0000006e001a7220 */ /* 0x000fec0000410000 */
[----:B------:R1:W-:Y:S01]  /*8e80*/  MUFU.EX2 R218, R3 ;  /* 0x0000000300da7308 */ /* 0x0003e20000000800 */
[C---:B------:R-:W-:Y:S07]  /*8e90*/  HMMA.16816.F32.BF16 R24, R64.reuse, R36, R24 ;  /* 0x000000244018723c */ /* 0x040fee0000041818 */
[C---:B------:R-:W-:Y:S02]  /*8ea0*/  FMUL.FTZ R36, R73.reuse, R120 ;  /* 0x0000007849247220 */ /* 0x040fe40000410000 */
[----:B------:R-:W-:Y:S03]  /*8eb0*/  FMUL.FTZ R37, R73, R121 ;  /* 0x0000007949257220 */ /* 0x000fe60000410000 */
[--C-:B-1----:R-:W-:Y:S01]  /*8ec0*/  FFMA.FTZ R3, R173, c[0x0][0x2d0], -R152.reuse ;  /* 0x0000b400ad037a23 */ /* 0x102fe20000010898 */
[----:B------:R-:W-:Y:S01]  /*8ed0*/  MOV R173, R33 ;  /* 0x0000002100ad7202 */ /* 0x000fe20000000f00 */
[----:B------:R-:W-:Y:S02]  /*8ee0*/  FMUL.FTZ R33, R73, R117 ;  /* 0x0000007549217220 */ /* 0x000fe40000410000 */
[----:B------:R1:W-:Y:S01]  /*8ef0*/  MUFU.EX2 R169, R3 ;  /* 0x0000000300a97308 */ /* 0x0003e20000000800 */
[----:B------:R-:W-:Y:S01]  /*8f00*/  LDSM.16.MT88.4 R116, [R201+0x2000] ;  /* 0x00200000c974783b */ /* 0x000fe20000004200 */
[--C-:B-1----:R-:W-:Y:S08]  /*8f10*/  FFMA.FTZ R3, R180, c[0x0][0x2d0], -R152.reuse ;  /* 0x0000b400b4037a23 */ /* 0x102ff00000010898 */
[----:B------:R1:W1:Y:S02]  /*8f20*/  MUFU.EX2 R168, R3 ;  /* 0x0000000300a87308 */ /* 0x0002640000000800 */
[--C-:B-1----:R-:W-:Y:S02]  /*8f30*/  FFMA.FTZ R3, R28, c[0x0][0x2d0], -R152.reuse ;  /* 0x0000b4001c037a23 */ /* 0x102fe40000010898 */
[----:B------:R-:W-:Y:S06]  /*8f40*/  FMUL.FTZ R28, R71, R112 ;  /* 0x00000070471c7220 */ /* 0x000fec0000410000 */
[----:B------:R1:W-:Y:S01]  /*8f50*/  MUFU.EX2 R167, R3 ;  /* 0x0000000300a77308 */ /* 0x0003e20000000800 */
[-C--:B------:R-:W-:Y:S08]  /*8f60*/  HMMA.16816.F32.BF16 R28, R64, R38.reuse, R28 ;  /* 0x00000026401c723c */ /* 0x080ff0000004181c */
[C---:B------:R-:W-:Y:S07]  /*8f70*/  HMMA.16816.F32.BF16 R32, R76.reuse, R38, R32 ;  /* 0x000000264c20723c */ /* 0x040fee0000041820 */
[C---:B------:R-:W-:Y:S02]  /*8f80*/  FMUL.FTZ R38, R72.reuse, R122 ;  /* 0x0000007a48267220 */ /* 0x040fe40000410000 */
[----:B------:R-:W-:Y:S03]  /*8f90*/  FMUL.FTZ R39, R72, R123 ;  /* 0x0000007b48277220 */ /* 0x000fe60000410000 */
[----:B-1----:R-:W-:Y:S04]  /*8fa0*/  FFMA.FTZ R3, R181, c[0x0][0x2d0], -R152 ;  /* 0x0000b400b5037a23 */ /* 0x002fe80000010898 */
[-C--:B-----5:R-:W-:Y:S01]  /*8fb0*/  HMMA.16816.F32.BF16 R36, R76, R52.reuse, R36 ;  /* 0x000000344c24723c */ /* 0x0a0fe20000041824 */
[----:B------:R1:W5:Y:S07]  /*8fc0*/  MUFU.EX2 R166, R3 ;  /* 0x0000000300a67308 */ /* 0x00036e0000000800 */
[C---:B------:R-:W-:Y:S07]  /*8fd0*/  HMMA.16816.F32.BF16 R40, R64.reuse, R52, R40 ;  /* 0x000000344028723c */ /* 0x040fee0000041828 */
[C---:B------:R-:W-:Y:S02]  /*8fe0*/  FMUL.FTZ R53, R73.reuse, R137 ;  /* 0x0000008949357220 */ /* 0x040fe40000410000 */
[----:B------:R-:W-:Y:S03]  /*8ff0*/  FMUL.FTZ R52, R73, R136 ;  /* 0x0000008849347220 */ /* 0x000fe60000410000 */
[--C-:B-1----:R-:W-:Y:S04]  /*9000*/  FFMA.FTZ R3, R179, c[0x0][0x2d0], -R153.reuse ;  /* 0x0000b400b3037a23 */ /* 0x102fe80000010899 */
[----:B------:R1:W-:Y:S02]  /*9010*/  MUFU.EX2 R217, R3 ;  /* 0x0000000300d97308 */ /* 0x0003e40000000800 */
        /* <DEDUP_REMOVED lines=10> */
[-C--:B--2---:R-:W-:Y:S01]  /*90c0*/  HMMA.16816.F32.BF16 R52, R76, R80.reuse, R52 ;  /* 0x000000504c34723c */ /* 0x084fe20000041834 */
[----:B------:R1:W2:Y:S07]  /*90d0*/  MUFU.EX2 R214, R3 ;  /* 0x0000000300d67308 */ /* 0x0002ae0000000800 */
[C---:B------:R-:W-:Y:S07]  /*90e0*/  HMMA.16816.F32.BF16 R56, R64.reuse, R80, R56 ;  /* 0x000000504038723c */ /* 0x040fee0000041838 */
[----:B----4-:R-:W-:Y:S01]  /*90f0*/  F2FP.BF16.PACK_AB R80, R220, R221 ;  /* 0x000000dddc50723e */ /* 0x010fe200000010ff */
[-C--:B------:R-:W-:Y:S04]  /*9100*/  HMMA.16816.F32.BF16 R60, R64, R82.reuse, R60 ;  /* 0x00000052403c723c */ /* 0x080fe8000004183c */
[----:B------:R-:W-:Y:S03]  /*9110*/  F2FP.BF16.PACK_AB R81, R168, R169 ;  /* 0x000000a9a851723e */ /* 0x000fe600000010ff */
[----:B------:R-:W-:Y:S02]  /*9120*/  FMUL.FTZ R64, R73, R148 ;  /* 0x0000009449407220 */ /* 0x000fe40000410000 */
[--C-:B-1----:R-:W-:Y:S03]  /*9130*/  FFMA.FTZ R3, R185, c[0x0][0x2d0], -R154.reuse ;  /* 0x0000b400b9037a23 */ /* 0x102fe6000001089a */
[----:B------:R-:W-:Y:S01]  /*9140*/  FMUL.FTZ R65, R73, R149 ;  /* 0x0000009549417220 */ /* 0x000fe20000410000 */
[----:B------:R1:W-:Y:S01]  /*9150*/  MUFU.EX2 R195, R3 ;  /* 0x0000000300c37308 */ /* 0x0003e20000000800 */
[C---:B------:R-:W-:Y:S02]  /*9160*/  FMUL.FTZ R66, R72.reuse, R150 ;  /* 0x0000009648427220 */ /* 0x040fe40000410000 */
[----:B------:R-:W-:Y:S07]  /*9170*/  FMUL.FTZ R67, R72, R151 ;  /* 0x0000009748437220 */ /* 0x000fee0000410000 */
[----:B------:R-:W-:Y:S07]  /*9180*/  HMMA.16816.F32.BF16 R64, R76, R82, R64 ;  /* 0x000000524c40723c */ /* 0x000fee0000041840 */
[----:B------:R-:W-:Y:S02]  /*9190*/  F2FP.BF16.PACK_AB R76, R228, R229 ;  /* 0x000000e5e44c723e */ /* 0x000fe400000010ff */
[----:B------:R-:W-:Y:S03]  /*91a0*/  F2FP.BF16.PACK_AB R78, R226, R227 ;  /* 0x000000e3e24e723e */ /* 0x000fe600000010ff */
[----:B------:R-:W-:Y:S01]  /*91b0*/  F2FP.BF16.PACK_AB R77, R223, R222 ;  /* 0x000000dedf4d723e */ /* 0x000fe200000010ff */
[--C-:B-1----:R-:W-:Y:S01]  /*91c0*/  FFMA.FTZ R3, R186, c[0x0][0x2d0], -R154.reuse ;  /* 0x0000b400ba037a23 */ /* 0x102fe2000001089a */
[----:B------:R-:W-:Y:S02]  /*91d0*/  F2FP.BF16.PACK_AB R79, R225, R224 ;  /* 0x000000e0e14f723e */ /* 0x000fe400000010ff */
[----:B------:R-:W-:Y:S01]  /*91e0*/  F2FP.BF16.PACK_AB R82, R218, R219 ;  /* 0x000000dbda52723e */ /* 0x000fe200000010ff */
[----:B------:R1:W4:Y:S01]  /*91f0*/  MUFU.EX2 R194, R3 ;  /* 0x0000000300c27308 */ /* 0x0003220000000800 */
[----:B-----5:R-:W-:Y:S03]  /*9200*/  F2FP.BF16.PACK_AB R83, R166, R167 ;  /* 0x000000a7a653723e */ /* 0x020fe600000010ff */
[-C--:B------:R-:W-:Y:S08]  /*9210*/  HMMA.16816.F32.BF16 R4, R76, R84.reuse, R4 ;  /* 0x000000544c04723c */ /* 0x080ff00000041804 */
[C---:B------:R-:W-:Y:S08]  /*9220*/  HMMA.16816.F32.BF16 R8, R80.reuse, R84, R8 ;  /* 0x000000545008723c */ /* 0x040ff00000041808 */
[-C--:B------:R-:W-:Y:S04]  /*9230*/  HMMA.16816.F32.BF16 R12, R80, R86.reuse, R12 ;  /* 0x00000056500c723c */ /* 0x080fe8000004180c */
[--C-:B-1----:R-:W-:Y:S04]  /*9240*/  FFMA.FTZ R3, R183, c[0x0][0x2d0], -R154.reuse ;  /* 0x0000b400b7037a23 */ /* 0x102fe8000001089a */
[C---:B------:R-:W-:Y:S01]  /*9250*/  HMMA.16816.F32.BF16 R16, R76.reuse, R86, R16 ;  /* 0x000000564c10723c */ /* 0x040fe20000041810 */
[----:B------:R1:W-:Y:S01]  /*9260*/  MUFU.EX2 R193, R3 ;  /* 0x0000000300c17308 */ /* 0x0003e20000000800 */
[----:B------:R-:W5:Y:S06]  /*9270*/  LDSM.16.MT88.4 R84, [R200+0x800] ;  /* 0x00080000c854783b */ /* 0x000f6c0000004200 */
[-C--:B---3--:R-:W-:Y:S08]  /*9280*/  HMMA.16816.F32.BF16 R20, R76, R88.reuse, R20 ;  /* 0x000000584c14723c */ /* 0x088ff00000041814 */
[C---:B------:R-:W-:Y:S08]  /*9290*/  HMMA.16816.F32.BF16 R24, R80.reuse, R88, R24 ;  /* 0x000000585018723c */ /* 0x040ff00000041818 */
[-C--:B------:R-:W-:Y:S04]  /*92a0*/  HMMA.16816.F32.BF16 R28, R80, R90.reuse, R28 ;  /* 0x0000005a501c723c */ /* 0x080fe8000004181c */
[--C-:B-1----:R-:W-:Y:S04]  /*92b0*/  FFMA.FTZ R3, R184, c[0x0][0x2d0], -R154.reuse ;  /* 0x0000b400b8037a23 */ /* 0x102fe8000001089a */
[C---:B------:R-:W-:Y:S01]  /*92c0*/  HMMA.16816.F32.BF16 R32, R76.reuse, R90, R32 ;  /* 0x0000005a4c20723c */ /* 0x040fe20000041820 */
[----:B------:R1:W3:Y:S01]  /*92d0*/  MUFU.EX2 R192, R3 ;  /* 0x0000000300c07308 */ /* 0x0002e20000000800 */
[----:B------:R-:W2:Y:S06]  /*92e0*/  LDSM.16.MT88.4 R88, [R197+0x1000] ;  /* 0x00100000c558783b */ /* 0x000eac0000004200 */
[-C--:B------:R-:W-:Y:S08]  /*92f0*/  HMMA.16816.F32.BF16 R36, R76, R92.reuse, R36 ;  /* 0x0000005c4c24723c */ /* 0x080ff00000041824 */
[C---:B------:R-:W-:Y:S07]  /*9300*/  HMMA.16816.F32.BF16 R40, R80.reuse, R92, R40 ;  /* 0x0000005c5028723c */ /* 0x040fee0000041828 */
[----:B------:R-:W-:Y:S01]  /*9310*/  FFMA.FTZ R92, R250, c[0x0][0x2d0], -R154 ;  /* 0x0000b400fa5c7a23 */ /* 0x000fe2000001089a */
[-C--:B------:R-:W-:Y:S03]  /*9320*/  HMMA.16816.F32.BF16 R44, R80, R94.reuse, R44 ;  /* 0x0000005e502c723c */ /* 0x080fe6000004182c */
[----:B------:R2:W-:Y:S01]  /*9330*/  MUFU.EX2 R186, R92 ;  /* 0x0000005c00ba7308 */ /* 0x0005e20000000800 */
[--C-:B-1----:R-:W-:Y:S04]  /*9340*/  FFMA.FTZ R3, R187, c[0x0][0x2d0], -R159.reuse ;  /* 0x0000b400bb037a23 */ /* 0x102fe8000001089f */
[C---:B------:R-:W-:Y:S05]  /*9350*/  HMMA.16816.F32.BF16 R48, R76.reuse, R94, R48 ;  /* 0x0000005e4c30723c */ /* 0x040fea0000041830 */
[----:B------:R1:W-:Y:S03]  /*9360*/  MUFU.EX2 R191, R3 ;  /* 0x0000000300bf7308 */ /* 0x0003e60000000800 */
[-C--:B-----5:R-:W-:Y:S08]  /*9370*/  HMMA.16816.F32.BF16 R52, R76, R84.reuse, R52 ;  /* 0x000000544c34723c */ /* 0x0a0ff00000041834 */
[C---:B------:R-:W-:Y:S01]  /*9380*/  HMMA.16816.F32.BF16 R56, R80.reuse, R84, R56 ;  /* 0x000000545038723c */ /* 0x040fe20000041838 */
[----:B--2---:R-:W-:Y:S07]  /*9390*/  LDSM.16.MT88.4 R92, [R198+0x1000] ;  /* 0x00100000c65c783b */ /* 0x004fee0000004200 */
[-C--:B------:R-:W-:Y:S04]  /*93a0*/  HMMA.16816.F32.BF16 R60, R80, R86.reuse, R60 ;  /* 0x00000056503c723c */ /* 0x080fe8000004183c */
[--C-:B-1----:R-:W-:Y:S04]  /*93b0*/  FFMA.FTZ R3, R188, c[0x0][0x2d0], -R159.reuse ;  /* 0x0000b400bc037a23 */ /* 0x102fe8000001089f */
[----:B------:R-:W-:Y:S01]  /*93c0*/  HMMA.16816.F32.BF16 R64, R76, R86, R64 ;  /* 0x000000564c40723c */ /* 0x000fe20000041840 */
[----:B------:R1:W2:Y:S01]  /*93d0*/  MUFU.EX2 R190, R3 ;  /* 0x0000000300be7308 */ /* 0x0002a20000000800 */
[----:B------:R-:W5:Y:S05]  /*93e0*/  LDSM.16.MT88.4 R84, [R201+0x1000] ;  /* 0x00100000c954783b */ /* 0x000f6a0000004200 */
[----:B------:R-:W-:Y:S02]  /*93f0*/  F2FP.BF16.PACK_AB R76, R216, R217 ;  /* 0x000000d9d84c723e */ /* 0x000fe400000010ff */
[----:B------:R-:W-:Y:S03]  /*9400*/  F2FP.BF16.PACK_AB R78, R214, R215 ;  /* 0x000000d7d64e723e */ /* 0x000fe600000010ff */
[----:B----4-:R-:W-:Y:S02]  /*9410*/  F2FP.BF16.PACK_AB R77, R194, R195 ;  /* 0x000000c3c24d723e */ /* 0x010fe400000010ff */
[----:B---3--:R-:W-:Y:S07]  /*9420*/  F2FP.BF16.PACK_AB R79, R192, R193 ;  /* 0x000000c1c04f723e */ /* 0x008fee00000010ff */
[-C--:B------:R-:W-:Y:S03]  /*9430*/  HMMA.16816.F32.BF16 R4, R76, R88.reuse, R4 ;  /* 0x000000584c04723c */ /* 0x080fe60000041804 */
[--C-:B-1----:R-:W-:Y:S01]  /*9440*/  FFMA.FTZ R3, R189, c[0x0][0x2d0], -R152.reuse ;  /* 0x0000b400bd037a23 */ /* 0x102fe20000010898 */
[----:B--2---:R-:W-:Y:S03]  /*9450*/  F2FP.BF16.PACK_AB R80, R190, R191 ;  /* 0x000000bfbe50723e */ /* 0x004fe600000010ff */
[----:B------:R1:W-:Y:S02]  /*9460*/  MUFU.EX2 R138, R3 ;  /* 0x00000003008a7308 */ /* 0x0003e40000000800 */
[--C-:B-1----:R-:W-:Y:S08]  /*9470*/  FFMA.FTZ R3, R245, c[0x0][0x2d0], -R152.reuse ;  /* 0x0000b400f5037a23 */ /* 0x102ff00000010898 */
        /* <DEDUP_REMOVED lines=13> */
[----:B------:R1:W-:Y:S01]  /*9550*/  MUFU.EX2 R188, R3 ;  /* 0x0000000300bc7308 */ /* 0x0003e20000000800 */
[C---:B------:R-:W-:Y:S08]  /*9560*/  HMMA.16816.F32.BF16 R8, R80.reuse, R88, R8 ;  /* 0x000000585008723c */ /* 0x040ff00000041808 */
[-C--:B------:R-:W-:Y:S08]  /*9570*/  HMMA.16816.F32.BF16 R12, R80, R90.reuse, R12 ;  /* 0x0000005a500c723c */ /* 0x080ff0000004180c */
[C---:B------:R-:W-:Y:S01]  /*9580*/  HMMA.16816.F32.BF16 R16, R76.reuse, R90, R16 ;  /* 0x0000005a4c10723c */ /* 0x040fe20000041810 */
[----:B------:R-:W2:Y:S03]  /*9590*/  LDSM.16.MT88.4 R88, [R200+0x1000] ;  /* 0x00100000c858783b */ /* 0x000ea60000004200 */
[----:B-1----:R-:W-:Y:S04]  /*95a0*/  FFMA.FTZ R3, R248, c[0x0][0x2d0], -R153 ;  /* 0x0000b400f8037a23 */ /* 0x002fe80000010899 */
[-C--:B-----5:R-:W-:Y:S01]  /*95b0*/  HMMA.16816.F32.BF16 R20, R76, R84.reuse, R20 ;  /* 0x000000544c14723c */ /* 0x0a0fe20000041814 */
[----:B------:R1:W3:Y:S07]  /*95c0*/  MUFU.EX2 R187, R3 ;  /* 0x0000000300bb7308 */ /* 0x0002ee0000000800 */
[C---:B------:R-:W-:Y:S07]  /*95d0*/  HMMA.16816.F32.BF16 R24, R80.reuse, R84, R24 ;  /* 0x000000545018723c */ /* 0x040fee0000041818 */
[----:B------:R-:W-:Y:S01]  /*95e0*/  FFMA.FTZ R84, R98, c[0x0][0x2d0], -R159 ;  /* 0x0000b40062547a23 */ /* 0x000fe2000001089f */
[-C--:B------:R-:W-:Y:S03]  /*95f0*/  HMMA.16816.F32.BF16 R28, R80, R86.reuse, R28 ;  /* 0x00000056501c723c */ /* 0x080fe6000004181c */
[----:B------:R4:W-:Y:S01]  /*9600*/  MUFU.EX2 R180, R84 ;  /* 0x0000005400b47308 */ /* 0x0009e20000000800 */
[----:B------:R-:W-:Y:S04]  /*9610*/  MOV R98, R157 ;  /* 0x0000009d00627202 */ /* 0x000fe80000000f00 */
[C---:B------:R-:W-:Y:S04]  /*9620*/  HMMA.16816.F32.BF16 R32, R76.reuse, R86, R32 ;  /* 0x000000564c20723c */ /* 0x040fe80000041820 */
[--C-:B-1----:R-:W-:Y:S04]  /*9630*/  FFMA.FTZ R3, R104, c[0x0][0x2d0], -R154.reuse ;  /* 0x0000b40068037a23 */ /* 0x102fe8000001089a */
[-C--:B------:R-:W-:Y:S01]  /*9640*/  HMMA.16816.F32.BF16 R36, R76, R92.reuse, R36 ;  /* 0x0000005c4c24723c */ /* 0x080fe20000041824 */
[----:B------:R1:W5:Y:S07]  /*9650*/  MUFU.EX2 R143, R3 ;  /* 0x00000003008f7308 */ /* 0x00036e0000000800 */
[C---:B------:R-:W-:Y:S01]  /*9660*/  HMMA.16816.F32.BF16 R40, R80.reuse, R92, R40 ;  /* 0x0000005c5028723c */ /* 0x040fe20000041828 */
[----:B----4-:R-:W4:Y:S06]  /*9670*/  LDSM.16.MT88.4 R84, [R197+0x1800] ;  /* 0x00180000c554783b */ /* 0x010f2c0000004200 */
[--C-:B------:R-:W-:Y:S01]  /*9680*/  FFMA.FTZ R92, R100, c[0x0][0x2d0], -R153.reuse ;  /* 0x0000b400645c7a23 */ /* 0x100fe20000010899 */
[-C--:B------:R-:W-:Y:S04]  /*9690*/  HMMA.16816.F32.BF16 R44, R80, R94.reuse, R44 ;  /* 0x0000005e502c723c */ /* 0x080fe8000004182c */
[----:B------:R-:W-:Y:S04]  /*96a0*/  MOV R100, R98 ;  /* 0x0000006200647202 */ /* 0x000fe80000000f00 */
[C---:B------:R-:W-:Y:S04]  /*96b0*/  HMMA.16816.F32.BF16 R48, R76.reuse, R94, R48 ;  /* 0x0000005e4c30723c */ /* 0x040fe80000041830 */
[--C-:B-1----:R-:W-:Y:S04]  /*96c0*/  FFMA.FTZ R3, R242, c[0x0][0x2d0], -R153.reuse ;  /* 0x0000b400f2037a23 */ /* 0x102fe80000010899 */
[-C--:B--2---:R-:W-:Y:S01]  /*96d0*/  HMMA.16816.F32.BF16 R52, R76, R88.reuse, R52 ;  /* 0x000000584c34723c */ /* 0x084fe20000041834 */
[----:B------:R1:W-:Y:S07]  /*96e0*/  MUFU.EX2 R185, R3 ;  /* 0x0000000300b97308 */ /* 0x0003ee0000000800 */
[C---:B------:R-:W-:Y:S08]  /*96f0*/  HMMA.16816.F32.BF16 R56, R80.reuse, R88, R56 ;  /* 0x000000585038723c */ /* 0x040ff00000041838 */
[-C--:B------:R-:W-:Y:S08]  /*9700*/  HMMA.16816.F32.BF16 R60, R80, R90.reuse, R60 ;  /* 0x0000005a503c723c */ /* 0x080ff0000004183c */
[----:B------:R-:W-:Y:S01]  /*9710*/  HMMA.16816.F32.BF16 R64, R76, R90, R64 ;  /* 0x0000005a4c40723c */ /* 0x000fe20000041840 */
[----:B------:R-:W2:Y:S03]  /*9720*/  LDSM.16.MT88.4 R88, [R201+0x1800] ;  /* 0x00180000c958783b */ /* 0x000ea60000004200 */
[----:B-1----:R-:W-:Y:S03]  /*9730*/  FFMA.FTZ R3, R246, c[0x0][0x2d0], -R153 ;  /* 0x0000b400f6037a23 */ /* 0x002fe60000010899 */
[----:B---3--:R-:W-:Y:S01]  /*9740*/  F2FP.BF16.PACK_AB R76, R187, R188 ;  /* 0x000000bcbb4c723e */ /* 0x008fe200000010ff */
[----:B------:R1:W3:Y:S01]  /*9750*/  MUFU.EX2 R184, R3 ;  /* 0x0000000300b87308 */ /* 0x0002e20000000800 */
[----:B-----5:R-:W-:Y:S03]  /*9760*/  F2FP.BF16.PACK_AB R77, R143, R186 ;  /* 0x000000ba8f4d723e */ /* 0x020fe600000010ff */
[--C-:B-1----:R-:W-:Y:S01]  /*9770*/  FFMA.FTZ R3, R249, c[0x0][0x2d0], -R154.reuse ;  /* 0x0000b400f9037a23 */ /* 0x102fe2000001089a */
[----:B---3--:R-:W-:Y:S05]  /*9780*/  F2FP.BF16.PACK_AB R78, R184, R185 ;  /* 0x000000b9b84e723e */ /* 0x008fea00000010ff */
[----:B------:R1:W-:Y:S02]  /*9790*/  MUFU.EX2 R183, R3 ;  /* 0x0000000300b77308 */ /* 0x0003e40000000800 */
[----:B-1----:R-:W-:Y:S08]  /*97a0*/  FFMA.FTZ R3, R252, c[0x0][0x2d0], -R154 ;  /* 0x0000b400fc037a23 */ /* 0x002ff0000001089a */
[----:B------:R1:W3:Y:S02]  /*97b0*/  MUFU.EX2 R182, R3 ;  /* 0x0000000300b67308 */ /* 0x0002e40000000800 */
[--C-:B-1----:R-:W-:Y:S01]  /*97c0*/  FFMA.FTZ R3, R173, c[0x0][0x2d0], -R159.reuse ;  /* 0x0000b400ad037a23 */ /* 0x102fe2000001089f */
[----:B---3--:R-:W-:Y:S07]  /*97d0*/  F2FP.BF16.PACK_AB R79, R182, R183 ;  /* 0x000000b7b64f723e */ /* 0x008fee00000010ff */
[----:B------:R1:W-:Y:S01]  /*97e0*/  MUFU.EX2 R173, R92 ;  /* 0x0000005c00ad7308 */ /* 0x0003e20000000800 */
[-C--:B----4-:R-:W-:Y:S09]  /*97f0*/  HMMA.16816.F32.BF16 R4, R76, R84.reuse, R4 ;  /* 0x000000544c04723c */ /* 0x090ff20000041804 */
[----:B------:R3:W-:Y:S01]  /*9800*/  MUFU.EX2 R142, R3 ;  /* 0x00000003008e7308 */ /* 0x0007e20000000800 */
[----:B-1----:R-:W1:Y:S02]  /*9810*/  LDSM.16.MT88.4 R92, [R198+0x1800] ;  /* 0x00180000c65c783b */ /* 0x002e640000004200 */
[--C-:B---3--:R-:W-:Y:S07]  /*9820*/  FFMA.FTZ R3, R103, c[0x0][0x2d0], -R159.reuse ;  /* 0x0000b40067037a23 */ /* 0x108fee000001089f */
[----:B------:R3:W4:Y:S02]  /*9830*/  MUFU.EX2 R181, R3 ;  /* 0x0000000300b57308 */ /* 0x0007240000000800 */
[--C-:B---3--:R-:W-:Y:S01]  /*9840*/  FFMA.FTZ R3, R102, c[0x0][0x2d0], -R152.reuse ;  /* 0x0000b40066037a23 */ /* 0x108fe20000010898 */
[----:B----4-:R-:W-:Y:S07]  /*9850*/  F2FP.BF16.PACK_AB R80, R181, R142 ;  /* 0x0000008eb550723e */ /* 0x010fee00000010ff */
[----:B------:R3:W-:Y:S02]  /*9860*/  MUFU.EX2 R140, R3 ;  /* 0x00000003008c7308 */ /* 0x0007e40000000800 */
[--C-:B---3--:R-:W-:Y:S08]  /*9870*/  FFMA.FTZ R3, R158, c[0x0][0x2d0], -R152.reuse ;  /* 0x0000b4009e037a23 */ /* 0x108ff00000010898 */
[----:B------:R3:W4:Y:S02]  /*9880*/  MUFU.EX2 R158, R3 ;  /* 0x00000003009e7308 */ /* 0x0007240000000800 */
[----:B---3--:R-:W-:Y:S01]  /*9890*/  FFMA.FTZ R3, R99, c[0x0][0x2d0], -R159 ;  /* 0x0000b40063037a23 */ /* 0x008fe2000001089f */
[----:B------:R-:W-:Y:S02]  /*98a0*/  MOV R99, R156 ;  /* 0x0000009c00637202 */ /* 0x000fe40000000f00 */
[----:B----4-:R-:W-:Y:S05]  /*98b0*/  F2FP.BF16.PACK_AB R81, R158, R140 ;  /* 0x0000008c9e51723e */ /* 0x010fea00000010ff */
[----:B------:R3:W4:Y:S02]  /*98c0*/  MUFU.EX2 R179, R3 ;  /* 0x0000000300b37308 */ /* 0x0007240000000800 */
[--C-:B---3--:R-:W-:Y:S01]  /*98d0*/  FFMA.FTZ R3, R164, c[0x0][0x2d0], -R152.reuse ;  /* 0x0000b400a4037a23 */ /* 0x108fe20000010898 */
[----:B----4-:R-:W-:Y:S07]  /*98e0*/  F2FP.BF16.PACK_AB R82, R180, R179 ;  /* 0x000000b3b452723e */ /* 0x010fee00000010ff */
[----:B------:R3:W-:Y:S02]  /*98f0*/  MUFU.EX2 R156, R3 ;  /* 0x00000003009c7308 */ /* 0x0007e40000000800 */
[----:B---3--:R-:W-:Y:S08]  /*9900*/  FFMA.FTZ R3, R155, c[0x0][0x2d0], -R152 ;  /* 0x0000b4009b037a23 */ /* 0x008ff00000010898 */
[----:B------:R3:W4:Y:S02]  /*9910*/  MUFU.EX2 R157, R3 ;  /* 0x00000003009d7308 */ /* 0x0007240000000800 */
[--C-:B---3--:R-:W-:Y:S01]  /*9920*/  FFMA.FTZ R3, R101, c[0x0][0x2d0], -R153.reuse ;  /* 0x0000b40065037a23 */ /* 0x108fe20000010899 */
[----:B----4-:R-:W-:Y:S07]  /*9930*/  F2FP.BF16.PACK_AB R83, R157, R156 ;  /* 0x0000009c9d53723e */ /* 0x010fee00000010ff */
[----:B------:R3:W4:Y:S01]  /*9940*/  MUFU.EX2 R174, R3 ;  /* 0x0000000300ae7308 */ /* 0x0007220000000800 */
[C---:B------:R-:W-:Y:S08]  /*9950*/  HMMA.16816.F32.BF16 R8, R80.reuse, R84, R8 ;  /* 0x000000545008723c */ /* 0x040ff00000041808 */
[-C--:B------:R-:W-:Y:S08]  /*9960*/  HMMA.16816.F32.BF16 R12, R80, R86.reuse, R12 ;  /* 0x00000056500c723c */ /* 0x080ff0000004180c */
[C---:B------:R-:W-:Y:S01]  /*9970*/  HMMA.16816.F32.BF16 R16, R76.reuse, R86, R16 ;  /* 0x000000564c10723c */ /* 0x040fe20000041810 */
[----:B------:R-:W5:Y:S03]  /*9980*/  LDSM.16.MT88.4 R84, [R200+0x1800] ;  /* 0x00180000c854783b */ /* 0x000f660000004200 */
[--C-:B---3--:R-:W-:Y:S01]  /*9990*/  FFMA.FTZ R3, R171, c[0x0][0x2d0], -R154.reuse ;  /* 0x0000b400ab037a23 */ /* 0x108fe2000001089a */
[----:B----4-:R-:W-:Y:S03]  /*99a0*/  F2FP.BF16.PACK_AB R148, R173, R174 ;  /* 0x000000aead94723e */ /* 0x010fe600000010ff */
[-C--:B--2---:R-:W-:Y:S01]  /*99b0*/  HMMA.16816.F32.BF16 R20, R76, R88.reuse, R20 ;  /* 0x000000584c14723c */ /* 0x084fe20000041814 */
[----:B------:R2:W-:Y:S07]  /*99c0*/  MUFU.EX2 R171, R3 ;  /* 0x0000000300ab7308 */ /* 0x0005ee0000000800 */
[C---:B------:R-:W-:Y:S08]  /*99d0*/  HMMA.16816.F32.BF16 R24, R80.reuse, R88, R24 ;  /* 0x000000585018723c */ /* 0x040ff00000041818 */
[-C--:B------:R-:W-:Y:S08]  /*99e0*/  HMMA.16816.F32.BF16 R28, R80, R90.reuse, R28 ;  /* 0x0000005a501c723c */ /* 0x080ff0000004181c */
[C---:B------:R-:W-:Y:S04]  /*99f0*/  HMMA.16816.F32.BF16 R32, R76.reuse, R90, R32 ;  /* 0x0000005a4c20723c */ /* 0x040fe80000041820 */
[--C-:B--2---:R-:W-:Y:S04]  /*9a00*/  FFMA.FTZ R3, R172, c[0x0][0x2d0], -R154.reuse ;  /* 0x0000b400ac037a23 */ /* 0x104fe8000001089a */
[-C--:B-1----:R-:W-:Y:S01]  /*9a10*/  HMMA.16816.F32.BF16 R36, R76, R92.reuse, R36 ;  /* 0x0000005c4c24723c */ /* 0x082fe20000041824 */
[----:B------:R1:W2:Y:S07]  /*9a20*/  MUFU.EX2 R172, R3 ;  /* 0x0000000300ac7308 */ /* 0x0002ae0000000800 */
[C---:B------:R-:W-:Y:S08]  /*9a30*/  HMMA.16816.F32.BF16 R40, R80.reuse, R92, R40 ;  /* 0x0000005c5028723c */ /* 0x040ff00000041828 */
[-C--:B------:R-:W-:Y:S08]  /*9a40*/  HMMA.16816.F32.BF16 R44, R80, R94.reuse, R44 ;  /* 0x0000005e502c723c */ /* 0x080ff0000004182c */
[C---:B------:R-:W-:Y:S04]  /*9a50*/  HMMA.16816.F32.BF16 R48, R76.reuse, R94, R48 ;  /* 0x0000005e4c30723c */ /* 0x040fe80000041830 */
[--C-:B-1----:R-:W-:Y:S01]  /*9a60*/  FFMA.FTZ R3, R97, c[0x0][0x2d0], -R153.reuse ;  /* 0x0000b40061037a23 */ /* 0x102fe20000010899 */
[----:B------:R-:W-:Y:S02]  /*9a70*/  MOV R97, R170 ;  /* 0x000000aa00617202 */ /* 0x000fe40000000f00 */
[----:B--2---:R-:W-:Y:S01]  /*9a80*/  F2FP.BF16.PACK_AB R149, R172, R171 ;  /* 0x000000abac95723e */ /* 0x004fe200000010ff */
[----:B------:R1:W-:Y:S01]  /*9a90*/  MUFU.EX2 R170, R3 ;  /* 0x0000000300aa7308 */ /* 0x0003e20000000800 */
[-C--:B-----5:R-:W-:Y:S08]  /*9aa0*/  HMMA.16816.F32.BF16 R52, R76, R84.reuse, R52 ;  /* 0x000000544c34723c */ /* 0x0a0ff00000041834 */
[C---:B------:R-:W-:Y:S07]  /*9ab0*/  HMMA.16816.F32.BF16 R56, R80.reuse, R84, R56 ;  /* 0x000000545038723c */ /* 0x040fee0000041838 */
[----:B------:R-:W-:Y:S01]  /*9ac0*/  MOV R85, R2 ;  /* 0x0000000200557202 */ /* 0x000fe20000000f00 */
[-C--:B------:R-:W-:Y:S04]  /*9ad0*/  HMMA.16816.F32.BF16 R60, R80, R86.reuse, R60 ;  /* 0x00000056503c723c */ /* 0x080fe8000004183c */
[----:B------:R-:W-:Y:S01]  /*9ae0*/  MOV R84, R68 ;  /* 0x0000004400547202 */ /* 0x000fe20000000f00 */
[----:B-1----:R-:W-:Y:S03]  /*9af0*/  FFMA.FTZ R3, R165, c[0x0][0x2d0], -R153 ;  /* 0x0000b400a5037a23 */ /* 0x002fe60000010899 */
[----:B------:R-:W-:Y:S01]  /*9b00*/  HMMA.16816.F32.BF16 R64, R76, R86, R64 ;  /* 0x000000564c40723c */ /* 0x000fe20000041840 */
[----:B------:R1:W2:Y:S03]  /*9b10*/  MUFU.EX2 R165, R3 ;  /* 0x0000000300a57308 */ /* 0x0002a60000000800 */
[--C-:B-1----:R-:W-:Y:S01]  /*9b20*/  FFMA.FTZ R3, R99, c[0x0][0x2d0], -R154.reuse ;  /* 0x0000b40063037a23 */ /* 0x102fe2000001089a */
[----:B--2---:R-:W-:Y:S01]  /*9b30*/  F2FP.BF16.PACK_AB R150, R165, R170 ;  /* 0x000000aaa596723e */ /* 0x004fe200000010ff */
[----:B------:R-:W2:Y:S05]  /*9b40*/  LDL.LU R99, [R1] ;  /* 0x0000000001637983 */ /* 0x000eaa0000300800 */
[----:B------:R1:W-:Y:S01]  /*9b50*/  MUFU.EX2 R164, R3 ;  /* 0x0000000300a47308 */ /* 0x0003e20000000800 */
[----:B------:R-:W3:Y:S01]  /*9b60*/  LDL.LU R98, [R1+0x4] ;  /* 0x0000040001627983 */ /* 0x000ee20000300800 */
[----:B-1----:R-:W-:Y:S08]  /*9b70*/  FFMA.FTZ R3, R163, c[0x0][0x2d0], -R154 ;  /* 0x0000b400a3037a23 */ /* 0x002ff0000001089a */
[----:B------:R1:W4:Y:S02]  /*9b80*/  MUFU.EX2 R163, R3 ;  /* 0x0000000300a37308 */ /* 0x0003240000000800 */
[--C-:B-1----:R-:W-:Y:S01]  /*9b90*/  FFMA.FTZ R3, R161, c[0x0][0x2d0], -R159.reuse ;  /* 0x0000b400a1037a23 */ /* 0x102fe2000001089f */
[----:B----4-:R-:W-:Y:S07]  /*9ba0*/  F2FP.BF16.PACK_AB R151, R163, R164 ;  /* 0x000000a4a397723e */ /* 0x010fee00000010ff */
[----:B------:R1:W-:Y:S02]  /*9bb0*/  MUFU.EX2 R161, R3 ;  /* 0x0000000300a17308 */ /* 0x0003e40000000800 */
[--C-:B-1----:R-:W-:Y:S08]  /*9bc0*/  FFMA.FTZ R3, R162, c[0x0][0x2d0], -R159.reuse ;  /* 0x0000b400a2037a23 */ /* 0x102ff0000001089f */
[----:B------:R1:W4:Y:S02]  /*9bd0*/  MUFU.EX2 R162, R3 ;  /* 0x0000000300a27308 */ /* 0x0003240000000800 */
[--C-:B-1----:R-:W-:Y:S01]  /*9be0*/  FFMA.FTZ R3, R97, c[0x0][0x2d0], -R152.reuse ;  /* 0x0000b40061037a23 */ /* 0x102fe20000010898 */
[----:B----4-:R-:W-:Y:S01]  /*9bf0*/  F2FP.BF16.PACK_AB R144, R162, R161 ;  /* 0x000000a1a290723e */ /* 0x010fe200000010ff */
[----:B------:R-:W4:Y:S06]  /*9c00*/  LDL.LU R97, [R1+0x8] ;  /* 0x0000080001617983 */ /* 0x000f2c0000300800 */
[----:B------:R1:W-:Y:S02]  /*9c10*/  MUFU.EX2 R155, R3 ;  /* 0x00000003009b7308 */ /* 0x0003e40000000800 */
[--C-:B-1----:R-:W-:Y:S02]  /*9c20*/  FFMA.FTZ R3, R96, c[0x0][0x2d0], -R152.reuse ;  /* 0x0000b40060037a23 */ /* 0x102fe40000010898 */
[----:B------:R-:W5:Y:S06]  /*9c30*/  LDL.LU R96, [R1+0xc] ;  /* 0x00000c0001607983 */ /* 0x000f6c0000300800 */
[----:B------:R1:W1:Y:S02]  /*9c40*/  MUFU.EX2 R154, R3 ;  /* 0x00000003009a7308 */ /* 0x0002640000000800 */
[--C-:B-1----:R-:W-:Y:S01]  /*9c50*/  FFMA.FTZ R3, R160, c[0x0][0x2d0], -R159.reuse ;  /* 0x0000b400a0037a23 */ /* 0x102fe2000001089f */
[----:B------:R-:W-:Y:S07]  /*9c60*/  F2FP.BF16.PACK_AB R145, R154, R155 ;  /* 0x0000009b9a91723e */ /* 0x000fee00000010ff */
[----:B------:R1:W-:Y:S02]  /*9c70*/  MUFU.EX2 R160, R3 ;  /* 0x0000000300a07308 */ /* 0x0003e40000000800 */
[----:B-1----:R-:W-:Y:S02]  /*9c80*/  FFMA.FTZ R3, R100, c[0x0][0x2d0], -R159 ;  /* 0x0000b40064037a23 */ /* 0x002fe4000001089f */
[----:B------:R-:W1:Y:S06]  /*9c90*/  LDSM.16.MT88.4 R100, [R197+0x2000] ;  /* 0x00200000c564783b */ /* 0x000e6c0000004200 */
[----:B------:R1:W1:Y:S02]  /*9ca0*/  MUFU.EX2 R159, R3 ;  /* 0x00000003009f7308 */ /* 0x0002640000000800 */
[--C-:B-1----:R-:W-:Y:S01]  /*9cb0*/  FFMA.FTZ R3, R74, c[0x0][0x2d0], -R152.reuse ;  /* 0x0000b4004a037a23 */ /* 0x102fe20000010898 */
[----:B------:R-:W-:Y:S01]  /*9cc0*/  F2FP.BF16.PACK_AB R146, R159, R160 ;  /* 0x000000a09f92723e */ /* 0x000fe200000010ff */
[----:B------:R-:W-:Y:S06]  /*9cd0*/  FFMA.FTZ R152, R75, c[0x0][0x2d0], -R152 ;  /* 0x0000b4004b987a23 */ /* 0x000fec0000010898 */
[----:B------:R-:W-:Y:S10]  /*9ce0*/  MUFU.EX2 R153, R3 ;  /* 0x0000000300997308 */ /* 0x000ff40000000800 */
[----:B------:R-:W1:Y:S01]  /*9cf0*/  MUFU.EX2 R74, R152 ;  /* 0x00000098004a7308 */ /* 0x000e620000000800 */
[-C--:B------:R-:W-:Y:S05]  /*9d00*/  HMMA.16816.F32.BF16 R92, R148, R100.reuse, R4 ;  /* 0x00000064945c723c */ /* 0x080fea0000041804 */
[----:B-1----:R-:W-:Y:S07]  /*9d10*/  F2FP.BF16.PACK_AB R147, R74, R153 ;  /* 0x000000994a93723e */ /* 0x002fee00000010ff */
[C---:B------:R-:W-:Y:S04]  /*9d20*/  HMMA.16816.F32.BF16 R88, R144.reuse, R100, R8 ;  /* 0x000000649058723c */ /* 0x040fe80000041808 */
[----:B--2---:R-:W-:Y:S02]  /*9d30*/  FFMA.FTZ R3, R73, R99, R233 ;  /* 0x0000006349037223 */ /* 0x004fe400000100e9 */
[----:B---3--:R-:W-:Y:S02]  /*9d40*/  FFMA.FTZ R72, R72, R98, R234 ;  /* 0x0000006248487223 */ /* 0x008fe400000100ea */
[----:B------:R-:W-:Y:S04]  /*9d50*/  FADD.FTZ R3, R240, R3 ;  /* 0x00000003f0037221 */ /* 0x000fe80000010000 */
[----:B------:R-:W-:Y:S02]  /*9d60*/  FADD.FTZ R4, R236, R72 ;  /* 0x00000048ec047221 */ /* 0x000fe40000010000 */
[----:B------:R-:W-:Y:S02]  /*9d70*/  FADD.FTZ R3, R239, R3 ;  /* 0x00000003ef037221 */ /* 0x000fe40000010000 */
[----:B------:R-:W-:Y:S02]  /*9d80*/  FADD.FTZ R9, R237, R4 ;  /* 0x00000004ed097221 */ /* 0x000fe40000010000 */
[----:B------:R-:W-:Y:S02]  /*9d90*/  FADD.FTZ R8, R241, R3 ;  /* 0x00000003f1087221 */ /* 0x000fe40000010000 */
[----:B------:R-:W-:Y:S02]  /*9da0*/  FADD.FTZ R3, R238, R9 ;  /* 0x00000009ee037221 */ /* 0x000fe40000010000 */
[----:B----4-:R-:W-:Y:S04]  /*9db0*/  FFMA.FTZ R71, R71, R97, R230 ;  /* 0x0000006147477223 */ /* 0x010fe800000100e6 */
[----:B------:R-:W-:Y:S04]  /*9dc0*/  FADD.FTZ R5, R231, R71 ;  /* 0x00000047e7057221 */ /* 0x000fe80000010000 */
[----:B------:R-:W-:Y:S02]  /*9dd0*/  FADD.FTZ R11, R232, R5 ;  /* 0x00000005e80b7221 */ /* 0x000fe40000010000 */
[----:B------:R-:W1:Y:S01]  /*9de0*/  LDSM.16.MT88.4 R4, [R200+0x2000] ;  /* 0x00200000c804783b */ /* 0x000e620000004200 */
[----:B-----5:R-:W-:Y:S02]  /*9df0*/  FFMA.FTZ R0, R0, R96, R175 ;  /* 0x0000006000007223 */ /* 0x020fe400000100af */
[-C--:B------:R-:W-:Y:S03]  /*9e00*/  HMMA.16816.F32.BF16 R96, R144, R102.reuse, R12 ;  /* 0x000000669060723c */ /* 0x080fe6000004180c */
[----:B------:R-:W-:Y:S04]  /*9e10*/  FADD.FTZ R0, R176, R0 ;  /* 0x00000000b0007221 */ /* 0x000fe80000010000 */
        /* <DEDUP_REMOVED lines=42> */
[----:B------:R-:W-:Y:S01]  /*a0c0*/  FADD.FTZ R11, R214, R8 ;  /* 0x00000008d60b7221 */ /* 0x000fe20000010000 */
[-C--:B-1----:R-:W-:Y:S03]  /*a0d0*/  HMMA.16816.F32.BF16 R136, R148, R4.reuse, R52 ;  /* 0x000000049488723c */ /* 0x082fe60000041834 */
        /* <DEDUP_REMOVED lines=32> */
[----:B------:R1:W-:Y:S01]  /*a2e0*/  STL [R1], R5 ;  /* 0x0000000501007387 */ /* 0x0003e20000100800 */
[----:B------:R-:W-:Y:S02]  /*a2f0*/  FADD.FTZ R3, R159, R3 ;  /* 0x000000039f037221 */ /* 0x000fe40000010000 */
[----:B------:R-:W-:Y:S02]  /*a300*/  FADD.FTZ R4, R163, R4 ;  /* 0x00000004a3047221 */ /* 0x000fe40000010000 */
[----:B------:R-:W-:Y:S03]  /*a310*/  FADD.FTZ R0, R153, R7 ;  /* 0x0000000799007221 */ /* 0x000fe60000010000 */
[----:B------:R-:W-:Y:S01]  /*a320*/  STL [R1+0x4], R4 ;  /* 0x0000040401007387 */ /* 0x000fe20000100800 */
[----:B------:R-:W-:Y:S03]  /*a330*/  FADD.FTZ R0, R74, R0 ;  /* 0x000000004a007221 */ /* 0x000fe60000010000 */
[----:B------:R2:W-:Y:S04]  /*a340*/  STL [R1+0x8], R3 ;  /* 0x0000080301007387 */ /* 0x0005e80000100800 */
[----:B------:R3:W-:Y:S01]  /*a350*/  STL [R1+0xc], R0 ;  /* 0x00000c0001007387 */ /* 0x0007e20000100800 */
[----:B-1----:R-:W-:Y:S02]  /*a360*/  MOV R5, R2 ;  /* 0x0000000200057202 */ /* 0x002fe40000000f00 */
[----:B------:R-:W-:Y:S02]  /*a370*/  MOV R2, R70 ;  /* 0x0000004600027202 */ /* 0x000fe40000000f00 */
[----:B--2---:R-:W-:Y:S01]  /*a380*/  MOV R3, R69 ;  /* 0x0000004500037202 */ /* 0x004fe20000000f00 */
[----:B------:R-:W-:-:S05]  /*a390*/  @P0 BRA `(.L_x_76) ;  /* 0xffffc57000000947 */ /* 0x000fca000383ffff */
.L_x_75:
[----:B------:R-:W-:Y:S05]  /*a3a0*/  BRA.DIV ~URZ, `(.L_x_77) ;  /* 0x00004c527f007947 */ /* 0x000fea000b800000 */
[----:B------:R-:W2:Y:S04]  /*a3b0*/  LDL.LU R13, [R1] ;  /* 0x00000000010d7983 */ /* 0x000ea80000300800 */
[----:B------:R-:W4:Y:S04]  /*a3c0*/  LDL.LU R12, [R1+0x4] ;  /* 0x00000400010c7983 */ /* 0x000f280000300800 */
[----:B------:R-:W5:Y:S04]  /*a3d0*/  LDL.LU R11, [R1+0x8] ;  /* 0x00000800010b7983 */ /* 0x000f680000300800 */
[----:B---3--:R-:W3:Y:S04]  /*a3e0*/  LDL.LU R10, [R1+0xc] ;  /* 0x00000c00010a7983 */ /* 0x008ee80000300800 */
[----:B--2---:R-:W2:Y:S04]  /*a3f0*/  SHFL.BFLY PT, R0, R13, 0x2, 0x1f ;  /* 0x0c401f000d007f89 */ /* 0x004ea800000e0000 */
[----:B-1--4-:R-:W1:Y:S04]  /*a400*/  SHFL.BFLY PT, R2, R12, 0x2, 0x1f ;  /* 0x0c401f000c027f89 */ /* 0x012e6800000e0000 */
[----:B-----5:R-:W4:Y:S04]  /*a410*/  SHFL.BFLY PT, R3, R11, 0x2, 0x1f ;  /* 0x0c401f000b037f89 */ /* 0x020f2800000e0000 */
[----:B---3--:R-:W3:Y:S01]  /*a420*/  SHFL.BFLY PT, R8, R10, 0x2, 0x1f ;  /* 0x0c401f000a087f89 */ /* 0x008ee200000e0000 */
[----:B--2---:R-:W-:-:S02]  /*a430*/  FADD.FTZ R0, R0, R13 ;  /* 0x0000000d00007221 */ /* 0x004fc40000010000 */
[----:B-1----:R-:W-:-:S03]  /*a440*/  FADD.FTZ R2, R2, R12 ;  /* 0x0000000c02027221 */ /* 0x002fc60000010000 */
[----:B------:R-:W1:Y:S01]  /*a450*/  SHFL.BFLY PT, R4, R0, 0x1, 0x1f ;  /* 0x0c201f0000047f89 */ /* 0x000e6200000e0000 */
[----:B----4-:R-:W-:-:S03]  /*a460*/  FADD.FTZ R3, R3, R11 ;  /* 0x0000000b03037221 */ /* 0x010fc60000010000 */
[----:B------:R-:W2:Y:S01]  /*a470*/  SHFL.BFLY PT, R6, R2, 0x1, 0x1f ;  /* 0x0c201f0002067f89 */ /* 0x000ea200000e0000 */
[----:B---3--:R-:W-:-:S03]  /*a480*/  FADD.FTZ R8, R8, R10 ;  /* 0x0000000a08087221 */ /* 0x008fc60000010000 */
[----:B------:R-:W3:Y:S04]  /*a490*/  SHFL.BFLY PT, R7, R3, 0x1, 0x1f ;  /* 0x0c201f0003077f89 */ /* 0x000ee800000e0000 */
[----:B------:R4:W4:Y:S01]  /*a4a0*/  SHFL.BFLY PT, R9, R8, 0x1, 0x1f ;  /* 0x0c201f0008097f89 */ /* 0x00092200000e0000 */
[----:B-1----:R-:W-:Y:S02]  /*a4b0*/  FADD.FTZ R4, R0, R4 ;  /* 0x0000000400047221 */ /* 0x002fe40000010000 */
[----:B--2---:R-:W-:Y:S02]  /*a4c0*/  FADD.FTZ R6, R2, R6 ;  /* 0x0000000602067221 */ /* 0x004fe40000010000 */
[----:B---3--:R-:W-:Y:S02]  /*a4d0*/  FADD.FTZ R7, R3, R7 ;  /* 0x0000000703077221 */ /* 0x008fe40000010000 */
.L_x_159:
[----:B------:R-:W-:Y:S01]  /*a4e0*/  FSETP.NE.FTZ.AND P3, PT, R4, RZ, PT ;  /* 0x000000ff0400720b */ /* 0x000fe20003f75000 */
[----:B------:R-:W-:Y:S01]  /*a4f0*/  CS2R R2, SRZ ;  /* 0x0000000000027805 */ /* 0x000fe2000001ff00 */
[----:B------:R-:W-:-:S02]  /*a500*/  MOV R0, RZ ;  /* 0x000000ff00007202 */ /* 0x000fc40000000f00 */
[----:B------:R-:W-:Y:S02]  /*a510*/  FSETP.NE.FTZ.AND P1, PT, R7, RZ, PT ;  /* 0x000000ff0700720b */ /* 0x000fe40003f35000 */
[----:B------:R-:W-:Y:S02]  /*a520*/  FSETP.NE.FTZ.AND P2, PT, R6, RZ, PT ;  /* 0x000000ff0600720b */ /* 0x000fe40003f55000 */
[----:B------:R-:W-:Y:S02]  /*a530*/  MOV R26, 0xff800000 ;  /* 0xff800000001a7802 */ /* 0x000fe40000000f00 */
[----:B------:R-:W-:Y:S02]  /*a540*/  MOV R25, 0xff800000 ;  /* 0xff80000000197802 */ /* 0x000fe40000000f00 */
[----:B------:R-:W-:Y:S01]  /*a550*/  MOV R24, 0xff800000 ;  /* 0xff80000000187802 */ /* 0x000fe20000000f00 */
[----:B------:R-:W1:Y:S01]  /*a560*/  @P3 MUFU.RCP R0, R4 ;  /* 0x0000000400003308 */ /* 0x000e620000001000 */
[----:B------:R-:W-:-:S03]  /*a570*/  MOV R19, 0xff800000 ;  /* 0xff80000000137802 */ /* 0x000fc60000000f00 */
[----:B------:R-:W-:-:S04]  /*a580*/  @P1 MOV R11, 0x3f317218 ;  /* 0x3f317218000b1802 */ /* 0x000fc80000000f00 */
[----:B------:R2:W-:Y:S01]  /*a590*/  @P3 MUFU.LG2 R10, R4 ;  /* 0x00000004000a3308 */ /* 0x0005e20000000c00 */
[----:B-1----:R-:W-:-:S07]  /*a5a0*/  FMUL.FTZ R64, R0, R92 ;  /* 0x0000005c00407220 */ /* 0x002fce0000410000 */
[----:B------:R-:W1:Y:S01]  /*a5b0*/  @P2 MUFU.RCP R3, R6 ;  /* 0x0000000600032308 */ /* 0x000e620000001000 */
[C---:B------:R-:W-:Y:S02]  /*a5c0*/  FMUL.FTZ R65, R0.reuse, R93 ;  /* 0x0000005d00417220 */ /* 0x040fe40000410000 */
[C---:B------:R-:W-:Y:S02]  /*a5d0*/  FMUL.FTZ R66, R0.reuse, R100 ;  /* 0x0000006400427220 */ /* 0x040fe40000410000 */
[C---:B------:R-:W-:Y:S02]  /*a5e0*/  FMUL.FTZ R67, R0.reuse, R101 ;  /* 0x0000006500437220 */ /* 0x040fe40000410000 */
[C---:B------:R-:W-:Y:S01]  /*a5f0*/  FMUL.FTZ R72, R0.reuse, R104 ;  /* 0x0000006800487220 */ /* 0x040fe20000410000 */
[----:B------:R-:W-:Y:S01]  /*a600*/  @P1 MUFU.RCP R2, R7 ;  /* 0x0000000700021308 */ /* 0x000fe20000001000 */
        /* <DEDUP_REMOVED lines=10> */
[----:B------:R-:W-:Y:S02]  /*a6b0*/  FMUL.FTZ R57, R0, R149 ;  /* 0x0000009500397220 */ /* 0x000fe40000410000 */
[----:B------:R-:W3:Y:S01]  /*a6c0*/  @P1 MUFU.LG2 R0, R7 ;  /* 0x0000000700001308 */ /* 0x000ee20000000c00 */
[----:B--2-4-:R-:W-:Y:S02]  /*a6d0*/  FADD.FTZ R4, R9, R8 ;  /* 0x0000000809047221 */ /* 0x014fe40000010000 */
[C---:B-1----:R-:W-:Y:S02]  /*a6e0*/  FMUL.FTZ R82, R3.reuse, R94 ;  /* 0x0000005e03527220 */ /* 0x042fe40000410000 */
[C---:B------:R-:W-:Y:S01]  /*a6f0*/  FMUL.FTZ R83, R3.reuse, R95 ;  /* 0x0000005f03537220 */ /* 0x040fe20000410000 */
[----:B------:R-:W-:Y:S01]  /*a700*/  FSETP.NE.FTZ.AND P0, PT, R4, RZ, PT ;  /* 0x000000ff0400720b */ /* 0x000fe20003f15000 */
[C---:B------:R-:W-:Y:S01]  /*a710*/  FMUL.FTZ R84, R3.reuse, R102 ;  /* 0x0000006603547220 */ /* 0x040fe20000410000 */
[----:B------:R1:W2:Y:S01]  /*a720*/  @P2 MUFU.LG2 R9, R6 ;  /* 0x0000000600092308 */ /* 0x0002a20000000c00 */
[----:B------:R-:W-:-:S02]  /*a730*/  FMUL.FTZ R85, R3, R103 ;  /* 0x0000006703557220 */ /* 0x000fc40000410000 */
[C---:B------:R-:W-:Y:S02]  /*a740*/  FMUL.FTZ R86, R3.reuse, R106 ;  /* 0x0000006a03567220 */ /* 0x040fe40000410000 */
[C---:B------:R-:W-:Y:S02]  /*a750*/  FMUL.FTZ R87, R3.reuse, R107 ;  /* 0x0000006b03577220 */ /* 0x040fe40000410000 */
[C---:B------:R-:W-:Y:S02]  /*a760*/  FMUL.FTZ R92, R3.reuse, R118 ;  /* 0x00000076035c7220 */ /* 0x040fe40000410000 */
[----:B---3--:R-:W-:Y:S01]  /*a770*/  @P1 FMUL.FTZ R8, R0, 0.69314718246459960938 ;  /* 0x3f31721800081820 */ /* 0x008fe20000410000 */
[----:B------:R-:W-:Y:S01]  /*a780*/  MOV R0, RZ ;  /* 0x000000ff00007202 */ /* 0x000fe20000000f00 */
[C---:B------:R-:W-:Y:S02]  /*a790*/  FMUL.FTZ R93, R3.reuse, R119 ;  /* 0x00000077035d7220 */ /* 0x040fe40000410000 */
[----:B------:R-:W-:-:S02]  /*a7a0*/  FMUL.FTZ R100, R3, R122 ;  /* 0x0000007a03647220 */ /* 0x000fc40000410000 */
[C---:B------:R-:W-:Y:S01]  /*a7b0*/  FMUL.FTZ R101, R3.reuse, R123 ;  /* 0x0000007b03657220 */ /* 0x040fe20000410000 */
[----:B------:R-:W-:Y:S01]  /*a7c0*/  @P0 MUFU.RCP R0, R4 ;  /* 0x0000000400000308 */ /* 0x000fe20000001000 */
[C---:B------:R-:W-:Y:S01]  /*a7d0*/  FMUL.FTZ R94, R3.reuse, R134 ;  /* 0x00000086035e7220 */ /* 0x040fe20000410000 */
[----:B-1----:R-:W-:Y:S01]  /*a7e0*/  @P2 MOV R6, 0x3f317218 ;  /* 0x3f31721800062802 */ /* 0x002fe20000000f00 */
[C---:B------:R-:W-:Y:S02]  /*a7f0*/  FMUL.FTZ R95, R3.reuse, R135 ;  /* 0x00000087035f7220 */ /* 0x040fe40000410000 */
[C---:B------:R-:W-:Y:S02]  /*a800*/  FMUL.FTZ R80, R3.reuse, R138 ;  /* 0x0000008a03507220 */ /* 0x040fe40000410000 */
[C---:B------:R-:W-:Y:S02]  /*a810*/  FMUL.FTZ R81, R3.reuse, R139 ;  /* 0x0000008b03517220 */ /* 0x040fe40000410000 */
[----:B------:R-:W-:-:S02]  /*a820*/  FMUL.FTZ R62, R3, R150 ;  /* 0x00000096033e7220 */ /* 0x000fc40000410000 */
[----:B------:R-:W-:Y:S01]  /*a830*/  FMUL.FTZ R63, R3, R151 ;  /* 0x00000097033f7220 */ /* 0x000fe20000410000 */
[----:B------:R-:W-:Y:S01]  /*a840*/  @P3 MOV R3, 0x3f317218 ;  /* 0x3f31721800033802 */ /* 0x000fe20000000f00 */
        /* <DEDUP_REMOVED lines=15> */
[----:B------:R-:W-:Y:S02]  /*a940*/  FMUL.FTZ R29, R2, R145 ;  /* 0x00000091021d7220 */ /* 0x000fe40000410000 */
[----:B------:R1:W3:Y:S01]  /*a950*/  @P0 MUFU.LG2 R2, R4 ;  /* 0x0000000400020308 */ /* 0x0002e20000000c00 */
[----:B------:R-:W-:-:S02]  /*a960*/  @P3 FMUL.FTZ R7, R3, c[0x0][0x2d0] ;  /* 0x0000b40003073a20 */ /* 0x000fc40000410000 */
[----:B------:R-:W-:Y:S02]  /*a970*/  @P1 FMUL.FTZ R3, R11, c[0x0][0x2d0] ;  /* 0x0000b4000b031a20 */ /* 0x000fe40000410000 */
[----:B--2---:R-:W-:Y:S02]  /*a980*/  @P2 FMUL.FTZ R9, R9, 0.69314718246459960938 ;  /* 0x3f31721809092820 */ /* 0x004fe40000410000 */
[----:B------:R-:W-:Y:S01]  /*a990*/  @P1 FFMA.FTZ R26, R3, R68, R8 ;  /* 0x00000044031a1223 */ /* 0x000fe20000010008 */
[----:B------:R-:W-:Y:S01]  /*a9a0*/  @P0 MOV R3, 0x3f317218 ;  /* 0x3f31721800030802 */ /* 0x000fe20000000f00 */
[----:B------:R-:W-:Y:S02]  /*a9b0*/  @P2 FMUL.FTZ R6, R6, c[0x0][0x2d0] ;  /* 0x0000b40006062a20 */ /* 0x000fe40000410000 */
[----:B------:R-:W-:Y:S02]  /*a9c0*/  @P3 FMUL.FTZ R10, R10, 0.69314718246459960938 ;  /* 0x3f3172180a0a3820 */ /* 0x000fe40000410000 */
[----:B------:R-:W-:-:S02]  /*a9d0*/  @P0 FMUL.FTZ R3, R3, c[0x0][0x2d0] ;  /* 0x0000b40003030a20 */ /* 0x000fc40000410000 */
[----:B------:R-:W-:Y:S01]  /*a9e0*/  @P2 FFMA.FTZ R25, R6, R69, R9 ;  /* 0x0000004506192223 */ /* 0x000fe20000010009 */
[----:B-1----:R-:W-:Y:S01]  /*a9f0*/  MOV R4, 0x1 ;  /* 0x0000000100047802 */ /* 0x002fe20000000f00 */
[----:B---3--:R-:W-:Y:S02]  /*aa00*/  @P0 FMUL.FTZ R2, R2, 0.69314718246459960938 ;  /* 0x3f31721802020820 */ /* 0x008fe40000410000 */
        /* <DEDUP_REMOVED lines=16> */
[----:B------:R-:W-:Y:S01]  /*ab10*/  PRMT R0, R4, 0x7610, R0 ;  /* 0x0000761004007816 */ /* 0x000fe20000000000 */
[----:B------:R-:W-:-:S02]  /*ab20*/  @P3 FFMA.FTZ R24, R7, R70, R10 ;  /* 0x0000004607183223 */ /* 0x000fc4000001000a */
[----:B------:R-:W-:Y:S02]  /*ab30*/  @P0 FFMA.FTZ R19, R3, R5, R2 ;  /* 0x0000000503130223 */ /* 0x000fe40000010002 */
.L_x_46:
[----:B--2---:R2:W5:Y:S04]  /*ab40*/  LDL R6, [R1+0x20] ;  /* 0x0000200001067983 */ /* 0x0045680000100800 */
[----:B------:R-:W3:Y:S01]  /*ab50*/  S2R R2, SR_TID.X ;  /* 0x0000000000027919 */ /* 0x000ee20000002100 */
[----:B------:R-:W-:Y:S01]  /*ab60*/  BSSY B0, `(.L_x_78) ;  /* 0x0000011000007945 */ /* 0x000fe20003800000 */
[----:B---3--:R-:W-:-:S13]  /*ab70*/  LOP3.LUT P0, RZ, R2, 0x7f, RZ, 0xc0, !PT ;  /* 0x0000007f02ff7812 */ /* 0x008fda000780c0ff */
[----:B------:R-:W-:Y:S05]  /*ab80*/  @P0 BRA `(.L_x_79) ;  /* 0x000000e000000947 */ /* 0x000fea0003800000 */
[----:B--2---:R-:W2:Y:S01]  /*ab90*/  S2R R4, SR_LANEID ;  /* 0x0000000000047919 */ /* 0x004ea20000000000 */
[----:B------:R-:W-:Y:S01]  /*aba0*/  VOTEU.ANY UR4, UPT, PT ;  /* 0x0000000000047886 */ /* 0x000fe200038e0100 */
[----:B-1----:R-:W-:Y:S01]  /*abb0*/  IMAD.MOV.U32 R5, RZ, RZ, c[0x0][0x564] ;  /* 0x00015900ff057624 */ /* 0x002fe200078e00ff */
[----:B------:R-:W2:Y:S08]  /*abc0*/  FLO.U32 R3, UR4 ;  /* 0x0000000400037d00 */ /* 0x000eb000080e0000 */
[----:B------:R-:W1:Y:S01]  /*abd0*/  POPC R2, UR4 ;  /* 0x0000000400027d09 */ /* 0x000e620008000000 */
[----:B--2---:R-:W-:Y:S01]  /*abe0*/  ISETP.EQ.U32.AND P0, PT, R3, R4, PT ;  /* 0x000000040300720c */ /* 0x004fe20003f02070 */
[----:B------:R-:W-:-:S12]  /*abf0*/  IMAD.MOV.U32 R4, RZ, RZ, c[0x0][0x560] ;  /* 0x00015800ff047624 */ /* 0x000fd800078e00ff */
[----:B-1----:R1:W2:Y:S04]  /*ac00*/  @P0 ATOMG.E.ADD.STRONG.GPU PT, R2, [R4.64], R2 ;  /* 0x00000002040209a8 */ /* 0x0022a800081ee1c8 */
[----:B-1----:R-:W1:Y:S04]  /*ac10*/  S2R R4, SR_LTMASK ;  /* 0x0000000000047919 */ /* 0x002e680000003900 */
[----:B--2---:R1:W2:Y:S02]  /*ac20*/  SHFL.IDX PT, R3, R2, R3, 0x1f ;  /* 0x00001f0302037589 */ /* 0x0042a400000e0000 */
[----:B-1----:R-:W-:-:S06]  /*ac30*/  LOP3.LUT R2, R4, UR4, RZ, 0xc0, !PT ;  /* 0x0000000404027c12 */ /* 0x002fcc000f8ec0ff */
[----:B------:R-:W2:Y:S02]  /*ac40*/  POPC R2, R2 ;  /* 0x0000000200027309 */ /* 0x000ea40000000000 */
[----:B--2--5:R-:W-:-:S05]  /*ac50*/  IADD3 R6, R3, c[0x0][0xc], R2 ;  /* 0x0000030003067a10 */ /* 0x024fca0007ffe002 */
[----:B------:R1:W-:Y:S02]  /*ac60*/  STL [R1+0x20], R6 ;  /* 0x0000200601007387 */ /* 0x0003e40000100800 */
.L_x_79:
[----:B--2---:R-:W-:Y:S05]  /*ac70*/  BSYNC B0 ;  /* 0x0000000000007941 */ /* 0x004fea0003800000 */
.L_x_78:
[----:B------:R-:W2:Y:S04]  /*ac80*/  LDL.64 R2, [R1+0x18] ;  /* 0x0000180001027983 */ /* 0x000ea80000100a00 */
[----:B------:R-:W3:Y:S01]  /*ac90*/  LDL R9, [R1+0x10] ;  /* 0x0000100001097983 */ /* 0x000ee20000100800 */
[----:B------:R-:W-:Y:S01]  /*aca0*/  PRMT R0, R0, 0x9910, RZ ;  /* 0x0000991000007816 */ /* 0x000fe200000000ff */
[----:B------:R-:W-:Y:S01]  /*acb0*/  BSSY B1, `(.L_x_80) ;  /* 0x00002c6000017945 */ /* 0x000fe20003800000 */
[----:B-----5:R-:W-:Y:S02]  /*acc0*/  IMAD.MOV.U32 R70, RZ, RZ, R6 ;  /* 0x000000ffff467224 */ /* 0x020fe400078e0006 */
[----:B------:R-:W-:Y:S02]  /*acd0*/  ISETP.NE.AND P0, PT, R0, RZ, PT ;  /* 0x000000ff0000720c */ /* 0x000fe40003f05270 */
[----:B--2---:R-:W-:-:S02]  /*ace0*/  SHF.R.S32.HI R18, RZ, 0x1f, R2 ;  /* 0x0000001fff127819 */ /* 0x004fc40000011402 */
[----:B---3--:R-:W-:-:S09]  /*acf0*/  SHF.R.S32.HI R8, RZ, 0x1f, R9 ;  /* 0x0000001fff087819 */ /* 0x008fd20000011409 */
[----:B------:R-:W-:Y:S05]  /*ad00*/  @!P0 BRA `(.L_x_81) ;  /* 0x00001f9000008947 */ /* 0x000fea0003800000 */
[----:B-1----:R-:W2:Y:S04]  /*ad10*/  LDL R6, [R1+0x58] ;  /* 0x0000580001067983 */ /* 0x002ea80000100800 */
[----:B------:R-:W3:Y:S04]  /*ad20*/  LDL R5, [R1+0x68] ;  /* 0x0000680001057983 */ /* 0x000ee80000100800 */
[----:B------:R-:W4:Y:S04]  /*ad30*/  LDL R12, [R1+0x70] ;  /* 0x00007000010c7983 */ /* 0x000f280000100800 */
[----:B------:R-:W4:Y:S01]  /*ad40*/  LDL R13, [R1+0x6c] ;  /* 0x00006c00010d7983 */ /* 0x000f220000100800 */
[----:B------:R-:W-:Y:S01]  /*ad50*/  WARPSYNC 0xffffffff ;  /* 0xffffffff00007948 */ /* 0x000fe20003800000 */
[----:B------:R-:W-:-:S02]  /*ad60*/  F2FP.BF16.PACK_AB R0, R65, R64 ;  /* 0x000000404100723e */ /* 0x000fc400000010ff */
[----:B------:R-:W-:Y:S01]  /*ad70*/  BAR.SYNC.DEFER_BLOCKING 0x1, 0x80 ;  /* 0x0042000000007b1d */ /* 0x000fe20000010000 */
[----:B------:R-:W-:Y:S02]  /*ad80*/  F2FP.BF16.PACK_AB R3, R83, R82 ;  /* 0x000000525303723e */ /* 0x000fe400000010ff */
[----:B------:R-:W-:-:S03]  /*ad90*/  F2FP.BF16.PACK_AB R2, R67, R66 ;  /* 0x000000424302723e */ /* 0x000fc600000010ff */
[----:B------:R-:W4:Y:S01]  /*ada0*/  LDL R11, [R1+0x5c] ;  /* 0x00005c00010b7983 */ /* 0x000f220000100800 */
[----:B------:R-:W-:-:S03]  /*adb0*/  F2FP.BF16.PACK_AB R4, R69, R68 ;  /* 0x000000444504723e */ /* 0x000fc600000010ff */
[----:B------:R-:W4:Y:S04]  /*adc0*/  LDL R10, [R1+0x64] ;  /* 0x00006400010a7983 */ /* 0x000f280000100800 */
[----:B------:R-:W4:Y:S04]  /*add0*/  LDL R7, [R1+0x60] ;  /* 0x0000600001077983 */ /* 0x000f280000100800 */
[----:B--2---:R1:W-:Y:S04]  /*ade0*/  STS [R6], R0 ;  /* 0x0000000006007388 */ /* 0x0043e80000000800 */
[----:B------:R2:W-:Y:S04]  /*adf0*/  STS [R6+0x400], R3 ;  /* 0x0004000306007388 */ /* 0x0005e80000000800 */
[----:B---3--:R3:W-:Y:S01]  /*ae00*/  STS [R5], R2 ;  /* 0x0000000205007388 */ /* 0x0087e20000000800 */
[----:B-1----:R-:W-:-:S02]  /*ae10*/  F2FP.BF16.PACK_AB R0, R85, R84 ;  /* 0x000000545500723e */ /* 0x002fc400000010ff */
[----:B--2---:R-:W-:-:S03]  /*ae20*/  F2FP.BF16.PACK_AB R3, R45, R44 ;  /* 0x0000002c2d03723e */ /* 0x004fc600000010ff */
[----:B------:R1:W-:Y:S01]  /*ae30*/  STS [R5+0x400], R0 ;  /* 0x0004000005007388 */ /* 0x0003e20000000800 */
[----:B---3--:R-:W-:-:S03]  /*ae40*/  F2FP.BF16.PACK_AB R2, R33, R32 ;  /* 0x000000202102723e */ /* 0x008fc600000010ff */
[----:B------:R2:W-:Y:S04]  /*ae50*/  STS [R6+0x2000], R3 ;  /* 0x0020000306007388 */ /* 0x0005e80000000800 */
[----:B------:R3:W-:Y:S01]  /*ae60*/  STS [R6+0x2400], R2 ;  /* 0x0024000206007388 */ /* 0x0007e20000000800 */
[----:B-1----:R-:W-:Y:S02]  /*ae70*/  F2FP.BF16.PACK_AB R0, R35, R34 ;  /* 0x000000222300723e */ /* 0x002fe400000010ff */
[----:B--2---:R-:W-:-:S03]  /*ae80*/  F2FP.BF16.PACK_AB R3, R73, R72 ;  /* 0x000000484903723e */ /* 0x004fc600000010ff */
[----:B------:R1:W-:Y:S01]  /*ae90*/  STS [R5+0x2000], R0 ;  /* 0x0020000005007388 */ /* 0x0003e20000000800 */
[----:B---3--:R-:W-:-:S03]  /*aea0*/  F2FP.BF16.PACK_AB R2, R87, R86 ;  /* 0x000000565702723e */ /* 0x008fc600000010ff */
[----:B------:R2:W-:Y:S04]  /*aeb0*/  STS [R5+0x2400], R4 ;  /* 0x0024000405007388 */ /* 0x0005e80000000800 */
[----:B----4-:R3:W-:Y:S04]  /*aec0*/  STS [R12], R3 ;  /* 0x000000030c007388 */ /* 0x0107e80000000800 */
[----:B------:R3:W-:Y:S04]  /*aed0*/  STS [R12+0x400], R2 ;  /* 0x000400020c007388 */ /* 0x0007e80000000800 */
[----:B------:R-:W4:Y:S01]  /*aee0*/  LDL R6, [R1+0x78] ;  /* 0x0000780001067983 */ /* 0x000f220000100800 */
[----:B-1----:R-:W-:-:S02]  /*aef0*/  F2FP.BF16.PACK_AB R0, R75, R74 ;  /* 0x0000004a4b00723e */ /* 0x002fc400000010ff */
[----:B--2---:R-:W-:Y:S02]  /*af00*/  F2FP.BF16.PACK_AB R4, R37, R36 ;  /* 0x000000242504723e */ /* 0x004fe400000010ff */
[----:B---3--:R-:W-:Y:S01]  /*af10*/  F2FP.BF16.PACK_AB R3, R93, R92 ;  /* 0x0000005c5d03723e */ /* 0x008fe200000010ff */
[----:B------:R-:W-:Y:S01]  /*af20*/  STS [R13], R0 ;  /* 0x000000000d007388 */ /* 0x000fe20000000800 */
[----:B------:R-:W-:-:S03]  /*af30*/  F2FP.BF16.PACK_AB R2, R59, R58 ;  /* 0x0000003a3b02723e */ /* 0x000fc600000010ff */
[----:B------:R-:W-:Y:S04]  /*af40*/  STS [R13+0x400], R3 ;  /* 0x000400030d007388 */ /* 0x000fe80000000800 */
[----:B------:R-:W-:Y:S04]  /*af50*/  STS [R12+0x2000], R4 ;  /* 0x002000040c007388 */ /* 0x000fe80000000800 */
[----:B------:R1:W-:Y:S04]  /*af60*/  STS [R12+0x2400], R2 ;  /* 0x002400020c007388 */ /* 0x0003e80000000800 */
[----:B-1----:R-:W2:Y:S01]  /*af70*/  LDL R12, [R1+0x7c] ;  /* 0x00007c00010c7983 */ /* 0x002ea20000100800 */
[----:B------:R-:W-:-:S02]  /*af80*/  F2FP.BF16.PACK_AB R0, R39, R38 ;  /* 0x000000262700723e */ /* 0x000fc400000010ff */
[----:B------:R-:W-:Y:S02]  /*af90*/  F2FP.BF16.PACK_AB R5, R55, R54 ;  /* 0x000000363705723e */ /* 0x000fe400000010ff */
[----:B------:R-:W-:Y:S01]  /*afa0*/  F2FP.BF16.PACK_AB R4, R61, R60 ;  /* 0x0000003c3d04723e */ /* 0x000fe200000010ff */
[----:B------:R1:W-:Y:S01]  /*afb0*/  STS [R13+0x2000], R0 ;  /* 0x002000000d007388 */ /* 0x0003e20000000800 */
[----:B------:R-:W-:Y:S02]  /*afc0*/  F2FP.BF16.PACK_AB R3, R101, R100 ;  /* 0x000000646503723e */ /* 0x000fe400000010ff */
[----:B------:R-:W-:Y:S01]  /*afd0*/  F2FP.BF16.PACK_AB R2, R79, R78 ;  /* 0x0000004e4f02723e */ /* 0x000fe200000010ff */
[----:B------:R-:W-:Y:S04]  /*afe0*/  STS [R13+0x2400], R5 ;  /* 0x002400050d007388 */ /* 0x000fe80000000800 */
[----:B------:R3:W-:Y:S04]  /*aff0*/  STS [R11], R4 ;  /* 0x000000040b007388 */ /* 0x0007e80000000800 */
[----:B------:R3:W-:Y:S04]  /*b000*/  STS [R11+0x400], R3 ;  /* 0x000400030b007388 */ /* 0x0007e80000000800 */
[----:B------:R3:W-:Y:S01]  /*b010*/  STS [R10], R2 ;  /* 0x000000020a007388 */ /* 0x0007e20000000800 */
[----:B-1----:R-:W-:-:S05]  /*b020*/  F2FP.BF16.PACK_AB R0, R95, R94 ;  /* 0x0000005e5f00723e */ /* 0x002fca00000010ff */
[----:B------:R1:W-:Y:S01]  /*b030*/  STS [R10+0x400], R0 ;  /* 0x000400000a007388 */ /* 0x0003e20000000800 */
[----:B---3--:R-:W-:Y:S02]  /*b040*/  F2FP.BF16.PACK_AB R4, R51, R50 ;  /* 0x000000323304723e */ /* 0x008fe400000010ff */
[----:B------:R-:W-:-:S03]  /*b050*/  F2FP.BF16.PACK_AB R3, R53, R52 ;  /* 0x000000343503723e */ /* 0x000fc600000010ff */
[----:B------:R-:W-:Y:S01]  /*b060*/  STS [R11+0x2000], R4 ;  /* 0x002000040b007388 */ /* 0x000fe20000000800 */
[----:B------:R-:W-:-:S03]  /*b070*/  F2FP.BF16.PACK_AB R2, R47, R46 ;  /* 0x0000002e2f02723e */ /* 0x000fc600000010ff */
[----:B------:R3:W-:Y:S04]  /*b080*/  STS [R11+0x2400], R3 ;  /* 0x002400030b007388 */ /* 0x0007e80000000800 */
[----:B------:R3:W-:Y:S01]  /*b090*/  STS [R10+0x2000], R2 ;  /* 0x002000020a007388 */ /* 0x0007e20000000800 */
[----:B-1----:R-:W-:-:S05]  /*b0a0*/  F2FP.BF16.PACK_AB R0, R49, R48 ;  /* 0x000000303100723e */ /* 0x002fca00000010ff */
[----:B------:R1:W-:Y:S01]  /*b0b0*/  STS [R10+0x2400], R0 ;  /* 0x002400000a007388 */ /* 0x0003e20000000800 */
[----:B---3--:R-:W-:-:S03]  /*b0c0*/  F2FP.BF16.PACK_AB R3, R77, R76 ;  /* 0x0000004c4d03723e */ /* 0x008fc600000010ff */
[----:B------:R-:W3:Y:S01]  /*b0d0*/  LDL.LU R11, [R1+0x50] ;  /* 0x00005000010b7983 */ /* 0x000ee20000300800 */
[----:B------:R-:W-:-:S03]  /*b0e0*/  F2FP.BF16.PACK_AB R2, R81, R80 ;  /* 0x000000505102723e */ /* 0x000fc600000010ff */
[----:B------:R1:W-:Y:S04]  /*b0f0*/  STS [R7], R3 ;  /* 0x0000000307007388 */ /* 0x0003e80000000800 */
[----:B------:R1:W-:Y:S02]  /*b100*/  STS [R7+0x400], R2 ;  /* 0x0004000207007388 */ /* 0x0003e40000000800 */
[----:B-1----:R-:W-:Y:S02]  /*b110*/  F2FP.BF16.PACK_AB R0, R57, R56 ;  /* 0x000000383900723e */ /* 0x002fe400000010ff */
[----:B------:R-:W-:Y:S02]  /*b120*/  F2FP.BF16.PACK_AB R3, R63, R62 ;  /* 0x0000003e3f03723e */ /* 0x000fe400000010ff */
[----:B------:R-:W-:-:S02]  /*b130*/  F2FP.BF16.PACK_AB R2, R41, R40 ;  /* 0x000000282902723e */ /* 0x000fc400000010ff */
[----:B------:R-:W-:-:S04]  /*b140*/  ISETP.NE.U32.AND P2, PT, RZ, c[0x0][0x508], PT ;  /* 0x00014200ff007a0c */ /* 0x000fc80003f45070 */
[----:B------:R-:W-:Y:S02]  /*b150*/  ISETP.NE.AND.EX P2, PT, RZ, c[0x0][0x50c], PT, P2 ;  /* 0x00014300ff007a0c */ /* 0x000fe40003f45320 */
[----:B------:R-:W-:-:S04]  /*b160*/  ISETP.NE.U32.AND P1, PT, RZ, c[0x0][0x500], PT ;  /* 0x00014000ff007a0c */ /* 0x000fc80003f25070 */
[----:B------:R-:W-:Y:S01]  /*b170*/  ISETP.NE.AND.EX P1, PT, RZ, c[0x0][0x504], PT, P1 ;  /* 0x00014100ff007a0c */ /* 0x000fe20003f25310 */
[----:B------:R-:W-:-:S06]  /*b180*/  IMAD.MOV.U32 R10, RZ, RZ, c[0x0][0x388] ;  /* 0x0000e200ff0a7624 */ /* 0x000fcc00078e00ff */
[----:B------:R-:W-:-:S04]  /*b190*/  @P2 LEA R4, P0, R9, c[0x0][0x508], 0x2 ;  /* 0x0001420009042a11 */ /* 0x000fc800078010ff */
[----:B------:R-:W-:Y:S01]  /*b1a0*/  @P2 LEA.HI.X R5, R9, c[0x0][0x50c], R8, 0x2, P0 ;  /* 0x0001430009052a11 */ /* 0x000fe200000f1408 */
[----:B----4-:R1:W-:Y:S02]  /*b1b0*/  STS [R6], R0 ;  /* 0x0000000006007388 */ /* 0x0103e40000000800 */
[----:B-1----:R-:W-:Y:S02]  /*b1c0*/  F2FP.BF16.PACK_AB R0, R43, R42 ;  /* 0x0000002a2b00723e */ /* 0x002fe400000010ff */
[----:B--2---:R1:W-:Y:S04]  /*b1d0*/  STS [R12+0x400], R3 ;  /* 0x000400030c007388 */ /* 0x0043e80000000800 */
[----:B------:R-:W-:Y:S04]  /*b1e0*/  STS [R7+0x2000], R2 ;  /* 0x0020000207007388 */ /* 0x000fe80000000800 */
[----:B------:R2:W-:Y:S01]  /*b1f0*/  STS [R7+0x2400], R0 ;  /* 0x0024000007007388 */ /* 0x0005e20000000800 */
[----:B-1----:R-:W-:-:S02]  /*b200*/  F2FP.BF16.PACK_AB R3, R29, R28 ;  /* 0x0000001c1d03723e */ /* 0x002fc400000010ff */
[----:B--2---:R-:W-:-:S03]  /*b210*/  F2FP.BF16.PACK_AB R0, R31, R30 ;  /* 0x0000001e1f00723e */ /* 0x004fc600000010ff */
[----:B------:R1:W-:Y:S04]  /*b220*/  STS [R6+0x2000], R3 ;  /* 0x0020000306007388 */ /* 0x0003e80000000800 */
[----:B------:R2:W-:Y:S04]  /*b230*/  STS [R12+0x2400], R0 ;  /* 0x002400000c007388 */ /* 0x0005e80000000800 */
[----:B------:R-:W-:Y:S01]  /*b240*/  BAR.SYNC.DEFER_BLOCKING 0x1, 0x80 ;  /* 0x0042000000007b1d */ /* 0x000fe20000010000 */
[----:B-1----:R-:W-:Y:S02]  /*b250*/  IMAD.MOV.U32 R6, RZ, RZ, 0x4 ;  /* 0x00000004ff067424 */ /* 0x002fe400078e00ff */
[----:B------:R-:W-:-:S02]  /*b260*/  IMAD.MOV.U32 R3, RZ, RZ, RZ ;  /* 0x000000ffff037224 */ /* 0x000fc400078e00ff */
[----:B------:R-:W-:Y:S01]  /*b270*/  IMAD.WIDE R6, R9, R6, c[0x0][0x500] ;  /* 0x0001400009067625 */ /* 0x000fe200078e0206 */
[----:B------:R1:W5:Y:S04]  /*b280*/  @P2 LDG.E R10, [R4.64] ;  /* 0x00000008040a2981 */ /* 0x000368000c1e1900 */
[----:B------:R1:W5:Y:S01]  /*b290*/  @P1 LDG.E R3, [R6.64] ;  /* 0x0000000806031981 */ /* 0x000362000c1e1900 */
[----:B---3--:R-:W-:-:S04]  /*b2a0*/  ISETP.NE.AND P0, PT, R11, RZ, PT ;  /* 0x000000ff0b00720c */ /* 0x008fc80003f05270 */
[----:B--2---:R-:W-:Y:S01]  /*b2b0*/  SEL R0, R11, c[0x0][0x3d4], P0 ;  /* 0x0000f5000b007a07 */ /* 0x004fe20000000000 */
[----:B------:R-:W-:Y:S05]  /*b2c0*/  @P2 BRA `(.L_x_82) ;  /* 0x0000004000002947 */ /* 0x000fea0003800000 */
[----:B------:R-:W-:Y:S05]  /*b2d0*/  @!P1 BRA `(.L_x_82) ;  /* 0x0000003000009947 */ /* 0x000fea0003800000 */
[----:B-----5:R2:W3:Y:S04]  /*b2e0*/  LDG.E R10, [R6.64] ;  /* 0x00000008060a7981 */ /* 0x0204e8000c1e1900 */
[----:B-12---:R-:W3:Y:S02]  /*b2f0*/  LDG.E R6, [R6.64+0x4] ;  /* 0x0000040806067981 */ /* 0x006ee4000c1e1900 */
[----:B---3--:R-:W-:Y:S02]  /*b300*/  IADD3 R10, -R10, R6, RZ ;  /* 0x000000060a0a7210 */ /* 0x008fe40007ffe1ff */
.L_x_82:
[----:B-1----:R-:W2:Y:S04]  /*b310*/  LDL R4, [R1+0x88] ;  /* 0x0000880001047983 */ /* 0x002ea80000100800 */
[----:B------:R-:W2:Y:S04]  /*b320*/  LDL R71, [R1+0x24] ;  /* 0x0000240001477983 */ /* 0x000ea80000100800 */
[----:B------:R-:W3:Y:S04]  /*b330*/  LDL R27, [R1+0x48] ;  /* 0x00004800011b7983 */ /* 0x000ee80000100800 */
[----:B------:R-:W4:Y:S04]  /*b340*/  LDL R14, [R1+0x54] ;  /* 0x00005400010e7983 */ /* 0x000f280000100800 */
[----:B------:R-:W4:Y:S01]  /*b350*/  LDL R16, [R1+0x84] ;  /* 0x0000840001107983 */ /* 0x000f220000100800 */
[----:B------:R-:W-:Y:S01]  /*b360*/  IMAD.MOV.U32 R11, RZ, RZ, 0x368 ;  /* 0x00000368ff0b7424 */ /* 0x000fe200078e00ff */
[----:B------:R-:W-:-:S04]  /*b370*/  ISETP.GT.AND P3, PT, R0, 0x1, PT ;  /* 0x000000010000780c */ /* 0x000fc80003f64270 */
[----:B------:R-:W-:-:S04]  /*b380*/  SEL R11, R11, 0x328, P3 ;  /* 0x000003280b0b7807 */ /* 0x000fc80001800000 */
[----:B------:R-:W1:Y:S08]  /*b390*/  LDC.64 R6, c[0x0][R11+0x170] ;  /* 0x00005c000b067b82 */ /* 0x000e700000000a00 */
[----:B------:R1:W3:Y:S08]  /*b3a0*/  LDC.64 R12, c[0x0][R11+0x168] ;  /* 0x00005a000b0c7b82 */ /* 0x0002f00000000a00 */
[----:B------:R1:W2:Y:S08]  /*b3b0*/  LDC.64 R20, c[0x0][R11+0x178] ;  /* 0x00005e000b147b82 */ /* 0x0002b00000000a00 */
[----:B------:R1:W2:Y:S01]  /*b3c0*/  LDC.64 R22, c[0x0][R11+0x160] ;  /* 0x000058000b167b82 */ /* 0x0002a20000000a00 */
[----:B------:R-:W-:Y:S01]  /*b3d0*/  ISETP.NE.U32.AND P0, PT, RZ, c[0x0][0x500], PT ;  /* 0x00014000ff007a0c */ /* 0x000fe20003f05070 */
[----:B------:R-:W-:-:S03]  /*b3e0*/  IMAD.MOV.U32 R0, RZ, RZ, c[0x0][0x4e8] ;  /* 0x00013a00ff007624 */ /* 0x000fc600078e00ff */
[----:B------:R-:W-:Y:S02]  /*b3f0*/  ISETP.NE.AND.EX P0, PT, RZ, c[0x0][0x504], PT, P0 ;  /* 0x00014100ff007a0c */ /* 0x000fe40003f05300 */
[----:B------:R-:W-:Y:S02]  /*b400*/  ISETP.NE.AND P2, PT, R0, 0x1, PT ;  /* 0x000000010000780c */ /* 0x000fe40003f45270 */
[----:B------:R-:W-:Y:S02]  /*b410*/  SEL R2, R9, RZ, !P0 ;  /* 0x000000ff09027207 */ /* 0x000fe40004000000 */
[----:B------:R-:W-:Y:S01]  /*b420*/  SEL R5, R8, RZ, !P0 ;  /* 0x000000ff08057207 */ /* 0x000fe20004000000 */
[----:B------:R-:W1:Y:S02]  /*b430*/  S2R R88, SR_TID.X ;  /* 0x0000000000587919 */ /* 0x000e640000002100 */
[----:B-1----:R-:W-:-:S04]  /*b440*/  IMAD R0, R7, R2, RZ ;  /* 0x0000000207007224 */ /* 0x002fc800078e02ff */
[C---:B------:R-:W-:Y:S02]  /*b450*/  IMAD R11, R6.reuse, R5, R0 ;  /* 0x00000005060b7224 */ /* 0x040fe400078e0200 */
[----:B------:R-:W-:Y:S01]  /*b460*/  IMAD.WIDE.U32 R6, R6, R2, RZ ;  /* 0x0000000206067225 */ /* 0x000fe200078e00ff */
[----:B-----5:R-:W-:Y:S02]  /*b470*/  SHF.R.S32.HI R17, RZ, 0x1f, R3 ;  /* 0x0000001fff117819 */ /* 0x020fe40000011403 */
[----:B------:R-:W-:-:S04]  /*b480*/  SHF.R.S32.HI R15, RZ, 0x1f, R88 ;  /* 0x0000001fff0f7819 */ /* 0x000fc80000011458 */
[----:B------:R-:W-:-:S04]  /*b490*/  LEA.HI R15, R15, R88, RZ, 0x5 ;  /* 0x000000580f0f7211 */ /* 0x000fc800078f28ff */
[----:B------:R-:W-:-:S05]  /*b4a0*/  LOP3.LUT R15, R15, 0xffffffe0, RZ, 0xc0, !PT ;  /* 0xffffffe00f0f7812 */ /* 0x000fca00078ec0ff */
[----:B------:R-:W-:Y:S02]  /*b4b0*/  IMAD.IADD R15, R88, 0x1, -R15 ;  /* 0x00000001580f7824 */ /* 0x000fe400078e0a0f */
[----:B--2---:R-:W-:-:S04]  /*b4c0*/  IMAD R4, R71, 0x80, R4 ;  /* 0x0000008047047824 */ /* 0x004fc800078e0204 */
[----:B------:R-:W-:-:S04]  /*b4d0*/  @P2 IMAD.HI.U32 R5, R4, c[0x0][0x4ec], RZ ;  /* 0x00013b0004052a27 */ /* 0x000fc800078e00ff */
[----:B---3--:R-:W-:-:S04]  /*b4e0*/  IMAD.WIDE.U32 R8, R12, R27, RZ ;  /* 0x0000001b0c087225 */ /* 0x008fc800078e00ff */
[----:B------:R-:W-:Y:S01]  /*b4f0*/  IMAD.MOV.U32 R0, RZ, RZ, R4 ;  /* 0x000000ffff007224 */ /* 0x000fe200078e0004 */
[----:B------:R-:W-:Y:S01]  /*b500*/  @P2 SHF.R.U32.HI R0, RZ, c[0x0][0x4f0], R5 ;  /* 0x00013c00ff002a19 */ /* 0x000fe20000011605 */
[----:B------:R-:W-:Y:S01]  /*b510*/  IMAD R12, R13, R27, RZ ;  /* 0x0000001b0d0c7224 */ /* 0x000fe200078e02ff */
[----:B----4-:R-:W-:Y:S01]  /*b520*/  SEL R5, R14, RZ, P3 ;  /* 0x000000ff0e057207 */ /* 0x010fe20001800000 */
[----:B------:R-:W-:Y:S01]  /*b530*/  IMAD.IADD R13, R7, 0x1, R11 ;  /* 0x00000001070d7824 */ /* 0x000fe200078e020b */
[----:B------:R-:W-:Y:S01]  /*b540*/  IADD3 R14, P1, P0, R6, R8, R3 ;  /* 0x00000008060e7210 */ /* 0x000fe2000783e003 */
[----:B------:R-:W-:Y:S02]  /*b550*/  IMAD.IADD R8, R9, 0x1, R12 ;  /* 0x0000000109087824 */ /* 0x000fe400078e020c */
[----:B------:R-:W-:Y:S02]  /*b560*/  IMAD.MOV R9, RZ, RZ, -R0 ;  /* 0x000000ffff097224 */ /* 0x000fe400078e0a00 */
[----:B------:R-:W-:-:S02]  /*b570*/  IMAD R11, R21, R5, RZ ;  /* 0x00000005150b7224 */ /* 0x000fc400078e02ff */
[----:B------:R-:W-:Y:S01]  /*b580*/  IMAD.WIDE.U32 R6, R20, R5, RZ ;  /* 0x0000000514067225 */ /* 0x000fe200078e00ff */
[----:B------:R-:W-:-:S03]  /*b590*/  IADD3.X R13, R13, R8, R17, P1, P0 ;  /* 0x000000080d0d7210 */ /* 0x000fc60000fe0411 */
[----:B------:R-:W-:Y:S01]  /*b5a0*/  IMAD R8, R9, c[0x0][0x4e8], R4 ;  /* 0x00013a0009087a24 */ /* 0x000fe200078e0204 */
[----:B------:R-:W-:Y:S01]  /*b5b0*/  IADD3 R6, P1, P0, R0, R14, R6 ;  /* 0x0000000e00067210 */ /* 0x000fe2000783e006 */
[----:B------:R-:W-:Y:S01]  /*b5c0*/  IMAD.IADD R11, R7, 0x1, R11 ;  /* 0x00000001070b7824 */ /* 0x000fe200078e020b */
[----:B------:R-:W-:Y:S01]  /*b5d0*/  SHF.R.S32.HI R5, RZ, 0x1f, R0 ;  /* 0x0000001fff057819 */ /* 0x000fe20000011400 */
[----:B------:R-:W-:Y:S01]  /*b5e0*/  IMAD R0, R23, R8, RZ ;  /* 0x0000000817007224 */ /* 0x000fe200078e02ff */
[----:B------:R-:W-:Y:S02]  /*b5f0*/  SHF.R.S32.HI R9, RZ, 0x1f, R8 ;  /* 0x0000001fff097819 */ /* 0x000fe40000011408 */
[----:B------:R-:W-:Y:S01]  /*b600*/  IADD3.X R7, R5, R13, R11, P1, P0 ;  /* 0x0000000d05077210 */ /* 0x000fe20000fe040b */
[----:B------:R-:W-:Y:S02]  /*b610*/  IMAD.MOV.U32 R5, RZ, RZ, c[0x0][0x4a8] ;  /* 0x00012a00ff057624 */ /* 0x000fe400078e00ff */
[----:B------:R-:W-:-:S02]  /*b620*/  IMAD R0, R22, R9, R0 ;  /* 0x0000000916007224 */ /* 0x000fc400078e0200 */
[----:B------:R-:W-:Y:S01]  /*b630*/  IMAD.WIDE.U32 R8, R22, R8, R6 ;  /* 0x0000000816087225 */ /* 0x000fe200078e0006 */
[----:B------:R-:W-:-:S03]  /*b640*/  SEL R6, R5, c[0x0][0x450], P3 ;  /* 0x0001140005067a07 */ /* 0x000fc60001800000 */
[----:B------:R-:W-:Y:S01]  /*b650*/  IMAD.MOV.U32 R7, RZ, RZ, c[0x0][0x4ac] ;  /* 0x00012b00ff077624 */ /* 0x000fe200078e00ff */
[----:B------:R-:W-:Y:S01]  /*b660*/  LEA R6, P0, R8, R6, 0x2 ;  /* 0x0000000608067211 */ /* 0x000fe200078010ff */
[----:B------:R-:W-:-:S03]  /*b670*/  IMAD.IADD R5, R9, 0x1, R0 ;  /* 0x0000000109057824 */ /* 0x000fc600078e0200 */
[----:B------:R-:W-:-:S04]  /*b680*/  SEL R7, R7, c[0x0][0x454], P3 ;  /* 0x0001150007077a07 */ /* 0x000fc80001800000 */
[----:B------:R-:W-:Y:S01]  /*b690*/  LEA.HI.X R5, R8, R7, R5, 0x2, P0 ;  /* 0x0000000708057211 */ /* 0x000fe200000f1405 */
[----:B------:R-:W-:Y:S01]  /*b6a0*/  IMAD R0, R10, c[0x0][0x4e8], RZ ;  /* 0x00013a000a007a24 */ /* 0x000fe200078e02ff */
[----:B------:R-:W-:Y:S04]  /*b6b0*/  SHFL.IDX PT, R12, R6, RZ, 0x1c1f ;  /* 0x001c1fff060c7589 */ /* 0x000fe800000e0000 */
[----:B------:R-:W1:Y:S04]  /*b6c0*/  SHFL.IDX PT, R13, R5, RZ, 0x1c1f ;  /* 0x001c1fff050d7589 */ /* 0x000e6800000e0000 */
[----:B------:R-:W-:Y:S04]  /*b6d0*/  SHFL.IDX PT, R10, R6, 0x1, 0x1c1f ;  /* 0x003c1f00060a7f89 */ /* 0x000fe800000e0000 */
[----:B------:R-:W2:Y:S04]  /*b6e0*/  SHFL.IDX PT, R11, R5, 0x1, 0x1c1f ;  /* 0x003c1f00050b7f89 */ /* 0x000ea800000e0000 */
[----:B------:R-:W-:Y:S04]  /*b6f0*/  SHFL.IDX PT, R8, R6, 0x2, 0x1c1f ;  /* 0x005c1f0006087f89 */ /* 0x000fe800000e0000 */
[----:B------:R-:W3:Y:S04]  /*b700*/  SHFL.IDX PT, R9, R5, 0x2, 0x1c1f ;  /* 0x005c1f0005097f89 */ /* 0x000ee800000e0000 */
[----:B------:R4:W-:Y:S04]  /*b710*/  SHFL.IDX PT, R7, R5, 0x3, 0x1c1f ;  /* 0x007c1f0005077f89 */ /* 0x0009e800000e0000 */
[----:B------:R-:W1:Y:S01]  /*b720*/  SHFL.IDX PT, R6, R6, 0x3, 0x1c1f ;  /* 0x007c1f0006067f89 */ /* 0x000e6200000e0000 */
[----:B------:R-:W-:Y:S01]  /*b730*/  LOP3.LUT P0, RZ, R15, 0x3, RZ, 0xc0, !PT ;  /* 0x000000030fff7812 */ /* 0x000fe2000780c0ff */
[----:B----4-:R-:W-:-:S05]  /*b740*/  IMAD R5, R71, 0x80, R16 ;  /* 0x0000008047057824 */ /* 0x010fca00078e0210 */
[C---:B------:R-:W-:Y:S02]  /*b750*/  IADD3 R16, R5.reuse, 0x8, RZ ;  /* 0x0000000805107810 */ /* 0x040fe40007ffe0ff */
[C---:B------:R-:W-:Y:S02]  /*b760*/  IADD3 R15, R5.reuse, 0x40, RZ ;  /* 0x00000040050f7810 */ /* 0x040fe40007ffe0ff */
[C---:B------:R-:W-:Y:S02]  /*b770*/  IADD3 R14, R5.reuse, 0x48, RZ ;  /* 0x00000048050e7810 */ /* 0x040fe40007ffe0ff */
[-C--:B------:R-:W-:Y:S02]  /*b780*/  ISETP.GE.OR P5, PT, R5, R0.reuse, P0 ;  /* 0x000000000500720c */ /* 0x080fe400007a6670 */
[-C--:B------:R-:W-:Y:S02]  /*b790*/  ISETP.GE.OR P4, PT, R16, R0.reuse, P0 ;  /* 0x000000001000720c */ /* 0x080fe40000786670 */
[----:B------:R-:W-:-:S02]  /*b7a0*/  ISETP.GE.OR P1, PT, R15, R0, P0 ;  /* 0x000000000f00720c */ /* 0x000fc40000726670 */
[----:B------:R-:W-:-:S07]  /*b7b0*/  ISETP.GE.OR P0, PT, R14, R0, P0 ;  /* 0x000000000e00720c */ /* 0x000fce0000706670 */
[----:B-1----:R1:W-:Y:S01]  /*b7c0*/  @!P5 ST.E [R12.64], R24 ;  /* 0x000000180c00d985 */ /* 0x0023e2000c101908 */
[----:B------:R-:W-:-:S03]  /*b7d0*/  ISETP.GE.AND P5, PT, R14, R0, PT ;  /* 0x000000000e00720c */ /* 0x000fc60003fa6270 */
[----:B--2---:R1:W-:Y:S01]  /*b7e0*/  @!P4 ST.E [R10.64], R25 ;  /* 0x000000190a00c985 */ /* 0x0043e2000c101908 */
[----:B------:R-:W-:-:S03]  /*b7f0*/  ISETP.GE.AND P4, PT, R15, R0, PT ;  /* 0x000000000f00720c */ /* 0x000fc60003f86270 */
[----:B---3--:R1:W-:Y:S01]  /*b800*/  @!P1 ST.E [R8.64], R26 ;  /* 0x0000001a08009985 */ /* 0x0083e2000c101908 */
[----:B------:R-:W-:-:S03]  /*b810*/  ISETP.GE.AND P1, PT, R5, R0, PT ;  /* 0x000000000500720c */ /* 0x000fc60003f26270 */
[----:B------:R1:W-:Y:S01]  /*b820*/  @!P0 ST.E [R6.64], R19 ;  /* 0x0000001306008985 */ /* 0x0003e2000c101908 */
[----:B------:R-:W-:Y:S01]  /*b830*/  ISETP.GE.AND P0, PT, R16, R0, PT ;  /* 0x000000001000720c */ /* 0x000fe20003f06270 */
[----:B------:R-:W-:Y:S05]  /*b840*/  @P3 BRA `(.L_x_83) ;  /* 0x0000079000003947 */ /* 0x000fea0003800000 */
[----:B------:R-:W2:Y:S01]  /*b850*/  LDL R88, [R1+0x74] ;  /* 0x0000740001587983 */ /* 0x000ea20000100800 */
[----:B------:R-:W-:Y:S01]  /*b860*/  IMAD R17, R17, c[0x0][0x3a0], RZ ;  /* 0x0000e80011117a24 */ /* 0x000fe200078e02ff */
[----:B-1----:R-:W-:Y:S01]  /*b870*/  SHF.R.S32.HI R7, RZ, 0x1f, R2 ;  /* 0x0000001fff077819 */ /* 0x002fe20000011402 */
[C---:B------:R-:W-:Y:S01]  /*b880*/  IMAD.WIDE.U32 R4, R3.reuse, c[0x0][0x3a0], RZ ;  /* 0x0000e80003047a25 */ /* 0x040fe200078e00ff */
[----:B------:R1:W3:Y:S03]  /*b890*/  LDS.128 R12, [R213+0x80] ;  /* 0x00008000d50c7984 */ /* 0x0002e60000000c00 */
[----:B------:R-:W-:Y:S01]  /*b8a0*/  IMAD R3, R3, c[0x0][0x3a4], R17 ;  /* 0x0000e90003037a24 */ /* 0x000fe200078e0211 */
[----:B------:R1:W4:Y:S01]  /*b8b0*/  LDS.128 R20, [R213+0x880] ;  /* 0x00088000d5147984 */ /* 0x0003220000000c00 */
[----:B------:R-:W-:-:S03]  /*b8c0*/  IMAD R7, R7, c[0x0][0x3f0], RZ ;  /* 0x0000fc0007077a24 */ /* 0x000fc600078e02ff */
[----:B------:R-:W-:Y:S01]  /*b8d0*/  IADD3 R5, R5, R3, RZ ;  /* 0x0000000305057210 */ /* 0x000fe20007ffe0ff */
[----:B------:R1:W1:Y:S04]  /*b8e0*/  LDS.128 R28, [R213+0x1880] ;  /* 0x00188000d51c7984 */ /* 0x0002680000000c00 */
[C---:B------:R-:W-:Y:S01]  /*b8f0*/  IMAD.WIDE.U32 R4, R27.reuse, c[0x0][0x3e8], R4 ;  /* 0x0000fa001b047a25 */ /* 0x040fe200078e0004 */
[----:B------:R1:W1:Y:S03]  /*b900*/  LDS.128 R32, [R213+0x2080] ;  /* 0x00208000d5207984 */ /* 0x0002660000000c00 */
[----:B------:R-:W-:Y:S01]  /*b910*/  IMAD R5, R27, c[0x0][0x3ec], R5 ;  /* 0x0000fb001b057a24 */ /* 0x000fe200078e0205 */
[----:B------:R1:W1:Y:S03]  /*b920*/  LDS.128 R36, [R213+0x2880] ;  /* 0x00288000d5247984 */ /* 0x0002660000000c00 */
[----:B------:R-:W-:Y:S01]  /*b930*/  IMAD.WIDE.U32 R4, R2, c[0x0][0x3f0], R4 ;  /* 0x0000fc0002047a25 */ /* 0x000fe200078e0004 */
[----:B------:R1:W1:Y:S04]  /*b940*/  LDS.128 R24, [R213+0x1080] ;  /* 0x00108000d5187984 */ /* 0x0002680000000c00 */
[----:B------:R1:W1:Y:S04]  /*b950*/  LDS.128 R40, [R213+0x3080] ;  /* 0x00308000d5287984 */ /* 0x0002680000000c00 */
[----:B------:R1:W1:Y:S04]  /*b960*/  LDS.128 R44, [R213+0x3880] ;  /* 0x00388000d52c7984 */ /* 0x0002680000000c00 */
[----:B------:R-:W5:Y:S02]  /*b970*/  S2R R10, SR_TID.X ;  /* 0x00000000000a7919 */ /* 0x000f640000002100 */
[----:B-----5:R-:W-:-:S04]  /*b980*/  SHF.R.S32.HI R9, RZ, 0x1f, R10 ;  /* 0x0000001fff097819 */ /* 0x020fc8000001140a */
[----:B------:R-:W-:-:S04]  /*b990*/  LEA.HI R9, R9, R10, RZ, 0x3 ;  /* 0x0000000a09097211 */ /* 0x000fc800078f18ff */
[----:B------:R-:W-:Y:S02]  /*b9a0*/  SHF.R.S32.HI R9, RZ, 0x3, R9 ;  /* 0x00000003ff097819 */ /* 0x000fe40000011409 */
[----:B--2---:R-:W-:-:S04]  /*b9b0*/  LEA R6, R71, R88, 0x7 ;  /* 0x0000005847067211 */ /* 0x004fc800078e38ff */
[----:B------:R-:W-:Y:S01]  /*b9c0*/  MOV R3, R6 ;  /* 0x0000000600037202 */ /* 0x000fe20000000f00 */
[----:B------:R-:W-:-:S05]  /*b9d0*/  @P2 IMAD.HI.U32 R8, R6, c[0x0][0x4ec], RZ ;  /* 0x00013b0006082a27 */ /* 0x000fca00078e00ff */
[----:B------:R-:W-:Y:S01]  /*b9e0*/  @P2 SHF.R.U32.HI R3, RZ, c[0x0][0x4f0], R8 ;  /* 0x00013c00ff032a19 */ /* 0x000fe20000011608 */
[----:B------:R-:W-:-:S03]  /*b9f0*/  IMAD R8, R2, c[0x0][0x3f4], R7 ;  /* 0x0000fd0002087a24 */ /* 0x000fc600078e0207 */
[----:B------:R-:W-:Y:S02]  /*ba00*/  SHF.R.S32.HI R7, RZ, 0x1f, R3 ;  /* 0x0000001fff077819 */ /* 0x000fe40000011403 */
[----:B------:R-:W-:Y:S02]  /*ba10*/  IADD3 R2, -R3, RZ, RZ ;  /* 0x000000ff03027210 */ /* 0x000fe40007ffe1ff */
[----:B------:R-:W-:Y:S01]  /*ba20*/  IADD3 R5, R5, R8, RZ ;  /* 0x0000000805057210 */ /* 0x000fe20007ffe0ff */
[----:B------:R-:W-:Y:S02]  /*ba30*/  IMAD R7, R7, c[0x0][0x3e0], RZ ;  /* 0x0000f80007077a24 */ /* 0x000fe400078e02ff */
[----:B------:R-:W-:Y:S02]  /*ba40*/  IMAD R6, R2, c[0x0][0x4e8], R6 ;  /* 0x00013a0002067a24 */ /* 0x000fe400078e0206 */
[C---:B------:R-:W-:Y:S02]  /*ba50*/  IMAD R7, R3.reuse, c[0x0][0x3e4], R7 ;  /* 0x0000f90003077a24 */ /* 0x040fe400078e0207 */
[----:B------:R-:W-:Y:S01]  /*ba60*/  IMAD.WIDE.U32 R2, R3, c[0x0][0x3e0], R4 ;  /* 0x0000f80003027a25 */ /* 0x000fe200078e0004 */
[----:B------:R-:W-:-:S04]  /*ba70*/  SHF.R.S32.HI R4, RZ, 0x1f, R6 ;  /* 0x0000001fff047819 */ /* 0x000fc80000011406 */
[----:B------:R-:W-:Y:S01]  /*ba80*/  IADD3 R3, R3, R7, RZ ;  /* 0x0000000703037210 */ /* 0x000fe20007ffe0ff */
[----:B------:R-:W-:-:S04]  /*ba90*/  IMAD R4, R4, c[0x0][0x3d8], RZ ;  /* 0x0000f60004047a24 */ /* 0x000fc800078e02ff */
[----:B------:R-:W-:-:S04]  /*baa0*/  IMAD.WIDE.U32 R2, R6, c[0x0][0x3d8], R2 ;  /* 0x0000f60006027a25 */ /* 0x000fc800078e0002 */
[----:B------:R-:W-:Y:S01]  /*bab0*/  IMAD R6, R6, c[0x0][0x3dc], R4 ;  /* 0x0000f70006067a24 */ /* 0x000fe200078e0204 */
[----:B------:R-:W-:Y:S02]  /*bac0*/  LEA R7, P0, R2, c[0x0][0x380], 0x1 ;  /* 0x0000e00002077a11 */ /* 0x000fe400078008ff */
[----:B------:R-:W-:Y:S02]  /*bad0*/  LEA R4, R71, R9, 0x7 ;  /* 0x0000000947047211 */ /* 0x000fe400078e38ff */
[----:B------:R-:W-:-:S04]  /*bae0*/  IADD3 R3, R3, R6, RZ ;  /* 0x0000000603037210 */ /* 0x000fc80007ffe0ff */
[----:B------:R-:W-:Y:S01]  /*baf0*/  LEA.HI.X R6, R2, c[0x0][0x384], R3, 0x1, P0 ;  /* 0x0000e10002067a11 */ /* 0x000fe200000f0c03 */
[----:B------:R-:W-:Y:S05]  /*bb00*/  BRA.DIV ~URZ, `(.L_x_84) ;  /* 0x000037e27f007947 */ /* 0x000fea000b800000 */
[----:B-1-34-:R1:W2:Y:S02]  /*bb10*/  SHFL.IDX PT, R8, R6, RZ, 0x181f ;  /* 0x00181fff06087589 */ /* 0x01a2a400000e0000 */
.L_x_160:
[----:B------:R-:W-:Y:S05]  /*bb20*/  BRA.DIV ~URZ, `(.L_x_85) ;  /* 0x000038327f007947 */ /* 0x000fea000b800000 */
[----:B------:R3:W4:Y:S02]  /*bb30*/  SHFL.IDX PT, R2, R7, RZ, 0x181f ;  /* 0x00181fff07027589 */ /* 0x00072400000e0000 */
.L_x_161:
[----:B------:R-:W5:Y:S02]  /*bb40*/  LDL.64 R10, [R1+0x18] ;  /* 0x00001800010a7983 */ /* 0x000f640000100a00 */
[----:B-----5:R-:W-:-:S04]  /*bb50*/  ISETP.GE.AND P2, PT, R10, c[0x0][0x3c8], PT ;  /* 0x0000f2000a007a0c */ /* 0x020fc80003f46270 */
[----:B------:R-:W-:-:S13]  /*bb60*/  ISETP.GE.OR P1, PT, R4, R0, P2 ;  /* 0x000000000400720c */ /* 0x000fda0001726670 */
[----:B----4-:R-:W-:-:S04]  /*bb70*/  @!P1 LEA R2, P0, R10, R2, 0x1 ;  /* 0x000000020a029211 */ /* 0x010fc800078008ff */
[----:B--2---:R-:W-:-:S05]  /*bb80*/  @!P1 LEA.HI.X R3, R10, R8, R18, 0x1, P0 ;  /* 0x000000080a039211 */ /* 0x004fca00000f0c12 */
[----:B------:R2:W-:Y:S01]  /*bb90*/  @!P1 ST.E.128 [R2.64], R12 ;  /* 0x0000000c02009985 */ /* 0x0005e2000c101d08 */
[----:B------:R-:W-:Y:S05]  /*bba0*/  BRA.DIV ~URZ, `(.L_x_86) ;  /* 0x000038227f007947 */ /* 0x000fea000b800000 */
[----:B------:R4:W1:Y:S04]  /*bbb0*/  SHFL.IDX PT, R8, R6, 0x1, 0x181f ;  /* 0x00381f0006087f89 */ /* 0x00086800000e0000 */
[----:B--2---:R4:W2:Y:S02]  /*bbc0*/  SHFL.IDX PT, R2, R7, 0x1, 0x181f ;  /* 0x00381f0007027f89 */ /* 0x0048a400000e0000 */
.L_x_162:
[----:B------:R-:W5:Y:S01]  /*bbd0*/  LDL.64 R10, [R1+0x18] ;  /* 0x00001800010a7983 */ /* 0x000f620000100a00 */
[----:B------:R-:W-:-:S04]  /*bbe0*/  IADD3 R3, R4, 0x10, RZ ;  /* 0x0000001004037810 */ /* 0x000fc80007ffe0ff */
[----:B------:R-:W-:-:S13]  /*bbf0*/  ISETP.GE.OR P1, PT, R3, R0, P2 ;  /* 0x000000000300720c */ /* 0x000fda0001726670 */
[----:B--2--5:R-:W-:-:S04]  /*bc00*/  @!P1 LEA R2, P0, R10, R2, 0x1 ;  /* 0x000000020a029211 */ /* 0x024fc800078008ff */
[----:B-1----:R-:W-:-:S05]  /*bc10*/  @!P1 LEA.HI.X R3, R10, R8, R18, 0x1, P0 ;  /* 0x000000080a039211 */ /* 0x002fca00000f0c12 */
[----:B------:R1:W-:Y:S01]  /*bc20*/  @!P1 ST.E.128 [R2.64], R20 ;  /* 0x0000001402009985 */ /* 0x0003e2000c101d08 */
[----:B------:R-:W-:Y:S05]  /*bc30*/  BRA.DIV ~URZ, `(.L_x_87) ;  /* 0x000038627f007947 */ /* 0x000fea000b800000 */
[----:B------:R2:W1:Y:S02]  /*bc40*/  SHFL.IDX PT, R8, R6, 0x2, 0x181f ;  /* 0x00581f0006087f89 */ /* 0x00046400000e0000 */
.L_x_163:
[----:B------:R-:W-:Y:S05]  /*bc50*/  BRA.DIV ~URZ, `(.L_x_88) ;  /* 0x000038b27f007947 */ /* 0x000fea000b800000 */
[----:B-1----:R1:W2:Y:S02]  /*bc60*/  SHFL.IDX PT, R2, R7, 0x2, 0x181f ;  /* 0x00581f0007027f89 */ /* 0x0022a400000e0000 */
.L_x_164:
[----:B------:R-:W5:Y:S01]  /*bc70*/  LDL.64 R10, [R1+0x18] ;  /* 0x00001800010a7983 */ /* 0x000f620000100a00 */
[----:B------:R-:W-:-:S04]  /*bc80*/  IADD3 R3, R4, 0x20, RZ ;  /* 0x0000002004037810 */ /* 0x000fc80007ffe0ff */
[----:B------:R-:W-:-:S13]  /*bc90*/  ISETP.GE.OR P1, PT, R3, R0, P2 ;  /* 0x000000000300720c */ /* 0x000fda0001726670 */
[----:B--2--5:R-:W-:-:S04]  /*bca0*/  @!P1 LEA R2, P0, R10, R2, 0x1 ;  /* 0x000000020a029211 */ /* 0x024fc800078008ff */
[----:B------:R-:W-:-:S05]  /*bcb0*/  @!P1 LEA.HI.X R3, R10, R8, R18, 0x1, P0 ;  /* 0x000000080a039211 */ /* 0x000fca00000f0c12 */
[----:B------:R2:W-:Y:S01]  /*bcc0*/  @!P1 ST.E.128 [R2.64], R24 ;  /* 0x0000001802009985 */ /* 0x0005e2000c101d08 */
[----:B------:R-:W-:Y:S05]  /*bcd0*/  BRA.DIV ~URZ, `(.L_x_89) ;  /* 0x000038a27f007947 */ /* 0x000fea000b800000 */
[----:B------:R1:W2:Y:S04]  /*bce0*/  SHFL.IDX PT, R8, R6, 0x3, 0x181f ;  /* 0x00781f0006087f89 */ /* 0x0002a800000e0000 */
[----:B--2---:R1:W2:Y:S02]  /*bcf0*/  SHFL.IDX PT, R2, R7, 0x3, 0x181f ;  /* 0x00781f0007027f89 */ /* 0x0042a400000e0000 */
.L_x_165:
[----:B------:R-:W5:Y:S01]  /*bd00*/  LDL.64 R10, [R1+0x18] ;  /* 0x00001800010a7983 */ /* 0x000f620000100a00 */
[----:B------:R-:W-:-:S04]  /*bd10*/  IADD3 R3, R4, 0x30, RZ ;  /* 0x0000003004037810 */ /* 0x000fc80007ffe0ff */
[----:B------:R-:W-:-:S13]  /*bd20*/  ISETP.GE.OR P1, PT, R3, R0, P2 ;  /* 0x000000000300720c */ /* 0x000fda0001726670 */
[----:B--2--5:R-:W-:-:S04]  /*bd30*/  @!P1 LEA R2, P0, R10, R2, 0x1 ;  /* 0x000000020a029211 */ /* 0x024fc800078008ff */
[----:B------:R-:W-:-:S05]  /*bd40*/  @!P1 LEA.HI.X R3, R10, R8, R18, 0x1, P0 ;  /* 0x000000080a039211 */ /* 0x000fca00000f0c12 */
[----:B------:R2:W-:Y:S01]  /*bd50*/  @!P1 ST.E.128 [R2.64], R28 ;  /* 0x0000001c02009985 */ /* 0x0005e2000c101d08 */
[----:B------:R-:W-:Y:S05]  /*bd60*/  BRA.DIV ~URZ, `(.L_x_90) ;  /* 0x000038e27f007947 */ /* 0x000fea000b800000 */
[----:B------:R1:W2:Y:S02]  /*bd70*/  SHFL.IDX PT, R8, R6, 0x4, 0x181f ;  /* 0x00981f0006087f89 */ /* 0x0002a400000e0000 */
.L_x_166:
[----:B------:R-:W-:Y:S05]  /*bd80*/  BRA.DIV ~URZ, `(.L_x_91) ;  /* 0x000039327f007947 */ /* 0x000fea000b800000 */
[----:B--2---:R2:W1:Y:S02]  /*bd90*/  SHFL.IDX PT, R2, R7, 0x4, 0x181f ;  /* 0x00981f0007027f89 */ /* 0x00446400000e0000 */
.L_x_167:
[----:B------:R-:W5:Y:S01]  /*bda0*/  LDL.64 R10, [R1+0x18] ;  /* 0x00001800010a7983 */ /* 0x000f620000100a00 */
[----:B------:R-:W-:-:S04]  /*bdb0*/  IADD3 R3, R4, 0x40, RZ ;  /* 0x0000004004037810 */ /* 0x000fc80007ffe0ff */
[----:B------:R-:W-:-:S13]  /*bdc0*/  ISETP.GE.OR P1, PT, R3, R0, P2 ;  /* 0x000000000300720c */ /* 0x000fda0001726670 */
[----:B-1---5:R-:W-:-:S04]  /*bdd0*/  @!P1 LEA R2, P0, R10, R2, 0x1 ;  /* 0x000000020a029211 */ /* 0x022fc800078008ff */
[----:B------:R-:W-:-:S05]  /*bde0*/  @!P1 LEA.HI.X R3, R10, R8, R18, 0x1, P0 ;  /* 0x000000080a039211 */ /* 0x000fca00000f0c12 */
[----:B------:R1:W-:Y:S01]  /*bdf0*/  @!P1 ST.E.128 [R2.64], R32 ;  /* 0x0000002002009985 */ /* 0x0003e2000c101d08 */
[----:B------:R-:W-:Y:S05]  /*be00*/  BRA.DIV ~URZ, `(.L_x_92) ;  /* 0x000039227f007947 */ /* 0x000fea000b800000 */
[----:B------:R1:W2:Y:S04]  /*be10*/  SHFL.IDX PT, R8, R6, 0x5, 0x181f ;  /* 0x00b81f0006087f89 */ /* 0x0002a800000e0000 */
[----:B-1----:R1:W3:Y:S02]  /*be20*/  SHFL.IDX PT, R2, R7, 0x5, 0x181f ;  /* 0x00b81f0007027f89 */ /* 0x0022e400000e0000 */
.L_x_168:
[----:B------:R-:W5:Y:S01]  /*be30*/  LDL.64 R10, [R1+0x18] ;  /* 0x00001800010a7983 */ /* 0x000f620000100a00 */
[----:B------:R-:W-:-:S04]  /*be40*/  IADD3 R3, R4, 0x50, RZ ;  /* 0x0000005004037810 */ /* 0x000fc80007ffe0ff */
[----:B------:R-:W-:-:S13]  /*be50*/  ISETP.GE.OR P1, PT, R3, R0, P2 ;  /* 0x000000000300720c */ /* 0x000fda0001726670 */
[----:B---3-5:R-:W-:-:S04]  /*be60*/  @!P1 LEA R2, P0, R10, R2, 0x1 ;  /* 0x000000020a029211 */ /* 0x028fc800078008ff */
[----:B--2---:R-:W-:-:S05]  /*be70*/  @!P1 LEA.HI.X R3, R10, R8, R18, 0x1, P0 ;  /* 0x000000080a039211 */ /* 0x004fca00000f0c12 */
[----:B------:R2:W-:Y:S01]  /*be80*/  @!P1 ST.E.128 [R2.64], R36 ;  /* 0x0000002402009985 */ /* 0x0005e2000c101d08 */
[----:B------:R-:W-:Y:S05]  /*be90*/  BRA.DIV ~URZ, `(.L_x_93) ;  /* 0x000039627f007947 */ /* 0x000fea000b800000 */
[----:B------:R3:W1:Y:S02]  /*bea0*/  SHFL.IDX PT, R8, R6, 0x6, 0x181f ;  /* 0x00d81f0006087f89 */ /* 0x00066400000e0000 */
.L_x_169:
[----:B------:R-:W-:Y:S05]  /*beb0*/  BRA.DIV ~URZ, `(.L_x_94) ;  /* 0x000039b27f007947 */ /* 0x000fea000b800000 */
[----:B--2---:R2:W3:Y:S02]  /*bec0*/  SHFL.IDX PT, R2, R7, 0x6, 0x181f ;  /* 0x00d81f0007027f89 */ /* 0x0044e400000e0000 */
.L_x_170:
[----:B------:R-:W5:Y:S01]  /*bed0*/  LDL.64 R10, [R1+0x18] ;  /* 0x00001800010a7983 */ /* 0x000f620000100a00 */
[----:B------:R-:W-:-:S04]  /*bee0*/  IADD3 R3, R4, 0x60, RZ ;  /* 0x0000006004037810 */ /* 0x000fc80007ffe0ff */
[----:B------:R-:W-:-:S13]  /*bef0*/  ISETP.GE.OR P1, PT, R3, R0, P2 ;  /* 0x000000000300720c */ /* 0x000fda0001726670 */
[----:B---3-5:R-:W-:-:S04]  /*bf00*/  @!P1 LEA R2, P0, R10, R2, 0x1 ;  /* 0x000000020a029211 */ /* 0x028fc800078008ff */
[----:B-1----:R-:W-:-:S05]  /*bf10*/  @!P1 LEA.HI.X R3, R10, R8, R18, 0x1, P0 ;  /* 0x000000080a039211 */ /* 0x002fca00000f0c12 */
[----:B------:R1:W-:Y:S01]  /*bf20*/  @!P1 ST.E.128 [R2.64], R40 ;  /* 0x0000002802009985 */ /* 0x0003e2000c101d08 */
[----:B------:R-:W-:Y:S05]  /*bf30*/  BRA.DIV ~URZ, `(.L_x_95) ;  /* 0x000039a27f007947 */ /* 0x000fea000b800000 */
[----:B----4-:R-:W3:Y:S04]  /*bf40*/  SHFL.IDX PT, R6, R6, 0x7, 0x181f ;  /* 0x00f81f0006067f89 */ /* 0x010ee800000e0000 */
[----:B-1----:R1:W4:Y:S02]  /*bf50*/  SHFL.IDX PT, R3, R7, 0x7, 0x181f ;  /* 0x00f81f0007037f89 */ /* 0x00232400000e0000 */
.L_x_171:
[----:B------:R-:W-:-:S04]  /*bf60*/  IADD3 R2, R4, 0x70, RZ ;  /* 0x0000007004027810 */ /* 0x000fc80007ffe0ff */
[----:B------:R-:W-:-:S13]  /*bf70*/  ISETP.GE.OR P2, PT, R2, R0, P2 ;  /* 0x000000000200720c */ /* 0x000fda0001746670 */
[----:B------:R-:W-:Y:S05]  /*bf80*/  @P2 BRA `(.L_x_96) ;  /* 0x0000198000002947 */ /* 0x000fea0003800000 */
[----:B------:R-:W5:Y:S02]  /*bf90*/  LDL.64 R8, [R1+0x18] ;  /* 0x0000180001087983 */ /* 0x000f640000100a00 */
[----:B----45:R-:W-:-:S04]  /*bfa0*/  LEA R2, P0, R8, R3, 0x1 ;  /* 0x0000000308027211 */ /* 0x030fc800078008ff */
[----:B---3--:R-:W-:-:S05]  /*bfb0*/  LEA.HI.X R3, R8, R6, R18, 0x1, P0 ;  /* 0x0000000608037211 */ /* 0x008fca00000f0c12 */
[----:B------:R3:W-:Y:S01]  /*bfc0*/  ST.E.128 [R2.64], R44 ;  /* 0x0000002c02007985 */ /* 0x0007e2000c101d08 */
[----:B------:R-:W-:Y:S05]  /*bfd0*/  BRA `(.L_x_96) ;  /* 0x0000193000007947 */ /* 0x000fea0003800000 */
.L_x_83:
[----:B------:R-:W2:Y:S04]  /*bfe0*/  LDL.LU R5, [R1+0x48] ;  /* 0x0000480001057983 */ /* 0x000ea80000300800 */
[----:B-1----:R-:W3:Y:S01]  /*bff0*/  LDL.LU R9, [R1+0x54] ;  /* 0x0000540001097983 */ /* 0x002ee20000300800 */
[----:B------:R-:W-:Y:S01]  /*c000*/  IMAD R17, R17, c[0x0][0x408], RZ ;  /* 0x0001020011117a24 */ /* 0x000fe200078e02ff */
[----:B------:R-:W-:Y:S01]  /*c010*/  SHF.R.S32.HI R0, RZ, 0x1f, R2 ;  /* 0x0000001fff007819 */ /* 0x000fe20000011402 */
[----:B------:R-:W-:-:S04]  /*c020*/  IMAD.WIDE.U32 R6, R3, c[0x0][0x408], RZ ;  /* 0x0001020003067a25 */ /* 0x000fc800078e00ff */
[----:B------:R-:W-:Y:S02]  /*c030*/  IMAD R3, R3, c[0x0][0x40c], R17 ;  /* 0x0001030003037a24 */ /* 0x000fe400078e0211 */
[----:B------:R-:W-:Y:S02]  /*c040*/  IMAD R0, R0, c[0x0][0x440], RZ ;  /* 0x0001100000007a24 */ /* 0x000fe400078e02ff */
[----:B------:R-:W-:Y:S01]  /*c050*/  @P2 IMAD.HI.U32 R8, R4, c[0x0][0x4ec], RZ ;  /* 0x00013b0004082a27 */ /* 0x000fe200078e00ff */
[----:B------:R-:W-:-:S05]  /*c060*/  IADD3 R7, R7, R3, RZ ;  /* 0x0000000307077210 */ /* 0x000fca0007ffe0ff */
[----:B--2---:R-:W-:-:S04]  /*c070*/  IMAD.WIDE.U32 R6, R5, c[0x0][0x438], R6 ;  /* 0x00010e0005067a25 */ /* 0x004fc800078e0006 */
[----:B------:R-:W-:Y:S02]  /*c080*/  IMAD R7, R5, c[0x0][0x43c], R7 ;  /* 0x00010f0005077a24 */ /* 0x000fe400078e0207 */
[C---:B------:R-:W-:Y:S01]  /*c090*/  IMAD R5, R2.reuse, c[0x0][0x444], R0 ;  /* 0x0001110002057a24 */ /* 0x040fe200078e0200 */
[----:B------:R-:W-:Y:S01]  /*c0a0*/  MOV R0, R4 ;  /* 0x0000000400007202 */ /* 0x000fe20000000f00 */
[----:B------:R-:W-:Y:S01]  /*c0b0*/  IMAD.WIDE.U32 R2, R2, c[0x0][0x440], R6 ;  /* 0x0001100002027a25 */ /* 0x000fe200078e0006 */
[----:B------:R-:W-:-:S04]  /*c0c0*/  @P2 SHF.R.U32.HI R0, RZ, c[0x0][0x4f0], R8 ;  /* 0x00013c00ff002a19 */ /* 0x000fc80000011608 */
[----:B------:R-:W-:Y:S02]  /*c0d0*/  IADD3 R3, R3, R5, RZ ;  /* 0x0000000503037210 */ /* 0x000fe40007ffe0ff */
[----:B------:R-:W-:Y:S02]  /*c0e0*/  SHF.R.S32.HI R6, RZ, 0x1f, R0 ;  /* 0x0000001fff067819 */ /* 0x000fe40000011400 */
[----:B------:R-:W-:Y:S01]  /*c0f0*/  IADD3 R5, -R0, RZ, RZ ;  /* 0x000000ff00057210 */ /* 0x000fe20007ffe1ff */
[----:B---3--:R-:W-:-:S04]  /*c100*/  IMAD.WIDE.U32 R2, R9, c[0x0][0x448], R2 ;  /* 0x0001120009027a25 */ /* 0x008fc800078e0002 */
[----:B------:R-:W-:Y:S02]  /*c110*/  IMAD R6, R6, c[0x0][0x430], RZ ;  /* 0x00010c0006067a24 */ /* 0x000fe400078e02ff */
[----:B------:R-:W-:Y:S02]  /*c120*/  IMAD R3, R9, c[0x0][0x44c], R3 ;  /* 0x0001130009037a24 */ /* 0x000fe400078e0203 */
        /* <DEDUP_REMOVED lines=8> */
[----:B------:R-:W-:-:S04]  /*c1b0*/  LEA R20, P2, R2, c[0x0][0x400], 0x2 ;  /* 0x0001000002147a11 */ /* 0x000fc800078410ff */
[----:B------:R-:W-:-:S04]  /*c1c0*/  IADD3 R4, R3, R4, RZ ;  /* 0x0000000403047210 */ /* 0x000fc80007ffe0ff */
[----:B------:R-:W-:Y:S01]  /*c1d0*/  LEA.HI.X R13, R2, c[0x0][0x404], R4, 0x2, P2 ;  /* 0x00010100020d7a11 */ /* 0x000fe200010f1404 */
[----:B------:R-:W-:Y:S05]  /*c1e0*/  BRA.DIV ~URZ, `(.L_x_97) ;  /* 0x000037c27f007947 */ /* 0x000fea000b800000 */
[----:B------:R1:W2:Y:S02]  /*c1f0*/  SHFL.IDX PT, R12, R13, RZ, 0x1c1f ;  /* 0x001c1fff0d0c7589 */ /* 0x0002a400000e0000 */
.L_x_172:
[----:B------:R-:W-:Y:S05]  /*c200*/  BRA.DIV ~URZ, `(.L_x_98) ;  /* 0x000038127f007947 */ /* 0x000fea000b800000 */
[----:B------:R3:W4:Y:S02]  /*c210*/  SHFL.IDX PT, R2, R20, RZ, 0x1c1f ;  /* 0x001c1fff14027589 */ /* 0x00072400000e0000 */
.L_x_173:
[----:B------:R-:W5:Y:S01]  /*c220*/  LDL R5, [R1+0x4c] ;  /* 0x00004c0001057983 */ /* 0x000f620000100800 */
[----:B------:R-:W-:Y:S01]  /*c230*/  BSSY B0, `(.L_x_99) ;  /* 0x0000030000007945 */ /* 0x000fe20003800000 */
[C---:B-----5:R-:W-:Y:S02]  /*c240*/  IADD3 R11, R5.reuse, 0x10, RZ ;  /* 0x00000010050b7810 */ /* 0x060fe40007ffe0ff */
[C---:B------:R-:W-:Y:S02]  /*c250*/  IADD3 R10, R5.reuse, 0x18, RZ ;  /* 0x00000018050a7810 */ /* 0x040fe40007ffe0ff */
[C---:B------:R-:W-:Y:S02]  /*c260*/  IADD3 R8, R5.reuse, 0x20, RZ ;  /* 0x0000002005087810 */ /* 0x040fe40007ffe0ff */
[C---:B------:R-:W-:Y:S02]  /*c270*/  IADD3 R7, R5.reuse, 0x28, RZ ;  /* 0x0000002805077810 */ /* 0x040fe40007ffe0ff */
[----:B------:R-:W-:-:S02]  /*c280*/  IADD3 R6, R5, 0x30, RZ ;  /* 0x0000003005067810 */ /* 0x000fc40007ffe0ff */
[C---:B------:R-:W-:Y:S02]  /*c290*/  IADD3 R4, R5.reuse, 0x38, RZ ;  /* 0x0000003805047810 */ /* 0x040fe40007ffe0ff */
[----:B------:R-:W-:Y:S02]  /*c2a0*/  IADD3 R0, R5, 0x8, RZ ;  /* 0x0000000805007810 */ /* 0x000fe40007ffe0ff */
[----:B------:R-:W-:Y:S02]  /*c2b0*/  SHF.R.S32.HI R23, RZ, 0x1f, R10 ;  /* 0x0000001fff177819 */ /* 0x000fe4000001140a */
[----:B------:R-:W-:Y:S02]  /*c2c0*/  SHF.R.S32.HI R24, RZ, 0x1f, R8 ;  /* 0x0000001fff187819 */ /* 0x000fe40000011408 */
[----:B------:R-:W-:Y:S02]  /*c2d0*/  SHF.R.S32.HI R25, RZ, 0x1f, R7 ;  /* 0x0000001fff197819 */ /* 0x000fe40000011407 */
[----:B------:R-:W-:-:S02]  /*c2e0*/  SHF.R.S32.HI R26, RZ, 0x1f, R6 ;  /* 0x0000001fff1a7819 */ /* 0x000fc40000011406 */
[----:B------:R-:W-:Y:S02]  /*c2f0*/  SHF.R.S32.HI R27, RZ, 0x1f, R4 ;  /* 0x0000001fff1b7819 */ /* 0x000fe40000011404 */
[----:B------:R-:W-:Y:S02]  /*c300*/  SHF.R.S32.HI R22, RZ, 0x1f, R11 ;  /* 0x0000001fff167819 */ /* 0x000fe4000001140b */
[----:B------:R-:W-:Y:S01]  /*c310*/  SHF.R.S32.HI R21, RZ, 0x1f, R0 ;  /* 0x0000001fff157819 */ /* 0x000fe20000011400 */
[----:B------:R-:W-:Y:S05]  /*c320*/  @P1 BRA `(.L_x_100) ;  /* 0x0000020000001947 */ /* 0x000fea0003800000 */
[----:B------:R-:W-:Y:S02]  /*c330*/  ISETP.GE.AND P3, PT, R5, c[0x0][0x3c8], PT ;  /* 0x0000f20005007a0c */ /* 0x000fe40003f66270 */
[----:B------:R-:W-:Y:S02]  /*c340*/  ISETP.GE.AND P1, PT, R0, c[0x0][0x3c8], PT ;  /* 0x0000f20000007a0c */ /* 0x000fe40003f26270 */
[----:B------:R-:W-:-:S09]  /*c350*/  ISETP.GE.AND P6, PT, R11, c[0x0][0x3c8], PT ;  /* 0x0000f2000b007a0c */ /* 0x000fd20003fc6270 */
[----:B--2---:R-:W-:Y:S02]  /*c360*/  @!P3 IMAD.MOV.U32 R3, RZ, RZ, R12 ;  /* 0x000000ffff03b224 */ /* 0x004fe400078e000c */
[C---:B----4-:R-:W-:Y:S02]  /*c370*/  @!P1 LEA R14, P2, R0.reuse, R2, 0x2 ;  /* 0x00000002000e9211 */ /* 0x050fe400078410ff */
[----:B------:R-:W-:Y:S02]  /*c380*/  @!P3 IMAD.WIDE R16, R5, 0x4, R2 ;  /* 0x000000040510b825 */ /* 0x000fe400078e0202 */
[----:B------:R-:W-:Y:S02]  /*c390*/  @!P1 LEA.HI.X R15, R0, R12, R21, 0x2, P2 ;  /* 0x0000000c000f9211 */ /* 0x000fe400010f1415 */
[----:B------:R-:W-:Y:S01]  /*c3a0*/  @!P6 LEA R18, P2, R11, R2, 0x2 ;  /* 0x000000020b12e211 */ /* 0x000fe200078410ff */
[----:B------:R2:W-:Y:S01]  /*c3b0*/  @!P3 ST.E.64 [R16.64], R64 ;  /* 0x000000401000b985 */ /* 0x0005e2000c101b08 */
[----:B------:R-:W-:-:S02]  /*c3c0*/  ISETP.GE.AND P3, PT, R10, c[0x0][0x3c8], PT ;  /* 0x0000f2000a007a0c */ /* 0x000fc40003f66270 */
[----:B------:R-:W-:Y:S01]  /*c3d0*/  @!P6 LEA.HI.X R19, R11, R12, R22, 0x2, P2 ;  /* 0x0000000c0b13e211 */ /* 0x000fe200010f1416 */
[----:B------:R4:W-:Y:S01]  /*c3e0*/  @!P1 ST.E.64 [R14.64], R66 ;  /* 0x000000420e009985 */ /* 0x0009e2000c101b08 */
[----:B------:R-:W-:-:S03]  /*c3f0*/  ISETP.GE.AND P1, PT, R8, c[0x0][0x3c8], PT ;  /* 0x0000f20008007a0c */ /* 0x000fc60003f26270 */
[----:B------:R-:W-:Y:S01]  /*c400*/  @!P6 ST.E.64 [R18.64], R72 ;  /* 0x000000481200e985 */ /* 0x000fe2000c101b08 */
[----:B------:R-:W-:-:S05]  /*c410*/  ISETP.GE.AND P6, PT, R7, c[0x0][0x3c8], PT ;  /* 0x0000f20007007a0c */ /* 0x000fca0003fc6270 */
[----:B--2---:R-:W-:-:S04]  /*c420*/  @!P3 LEA R16, P2, R10, R2, 0x2 ;  /* 0x000000020a10b211 */ /* 0x004fc800078410ff */
[----:B------:R-:W-:Y:S02]  /*c430*/  @!P3 LEA.HI.X R17, R10, R12, R23, 0x2, P2 ;  /* 0x0000000c0a11b211 */ /* 0x000fe400010f1417 */
[----:B----4-:R-:W-:-:S03]  /*c440*/  @!P1 LEA R14, P2, R8, R2, 0x2 ;  /* 0x00000002080e9211 */ /* 0x010fc600078410ff */
[----:B------:R2:W-:Y:S01]  /*c450*/  @!P3 ST.E.64 [R16.64], R74 ;  /* 0x0000004a1000b985 */ /* 0x0005e2000c101b08 */
[----:B------:R-:W-:Y:S02]  /*c460*/  ISETP.GE.AND P3, PT, R6, c[0x0][0x3c8], PT ;  /* 0x0000f20006007a0c */ /* 0x000fe40003f66270 */
[----:B------:R-:W-:Y:S02]  /*c470*/  @!P1 LEA.HI.X R15, R8, R12, R24, 0x2, P2 ;  /* 0x0000000c080f9211 */ /* 0x000fe400010f1418 */
[----:B------:R-:W-:-:S03]  /*c480*/  ISETP.GE.AND P2, PT, R4, c[0x0][0x3c8], PT ;  /* 0x0000f20004007a0c */ /* 0x000fc60003f46270 */
[----:B------:R4:W-:Y:S01]  /*c490*/  @!P1 ST.E.64 [R14.64], R60 ;  /* 0x0000003c0e009985 */ /* 0x0009e2000c101b08 */
[----:B--2---:R-:W-:-:S04]  /*c4a0*/  @!P6 LEA R16, P1, R7, R2, 0x2 ;  /* 0x000000020710e211 */ /* 0x004fc800078210ff */
[----:B------:R-:W-:Y:S02]  /*c4b0*/  @!P6 LEA.HI.X R17, R7, R12, R25, 0x2, P1 ;  /* 0x0000000c0711e211 */ /* 0x000fe400008f1419 */
[----:B----4-:R-:W-:-:S03]  /*c4c0*/  @!P3 LEA R14, P1, R6, R2, 0x2 ;  /* 0x00000002060eb211 */ /* 0x010fc600078210ff */
[----:B------:R2:W-:Y:S01]  /*c4d0*/  @!P6 ST.E.64 [R16.64], R78 ;  /* 0x0000004e1000e985 */ /* 0x0005e2000c101b08 */
[----:B------:R-:W-:Y:S02]  /*c4e0*/  @!P3 LEA.HI.X R15, R6, R12, R26, 0x2, P1 ;  /* 0x0000000c060fb211 */ /* 0x000fe400008f141a */
[----:B------:R-:W-:-:S03]  /*c4f0*/  @!P2 LEA R2, P1, R4, R2, 0x2 ;  /* 0x000000020402a211 */ /* 0x000fc600078210ff */
[----:B------:R2:W-:Y:S01]  /*c500*/  @!P3 ST.E.64 [R14.64], R76 ;  /* 0x0000004c0e00b985 */ /* 0x0005e2000c101b08 */
[----:B------:R-:W-:-:S05]  /*c510*/  @!P2 LEA.HI.X R3, R4, R12, R27, 0x2, P1 ;  /* 0x0000000c0403a211 */ /* 0x000fca00008f141b */
[----:B------:R2:W-:Y:S04]  /*c520*/  @!P2 ST.E.64 [R2.64], R56 ;  /* 0x000000380200a985 */ /* 0x0005e8000c101b08 */
.L_x_100:
[----:B------:R-:W-:Y:S05]  /*c530*/  BSYNC B0 ;  /* 0x0000000000007941 */ /* 0x000fea0003800000 */
.L_x_99:
[----:B------:R-:W-:Y:S05]  /*c540*/  BRA.DIV ~URZ, `(.L_x_101) ;  /* 0x000035427f007947 */ /* 0x000fea000b800000 */
[----:B--2---:R2:W1:Y:S04]  /*c550*/  SHFL.IDX PT, R12, R13, 0x1, 0x1c1f ;  /* 0x003c1f000d0c7f89 */ /* 0x00446800000e0000 */
[----:B----4-:R2:W4:Y:S02]  /*c560*/  SHFL.IDX PT, R2, R20, 0x1, 0x1c1f ;  /* 0x003c1f0014027f89 */ /* 0x01052400000e0000 */
.L_x_174:
[----:B------:R-:W-:Y:S01]  /*c570*/  BSSY B0, `(.L_x_102) ;  /* 0x0000023000007945 */ /* 0x000fe20003800000 */
[----:B------:R-:W-:Y:S05]  /*c580*/  @P0 BRA `(.L_x_103) ;  /* 0x0000021000000947 */ /* 0x000fea0003800000 */
[----:B------:R-:W5:Y:S01]  /*c590*/  LDL R5, [R1+0x4c] ;  /* 0x00004c0001057983 */ /* 0x000f620000100800 */
[----:B------:R-:W-:Y:S02]  /*c5a0*/  ISETP.GE.AND P6, PT, R0, c[0x0][0x3c8], PT ;  /* 0x0000f20000007a0c */ /* 0x000fe40003fc6270 */
[----:B------:R-:W-:Y:S02]  /*c5b0*/  ISETP.GE.AND P1, PT, R11, c[0x0][0x3c8], PT ;  /* 0x0000f2000b007a0c */ /* 0x000fe40003f26270 */
[----:B------:R-:W-:-:S09]  /*c5c0*/  ISETP.GE.AND P0, PT, R10, c[0x0][0x3c8], PT ;  /* 0x0000f2000a007a0c */ /* 0x000fd20003f06270 */
[----:B----4-:R-:W-:-:S04]  /*c5d0*/  @!P6 LEA R14, P3, R0, R2, 0x2 ;  /* 0x00000002000ee211 */ /* 0x010fc800078610ff */
[----:B-1----:R-:W-:Y:S02]  /*c5e0*/  @!P6 LEA.HI.X R15, R0, R12, R21, 0x2, P3 ;  /* 0x0000000c000fe211 */ /* 0x002fe400018f1415 */
[----:B------:R-:W-:Y:S02]  /*c5f0*/  ISETP.GE.AND P3, PT, R8, c[0x0][0x3c8], PT ;  /* 0x0000f20008007a0c */ /* 0x000fe40003f66270 */
[----:B-----5:R-:W-:-:S13]  /*c600*/  ISETP.GE.AND P2, PT, R5, c[0x0][0x3c8], PT ;  /* 0x0000f20005007a0c */ /* 0x020fda0003f46270 */
[----:B------:R-:W-:-:S04]  /*c610*/  @!P2 IMAD.MOV.U32 R3, RZ, RZ, R12 ;  /* 0x000000ffff03a224 */ /* 0x000fc800078e000c */
[----:B------:R-:W-:-:S05]  /*c620*/  @!P2 IMAD.WIDE R16, R5, 0x4, R2 ;  /* 0x000000040510a825 */ /* 0x000fca00078e0202 */
[----:B------:R1:W-:Y:S04]  /*c630*/  @!P2 ST.E.64 [R16.64], R82 ;  /* 0x000000521000a985 */ /* 0x0003e8000c101b08 */
[----:B------:R4:W-:Y:S01]  /*c640*/  @!P6 ST.E.64 [R14.64], R84 ;  /* 0x000000540e00e985 */ /* 0x0009e2000c101b08 */
[----:B-1----:R-:W-:-:S04]  /*c650*/  @!P1 LEA R16, P2, R11, R2, 0x2 ;  /* 0x000000020b109211 */ /* 0x002fc800078410ff */
[----:B------:R-:W-:Y:S02]  /*c660*/  @!P1 LEA.HI.X R17, R11, R12, R22, 0x2, P2 ;  /* 0x0000000c0b119211 */ /* 0x000fe400010f1416 */
[C---:B----4-:R-:W-:Y:S02]  /*c670*/  @!P0 LEA R14, P6, R10.reuse, R2, 0x2 ;  /* 0x000000020a0e8211 */ /* 0x050fe400078c10ff */
[----:B------:R-:W-:Y:S01]  /*c680*/  ISETP.GE.AND P2, PT, R7, c[0x0][0x3c8], PT ;  /* 0x0000f20007007a0c */ /* 0x000fe20003f46270 */
[----:B------:R1:W-:Y:S01]  /*c690*/  @!P1 ST.E.64 [R16.64], R86 ;  /* 0x0000005610009985 */ /* 0x0003e2000c101b08 */
[----:B------:R-:W-:Y:S02]  /*c6a0*/  @!P0 LEA.HI.X R15, R10, R12, R23, 0x2, P6 ;  /* 0x0000000c0a0f8211 */ /* 0x000fe400030f1417 */
[----:B------:R-:W-:Y:S02]  /*c6b0*/  ISETP.GE.AND P1, PT, R6, c[0x0][0x3c8], PT ;  /* 0x0000f20006007a0c */ /* 0x000fe40003f26270 */
[----:B------:R-:W-:Y:S01]  /*c6c0*/  @!P3 LEA R18, P6, R8, R2, 0x2 ;  /* 0x000000020812b211 */ /* 0x000fe200078c10ff */
[----:B------:R4:W-:Y:S01]  /*c6d0*/  @!P0 ST.E.64 [R14.64], R92 ;  /* 0x0000005c0e008985 */ /* 0x0009e2000c101b08 */
[----:B------:R-:W-:-:S02]  /*c6e0*/  ISETP.GE.AND P0, PT, R4, c[0x0][0x3c8], PT ;  /* 0x0000f20004007a0c */ /* 0x000fc40003f06270 */
[----:B------:R-:W-:-:S05]  /*c6f0*/  @!P3 LEA.HI.X R19, R8, R12, R24, 0x2, P6 ;  /* 0x0000000c0813b211 */ /* 0x000fca00030f1418 */
[----:B------:R2:W-:Y:S01]  /*c700*/  @!P3 ST.E.64 [R18.64], R100 ;  /* 0x000000641200b985 */ /* 0x0005e2000c101b08 */
[----:B-1----:R-:W-:-:S04]  /*c710*/  @!P2 LEA R16, P6, R7, R2, 0x2 ;  /* 0x000000020710a211 */ /* 0x002fc800078c10ff */
        /* <DEDUP_REMOVED lines=8> */
.L_x_103:
[----:B------:R-:W-:Y:S05]  /*c7a0*/  BSYNC B0 ;  /* 0x0000000000007941 */ /* 0x000fea0003800000 */
.L_x_102:
[----:B------:R-:W-:Y:S05]  /*c7b0*/  BRA.DIV ~URZ, `(.L_x_104) ;  /* 0x000033a27f007947 */ /* 0x000fea000b800000 */
[----:B-1----:R1:W2:Y:S02]  /*c7c0*/  SHFL.IDX PT, R12, R13, 0x2, 0x1c1f ;  /* 0x005c1f000d0c7f89 */ /* 0x0022a400000e0000 */
.L_x_175:
[----:B------:R-:W-:Y:S05]  /*c7d0*/  BRA.DIV ~URZ, `(.L_x_105) ;  /* 0x000033f27f007947 */ /* 0x000fea000b800000 */
[----:B--2-4-:R2:W4:Y:S02]  /*c7e0*/  SHFL.IDX PT, R2, R20, 0x2, 0x1c1f ;  /* 0x005c1f0014027f89 */ /* 0x01452400000e0000 */
.L_x_176:
[----:B------:R-:W-:Y:S01]  /*c7f0*/  BSSY B0, `(.L_x_106) ;  /* 0x0000023000007945 */ /* 0x000fe20003800000 */
[----:B------:R-:W-:Y:S05]  /*c800*/  @P4 BRA `(.L_x_107) ;  /* 0x0000021000004947 */ /* 0x000fea0003800000 */
[----:B------:R-:W5:Y:S01]  /*c810*/  LDL R5, [R1+0x4c] ;  /* 0x00004c0001057983 */ /* 0x000f620000100800 */
[----:B------:R-:W-:Y:S02]  /*c820*/  ISETP.GE.AND P1, PT, R0, c[0x0][0x3c8], PT ;  /* 0x0000f20000007a0c */ /* 0x000fe40003f26270 */
[----:B------:R-:W-:Y:S02]  /*c830*/  ISETP.GE.AND P0, PT, R11, c[0x0][0x3c8], PT ;  /* 0x0000f2000b007a0c */ /* 0x000fe40003f06270 */
[----:B------:R-:W-:-:S09]  /*c840*/  ISETP.GE.AND P4, PT, R10, c[0x0][0x3c8], PT ;  /* 0x0000f2000a007a0c */ /* 0x000fd20003f86270 */
[CC--:B----4-:R-:W-:Y:S02]  /*c850*/  @!P1 LEA R14, P6, R0.reuse, R2.reuse, 0x2 ;  /* 0x00000002000e9211 */ /* 0x0d0fe400078c10ff */
[C---:B------:R-:W-:Y:S02]  /*c860*/  @!P0 LEA R16, P2, R11.reuse, R2, 0x2 ;  /* 0x000000020b108211 */ /* 0x040fe400078410ff */
[-C--:B------:R-:W-:Y:S02]  /*c870*/  @!P1 LEA.HI.X R15, R0, R12.reuse, R21, 0x2, P6 ;  /* 0x0000000c000f9211 */ /* 0x080fe400030f1415 */
[----:B------:R-:W-:Y:S02]  /*c880*/  @!P0 LEA.HI.X R17, R11, R12, R22, 0x2, P2 ;  /* 0x0000000c0b118211 */ /* 0x000fe400010f1416 */
[----:B------:R-:W-:Y:S02]  /*c890*/  ISETP.GE.AND P2, PT, R7, c[0x0][0x3c8], PT ;  /* 0x0000f20007007a0c */ /* 0x000fe40003f46270 */
[----:B-----5:R-:W-:-:S13]  /*c8a0*/  ISETP.GE.AND P3, PT, R5, c[0x0][0x3c8], PT ;  /* 0x0000f20005007a0c */ /* 0x020fda0003f66270 */
[----:B------:R-:W-:-:S04]  /*c8b0*/  @!P3 IMAD.MOV.U32 R3, RZ, RZ, R12 ;  /* 0x000000ffff03b224 */ /* 0x000fc800078e000c */
[----:B------:R-:W-:-:S05]  /*c8c0*/  @!P3 IMAD.WIDE R18, R5, 0x4, R2 ;  /* 0x000000040512b825 */ /* 0x000fca00078e0202 */
[----:B------:R-:W-:Y:S01]  /*c8d0*/  @!P3 ST.E.64 [R18.64], R44 ;  /* 0x0000002c1200b985 */ /* 0x000fe2000c101b08 */
[----:B------:R-:W-:-:S03]  /*c8e0*/  ISETP.GE.AND P3, PT, R8, c[0x0][0x3c8], PT ;  /* 0x0000f20008007a0c */ /* 0x000fc60003f66270 */
[----:B------:R4:W-:Y:S01]  /*c8f0*/  @!P1 ST.E.64 [R14.64], R34 ;  /* 0x000000220e009985 */ /* 0x0009e2000c101b08 */
[----:B------:R-:W-:-:S03]  /*c900*/  ISETP.GE.AND P1, PT, R6, c[0x0][0x3c8], PT ;  /* 0x0000f20006007a0c */ /* 0x000fc60003f26270 */
[----:B------:R5:W-:Y:S01]  /*c910*/  @!P0 ST.E.64 [R16.64], R36 ;  /* 0x0000002410008985 */ /* 0x000be2000c101b08 */
[----:B------:R-:W-:Y:S02]  /*c920*/  ISETP.GE.AND P0, PT, R4, c[0x0][0x3c8], PT ;  /* 0x0000f20004007a0c */ /* 0x000fe40003f06270 */
[----:B----4-:R-:W-:-:S04]  /*c930*/  @!P4 LEA R14, P6, R10, R2, 0x2 ;  /* 0x000000020a0ec211 */ /* 0x010fc800078c10ff */
[----:B------:R-:W-:Y:S02]  /*c940*/  @!P4 LEA.HI.X R15, R10, R12, R23, 0x2, P6 ;  /* 0x0000000c0a0fc211 */ /* 0x000fe400030f1417 */
[----:B------:R-:W-:-:S03]  /*c950*/  @!P3 LEA R18, P6, R8, R2, 0x2 ;  /* 0x000000020812b211 */ /* 0x000fc600078c10ff */
[----:B------:R4:W-:Y:S01]  /*c960*/  @!P4 ST.E.64 [R14.64], R38 ;  /* 0x000000260e00c985 */ /* 0x0009e2000c101b08 */
[C---:B-----5:R-:W-:Y:S02]  /*c970*/  @!P2 LEA R16, P4, R7.reuse, R2, 0x2 ;  /* 0x000000020710a211 */ /* 0x060fe400078810ff */
[-C--:B------:R-:W-:Y:S02]  /*c980*/  @!P3 LEA.HI.X R19, R8, R12.reuse, R24, 0x2, P6 ;  /* 0x0000000c0813b211 */ /* 0x080fe400030f1418 */
[----:B------:R-:W-:-:S03]  /*c990*/  @!P2 LEA.HI.X R17, R7, R12, R25, 0x2, P4 ;  /* 0x0000000c0711a211 */ /* 0x000fc600020f1419 */
[----:B------:R1:W-:Y:S04]  /*c9a0*/  @!P3 ST.E.64 [R18.64], R50 ;  /* 0x000000321200b985 */ /* 0x0003e8000c101b08 */
[----:B------:R1:W-:Y:S01]  /*c9b0*/  @!P2 ST.E.64 [R16.64], R46 ;  /* 0x0000002e1000a985 */ /* 0x0003e2000c101b08 */
[-C--:B----4-:R-:W-:Y:S02]  /*c9c0*/  @!P1 LEA R14, P6, R6, R2.reuse, 0x2 ;  /* 0x00000002060e9211 */ /* 0x090fe400078c10ff */
[----:B------:R-:W-:Y:S02]  /*c9d0*/  @!P0 LEA R2, P4, R4, R2, 0x2 ;  /* 0x0000000204028211 */ /* 0x000fe400078810ff */
[-C--:B------:R-:W-:Y:S02]  /*c9e0*/  @!P1 LEA.HI.X R15, R6, R12.reuse, R26, 0x2, P6 ;  /* 0x0000000c060f9211 */ /* 0x080fe400030f141a */
[----:B------:R-:W-:-:S03]  /*c9f0*/  @!P0 LEA.HI.X R3, R4, R12, R27, 0x2, P4 ;  /* 0x0000000c04038211 */ /* 0x000fc600020f141b */
[----:B------:R1:W-:Y:S04]  /*ca00*/  @!P1 ST.E.64 [R14.64], R40 ;  /* 0x000000280e009985 */ /* 0x0003e8000c101b08 */
[----:B------:R1:W-:Y:S02]  /*ca10*/  @!P0 ST.E.64 [R2.64], R28 ;  /* 0x0000001c02008985 */ /* 0x0003e4000c101b08 */
.L_x_107:
[----:B------:R-:W-:Y:S05]  /*ca20*/  BSYNC B0 ;  /* 0x0000000000007941 */ /* 0x000fea0003800000 */
.L_x_106:
[----:B------:R-:W-:Y:S05]  /*ca30*/  BRA.DIV ~URZ, `(.L_x_108) ;  /* 0x000032027f007947 */ /* 0x000fea000b800000 */
[----:B------:R1:W2:Y:S04]  /*ca40*/  SHFL.IDX PT, R12, R13, 0x3, 0x1c1f ;  /* 0x007c1f000d0c7f89 */ /* 0x0002a800000e0000 */
[----:B-1--4-:R1:W4:Y:S02]  /*ca50*/  SHFL.IDX PT, R2, R20, 0x3, 0x1c1f ;  /* 0x007c1f0014027f89 */ /* 0x01232400000e0000 */
.L_x_177:
[----:B------:R-:W-:Y:S05]  /*ca60*/  @P5 BRA `(.L_x_96) ;  /* 0x00000ea000005947 */ /* 0x000fea0003800000 */
[----:B------:R-:W5:Y:S01]  /*ca70*/  LDL R5, [R1+0x4c] ;  /* 0x00004c0001057983 */ /* 0x000f620000100800 */
[----:B------:R-:W-:Y:S02]  /*ca80*/  ISETP.GE.AND P5, PT, R0, c[0x0][0x3c8], PT ;  /* 0x0000f20000007a0c */ /* 0x000fe40003fa6270 */
[----:B------:R-:W-:-:S02]  /*ca90*/  ISETP.GE.AND P4, PT, R11, c[0x0][0x3c8], PT ;  /* 0x0000f2000b007a0c */ /* 0x000fc40003f86270 */
[----:B------:R-:W-:Y:S02]  /*caa0*/  ISETP.GE.AND P3, PT, R10, c[0x0][0x3c8], PT ;  /* 0x0000f2000a007a0c */ /* 0x000fe40003f66270 */
[----:B------:R-:W-:Y:S02]  /*cab0*/  ISETP.GE.AND P2, PT, R8, c[0x0][0x3c8], PT ;  /* 0x0000f20008007a0c */ /* 0x000fe40003f46270 */
[----:B------:R-:W-:-:S05]  /*cac0*/  ISETP.GE.AND P1, PT, R7, c[0x0][0x3c8], PT ;  /* 0x0000f20007007a0c */ /* 0x000fca0003f26270 */
[----:B-1234-:R-:W-:-:S04]  /*cad0*/  @!P5 LEA R20, P6, R0, R2, 0x2 ;  /* 0x000000020014d211 */ /* 0x01efc800078c10ff */
[----:B------:R-:W-:Y:S02]  /*cae0*/  @!P5 LEA.HI.X R21, R0, R12, R21, 0x2, P6 ;  /* 0x0000000c0015d211 */ /* 0x000fe400030f1415 */
[----:B------:R-:W-:-:S04]  /*caf0*/  @!P3 LEA R16, P6, R10, R2, 0x2 ;  /* 0x000000020a10b211 */ /* 0x000fc800078c10ff */
[----:B------:R-:W-:Y:S02]  /*cb00*/  @!P3 LEA.HI.X R17, R10, R12, R23, 0x2, P6 ;  /* 0x0000000c0a11b211 */ /* 0x000fe400030f1417 */
[----:B-----5:R-:W-:-:S13]  /*cb10*/  ISETP.GE.AND P0, PT, R5, c[0x0][0x3c8], PT ;  /* 0x0000f20005007a0c */ /* 0x020fda0003f06270 */
[----:B------:R-:W-:-:S04]  /*cb20*/  @!P0 IMAD.MOV.U32 R3, RZ, RZ, R12 ;  /* 0x000000ffff038224 */ /* 0x000fc800078e000c */
[----:B------:R-:W-:-:S05]  /*cb30*/  @!P0 IMAD.WIDE R14, R5, 0x4, R2 ;  /* 0x00000004050e8825 */ /* 0x000fca00078e0202 */
[----:B------:R1:W-:Y:S01]  /*cb40*/  @!P0 ST.E.64 [R14.64], R32 ;  /* 0x000000200e008985 */ /* 0x0003e2000c101b08 */
[----:B------:R-:W-:-:S03]  /*cb50*/  @!P4 LEA R18, P0, R11, R2, 0x2 ;  /* 0x000000020b12c211 */ /* 0x000fc600078010ff */
[----:B------:R2:W-:Y:S01]  /*cb60*/  @!P5 ST.E.64 [R20.64], R68 ;  /* 0x000000441400d985 */ /* 0x0005e2000c101b08 */
[----:B------:R-:W-:Y:S02]  /*cb70*/  @!P4 LEA.HI.X R19, R11, R12, R22, 0x2, P0 ;  /* 0x0000000c0b13c211 */ /* 0x000fe400000f1416 */
[----:B------:R-:W-:-:S03]  /*cb80*/  ISETP.GE.AND P0, PT, R6, c[0x0][0x3c8], PT ;  /* 0x0000f20006007a0c */ /* 0x000fc60003f06270 */
[----:B------:R2:W-:Y:S04]  /*cb90*/  @!P4 ST.E.64 [R18.64], R58 ;  /* 0x0000003a1200c985 */ /* 0x0005e8000c101b08 */
[----:B------:R2:W-:Y:S01]  /*cba0*/  @!P3 ST.E.64 [R16.64], R54 ;  /* 0x000000361000b985 */ /* 0x0005e2000c101b08 */
[----:B-1----:R-:W-:-:S04]  /*cbb0*/  @!P2 LEA R14, P6, R8, R2, 0x2 ;  /* 0x00000002080ea211 */ /* 0x002fc800078c10ff */
[----:B------:R-:W-:Y:S02]  /*cbc0*/  @!P2 LEA.HI.X R15, R8, R12, R24, 0x2, P6 ;  /* 0x0000000c080fa211 */ /* 0x000fe400030f1418 */
[----:B------:R-:W-:-:S03]  /*cbd0*/  @!P1 LEA R10, P6, R7, R2, 0x2 ;  /* 0x00000002070a9211 */ /* 0x000fc600078c10ff */
[----:B------:R2:W-:Y:S01]  /*cbe0*/  @!P2 ST.E.64 [R14.64], R52 ;  /* 0x000000340e00a985 */ /* 0x0005e2000c101b08 */
[----:B------:R-:W-:Y:S02]  /*cbf0*/  @!P1 LEA.HI.X R11, R7, R12, R25, 0x2, P6 ;  /* 0x0000000c070b9211 */ /* 0x000fe400030f1419 */
[----:B------:R-:W-:-:S03]  /*cc00*/  @!P0 LEA R8, P6, R6, R2, 0x2 ;  /* 0x0000000206088211 */ /* 0x000fc600078c10ff */
[----:B------:R2:W-:Y:S01]  /*cc10*/  @!P1 ST.E.64 [R10.64], R48 ;  /* 0x000000300a009985 */ /* 0x0005e2000c101b08 */
[----:B------:R-:W-:-:S05]  /*cc20*/  @!P0 LEA.HI.X R9, R6, R12, R26, 0x2, P6 ;  /* 0x0000000c06098211 */ /* 0x000fca00030f141a */
[----:B------:R2:W-:Y:S01]  /*cc30*/  @!P0 ST.E.64 [R8.64], R42 ;  /* 0x0000002a08008985 */ /* 0x0005e2000c101b08 */
[----:B------:R-:W-:-:S13]  /*cc40*/  ISETP.GE.AND P0, PT, R4, c[0x0][0x3c8], PT ;  /* 0x0000f20004007a0c */ /* 0x000fda0003f06270 */
[----:B------:R-:W-:Y:S05]  /*cc50*/  @P0 BRA `(.L_x_96) ;  /* 0x00000cb000000947 */ /* 0x000fea0003800000 */
[----:B------:R-:W-:-:S04]  /*cc60*/  LEA R2, P0, R4, R2, 0x2 ;  /* 0x0000000204027211 */ /* 0x000fc800078010ff */
[----:B------:R-:W-:-:S05]  /*cc70*/  LEA.HI.X R3, R4, R12, R27, 0x2, P0 ;  /* 0x0000000c04037211 */ /* 0x000fca00000f141b */
[----:B------:R1:W-:Y:S01]  /*cc80*/  ST.E.64 [R2.64], R30 ;  /* 0x0000001e02007985 */ /* 0x0003e2000c101b08 */
[----:B------:R-:W-:Y:S05]  /*cc90*/  BRA `(.L_x_96) ;  /* 0x00000c7000007947 */ /* 0x000fea0003800000 */
.L_x_81:
[----:B------:R-:W2:Y:S04]  /*cca0*/  LDL.LU R7, [R1+0x50] ;  /* 0x0000500001077983 */ /* 0x000ea80000300800 */
[----:B-1----:R-:W3:Y:S01]  /*ccb0*/  LDL R6, [R1+0x10] ;  /* 0x0000100001067983 */ /* 0x002ee20000100800 */
[----:B------:R-:W-:Y:S01]  /*ccc0*/  ISETP.NE.U32.AND P1, PT, RZ, c[0x0][0x508], PT ;  /* 0x00014200ff007a0c */ /* 0x000fe20003f25070 */
[----:B------:R-:W-:Y:S01]  /*ccd0*/  IMAD.MOV.U32 R4, RZ, RZ, 0x4 ;  /* 0x00000004ff047424 */ /* 0x000fe200078e00ff */
[----:B------:R-:W-:Y:S01]  /*cce0*/  ISETP.NE.U32.AND P2, PT, RZ, c[0x0][0x500], PT ;  /* 0x00014000ff007a0c */ /* 0x000fe20003f45070 */
[----:B------:R-:W-:Y:S01]  /*ccf0*/  IMAD.MOV.U32 R0, RZ, RZ, RZ ;  /* 0x000000ffff007224 */ /* 0x000fe200078e00ff */
[----:B------:R-:W-:Y:S01]  /*cd00*/  ISETP.NE.AND.EX P1, PT, RZ, c[0x0][0x50c], PT, P1 ;  /* 0x00014300ff007a0c */ /* 0x000fe20003f25310 */
[----:B------:R-:W-:Y:S01]  /*cd10*/  IMAD.MOV.U32 R20, RZ, RZ, c[0x0][0x388] ;  /* 0x0000e200ff147624 */ /* 0x000fe200078e00ff */
[----:B------:R-:W-:-:S11]  /*cd20*/  ISETP.NE.AND.EX P2, PT, RZ, c[0x0][0x504], PT, P2 ;  /* 0x00014100ff007a0c */ /* 0x000fd60003f45320 */
[C---:B---3--:R-:W-:Y:S01]  /*cd30*/  @P1 LEA R2, P0, R6.reuse, c[0x0][0x508], 0x2 ;  /* 0x0001420006021a11 */ /* 0x048fe200078010ff */
[----:B------:R-:W-:-:S03]  /*cd40*/  IMAD.WIDE R4, R6, R4, c[0x0][0x500] ;  /* 0x0001400006047625 */ /* 0x000fc600078e0204 */
[----:B------:R-:W-:Y:S02]  /*cd50*/  @P1 LEA.HI.X R3, R6, c[0x0][0x50c], R8, 0x2, P0 ;  /* 0x0001430006031a11 */ /* 0x000fe400000f1408 */
[----:B------:R1:W5:Y:S04]  /*cd60*/  @P2 LDG.E R0, [R4.64] ;  /* 0x0000000804002981 */ /* 0x000368000c1e1900 */
[----:B------:R1:W5:Y:S01]  /*cd70*/  @P1 LDG.E R20, [R2.64] ;  /* 0x0000000802141981 */ /* 0x000362000c1e1900 */
[----:B--2---:R-:W-:-:S04]  /*cd80*/  ISETP.NE.AND P0, PT, R7, RZ, PT ;  /* 0x000000ff0700720c */ /* 0x004fc80003f05270 */
[----:B------:R-:W-:Y:S01]  /*cd90*/  SEL R19, R7, c[0x0][0x3d4], P0 ;  /* 0x0000f50007137a07 */ /* 0x000fe20000000000 */
[----:B------:R-:W-:Y:S05]  /*cda0*/  @P1 BRA `(.L_x_109) ;  /* 0x0000004000001947 */ /* 0x000fea0003800000 */
[----:B------:R-:W-:Y:S05]  /*cdb0*/  @!P2 BRA `(.L_x_109) ;  /* 0x000000300000a947 */ /* 0x000fea0003800000 */
[----:B-1----:R1:W2:Y:S04]  /*cdc0*/  LDG.E R2, [R4.64] ;  /* 0x0000000804027981 */ /* 0x0022a8000c1e1900 */
[----:B-1----:R-:W2:Y:S02]  /*cdd0*/  LDG.E R4, [R4.64+0x4] ;  /* 0x0000040804047981 */ /* 0x002ea4000c1e1900 */
[----:B--2--5:R-:W-:Y:S02]  /*cde0*/  IADD3 R20, -R2, R4, RZ ;  /* 0x0000000402147210 */ /* 0x024fe40007ffe1ff */
.L_x_109:
[----:B-1----:R-:W1:Y:S01]  /*cdf0*/  S2R R4, SR_TID.X ;  /* 0x0000000000047919 */ /* 0x002e620000002100 */
[----:B------:R-:W-:Y:S01]  /*ce00*/  BSSY B0, `(.L_x_110) ;  /* 0x0000038000007945 */ /* 0x000fe20003800000 */
[----:B------:R-:W-:Y:S02]  /*ce10*/  SEL R12, R6, RZ, !P2 ;  /* 0x000000ff060c7207 */ /* 0x000fe40005000000 */
[----:B------:R-:W-:-:S02]  /*ce20*/  SEL R21, R8, RZ, !P2 ;  /* 0x000000ff08157207 */ /* 0x000fc40005000000 */
[----:B-----5:R-:W-:Y:S02]  /*ce30*/  SHF.R.S32.HI R17, RZ, 0x1f, R0 ;  /* 0x0000001fff117819 */ /* 0x020fe40000011400 */
[----:B-1----:R-:W-:-:S13]  /*ce40*/  ISETP.GT.AND P0, PT, R4, 0x7f, PT ;  /* 0x0000007f0400780c */ /* 0x002fda0003f04270 */
[----:B------:R-:W-:Y:S05]  /*ce50*/  @P0 BRA `(.L_x_111) ;  /* 0x0000032000000947 */ /* 0x000fea0003800000 */
[----:B------:R-:W2:Y:S01]  /*ce60*/  LDL R3, [R1+0x24] ;  /* 0x0000240001037983 */ /* 0x000ea20000100800 */
[----:B------:R-:W-:Y:S01]  /*ce70*/  IMAD R2, R20, c[0x0][0x4e8], RZ ;  /* 0x00013a0014027a24 */ /* 0x000fe200078e02ff */
[----:B--2---:R-:W-:-:S04]  /*ce80*/  LEA R13, R3, R4, 0x7 ;  /* 0x00000004030d7211 */ /* 0x004fc800078e38ff */
[----:B------:R-:W-:-:S13]  /*ce90*/  ISETP.GE.AND P0, PT, R13, R2, PT ;  /* 0x000000020d00720c */ /* 0x000fda0003f06270 */
[----:B------:R-:W-:Y:S05]  /*cea0*/  @P0 BRA `(.L_x_111) ;  /* 0x000002d000000947 */ /* 0x000fea0003800000 */
[----:B------:R-:W2:Y:S04]  /*ceb0*/  LDL R4, [R1+0x48] ;  /* 0x0000480001047983 */ /* 0x000ea80000100800 */
[----:B------:R-:W3:Y:S01]  /*cec0*/  LDL.LU R22, [R1+0x54] ;  /* 0x0000540001167983 */ /* 0x000ee20000300800 */
[----:B------:R-:W-:Y:S01]  /*ced0*/  IMAD.MOV.U32 R2, RZ, RZ, 0x368 ;  /* 0x00000368ff027424 */ /* 0x000fe200078e00ff */
[----:B------:R-:W-:-:S04]  /*cee0*/  ISETP.GT.AND P2, PT, R19, 0x1, PT ;  /* 0x000000011300780c */ /* 0x000fc80003f44270 */
[----:B------:R-:W-:-:S04]  /*cef0*/  SEL R2, R2, 0x328, P2 ;  /* 0x0000032802027807 */ /* 0x000fc80001000000 */
[----:B------:R1:W4:Y:S08]  /*cf00*/  LDC.64 R8, c[0x0][R2+0x170] ;  /* 0x00005c0002087b82 */ /* 0x0003300000000a00 */
[----:B------:R1:W2:Y:S08]  /*cf10*/  LDC.64 R6, c[0x0][R2+0x168] ;  /* 0x00005a0002067b82 */ /* 0x0002b00000000a00 */
[----:B------:R1:W5:Y:S08]  /*cf20*/  LDC.64 R14, c[0x0][R2+0x178] ;  /* 0x00005e00020e7b82 */ /* 0x0003700000000a00 */
[----:B------:R1:W2:Y:S02]  /*cf30*/  LDC.64 R10, c[0x0][R2+0x160] ;  /* 0x00005800020a7b82 */ /* 0x0002a40000000a00 */
[----:B-1----:R-:W-:-:S02]  /*cf40*/  IMAD.MOV.U32 R2, RZ, RZ, c[0x0][0x4e8] ;  /* 0x00013a00ff027624 */ /* 0x002fc400078e00ff */
[----:B----4-:R-:W-:-:S03]  /*cf50*/  IMAD R3, R9, R12, RZ ;  /* 0x0000000c09037224 */ /* 0x010fc600078e02ff */
[----:B------:R-:W-:Y:S02]  /*cf60*/  ISETP.NE.AND P0, PT, R2, 0x1, PT ;  /* 0x000000010200780c */ /* 0x000fe40003f05270 */
[----:B------:R-:W-:-:S11]  /*cf70*/  MOV R2, R13 ;  /* 0x0000000d00027202 */ /* 0x000fd60000000f00 */
[----:B------:R-:W-:-:S05]  /*cf80*/  @P0 IMAD.HI.U32 R16, R13, c[0x0][0x4ec], RZ ;  /* 0x00013b000d100a27 */ /* 0x000fca00078e00ff */
[----:B------:R-:W-:Y:S01]  /*cf90*/  @P0 SHF.R.U32.HI R2, RZ, c[0x0][0x4f0], R16 ;  /* 0x00013c00ff020a19 */ /* 0x000fe20000011610 */
[-C--:B--2---:R-:W-:Y:S02]  /*cfa0*/  IMAD R9, R7, R4.reuse, RZ ;  /* 0x0000000407097224 */ /* 0x084fe400078e02ff */
[----:B------:R-:W-:-:S04]  /*cfb0*/  IMAD.WIDE.U32 R6, R6, R4, RZ ;  /* 0x0000000406067225 */ /* 0x000fc800078e00ff */
[----:B------:R-:W-:-:S04]  /*cfc0*/  IMAD.WIDE.U32 R4, R8, R12, RZ ;  /* 0x0000000c08047225 */ /* 0x000fc800078e00ff */
[----:B------:R-:W-:Y:S01]  /*cfd0*/  IMAD R8, R8, R21, R3 ;  /* 0x0000001508087224 */ /* 0x000fe200078e0203 */
[----:B---3--:R-:W-:Y:S01]  /*cfe0*/  SEL R3, R22, RZ, P2 ;  /* 0x000000ff16037207 */ /* 0x008fe20001000000 */
[----:B------:R-:W-:Y:S01]  /*cff0*/  IMAD.IADD R9, R7, 0x1, R9 ;  /* 0x0000000107097824 */ /* 0x000fe200078e0209 */
[----:B------:R-:W-:Y:S01]  /*d000*/  IADD3 R16, P1, P0, R4, R6, R0 ;  /* 0x0000000604107210 */ /* 0x000fe2000783e000 */
[----:B------:R-:W-:Y:S01]  /*d010*/  IMAD.MOV R6, RZ, RZ, -R2 ;  /* 0x000000ffff067224 */ /* 0x000fe200078e0a02 */
[----:B------:R-:W-:Y:S01]  /*d020*/  IADD3 R7, R5, R8, RZ ;  /* 0x0000000805077210 */ /* 0x000fe20007ffe0ff */
[-C--:B-----5:R-:W-:Y:S02]  /*d030*/  IMAD R8, R15, R3.reuse, RZ ;  /* 0x000000030f087224 */ /* 0x0a0fe400078e02ff */
[----:B------:R-:W-:Y:S01]  /*d040*/  IMAD.WIDE.U32 R4, R14, R3, RZ ;  /* 0x000000030e047225 */ /* 0x000fe200078e00ff */
[----:B------:R-:W-:-:S03]  /*d050*/  IADD3.X R9, R7, R9, R17, P1, P0 ;  /* 0x0000000907097210 */ /* 0x000fc60000fe0411 */
[----:B------:R-:W-:Y:S01]  /*d060*/  IMAD R3, R6, c[0x0][0x4e8], R13 ;  /* 0x00013a0006037a24 */ /* 0x000fe200078e020d */
[----:B------:R-:W-:Y:S02]  /*d070*/  IADD3 R7, R5, R8, RZ ;  /* 0x0000000805077210 */ /* 0x000fe40007ffe0ff */
[----:B------:R-:W-:Y:S02]  /*d080*/  IADD3 R4, P1, P0, R2, R16, R4 ;  /* 0x0000001002047210 */ /* 0x000fe4000783e004 */
[----:B------:R-:W-:Y:S01]  /*d090*/  SHF.R.S32.HI R5, RZ, 0x1f, R2 ;  /* 0x0000001fff057819 */ /* 0x000fe20000011402 */
[----:B------:R-:W-:Y:S01]  /*d0a0*/  IMAD R2, R11, R3, RZ ;  /* 0x000000030b027224 */ /* 0x000fe200078e02ff */
[----:B------:R-:W-:Y:S02]  /*d0b0*/  SHF.R.S32.HI R6, RZ, 0x1f, R3 ;  /* 0x0000001fff067819 */ /* 0x000fe40000011403 */
[----:B------:R-:W-:Y:S01]  /*d0c0*/  IADD3.X R5, R5, R9, R7, P1, P0 ;  /* 0x0000000905057210 */ /* 0x000fe20000fe0407 */
[----:B------:R-:W-:-:S02]  /*d0d0*/  IMAD.MOV.U32 R7, RZ, RZ, c[0x0][0x4a8] ;  /* 0x00012a00ff077624 */ /* 0x000fc400078e00ff */
[C---:B------:R-:W-:Y:S02]  /*d0e0*/  IMAD R6, R10.reuse, R6, R2 ;  /* 0x000000060a067224 */ /* 0x040fe400078e0202 */
[----:B------:R-:W-:Y:S01]  /*d0f0*/  IMAD.WIDE.U32 R2, R10, R3, R4 ;  /* 0x000000030a027225 */ /* 0x000fe200078e0004 */
[----:B------:R-:W-:Y:S02]  /*d100*/  MOV R5, c[0x0][0x4ac] ;  /* 0x00012b0000057a02 */ /* 0x000fe40000000f00 */
[----:B------:R-:W-:Y:S01]  /*d110*/  SEL R4, R7, c[0x0][0x450], P2 ;  /* 0x0001140007047a07 */ /* 0x000fe20001000000 */
[----:B------:R-:W-:Y:S01]  /*d120*/  IMAD.IADD R3, R3, 0x1, R6 ;  /* 0x0000000103037824 */ /* 0x000fe200078e0206 */
[----:B------:R-:W-:Y:S02]  /*d130*/  SEL R5, R5, c[0x0][0x454], P2 ;  /* 0x0001150005057a07 */ /* 0x000fe40001000000 */
[----:B------:R-:W-:-:S04]  /*d140*/  LEA R4, P0, R2, R4, 0x2 ;  /* 0x0000000402047211 */ /* 0x000fc800078010ff */
[----:B------:R-:W-:Y:S02]  /*d150*/  LEA.HI.X R5, R2, R5, R3, 0x2, P0 ;  /* 0x0000000502057211 */ /* 0x000fe400000f1403 */
[----:B------:R-:W-:-:S05]  /*d160*/  MOV R2, 0xff800000 ;  /* 0xff80000000027802 */ /* 0x000fca0000000f00 */
[----:B------:R1:W-:Y:S02]  /*d170*/  STG.E [R4.64], R2 ;  /* 0x0000000204007986 */ /* 0x0003e4000c101908 */
.L_x_111:
[----:B------:R-:W-:Y:S05]  /*d180*/  BSYNC B0 ;  /* 0x0000000000007941 */ /* 0x000fea0003800000 */
.L_x_110:
[----:B------:R-:W-:-:S13]  /*d190*/  ISETP.GT.AND P0, PT, R19, 0x1, PT ;  /* 0x000000011300780c */ /* 0x000fda0003f04270 */
[----:B------:R-:W-:Y:S05]  /*d1a0*/  @P0 BRA `(.L_x_96) ;  /* 0x0000076000000947 */ /* 0x000fea0003800000 */
[----:B------:R-:W2:Y:S04]  /*d1b0*/  LDL.LU R3, [R1+0x48] ;  /* 0x0000480001037983 */ /* 0x000ea80000300800 */
[----:B-1----:R-:W3:Y:S04]  /*d1c0*/  LDL.LU R2, [R1+0x24] ;  /* 0x0000240001027983 */ /* 0x002ee80000300800 */
[----:B------:R-:W4:Y:S04]  /*d1d0*/  LDL R5, [R1+0x74] ;  /* 0x0000740001057983 */ /* 0x000f280000100800 */
[----:B------:R-:W5:Y:S01]  /*d1e0*/  LDL.64 R10, [R1+0x18] ;  /* 0x00001800010a7983 */ /* 0x000f620000100a00 */
[----:B------:R-:W-:-:S03]  /*d1f0*/  IMAD R4, R17, c[0x0][0x3a0], RZ ;  /* 0x0000e80011047a24 */ /* 0x000fc600078e02ff */
[----:B------:R-:W1:Y:S02]  /*d200*/  S2R R13, SR_TID.X ;  /* 0x00000000000d7919 */ /* 0x000e640000002100 */
[----:B-1----:R-:W-:-:S04]  /*d210*/  SHF.R.S32.HI R9, RZ, 0x1f, R13 ;  /* 0x0000001fff097819 */ /* 0x002fc8000001140d */
[----:B------:R-:W-:-:S04]  /*d220*/  LEA.HI R9, R9, R13, RZ, 0x3 ;  /* 0x0000000d09097211 */ /* 0x000fc800078f18ff */
[----:B------:R-:W-:Y:S02]  /*d230*/  SHF.R.S32.HI R9, RZ, 0x3, R9 ;  /* 0x00000003ff097819 */ /* 0x000fe40000011409 */
[----:B--2---:R-:W-:Y:S02]  /*d240*/  MOV R7, R3 ;  /* 0x0000000300077202 */ /* 0x004fe40000000f00 */
[----:B---3--:R-:W-:Y:S02]  /*d250*/  MOV R8, R2 ;  /* 0x0000000200087202 */ /* 0x008fe40000000f00 */
[----:B------:R-:W-:-:S04]  /*d260*/  MOV R2, c[0x0][0x4e8] ;  /* 0x00013a0000027a02 */ /* 0x000fc80000000f00 */
[----:B------:R-:W-:Y:S01]  /*d270*/  ISETP.NE.AND P0, PT, R2, 0x1, PT ;  /* 0x000000010200780c */ /* 0x000fe20003f05270 */
[----:B------:R-:W-:-:S04]  /*d280*/  IMAD.WIDE.U32 R2, R0, c[0x0][0x3a0], RZ ;  /* 0x0000e80000027a25 */ /* 0x000fc800078e00ff */
[----:B------:R-:W-:Y:S01]  /*d290*/  IMAD R0, R0, c[0x0][0x3a4], R4 ;  /* 0x0000e90000007a24 */ /* 0x000fe200078e0204 */
[----:B----4-:R-:W-:-:S03]  /*d2a0*/  LEA R4, R8, R5, 0x7 ;  /* 0x0000000508047211 */ /* 0x010fc600078e38ff */
[----:B------:R-:W-:-:S04]  /*d2b0*/  IMAD.IADD R3, R3, 0x1, R0 ;  /* 0x0000000103037824 */ /* 0x000fc800078e0200 */
[----:B------:R-:W-:Y:S01]  /*d2c0*/  @P0 IMAD.HI.U32 R6, R4, c[0x0][0x4ec], RZ ;  /* 0x00013b0004060a27 */ /* 0x000fe200078e00ff */
[----:B------:R-:W-:-:S03]  /*d2d0*/  MOV R0, R4 ;  /* 0x0000000400007202 */ /* 0x000fc60000000f00 */
[----:B------:R-:W-:Y:S01]  /*d2e0*/  IMAD.WIDE.U32 R2, R7, c[0x0][0x3e8], R2 ;  /* 0x0000fa0007027a25 */ /* 0x000fe200078e0002 */
[----:B------:R-:W-:-:S03]  /*d2f0*/  @P0 SHF.R.U32.HI R0, RZ, c[0x0][0x4f0], R6 ;  /* 0x00013c00ff000a19 */ /* 0x000fc60000011606 */
[----:B------:R-:W-:Y:S02]  /*d300*/  IMAD R5, R21, c[0x0][0x3f0], RZ ;  /* 0x0000fc0015057a24 */ /* 0x000fe400078e02ff */
[----:B------:R-:W-:Y:S01]  /*d310*/  IMAD R3, R7, c[0x0][0x3ec], R3 ;  /* 0x0000fb0007037a24 */ /* 0x000fe200078e0203 */
[----:B------:R-:W-:Y:S01]  /*d320*/  SHF.R.S32.HI R6, RZ, 0x1f, R0 ;  /* 0x0000001fff067819 */ /* 0x000fe20000011400 */
[----:B------:R-:W-:Y:S01]  /*d330*/  IMAD R7, R12, c[0x0][0x3f4], R5 ;  /* 0x0000fd000c077a24 */ /* 0x000fe200078e0205 */
[----:B------:R-:W-:Y:S01]  /*d340*/  IADD3 R5, -R0, RZ, RZ ;  /* 0x000000ff00057210 */ /* 0x000fe20007ffe1ff */
[----:B------:R-:W-:-:S04]  /*d350*/  IMAD.WIDE.U32 R2, R12, c[0x0][0x3f0], R2 ;  /* 0x0000fc000c027a25 */ /* 0x000fc800078e0002 */
[----:B------:R-:W-:Y:S02]  /*d360*/  IMAD R6, R6, c[0x0][0x3e0], RZ ;  /* 0x0000f80006067a24 */ /* 0x000fe400078e02ff */
[----:B------:R-:W-:Y:S02]  /*d370*/  IMAD.IADD R3, R3, 0x1, R7 ;  /* 0x0000000103037824 */ /* 0x000fe400078e0207 */
        /* <DEDUP_REMOVED lines=9> */
[----:B------:R-:W-:Y:S02]  /*d410*/  IADD3 R4, R3, R4, RZ ;  /* 0x0000000403047210 */ /* 0x000fe40007ffe0ff */
[----:B-----5:R-:W-:Y:S02]  /*d420*/  ISETP.GE.AND P0, PT, R10, c[0x0][0x3c8], PT ;  /* 0x0000f2000a007a0c */ /* 0x020fe40003f06270 */
[----:B------:R-:W-:Y:S02]  /*d430*/  LEA R0, R8, R9, 0x7 ;  /* 0x0000000908007211 */ /* 0x000fe400078e38ff */
[----:B------:R-:W-:Y:S01]  /*d440*/  LEA.HI.X R6, R2, c[0x0][0x384], R4, 0x1, P1 ;  /* 0x0000e10002067a11 */ /* 0x000fe200008f0c04 */
[----:B------:R-:W-:Y:S06]  /*d450*/  BRA.DIV ~URZ, `(.L_x_112) ;  /* 0x000028b27f007947 */ /* 0x000fec000b800000 */
[----:B------:R1:W2:Y:S02]  /*d460*/  SHFL.IDX PT, R8, R6, RZ, 0x181f ;  /* 0x00181fff06087589 */ /* 0x0002a400000e0000 */
.L_x_178:
[----:B------:R-:W-:Y:S05]  /*d470*/  BRA.DIV ~URZ, `(.L_x_113) ;  /* 0x000029027f007947 */ /* 0x000fea000b800000 */
[----:B------:R3:W4:Y:S02]  /*d480*/  SHFL.IDX PT, R2, R7, RZ, 0x181f ;  /* 0x00181fff07027589 */ /* 0x00072400000e0000 */
.L_x_179:
[----:B------:R-:W5:Y:S01]  /*d490*/  LDL.64 R10, [R1+0x18] ;  /* 0x00001800010a7983 */ /* 0x000f620000100a00 */
[----:B------:R-:W-:-:S05]  /*d4a0*/  IMAD R4, R20, c[0x0][0x4e8], RZ ;  /* 0x00013a0014047a24 */ /* 0x000fca00078e02ff */
[----:B------:R-:W-:-:S13]  /*d4b0*/  ISETP.GE.OR P2, PT, R0, R4, P0 ;  /* 0x000000040000720c */ /* 0x000fda0000746670 */
[----:B----45:R-:W-:-:S04]  /*d4c0*/  @!P2 LEA R2, P1, R10, R2, 0x1 ;  /* 0x000000020a02a211 */ /* 0x030fc800078208ff */
[----:B--2---:R-:W-:-:S05]  /*d4d0*/  @!P2 LEA.HI.X R3, R10, R8, R18, 0x1, P1 ;  /* 0x000000080a03a211 */ /* 0x004fca00008f0c12 */
[----:B------:R2:W-:Y:S01]  /*d4e0*/  @!P2 ST.E.128 [R2.64], RZ ;  /* 0x000000ff0200a985 */ /* 0x0005e2000c101d08 */
[----:B------:R-:W-:Y:S05]  /*d4f0*/  BRA.DIV ~URZ, `(.L_x_114) ;  /* 0x000028f27f007947 */ /* 0x000fea000b800000 */
[----:B------:R4:W1:Y:S04]  /*d500*/  SHFL.IDX PT, R8, R6, 0x1, 0x181f ;  /* 0x00381f0006087f89 */ /* 0x00086800000e0000 */
[----:B--2---:R4:W2:Y:S02]  /*d510*/  SHFL.IDX PT, R2, R7, 0x1, 0x181f ;  /* 0x00381f0007027f89 */ /* 0x0048a400000e0000 */
.L_x_180:
[----:B------:R-:W5:Y:S01]  /*d520*/  LDL.64 R10, [R1+0x18] ;  /* 0x00001800010a7983 */ /* 0x000f620000100a00 */
[----:B------:R-:W-:-:S04]  /*d530*/  IADD3 R3, R0, 0x10, RZ ;  /* 0x0000001000037810 */ /* 0x000fc80007ffe0ff */
[----:B------:R-:W-:-:S13]  /*d540*/  ISETP.GE.OR P2, PT, R3, R4, P0 ;  /* 0x000000040300720c */ /* 0x000fda0000746670 */
[----:B--2--5:R-:W-:-:S04]  /*d550*/  @!P2 LEA R2, P1, R10, R2, 0x1 ;  /* 0x000000020a02a211 */ /* 0x024fc800078208ff */
[----:B-1----:R-:W-:-:S05]  /*d560*/  @!P2 LEA.HI.X R3, R10, R8, R18, 0x1, P1 ;  /* 0x000000080a03a211 */ /* 0x002fca00008f0c12 */
[----:B------:R1:W-:Y:S01]  /*d570*/  @!P2 ST.E.128 [R2.64], RZ ;  /* 0x000000ff0200a985 */ /* 0x0003e2000c101d08 */
[----:B------:R-:W-:Y:S05]  /*d580*/  BRA.DIV ~URZ, `(.L_x_115) ;  /* 0x000029327f007947 */ /* 0x000fea000b800000 */
[----:B------:R2:W1:Y:S02]  /*d590*/  SHFL.IDX PT, R8, R6, 0x2, 0x181f ;  /* 0x00581f0006087f89 */ /* 0x00046400000e0000 */
.L_x_181:
[----:B------:R-:W-:Y:S05]  /*d5a0*/  BRA.DIV ~URZ, `(.L_x_116) ;  /* 0x000029827f007947 */ /* 0x000fea000b800000 */
[----:B-1----:R1:W2:Y:S02]  /*d5b0*/  SHFL.IDX PT, R2, R7, 0x2, 0x181f ;  /* 0x00581f0007027f89 */ /* 0x0022a400000e0000 */
.L_x_182:
[----:B------:R-:W5:Y:S01]  /*d5c0*/  LDL.64 R10, [R1+0x18] ;  /* 0x00001800010a7983 */ /* 0x000f620000100a00 */
[----:B------:R-:W-:-:S04]  /*d5d0*/  IADD3 R3, R0, 0x20, RZ ;  /* 0x0000002000037810 */ /* 0x000fc80007ffe0ff */
[----:B------:R-:W-:-:S13]  /*d5e0*/  ISETP.GE.OR P2, PT, R3, R4, P0 ;  /* 0x000000040300720c */ /* 0x000fda0000746670 */
[----:B--2--5:R-:W-:-:S04]  /*d5f0*/  @!P2 LEA R2, P1, R10, R2, 0x1 ;  /* 0x000000020a02a211 */ /* 0x024fc800078208ff */
[----:B------:R-:W-:-:S05]  /*d600*/  @!P2 LEA.HI.X R3, R10, R8, R18, 0x1, P1 ;  /* 0x000000080a03a211 */ /* 0x000fca00008f0c12 */
[----:B------:R2:W-:Y:S01]  /*d610*/  @!P2 ST.E.128 [R2.64], RZ ;  /* 0x000000ff0200a985 */ /* 0x0005e2000c101d08 */
[----:B------:R-:W-:Y:S05]  /*d620*/  BRA.DIV ~URZ, `(.L_x_117) ;  /* 0x000029727f007947 */ /* 0x000fea000b800000 */
[----:B------:R1:W2:Y:S04]  /*d630*/  SHFL.IDX PT, R8, R6, 0x3, 0x181f ;  /* 0x00781f0006087f89 */ /* 0x0002a800000e0000 */
[----:B--2---:R1:W2:Y:S02]  /*d640*/  SHFL.IDX PT, R2, R7, 0x3, 0x181f ;  /* 0x00781f0007027f89 */ /* 0x0042a400000e0000 */
.L_x_183:
[----:B------:R-:W5:Y:S01]  /*d650*/  LDL.64 R10, [R1+0x18] ;  /* 0x00001800010a7983 */ /* 0x000f620000100a00 */
[----:B------:R-:W-:-:S04]  /*d660*/  IADD3 R3, R0, 0x30, RZ ;  /* 0x0000003000037810 */ /* 0x000fc80007ffe0ff */
[----:B------:R-:W-:-:S13]  /*d670*/  ISETP.GE.OR P2, PT, R3, R4, P0 ;  /* 0x000000040300720c */ /* 0x000fda0000746670 */
[----:B--2--5:R-:W-:-:S04]  /*d680*/  @!P2 LEA R2, P1, R10, R2, 0x1 ;  /* 0x000000020a02a211 */ /* 0x024fc800078208ff */
[----:B------:R-:W-:-:S05]  /*d690*/  @!P2 LEA.HI.X R3, R10, R8, R18, 0x1, P1 ;  /* 0x000000080a03a211 */ /* 0x000fca00008f0c12 */
[----:B------:R2:W-:Y:S01]  /*d6a0*/  @!P2 ST.E.128 [R2.64], RZ ;  /* 0x000000ff0200a985 */ /* 0x0005e2000c101d08 */
[----:B------:R-:W-:Y:S05]  /*d6b0*/  BRA.DIV ~URZ, `(.L_x_118) ;  /* 0x000029b27f007947 */ /* 0x000fea000b800000 */
[----:B------:R1:W2:Y:S02]  /*d6c0*/  SHFL.IDX PT, R8, R6, 0x4, 0x181f ;  /* 0x00981f0006087f89 */ /* 0x0002a400000e0000 */
.L_x_184:
[----:B------:R-:W-:Y:S05]  /*d6d0*/  BRA.DIV ~URZ, `(.L_x_119) ;  /* 0x00002a027f007947 */ /* 0x000fea000b800000 */
[----:B--2---:R2:W1:Y:S02]  /*d6e0*/  SHFL.IDX PT, R2, R7, 0x4, 0x181f ;  /* 0x00981f0007027f89 */ /* 0x00446400000e0000 */
.L_x_185:
[----:B------:R-:W5:Y:S01]  /*d6f0*/  LDL.64 R10, [R1+0x18] ;  /* 0x00001800010a7983 */ /* 0x000f620000100a00 */
[----:B------:R-:W-:-:S04]  /*d700*/  IADD3 R3, R0, 0x40, RZ ;  /* 0x0000004000037810 */ /* 0x000fc80007ffe0ff */
[----:B------:R-:W-:-:S13]  /*d710*/  ISETP.GE.OR P2, PT, R3, R4, P0 ;  /* 0x000000040300720c */ /* 0x000fda0000746670 */
[----:B-1---5:R-:W-:-:S04]  /*d720*/  @!P2 LEA R2, P1, R10, R2, 0x1 ;  /* 0x000000020a02a211 */ /* 0x022fc800078208ff */
[----:B------:R-:W-:-:S05]  /*d730*/  @!P2 LEA.HI.X R3, R10, R8, R18, 0x1, P1 ;  /* 0x000000080a03a211 */ /* 0x000fca00008f0c12 */
[----:B------:R1:W-:Y:S01]  /*d740*/  @!P2 ST.E.128 [R2.64], RZ ;  /* 0x000000ff0200a985 */ /* 0x0003e2000c101d08 */
[----:B------:R-:W-:Y:S05]  /*d750*/  BRA.DIV ~URZ, `(.L_x_120) ;  /* 0x000029f27f007947 */ /* 0x000fea000b800000 */
[----:B------:R1:W2:Y:S04]  /*d760*/  SHFL.IDX PT, R8, R6, 0x5, 0x181f ;  /* 0x00b81f0006087f89 */ /* 0x0002a800000e0000 */
[----:B-1----:R1:W3:Y:S02]  /*d770*/  SHFL.IDX PT, R2, R7, 0x5, 0x181f ;  /* 0x00b81f0007027f89 */ /* 0x0022e400000e0000 */
.L_x_186:
[----:B------:R-:W5:Y:S01]  /*d780*/  LDL.64 R10, [R1+0x18] ;  /* 0x00001800010a7983 */ /* 0x000f620000100a00 */
[----:B------:R-:W-:-:S04]  /*d790*/  IADD3 R3, R0, 0x50, RZ ;  /* 0x0000005000037810 */ /* 0x000fc80007ffe0ff */
[----:B------:R-:W-:-:S13]  /*d7a0*/  ISETP.GE.OR P2, PT, R3, R4, P0 ;  /* 0x000000040300720c */ /* 0x000fda0000746670 */
[----:B---3-5:R-:W-:-:S04]  /*d7b0*/  @!P2 LEA R2, P1, R10, R2, 0x1 ;  /* 0x000000020a02a211 */ /* 0x028fc800078208ff */
[----:B--2---:R-:W-:-:S05]  /*d7c0*/  @!P2 LEA.HI.X R3, R10, R8, R18, 0x1, P1 ;  /* 0x000000080a03a211 */ /* 0x004fca00008f0c12 */
[----:B------:R2:W-:Y:S01]  /*d7d0*/  @!P2 ST.E.128 [R2.64], RZ ;  /* 0x000000ff0200a985 */ /* 0x0005e2000c101d08 */
[----:B------:R-:W-:Y:S05]  /*d7e0*/  BRA.DIV ~URZ, `(.L_x_121) ;  /* 0x00002a327f007947 */ /* 0x000fea000b800000 */
[----:B------:R3:W1:Y:S02]  /*d7f0*/  SHFL.IDX PT, R8, R6, 0x6, 0x181f ;  /* 0x00d81f0006087f89 */ /* 0x00066400000e0000 */
.L_x_187:
[----:B------:R-:W-:Y:S05]  /*d800*/  BRA.DIV ~URZ, `(.L_x_122) ;  /* 0x00002a827f007947 */ /* 0x000fea000b800000 */
[----:B--2---:R2:W3:Y:S02]  /*d810*/  SHFL.IDX PT, R2, R7, 0x6, 0x181f ;  /* 0x00d81f0007027f89 */ /* 0x0044e400000e0000 */
.L_x_188:
[----:B------:R-:W5:Y:S01]  /*d820*/  LDL.64 R10, [R1+0x18] ;  /* 0x00001800010a7983 */ /* 0x000f620000100a00 */
[----:B------:R-:W-:-:S04]  /*d830*/  IADD3 R3, R0, 0x60, RZ ;  /* 0x0000006000037810 */ /* 0x000fc80007ffe0ff */
[----:B------:R-:W-:-:S13]  /*d840*/  ISETP.GE.OR P2, PT, R3, R4, P0 ;  /* 0x000000040300720c */ /* 0x000fda0000746670 */
[----:B---3-5:R-:W-:-:S04]  /*d850*/  @!P2 LEA R2, P1, R10, R2, 0x1 ;  /* 0x000000020a02a211 */ /* 0x028fc800078208ff */
[----:B-1----:R-:W-:-:S05]  /*d860*/  @!P2 LEA.HI.X R3, R10, R8, R18, 0x1, P1 ;  /* 0x000000080a03a211 */ /* 0x002fca00008f0c12 */
[----:B------:R1:W-:Y:S01]  /*d870*/  @!P2 ST.E.128 [R2.64], RZ ;  /* 0x000000ff0200a985 */ /* 0x0003e2000c101d08 */
[----:B------:R-:W-:Y:S05]  /*d880*/  BRA.DIV ~URZ, `(.L_x_123) ;  /* 0x00002a727f007947 */ /* 0x000fea000b800000 */
[----:B----4-:R-:W3:Y:S04]  /*d890*/  SHFL.IDX PT, R6, R6, 0x7, 0x181f ;  /* 0x00f81f0006067f89 */ /* 0x010ee800000e0000 */
[----:B-1----:R1:W4:Y:S02]  /*d8a0*/  SHFL.IDX PT, R2, R7, 0x7, 0x181f ;  /* 0x00f81f0007027f89 */ /* 0x00232400000e0000 */
.L_x_189:
[----:B------:R-:W5:Y:S01]  /*d8b0*/  LDL.64 R8, [R1+0x18] ;  /* 0x0000180001087983 */ /* 0x000f620000100a00 */
[----:B------:R-:W-:-:S04]  /*d8c0*/  IADD3 R0, R0, 0x70, RZ ;  /* 0x0000007000007810 */ /* 0x000fc80007ffe0ff */
[----:B------:R-:W-:-:S13]  /*d8d0*/  ISETP.GE.OR P1, PT, R0, R4, P0 ;  /* 0x000000040000720c */ /* 0x000fda0000726670 */
[----:B----45:R-:W-:-:S04]  /*d8e0*/  @!P1 LEA R2, P0, R8, R2, 0x1 ;  /* 0x0000000208029211 */ /* 0x030fc800078008ff */
[----:B---3--:R-:W-:-:S05]  /*d8f0*/  @!P1 LEA.HI.X R3, R8, R6, R18, 0x1, P0 ;  /* 0x0000000608039211 */ /* 0x008fca00000f0c12 */
[----:B------:R3:W-:Y:S04]  /*d900*/  @!P1 ST.E.128 [R2.64], RZ ;  /* 0x000000ff02009985 */ /* 0x0007e8000c101d08 */
.L_x_96:
[----:B------:R-:W-:Y:S05]  /*d910*/  BSYNC B1 ;  /* 0x0000000000017941 */ /* 0x000fea0003800000 */
.L_x_80:
[----:B------:R-:W5:Y:S02]  /*d920*/  LDL R0, [R1+0x80] ;  /* 0x0000800001007983 */ /* 0x000f640000100800 */
[----:B-----5:R-:W-:-:S13]  /*d930*/  ISETP.NE.AND P0, PT, R0, RZ, PT ;  /* 0x000000ff0000720c */ /* 0x020fda0003f05270 */
[----:B------:R-:W-:Y:S01]  /*d940*/  @P0 WARPSYNC 0xffffffff ;  /* 0xffffffff00000948 */ /* 0x000fe20003800000 */
[----:B------:R-:W-:Y:S06]  /*d950*/  @P0 BAR.SYNC.DEFER_BLOCKING 0x5, 0x80 ;  /* 0x0142000000000b1d */ /* 0x000fec0000010000 */
[----:B-123--:R-:W1:Y:S04]  /*d960*/  @P0 LDS.128 R4, [0x9100] ;  /* 0x00910000ff040984 */ /* 0x00ee680000000c00 */
[----:B-1----:R1:W-:Y:S04]  /*d970*/  @P0 STL.64 [R1+0x20], R4 ;  /* 0x0000200401000387 */ /* 0x0023e80000100a00 */
[----:B------:R1:W-:Y:S04]  /*d980*/  @P0 STL.64 [R1+0x28], R6 ;  /* 0x0000280601000387 */ /* 0x0003e80000100a00 */
[----:B------:R-:W-:Y:S06]  /*d990*/  @P0 BAR.ARV 0x4, 0x80 ;  /* 0x0102000000000b1d */ /* 0x000fec0000002000 */
[----:B------:R-:W-:Y:S05]  /*d9a0*/  @P0 BRA `(.L_x_124) ;  /* 0x00000ba000000947 */ /* 0x000fea0003800000 */
[----:B------:R-:W2:Y:S01]  /*d9b0*/  S2R R0, SR_TID.X ;  /* 0x0000000000007919 */ /* 0x000ea20000002100 */
[----:B-1----:R-:W-:Y:S01]  /*d9c0*/  IMAD.MOV.U32 R7, RZ, RZ, RZ ;  /* 0x000000ffff077224 */ /* 0x002fe200078e00ff */
[----:B--2---:R-:W-:-:S04]  /*d9d0*/  LOP3.LUT R14, R0, 0x1f, RZ, 0xc0, !PT ;  /* 0x0000001f000e7812 */ /* 0x004fc800078ec0ff */
[----:B------:R-:W-:Y:S01]  /*d9e0*/  ISETP.NE.AND P5, PT, R14, 0x1f, PT ;  /* 0x0000001f0e00780c */ /* 0x000fe20003fa5270 */
[----:B------:R-:W-:Y:S10]  /*d9f0*/  BRA.DIV ~URZ, `(.L_x_125) ;  /* 0x000029d27f007947 */ /* 0x000ff4000b800000 */
[----:B------:R1:W2:Y:S02]  /*da00*/  SHFL.IDX PT, R10, R70, RZ, 0x1f ;  /* 0x00001fff460a7589 */ /* 0x0002a400000e0000 */
.L_x_190:
[----:B------:R-:W-:Y:S05]  /*da10*/  BRA.DIV ~URZ, `(.L_x_126) ;  /* 0x00002a227f007947 */ /* 0x000fea000b800000 */
[----:B------:R3:W1:Y:S02]  /*da20*/  SHFL.IDX PT, R8, R70, 0x1, 0x1f ;  /* 0x00201f0046087f89 */ /* 0x00066400000e0000 */
.L_x_191:
[----:B------:R-:W5:Y:S01]  /*da30*/  LDL R0, [R1+0x2c] ;  /* 0x00002c0001007983 */ /* 0x000f620000100800 */
[----:B------:R-:W-:Y:S02]  /*da40*/  IMAD.MOV.U32 R6, RZ, RZ, RZ ;  /* 0x000000ffff067224 */ /* 0x000fe400078e00ff */
[----:B-----5:R-:W-:-:S05]  /*da50*/  IMAD.IADD R0, R0, 0x1, R14 ;  /* 0x0000000100007824 */ /* 0x020fca00078e020e */
[----:B------:R-:W-:-:S13]  /*da60*/  ISETP.GE.OR P0, PT, R0, c[0x0][0x53c], !P5 ;  /* 0x00014f0000007a0c */ /* 0x000fda0006f06670 */
[----:B----4-:R-:W-:Y:S01]  /*da70*/  @!P0 IMAD.MOV.U32 R2, RZ, RZ, 0x4 ;  /* 0x00000004ff028424 */ /* 0x010fe200078e00ff */
[----:B------:R-:W-:-:S03]  /*da80*/  @!P0 MOV R3, 0x4 ;  /* 0x0000000400038802 */ /* 0x000fc60000000f00 */
[----:B------:R-:W-:-:S04]  /*da90*/  @!P0 IMAD.WIDE R4, R0, R2, c[0x0][0x580] ;  /* 0x0001600000048625 */ /* 0x000fc800078e0202 */
[----:B------:R-:W-:Y:S01]  /*daa0*/  @!P0 IMAD.WIDE R2, R0, R3, c[0x0][0x578] ;  /* 0x00015e0000028625 */ /* 0x000fe200078e0203 */
[----:B------:R-:W4:Y:S04]  /*dab0*/  @!P0 LDG.E R6, [R4.64] ;  /* 0x0000000804068981 */ /* 0x000f28000c1e1900 */
[----:B------:R-:W4:Y:S01]  /*dac0*/  @!P0 LDG.E R7, [R2.64] ;  /* 0x0000000802078981 */ /* 0x000f22000c1e1900 */
[C---:B------:R-:W-:Y:S02]  /*dad0*/  ISETP.GE.U32.AND P4, PT, R14.reuse, 0x10, PT ;  /* 0x000000100e00780c */ /* 0x040fe40003f86070 */
[C---:B------:R-:W-:Y:S02]  /*dae0*/  ISETP.GE.U32.AND P3, PT, R14.reuse, 0x8, PT ;  /* 0x000000080e00780c */ /* 0x040fe40003f66070 */
[----:B------:R-:W-:-:S02]  /*daf0*/  ISETP.GE.U32.AND P2, PT, R14, 0x4, PT ;  /* 0x000000040e00780c */ /* 0x000fc40003f46070 */
[C---:B------:R-:W-:Y:S02]  /*db00*/  ISETP.GE.U32.AND P1, PT, R14.reuse, 0x2, PT ;  /* 0x000000020e00780c */ /* 0x040fe40003f26070 */
[----:B------:R-:W-:Y:S02]  /*db10*/  ISETP.NE.AND P0, PT, R14, RZ, PT ;  /* 0x000000ff0e00720c */ /* 0x000fe40003f05270 */
[----:B------:R-:W-:Y:S01]  /*db20*/  MOV R13, RZ ;  /* 0x000000ff000d7202 */ /* 0x000fe20000000f00 */
[----:B----4-:R-:W-:Y:S01]  /*db30*/  IMAD R0, R7, R6, RZ ;  /* 0x0000000607007224 */ /* 0x010fe200078e02ff */
[----:B------:R-:W-:Y:S07]  /*db40*/  BRA.DIV ~URZ, `(.L_x_127) ;  /* 0x000029627f007947 */ /* 0x000fee000b800000 */
[----:B------:R4:W3:Y:S02]  /*db50*/  SHFL.UP PT, R4, R0, 0x1, RZ ;  /* 0x0420000000047989 */ /* 0x0008e400000e00ff */
.L_x_192:
[----:B---3--:R-:W-:-:S04]  /*db60*/  SEL R4, R4, RZ, P0 ;  /* 0x000000ff04047207 */ /* 0x008fc80000000000 */
[----:B----4-:R-:W-:Y:S01]  /*db70*/  IADD3 R0, R0, R4, RZ ;  /* 0x0000000400007210 */ /* 0x010fe20007ffe0ff */
[----:B------:R-:W-:Y:S05]  /*db80*/  BRA.DIV ~URZ, `(.L_x_128) ;  /* 0x000029627f007947 */ /* 0x000fea000b800000 */
[----:B------:R-:W3:Y:S02]  /*db90*/  SHFL.UP PT, R2, R0, 0x2, RZ ;  /* 0x0440000000027989 */ /* 0x000ee400000e00ff */
[----:B---3--:R-:W-:-:S05]  /*dba0*/  SEL R2, R2, RZ, P1 ;  /* 0x000000ff02027207 */ /* 0x008fca0000800000 */
[----:B------:R-:W-:-:S05]  /*dbb0*/  IMAD.IADD R4, R0, 0x1, R2 ;  /* 0x0000000100047824 */ /* 0x000fca00078e0202 */
        /* <DEDUP_REMOVED lines=9> */
[----:B------:R3:W4:Y:S02]  /*dc50*/  SHFL.IDX PT, R0, R4, 0x1f, 0x1f ;  /* 0x03e01f0004007f89 */ /* 0x00072400000e0000 */
.L_x_193:
[----:B----4-:R-:W-:Y:S01]  /*dc60*/  IMAD R0, R0, c[0x0][0x538], RZ ;  /* 0x00014e0000007a24 */ /* 0x010fe200078e02ff */
[----:B------:R-:W-:Y:S04]  /*dc70*/  BSSY B1, `(.L_x_129) ;  /* 0x0000084000017945 */ /* 0x000fe80003800000 */
[----:B-1----:R-:W-:-:S04]  /*dc80*/  IADD3 R8, R0, R8, RZ ;  /* 0x0000000800087210 */ /* 0x002fc80007ffe0ff */
[----:B--2---:R-:W-:-:S13]  /*dc90*/  ISETP.GT.AND P6, PT, R8, R10, PT ;  /* 0x0000000a0800720c */ /* 0x004fda0003fc4270 */
[----:B------:R-:W-:Y:S05]  /*dca0*/  @P6 BRA `(.L_x_130) ;  /* 0x0000025000006947 */ /* 0x000fea0003800000 */
.L_x_134:
[----:B------:R-:W2:Y:S02]  /*dcb0*/  LDL.LU R0, [R1+0x2c] ;  /* 0x00002c0001007983 */ /* 0x000ea40000300800 */
[----:B--2---:R-:W-:-:S04]  /*dcc0*/  IADD3 R0, R0, 0x1f, RZ ;  /* 0x0000001f00007810 */ /* 0x004fc80007ffe0ff */
[----:B------:R-:W-:-:S13]  /*dcd0*/  ISETP.GE.AND P6, PT, R0, c[0x0][0x53c], PT ;  /* 0x00014f0000007a0c */ /* 0x000fda0003fc6270 */
[----:B------:R-:W-:Y:S05]  /*dce0*/  @P6 BRA `(.L_x_131) ;  /* 0x0000077000006947 */ /* 0x000fea0003800000 */
[----:B------:R1:W-:Y:S01]  /*dcf0*/  STL [R1+0x2c], R0 ;  /* 0x00002c0001007387 */ /* 0x0003e20000100800 */
[----:B------:R-:W-:Y:S01]  /*dd00*/  CS2R R6, SRZ ;  /* 0x0000000000067805 */ /* 0x000fe2000001ff00 */
[----:B-1----:R-:W-:-:S04]  /*dd10*/  IADD3 R0, R0, R14, RZ ;  /* 0x0000000e00007210 */ /* 0x002fc80007ffe0ff */
[----:B------:R-:W-:-:S13]  /*dd20*/  ISETP.GE.OR P6, PT, R0, c[0x0][0x53c], !P5 ;  /* 0x00014f0000007a0c */ /* 0x000fda0006fc6670 */
[----:B------:R-:W-:Y:S02]  /*dd30*/  @!P6 MOV R2, 0x4 ;  /* 0x000000040002e802 */ /* 0x000fe40000000f00 */
[----:B------:R-:W-:-:S03]  /*dd40*/  @!P6 MOV R3, 0x4 ;  /* 0x000000040003e802 */ /* 0x000fc60000000f00 */
[----:B---3--:R-:W-:-:S04]  /*dd50*/  @!P6 IMAD.WIDE R4, R0, R2, c[0x0][0x580] ;  /* 0x000160000004e625 */ /* 0x008fc800078e0202 */
[----:B------:R-:W-:Y:S01]  /*dd60*/  @!P6 IMAD.WIDE R2, R0, R3, c[0x0][0x578] ;  /* 0x00015e000002e625 */ /* 0x000fe200078e0203 */
[----:B------:R-:W2:Y:S04]  /*dd70*/  @!P6 LDG.E R6, [R4.64] ;  /* 0x000000080406e981 */ /* 0x000ea8000c1e1900 */
[----:B------:R-:W2:Y:S02]  /*dd80*/  @!P6 LDG.E R7, [R2.64] ;  /* 0x000000080207e981 */ /* 0x000ea4000c1e1900 */
[----:B--2---:R-:W-:Y:S01]  /*dd90*/  IMAD R0, R7, R6, RZ ;  /* 0x0000000607007224 */ /* 0x004fe200078e02ff */
[----:B------:R-:W-:Y:S05]  /*dda0*/  BRA.DIV ~URZ, `(.L_x_132) ;  /* 0x000028f27f007947 */ /* 0x000fea000b800000 */
[----:B------:R1:W2:Y:S02]  /*ddb0*/  SHFL.UP PT, R2, R0, 0x1, RZ ;  /* 0x0420000000027989 */ /* 0x0002a400000e00ff */
.L_x_194:
        /* <DEDUP_REMOVED lines=16> */
.L_x_195:
[----:B--2---:R-:W-:-:S05]  /*dec0*/  IMAD R0, R0, c[0x0][0x538], RZ ;  /* 0x00014e0000007a24 */ /* 0x004fca00078e02ff */
[----:B------:R-:W-:-:S04]  /*ded0*/  IADD3 R8, R0, R8, RZ ;  /* 0x0000000800087210 */ /* 0x000fc80007ffe0ff */
[----:B------:R-:W-:-:S13]  /*dee0*/  ISETP.GT.AND P6, PT, R8, R10, PT ;  /* 0x0000000a0800720c */ /* 0x000fda0003fc4270 */
[----:B-1----:R-:W-:Y:S05]  /*def0*/  @!P6 BRA `(.L_x_134) ;  /* 0xfffffdb00000e947 */ /* 0x002fea000383ffff */
.L_x_130:
[----:B------:R-:W-:-:S05]  /*df00*/  IADD3 R12, -R0, R8, RZ ;  /* 0x00000008000c7210 */ /* 0x000fca0007ffe1ff */
[----:B------:R-:W-:-:S05]  /*df10*/  IMAD R0, R4, c[0x0][0x538], R12 ;  /* 0x00014e0004007a24 */ /* 0x000fca00078e020c */
[----:B------:R-:W-:Y:S01]  /*df20*/  ISETP.GT.AND P0, PT, R0, R10, PT ;  /* 0x0000000a0000720c */ /* 0x000fe20003f04270 */
[----:B------:R-:W-:-:S12]  /*df30*/  BRA.DIV ~URZ, `(.L_x_135) ;  /* 0x000029627f007947 */ /* 0x000fd8000b800000 */
[----:B------:R-:W-:-:S04]  /*df40*/  VOTE.ANY R0, PT, !P0 ;  /* 0x0000000000007806 */ /* 0x000fc800040e0100 */
.L_x_196:
[----:B------:R1:W2:Y:S01]  /*df50*/  POPC R11, R0 ;  /* 0x00000000000b7309 */ /* 0x0002a20000000000 */
[----:B------:R-:W-:Y:S05]  /*df60*/  BRA.DIV ~URZ, `(.L_x_136) ;  /* 0x000029727f007947 */ /* 0x000fea000b800000 */
[----:B--2---:R2:W4:Y:S04]  /*df70*/  SHFL.IDX PT, R8, R6, R11, 0x1f ;  /* 0x00001f0b06087589 */ /* 0x00452800000e0000 */
[----:B------:R2:W1:Y:S02]  /*df80*/  SHFL.IDX PT, R7, R7, R11, 0x1f ;  /* 0x00001f0b07077589 */ /* 0x00046400000e0000 */
.L_x_197:
[----:B------:R-:W-:Y:S01]  /*df90*/  ISETP.NE.AND P0, PT, R0, RZ, PT ;  /* 0x000000ff0000720c */ /* 0x000fe20003f05270 */
[----:B------:R-:W-:-:S12]  /*dfa0*/  BSSY B0, `(.L_x_137) ;  /* 0x0000005000007945 */ /* 0x000fd80003800000 */
[----:B------:R-:W-:Y:S05]  /*dfb0*/  @!P0 BRA `(.L_x_138) ;  /* 0x0000003000008947 */ /* 0x000fea0003800000 */
[----:B------:R-:W-:Y:S01]  /*dfc0*/  IADD3 R5, R11, -0x1, RZ ;  /* 0xffffffff0b057810 */ /* 0x000fe20007ffe0ff */
[----:B------:R-:W-:Y:S05]  /*dfd0*/  BRA.DIV ~URZ, `(.L_x_139) ;  /* 0x000029d27f007947 */ /* 0x000fea000b800000 */
[----:B------:R2:W3:Y:S02]  /*dfe0*/  SHFL.IDX PT, R13, R4, R5, 0x1f ;  /* 0x00001f05040d7589 */ /* 0x0004e400000e0000 */
.L_x_138:
[----:B------:R-:W-:Y:S05]  /*dff0*/  BSYNC B0 ;  /* 0x0000000000007941 */ /* 0x000fea0003800000 */
.L_x_137:
[----:B--23--:R-:W-:Y:S01]  /*e000*/  IMAD R6, R13, c[0x0][0x538], R12 ;  /* 0x00014e000d067a24 */ /* 0x00cfe200078e020c */
[----:B----4-:R-:W-:Y:S02]  /*e010*/  IABS R2, R8 ;  /* 0x0000000800027213 */ /* 0x010fe40000000000 */
[----:B-1----:R-:W-:Y:S01]  /*e020*/  IABS R3, R7 ;  /* 0x0000000700037213 */ /* 0x002fe20000000000 */
[----:B------:R-:W-:Y:S01]  /*e030*/  IMAD.IADD R9, R10, 0x1, -R6 ;  /* 0x000000010a097824 */ /* 0x000fe200078e0a06 */
[----:B------:R1:W-:Y:S01]  /*e040*/  STL [R1+0x20], R6 ;  /* 0x0000200601007387 */ /* 0x0003e20000100800 */
[----:B------:R-:W2:Y:S03]  /*e050*/  I2F.RP R4, R2 ;  /* 0x0000000200047306 */ /* 0x000ea60000209400 */
[----:B------:R-:W3:Y:S05]  /*e060*/  LDL.LU R13, [R1+0x2c] ;  /* 0x00002c00010d7983 */ /* 0x000eea0000300800 */
[----:B--2---:R-:W2:Y:S02]  /*e070*/  MUFU.RCP R4, R4 ;  /* 0x0000000400047308 */ /* 0x004ea40000001000 */
[----:B--2---:R-:W-:-:S06]  /*e080*/  IADD3 R4, R4, 0xffffffe, RZ ;  /* 0x0ffffffe04047810 */ /* 0x004fcc0007ffe0ff */
[----:B------:R-:W2:Y:S01]  /*e090*/  F2I.FTZ.U32.TRUNC.NTZ R5, R4 ;  /* 0x0000000400057305 */ /* 0x000ea2000021f000 */
[----:B-1----:R-:W-:Y:S02]  /*e0a0*/  MOV R6, R3 ;  /* 0x0000000300067202 */ /* 0x002fe40000000f00 */
[----:B------:R-:W-:Y:S01]  /*e0b0*/  IABS R10, R9 ;  /* 0x00000009000a7213 */ /* 0x000fe20000000000 */
[----:B--2---:R-:W-:-:S04]  /*e0c0*/  IMAD.MOV R0, RZ, RZ, -R5 ;  /* 0x000000ffff007224 */ /* 0x004fc800078e0a05 */
[----:B------:R-:W-:Y:S01]  /*e0d0*/  IMAD.MOV.U32 R4, RZ, RZ, R0 ;  /* 0x000000ffff047224 */ /* 0x000fe200078e0000 */
[----:B------:R-:W-:-:S03]  /*e0e0*/  IABS R0, R8 ;  /* 0x0000000800007213 */ /* 0x000fc60000000000 */
[----:B------:R-:W-:Y:S02]  /*e0f0*/  IMAD R3, R4, R2, RZ ;  /* 0x0000000204037224 */ /* 0x000fe400078e02ff */
[----:B------:R-:W-:Y:S01]  /*e100*/  IMAD.MOV.U32 R4, RZ, RZ, RZ ;  /* 0x000000ffff047224 */ /* 0x000fe200078e00ff */
[----:B------:R-:W1:Y:S01]  /*e110*/  I2F.RP R12, R6 ;  /* 0x00000006000c7306 */ /* 0x000e620000209400 */
[----:B------:R-:W-:Y:S02]  /*e120*/  IMAD.MOV R0, RZ, RZ, -R0 ;  /* 0x000000ffff007224 */ /* 0x000fe400078e0a00 */
[----:B------:R-:W-:-:S04]  /*e130*/  IMAD.HI.U32 R5, R5, R3, R4 ;  /* 0x0000000305057227 */ /* 0x000fc800078e0004 */
[----:B------:R-:W-:Y:S01]  /*e140*/  IMAD.MOV.U32 R3, RZ, RZ, R10 ;  /* 0x000000ffff037224 */ /* 0x000fe200078e000a */
[----:B------:R-:W-:-:S03]  /*e150*/  MOV R4, R0 ;  /* 0x0000000000047202 */ /* 0x000fc60000000f00 */
[----:B------:R-:W-:-:S04]  /*e160*/  IMAD.HI.U32 R0, R5, R3, RZ ;  /* 0x0000000305007227 */ /* 0x000fc800078e00ff */
[----:B------:R-:W-:Y:S02]  /*e170*/  IMAD R3, R0, R4, R3 ;  /* 0x0000000400037224 */ /* 0x000fe400078e0203 */
[----:B-1----:R-:W1:Y:S03]  /*e180*/  MUFU.RCP R4, R12 ;  /* 0x0000000c00047308 */ /* 0x002e660000001000 */
[----:B------:R-:W-:-:S13]  /*e190*/  ISETP.GT.U32.AND P1, PT, R2, R3, PT ;  /* 0x000000030200720c */ /* 0x000fda0003f24070 */
[----:B------:R-:W-:Y:S01]  /*e1a0*/  @!P1 IMAD.IADD R3, R3, 0x1, -R2 ;  /* 0x0000000103039824 */ /* 0x000fe200078e0a02 */
[----:B-1----:R-:W-:-:S04]  /*e1b0*/  IADD3 R4, R4, 0xffffffe, RZ ;  /* 0x0ffffffe04047810 */ /* 0x002fc80007ffe0ff */
[----:B------:R-:W-:Y:S02]  /*e1c0*/  ISETP.GE.U32.AND P2, PT, R3, R2, PT ;  /* 0x000000020300720c */ /* 0x000fe40003f46070 */
[----:B------:R-:W1:Y:S01]  /*e1d0*/  F2I.FTZ.U32.TRUNC.NTZ R3, R4 ;  /* 0x0000000400037305 */ /* 0x000e62000021f000 */
[----:B------:R-:W-:Y:S02]  /*e1e0*/  LOP3.LUT R2, R9, R8, RZ, 0x3c, !PT ;  /* 0x0000000809027212 */ /* 0x000fe400078e3cff */
[----:B------:R-:W-:Y:S02]  /*e1f0*/  @!P1 IADD3 R0, R0, 0x1, RZ ;  /* 0x0000000100009810 */ /* 0x000fe40007ffe0ff */
[----:B------:R-:W-:Y:S02]  /*e200*/  ISETP.GE.AND P0, PT, R2, RZ, PT ;  /* 0x000000ff0200720c */ /* 0x000fe40003f06270 */
[----:B------:R-:W-:-:S04]  /*e210*/  ISETP.NE.AND P1, PT, R8, RZ, PT ;  /* 0x000000ff0800720c */ /* 0x000fc80003f25270 */
[----:B------:R-:W-:Y:S01]  /*e220*/  @P2 IADD3 R0, R0, 0x1, RZ ;  /* 0x0000000100002810 */ /* 0x000fe20007ffe0ff */
[----:B-1----:R-:W-:-:S06]  /*e230*/  IMAD.MOV R2, RZ, RZ, -R3 ;  /* 0x000000ffff027224 */ /* 0x002fcc00078e0a03 */
[----:B------:R-:W-:Y:S01]  /*e240*/  @!P0 IMAD.MOV R0, RZ, RZ, -R0 ;  /* 0x000000ffff008224 */ /* 0x000fe200078e0a00 */
[----:B------:R-:W-:Y:S02]  /*e250*/  MOV R4, R2 ;  /* 0x0000000200047202 */ /* 0x000fe40000000f00 */
[----:B------:R-:W-:Y:S02]  /*e260*/  IABS R2, R7 ;  /* 0x0000000700027213 */ /* 0x000fe40000000000 */
[----:B------:R-:W-:Y:S01]  /*e270*/  @!P1 LOP3.LUT R0, RZ, R8, RZ, 0x33, !PT ;  /* 0x00000008ff009212 */ /* 0x000fe200078e33ff */
[----:B------:R-:W-:Y:S02]  /*e280*/  IMAD R4, R4, R6, RZ ;  /* 0x0000000604047224 */ /* 0x000fe400078e02ff */
[----:B------:R-:W-:Y:S01]  /*e290*/  IMAD.MOV R5, RZ, RZ, -R2 ;  /* 0x000000ffff057224 */ /* 0x000fe200078e0a02 */
[----:B------:R-:W-:Y:S01]  /*e2a0*/  IABS R10, R0 ;  /* 0x00000000000a7213 */ /* 0x000fe20000000000 */
[----:B------:R-:W-:-:S04]  /*e2b0*/  IMAD.MOV.U32 R2, RZ, RZ, RZ ;  /* 0x000000ffff027224 */ /* 0x000fc800078e00ff */
[----:B------:R-:W-:Y:S01]  /*e2c0*/  IMAD.HI.U32 R2, R3, R4, R2 ;  /* 0x0000000403027227 */ /* 0x000fe200078e0002 */
[----:B------:R-:W-:-:S03]  /*e2d0*/  MOV R4, R5 ;  /* 0x0000000500047202 */ /* 0x000fc60000000f00 */
[----:B------:R-:W-:-:S04]  /*e2e0*/  IMAD.MOV.U32 R3, RZ, RZ, R10 ;  /* 0x000000ffff037224 */ /* 0x000fc800078e000a */
[----:B------:R-:W-:-:S04]  /*e2f0*/  IMAD.HI.U32 R2, R2, R3, RZ ;  /* 0x0000000302027227 */ /* 0x000fc800078e00ff */
[----:B------:R-:W-:-:S05]  /*e300*/  IMAD R3, R2, R4, R3 ;  /* 0x0000000402037224 */ /* 0x000fca00078e0203 */
[----:B------:R-:W-:-:S13]  /*e310*/  ISETP.GT.U32.AND P1, PT, R6, R3, PT ;  /* 0x000000030600720c */ /* 0x000fda0003f24070 */
[----:B------:R-:W-:-:S05]  /*e320*/  @!P1 IMAD.IADD R3, R3, 0x1, -R6 ;  /* 0x0000000103039824 */ /* 0x000fca00078e0a06 */
[----:B------:R-:W-:Y:S02]  /*e330*/  ISETP.GE.U32.AND P2, PT, R3, R6, PT ;  /* 0x000000060300720c */ /* 0x000fe40003f46070 */
[----:B------:R-:W-:Y:S02]  /*e340*/  LOP3.LUT R3, R0, R7, RZ, 0x3c, !PT ;  /* 0x0000000700037212 */ /* 0x000fe400078e3cff */
[----:B------:R-:W-:Y:S02]  /*e350*/  @!P1 IADD3 R2, R2, 0x1, RZ ;  /* 0x0000000102029810 */ /* 0x000fe40007ffe0ff */
[----:B------:R-:W-:Y:S02]  /*e360*/  ISETP.GE.AND P0, PT, R3, RZ, PT ;  /* 0x000000ff0300720c */ /* 0x000fe40003f06270 */
[----:B------:R-:W-:-:S05]  /*e370*/  ISETP.NE.AND P1, PT, R7, RZ, PT ;  /* 0x000000ff0700720c */ /* 0x000fca0003f25270 */
[----:B------:R-:W-:-:S06]  /*e380*/  @P2 IADD3 R2, R2, 0x1, RZ ;  /* 0x0000000102022810 */ /* 0x000fcc0007ffe0ff */
[----:B------:R-:W-:Y:S02]  /*e390*/  @!P0 IMAD.MOV R2, RZ, RZ, -R2 ;  /* 0x000000ffff028224 */ /* 0x000fe400078e0a02 */
[----:B------:R-:W-:-:S04]  /*e3a0*/  @!P1 LOP3.LUT R2, RZ, R7, RZ, 0x33, !PT ;  /* 0x00000007ff029212 */ /* 0x000fc800078e33ff */
[----:B------:R-:W-:Y:S01]  /*e3b0*/  IADD3 R3, -R2, RZ, RZ ;  /* 0x000000ff02037210 */ /* 0x000fe20007ffe1ff */
[----:B------:R-:W-:Y:S02]  /*e3c0*/  IMAD R4, R0, R8, RZ ;  /* 0x0000000800047224 */ /* 0x000fe400078e02ff */
[C---:B------:R-:W-:Y:S02]  /*e3d0*/  IMAD R2, R7.reuse, 0x1000000, R2 ;  /* 0x0100000007027824 */ /* 0x040fe400078e0202 */
[----:B------:R-:W-:Y:S01]  /*e3e0*/  IMAD R0, R7, R3, R0 ;  /* 0x0000000307007224 */ /* 0x000fe200078e0200 */
[----:B------:R-:W-:-:S03]  /*e3f0*/  IADD3 R3, R9, -R4, RZ ;  /* 0x8000000409037210 */ /* 0x000fc60007ffe0ff */
[----:B------:R-:W-:-:S05]  /*e400*/  IMAD R0, R0, 0x10000, R2 ;  /* 0x0001000000007824 */ /* 0x000fca00078e0202 */
[----:B------:R1:W-:Y:S01]  /*e410*/  STL [R1+0x28], R0 ;  /* 0x0000280001007387 */ /* 0x0003e20000100800 */
[----:B---3--:R-:W-:-:S05]  /*e420*/  IMAD.IADD R13, R11, 0x1, R13 ;  /* 0x000000010b0d7824 */ /* 0x008fca00078e020d */
[----:B------:R1:W-:Y:S04]  /*e430*/  STL [R1+0x2c], R13 ;  /* 0x00002c0d01007387 */ /* 0x0003e80000100800 */
[----:B------:R1:W-:Y:S01]  /*e440*/  STL [R1+0x24], R3 ;  /* 0x0000240301007387 */ /* 0x0003e20000100800 */
[----:B------:R-:W-:Y:S05]  /*e450*/  BRA `(.L_x_140) ;  /* 0x0000005000007947 */ /* 0x000fea0003800000 */
.L_x_131:
[----:B------:R-:W-:Y:S01]  /*e460*/  MOV R0, c[0x0][0x53c] ;  /* 0x00014f0000007a02 */ /* 0x000fe20000000f00 */
[----:B------:R1:W-:Y:S04]  /*e470*/  STL [R1+0x20], R10 ;  /* 0x0000200a01007387 */ /* 0x0003e80000100800 */
[----:B------:R1:W-:Y:S04]  /*e480*/  STL [R1+0x24], RZ ;  /* 0x000024ff01007387 */ /* 0x0003e80000100800 */
[----:B------:R1:W-:Y:S04]  /*e490*/  STL [R1+0x28], RZ ;  /* 0x000028ff01007387 */ /* 0x0003e80000100800 */
[----:B------:R1:W-:Y:S02]  /*e4a0*/  STL [R1+0x2c], R0 ;  /* 0x00002c0001007387 */ /* 0x0003e40000100800 */
.L_x_140:
[----:B------:R-:W-:Y:S05]  /*e4b0*/  BSYNC B1 ;  /* 0x0000000000017941 */ /* 0x000fea0003800000 */
.L_x_129:
[----:B---3--:R-:W2:Y:S04]  /*e4c0*/  LDL R4, [R1+0x20] ;  /* 0x0000200001047983 */ /* 0x008ea80000100800 */
[----:B------:R-:W2:Y:S04]  /*e4d0*/  LDL R5, [R1+0x24] ;  /* 0x0000240001057983 */ /* 0x000ea80000100800 */
[----:B------:R-:W2:Y:S04]  /*e4e0*/  LDL R6, [R1+0x28] ;  /* 0x0000280001067983 */ /* 0x000ea80000100800 */
[----:B------:R-:W2:Y:S01]  /*e4f0*/  LDL R7, [R1+0x2c] ;  /* 0x00002c0001077983 */ /* 0x000ea20000100800 */
[----:B------:R-:W-:Y:S03]  /*e500*/  WARPSYNC 0xffffffff ;  /* 0xffffffff00007948 */ /* 0x000fe60003800000 */
[----:B------:R-:W-:Y:S01]  /*e510*/  BAR.SYNC.DEFER_BLOCKING 0x4, 0x80 ;  /* 0x0102000000007b1d */ /* 0x000fe20000010000 */
[----:B------:R-:W-:-:S13]  /*e520*/  ISETP.NE.AND P0, PT, R14, RZ, PT ;  /* 0x000000ff0e00720c */ /* 0x000fda0003f05270 */
[----:B--2---:R2:W-:Y:S04]  /*e530*/  @!P0 STS.128 [0x9100], R4 ;  /* 0x00910004ff008388 */ /* 0x0045e80000000c00 */
[----:B------:R-:W-:Y:S06]  /*e540*/  BAR.ARV 0x5, 0x80 ;  /* 0x0142000000007b1d */ /* 0x000fec0000002000 */
.L_x_124:
[----:B-1----:R-:W3:Y:S02]  /*e550*/  LDL R0, [R1+0x2c] ;  /* 0x00002c0001007983 */ /* 0x002ee40000100800 */
[----:B---3--:R-:W-:-:S13]  /*e560*/  ISETP.GE.AND P0, PT, R0, c[0x0][0x53c], PT ;  /* 0x00014f0000007a0c */ /* 0x008fda0003f06270 */
[----:B--2-4-:R-:W-:Y:S01]  /*e570*/  @P0 CALL.REL.NOINC `(.L_x_141) ;  /* 0x0000001000000944 */ /* 0x014fe20003c00000 */
[----:B------:R-:W-:Y:S05]  /*e580*/  BRA `(.L_x_142) ;  /* 0xffff2f2000007947 */ /* 0x000fea000383ffff */
.L_x_141:
[----:B------:R-:W-:Y:S05]  /*e590*/  EXIT ;  /* 0x000000000000794d */ /* 0x000fea0003800000 */
.L_x_32:
[----:B------:R-:W-:Y:S01]  /*e5a0*/  IMAD.MOV.U32 R0, RZ, RZ, R5 ;  /* 0x000000ffff007224 */ /* 0x000fe200078e0005 */
[----:B------:R-:W-:Y:S02]  /*e5b0*/  MOV R2, 0x1 ;  /* 0x0000000100027802 */ /* 0x000fe40000000f00 */
[----:B------:R-:W-:Y:S02]  /*e5c0*/  MOV R3, 0xe5e0 ;  /* 0x0000e5e000037802 */ /* 0x000fe40000000f00 */
[----:B------:R-:W-:Y:S05]  /*e5d0*/  CALL.REL.NOINC `($__internal_2_$__cuda_sm70_shflsync_up_p) ;  /* 0x000024c000007944 */ /* 0x000fea0003c00000 */
[----:B------:R-:W-:Y:S01]  /*e5e0*/  MOV R0, R4 ;  /* 0x0000000400007202 */ /* 0x000fe20000000f00 */
[----:B------:R-:W-:Y:S05]  /*e5f0*/  BRA `(.L_x_143) ;  /* 0xffff1e8000007947 */ /* 0x000fea000383ffff */
.L_x_33:
[----:B------:R-:W-:Y:S01]  /*e600*/  IMAD.MOV.U32 R0, RZ, RZ, R5 ;  /* 0x000000ffff007224 */ /* 0x000fe200078e0005 */
[----:B------:R-:W-:Y:S02]  /*e610*/  MOV R2, 0x2 ;  /* 0x0000000200027802 */ /* 0x000fe40000000f00 */
[----:B------:R-:W-:Y:S02]  /*e620*/  MOV R3, 0xe640 ;  /* 0x0000e64000037802 */ /* 0x000fe40000000f00 */
[----:B------:R-:W-:Y:S05]  /*e630*/  CALL.REL.NOINC `($__internal_2_$__cuda_sm70_shflsync_up_p) ;  /* 0x0000246000007944 */ /* 0x000fea0003c00000 */
[----:B------:R-:W-:Y:S01]  /*e640*/  SEL R0, R4, RZ, P4 ;  /* 0x000000ff04007207 */ /* 0x000fe20002000000 */
[----:B------:R-:W-:Y:S01]  /*e650*/  IMAD.MOV.U32 R2, RZ, RZ, 0x4 ;  /* 0x00000004ff027424 */ /* 0x000fe200078e00ff */
[----:B------:R-:W-:-:S03]  /*e660*/  MOV R3, 0xe690 ;  /* 0x0000e69000037802 */ /* 0x000fc60000000f00 */
[----:B------:R-:W-:Y:S02]  /*e670*/  IMAD.IADD R0, R5, 0x1, R0 ;  /* 0x0000000105007824 */ /* 0x000fe400078e0200 */
        /* <DEDUP_REMOVED lines=13> */
[----:B------:R-:W-:Y:S02]  /*e750*/  MOV R3, 0x1f ;  /* 0x0000001f00037802 */ /* 0x000fe40000000f00 */
[----:B------:R-:W-:Y:S01]  /*e760*/  MOV R2, 0xe7a0 ;  /* 0x0000e7a000027802 */ /* 0x000fe20000000f00 */
[----:B------:R-:W-:-:S04]  /*e770*/  IMAD.IADD R4, R0, 0x1, R4 ;  /* 0x0000000100047824 */ /* 0x000fc800078e0204 */
[----:B------:R-:W-:Y:S02]  /*e780*/  IMAD.MOV.U32 R9, RZ, RZ, R4 ;  /* 0x000000ffff097224 */ /* 0x000fe400078e0004 */
[----:B------:R-:W-:Y:S05]  /*e790*/  CALL.REL.NOINC `($__internal_1_$__cuda_sm70_shflsync_idx_p) ;  /* 0x000022b000007944 */ /* 0x000fea0003c00000 */
[----:B------:R-:W-:Y:S01]  /*e7a0*/  MOV R0, R5 ;  /* 0x0000000500007202 */ /* 0x000fe20000000f00 */
[----:B------:R-:W-:Y:S05]  /*e7b0*/  BRA `(.L_x_144) ;  /* 0xffff1dc000007947 */ /* 0x000fea000383ffff */
.L_x_35:
[----:B------:R-:W-:Y:S02]  /*e7c0*/  SEL R0, RZ, 0x1, P0 ;  /* 0x00000001ff007807 */ /* 0x000fe40000000000 */
[----:B------:R-:W-:Y:S02]  /*e7d0*/  MOV R2, 0xe7f0 ;  /* 0x0000e7f000027802 */ /* 0x000fe40000000f00 */
[----:B------:R-:W-:Y:S05]  /*e7e0*/  CALL.REL.NOINC `($__internal_3_$__cuda_sm70_votesync_ballot) ;  /* 0x0000232000007944 */ /* 0x000fea0003c00000 */
[----:B------:R-:W-:Y:S05]  /*e7f0*/  BRA `(.L_x_145) ;  /* 0xffff1e1000007947 */ /* 0x000fea000383ffff */
.L_x_36:
[----:B------:R-:W-:Y:S01]  /*e800*/  IMAD.MOV.U32 R9, RZ, RZ, R8 ;  /* 0x000000ffff097224 */ /* 0x000fe200078e0008 */
[----:B--2---:R-:W-:Y:S01]  /*e810*/  MOV R5, R14 ;  /* 0x0000000e00057202 */ /* 0x004fe20000000f00 */
[----:B------:R-:W-:Y:S01]  /*e820*/  IMAD.MOV.U32 R3, RZ, RZ, 0x1f ;  /* 0x0000001fff037424 */ /* 0x000fe200078e00ff */
[----:B------:R-:W-:Y:S02]  /*e830*/  MOV R2, 0xe850 ;  /* 0x0000e85000027802 */ /* 0x000fe40000000f00 */
[----:B-1----:R-:W-:Y:S05]  /*e840*/  CALL.REL.NOINC `($__internal_1_$__cuda_sm70_shflsync_idx_p) ;  /* 0x0000220000007944 */ /* 0x002fea0003c00000 */
[----:B------:R-:W-:Y:S01]  /*e850*/  IMAD.MOV.U32 R12, RZ, RZ, R5 ;  /* 0x000000ffff0c7224 */ /* 0x000fe200078e0005 */
[----:B------:R-:W-:Y:S01]  /*e860*/  MOV R9, R7 ;  /* 0x0000000700097202 */ /* 0x000fe20000000f00 */
[----:B------:R-:W-:Y:S01]  /*e870*/  IMAD.MOV.U32 R6, RZ, RZ, RZ ;  /* 0x000000ffff067224 */ /* 0x000fe200078e00ff */
[----:B------:R-:W-:Y:S01]  /*e880*/  MOV R5, R14 ;  /* 0x0000000e00057202 */ /* 0x000fe20000000f00 */
[----:B------:R-:W-:Y:S01]  /*e890*/  IMAD.MOV.U32 R3, RZ, RZ, 0x1f ;  /* 0x0000001fff037424 */ /* 0x000fe200078e00ff */
[----:B------:R-:W-:-:S02]  /*e8a0*/  MOV R2, 0xe8c0 ;  /* 0x0000e8c000027802 */ /* 0x000fc40000000f00 */
[----:B------:R-:W-:Y:S05]  /*e8b0*/  CALL.REL.NOINC `($__internal_1_$__cuda_sm70_shflsync_idx_p) ;  /* 0x0000219000007944 */ /* 0x000fea0003c00000 */
[----:B------:R-:W-:Y:S01]  /*e8c0*/  MOV R11, R5 ;  /* 0x00000005000b7202 */ /* 0x000fe20000000f00 */
[----:B------:R-:W-:Y:S05]  /*e8d0*/  BRA `(.L_x_146) ;  /* 0xffff1d8000007947 */ /* 0x000fea000383ffff */
.L_x_39:
[----:B------:R-:W-:Y:S01]  /*e8e0*/  IMAD.MOV.U32 R9, RZ, RZ, R4 ;  /* 0x000000ffff097224 */ /* 0x000fe200078e0004 */
[----:B------:R-:W-:-:S02]  /*e8f0*/  MOV R3, 0x1f ;  /* 0x0000001f00037802 */ /* 0x000fc40000000f00 */
[----:B------:R-:W-:Y:S02]  /*e900*/  MOV R2, 0xe920 ;  /* 0x0000e92000027802 */ /* 0x000fe40000000f00 */
[----:B-1234-:R-:W-:Y:S05]  /*e910*/  CALL.REL.NOINC `($__internal_1_$__cuda_sm70_shflsync_idx_p) ;  /* 0x0000213000007944 */ /* 0x01efea0003c00000 */
[----:B------:R-:W-:Y:S01]  /*e920*/  MOV R6, R5 ;  /* 0x0000000500067202 */ /* 0x000fe20000000f00 */
[----:B------:R-:W-:Y:S05]  /*e930*/  BRA `(.L_x_38) ;  /* 0xffff1d8000007947 */ /* 0x000fea000383ffff */
.L_x_47:
[----:B-1----:R-:W-:Y:S01]  /*e940*/  IMAD.MOV.U32 R9, RZ, RZ, R6 ;  /* 0x000000ffff097224 */ /* 0x002fe200078e0006 */
[----:B------:R-:W-:Y:S01]  /*e950*/  MOV R5, RZ ;  /* 0x000000ff00057202 */ /* 0x000fe20000000f00 */
[----:B------:R-:W-:Y:S01]  /*e960*/  IMAD.MOV.U32 R3, RZ, RZ, 0x181f ;  /* 0x0000181fff037424 */ /* 0x000fe200078e00ff */
[----:B------:R-:W-:Y:S02]  /*e970*/  MOV R2, 0xe990 ;  /* 0x0000e99000027802 */ /* 0x000fe40000000f00 */
[----:B------:R-:W-:Y:S05]  /*e980*/  CALL.REL.NOINC `($__internal_1_$__cuda_sm70_shflsync_idx_p) ;  /* 0x000020c000007944 */ /* 0x000fea0003c00000 */
[----:B------:R-:W-:Y:S01]  /*e990*/  MOV R8, R5 ;  /* 0x0000000500087202 */ /* 0x000fe20000000f00 */
[----:B------:R-:W-:Y:S05]  /*e9a0*/  BRA `(.L_x_147) ;  /* 0xffff396000007947 */ /* 0x000fea000383ffff */
.L_x_48:
[----:B------:R-:W-:Y:S01]  /*e9b0*/  IMAD.MOV.U32 R9, RZ, RZ, R7 ;  /* 0x000000ffff097224 */ /* 0x000fe200078e0007 */
[----:B------:R-:W-:Y:S01]  /*e9c0*/  MOV R5, RZ ;  /* 0x000000ff00057202 */ /* 0x000fe20000000f00 */
[----:B------:R-:W-:Y:S01]  /*e9d0*/  IMAD.MOV.U32 R3, RZ, RZ, 0x181f ;  /* 0x0000181fff037424 */ /* 0x000fe200078e00ff */
[----:B------:R-:W-:Y:S02]  /*e9e0*/  MOV R2, 0xea00 ;  /* 0x0000ea0000027802 */ /* 0x000fe40000000f00 */
[----:B-12---:R-:W-:Y:S05]  /*e9f0*/  CALL.REL.NOINC `($__internal_1_$__cuda_sm70_shflsync_idx_p) ;  /* 0x0000205000007944 */ /* 0x006fea0003c00000 */
[----:B------:R-:W-:Y:S01]  /*ea00*/  MOV R2, R5 ;  /* 0x0000000500027202 */ /* 0x000fe20000000f00 */
[----:B------:R-:W-:Y:S05]  /*ea10*/  BRA `(.L_x_148) ;  /* 0xffff391000007947 */ /* 0x000fea000383ffff */
.L_x_51:
[----:B------:R-:W-:Y:S01]  /*ea20*/  IMAD.MOV.U32 R9, RZ, RZ, R6 ;  /* 0x000000ffff097224 */ /* 0x000fe200078e0006 */
[----:B------:R-:W-:Y:S01]  /*ea30*/  MOV R5, 0x1 ;  /* 0x0000000100057802 */ /* 0x000fe20000000f00 */
[----:B--2---:R-:W-:Y:S01]  /*ea40*/  IMAD.MOV.U32 R3, RZ, RZ, 0x181f ;  /* 0x0000181fff037424 */ /* 0x004fe200078e00ff */
[----:B----4-:R-:W-:-:S02]  /*ea50*/  MOV R2, 0xea70 ;  /* 0x0000ea7000027802 */ /* 0x010fc40000000f00 */
[----:B-1-3--:R-:W-:Y:S05]  /*ea60*/  CALL.REL.NOINC `($__internal_1_$__cuda_sm70_shflsync_idx_p) ;  /* 0x00001fe000007944 */ /* 0x00afea0003c00000 */
[----:B------:R-:W-:Y:S01]  /*ea70*/  IMAD.MOV.U32 R8, RZ, RZ, R5 ;  /* 0x000000ffff087224 */ /* 0x000fe200078e0005 */
[----:B------:R-:W-:Y:S01]  /*ea80*/  MOV R5, 0x1 ;  /* 0x0000000100057802 */ /* 0x000fe20000000f00 */
[----:B------:R-:W-:Y:S01]  /*ea90*/  IMAD.MOV.U32 R9, RZ, RZ, R7 ;  /* 0x000000ffff097224 */ /* 0x000fe200078e0007 */
[----:B------:R-:W-:-:S02]  /*eaa0*/  MOV R3, 0x181f ;  /* 0x0000181f00037802 */ /* 0x000fc40000000f00 */
[----:B------:R-:W-:Y:S02]  /*eab0*/  MOV R2, 0xead0 ;  /* 0x0000ead000027802 */ /* 0x000fe40000000f00 */
[----:B------:R-:W-:Y:S05]  /*eac0*/  CALL.REL.NOINC `($__internal_1_$__cuda_sm70_shflsync_idx_p) ;  /* 0x00001f8000007944 */ /* 0x000fea0003c00000 */
[----:B------:R-:W-:Y:S01]  /*ead0*/  MOV R2, R5 ;  /* 0x0000000500027202 */ /* 0x000fe20000000f00 */
[----:B------:R-:W-:Y:S05]  /*eae0*/  BRA `(.L_x_149) ;  /* 0xffff393000007947 */ /* 0x000fea000383ffff */
.L_x_54:
[----:B------:R-:W-:Y:S01]  /*eaf0*/  IMAD.MOV.U32 R9, RZ, RZ, R6 ;  /* 0x000000ffff097224 */ /* 0x000fe200078e0006 */
[----:B------:R-:W-:Y:S01]  /*eb00*/  MOV R5, 0x2 ;  /* 0x0000000200057802 */ /* 0x000fe20000000f00 */
[----:B-1----:R-:W-:Y:S01]  /*eb10*/  IMAD.MOV.U32 R3, RZ, RZ, 0x181f ;  /* 0x0000181fff037424 */ /* 0x002fe200078e00ff */
[----:B----4-:R-:W-:Y:S02]  /*eb20*/  MOV R2, 0xeb40 ;  /* 0x0000eb4000027802 */ /* 0x010fe40000000f00 */
[----:B--23--:R-:W-:Y:S05]  /*eb30*/  CALL.REL.NOINC `($__internal_1_$__cuda_sm70_shflsync_idx_p) ;  /* 0x00001f1000007944 */ /* 0x00cfea0003c00000 */
[----:B------:R-:W-:Y:S01]  /*eb40*/  MOV R8, R5 ;  /* 0x0000000500087202 */ /* 0x000fe20000000f00 */
[----:B------:R-:W-:Y:S05]  /*eb50*/  BRA `(.L_x_150) ;  /* 0xffff39a000007947 */ /* 0x000fea000383ffff */
.L_x_55:
[----:B------:R-:W-:Y:S01]  /*eb60*/  IMAD.MOV.U32 R9, RZ, RZ, R7 ;  /* 0x000000ffff097224 */ /* 0x000fe200078e0007 */
[----:B------:R-:W-:Y:S01]  /*eb70*/  MOV R5, 0x2 ;  /* 0x0000000200057802 */ /* 0x000fe20000000f00 */
[----:B------:R-:W-:Y:S01]  /*eb80*/  IMAD.MOV.U32 R3, RZ, RZ, 0x181f ;  /* 0x0000181fff037424 */ /* 0x000fe200078e00ff */
[----:B----4-:R-:W-:Y:S02]  /*eb90*/  MOV R2, 0xebb0 ;  /* 0x0000ebb000027802 */ /* 0x010fe40000000f00 */
[----:B-123--:R-:W-:Y:S05]  /*eba0*/  CALL.REL.NOINC `($__internal_1_$__cuda_sm70_shflsync_idx_p) ;  /* 0x00001ea000007944 */ /* 0x00efea0003c00000 */
[----:B------:R-:W-:Y:S01]  /*ebb0*/  MOV R2, R5 ;  /* 0x0000000500027202 */ /* 0x000fe20000000f00 */
[----:B------:R-:W-:Y:S05]  /*ebc0*/  BRA `(.L_x_151) ;  /* 0xffff395000007947 */ /* 0x000fea000383ffff */
.L_x_58:
[----:B------:R-:W-:Y:S01]  /*ebd0*/  IMAD.MOV.U32 R9, RZ, RZ, R6 ;  /* 0x000000ffff097224 */ /* 0x000fe200078e0006 */
[----:B------:R-:W-:Y:S01]  /*ebe0*/  MOV R5, 0x3 ;  /* 0x0000000300057802 */ /* 0x000fe20000000f00 */
[----:B-1----:R-:W-:Y:S01]  /*ebf0*/  IMAD.MOV.U32 R3, RZ, RZ, 0x181f ;  /* 0x0000181fff037424 */ /* 0x002fe200078e00ff */
[----:B------:R-:W-:-:S02]  /*ec00*/  MOV R2, 0xec20 ;  /* 0x0000ec2000027802 */ /* 0x000fc40000000f00 */
[----:B--234-:R-:W-:Y:S05]  /*ec10*/  CALL.REL.NOINC `($__internal_1_$__cuda_sm70_shflsync_idx_p) ;  /* 0x00001e3000007944 */ /* 0x01cfea0003c00000 */
        /* <DEDUP_REMOVED lines=8> */
.L_x_61:
[----:B------:R-:W-:Y:S01]  /*eca0*/  IMAD.MOV.U32 R9, RZ, RZ, R6 ;  /* 0x000000ffff097224 */ /* 0x000fe200078e0006 */
[----:B------:R-:W-:Y:S01]  /*ecb0*/  MOV R5, 0x4 ;  /* 0x0000000400057802 */ /* 0x000fe20000000f00 */
[----:B-1----:R-:W-:Y:S01]  /*ecc0*/  IMAD.MOV.U32 R3, RZ, RZ, 0x181f ;  /* 0x0000181fff037424 */ /* 0x002fe200078e00ff */
[----:B------:R-:W-:Y:S02]  /*ecd0*/  MOV R2, 0xecf0 ;  /* 0x0000ecf000027802 */ /* 0x000fe40000000f00 */
[----:B--234-:R-:W-:Y:S05]  /*ece0*/  CALL.REL.NOINC `($__internal_1_$__cuda_sm70_shflsync_idx_p) ;  /* 0x00001d6000007944 */ /* 0x01cfea0003c00000 */
[----:B------:R-:W-:Y:S01]  /*ecf0*/  MOV R8, R5 ;  /* 0x0000000500087202 */ /* 0x000fe20000000f00 */
[----:B------:R-:W-:Y:S05]  /*ed00*/  BRA `(.L_x_153) ;  /* 0xffff39e000007947 */ /* 0x000fea000383ffff */
.L_x_62:
[----:B------:R-:W-:Y:S01]  /*ed10*/  IMAD.MOV.U32 R9, RZ, RZ, R7 ;  /* 0x000000ffff097224 */ /* 0x000fe200078e0007 */
[----:B------:R-:W-:Y:S01]  /*ed20*/  MOV R5, 0x4 ;  /* 0x0000000400057802 */ /* 0x000fe20000000f00 */
[----:B-1----:R-:W-:Y:S01]  /*ed30*/  IMAD.MOV.U32 R3, RZ, RZ, 0x181f ;  /* 0x0000181fff037424 */ /* 0x002fe200078e00ff */
[----:B------:R-:W-:Y:S02]  /*ed40*/  MOV R2, 0xed60 ;  /* 0x0000ed6000027802 */ /* 0x000fe40000000f00 */
[----:B--234-:R-:W-:Y:S05]  /*ed50*/  CALL.REL.NOINC `($__internal_1_$__cuda_sm70_shflsync_idx_p) ;  /* 0x00001cf000007944 */ /* 0x01cfea0003c00000 */
[----:B------:R-:W-:Y:S01]  /*ed60*/  MOV R2, R5 ;  /* 0x0000000500027202 */ /* 0x000fe20000000f00 */
[----:B------:R-:W-:Y:S05]  /*ed70*/  BRA `(.L_x_154) ;  /* 0xffff399000007947 */ /* 0x000fea000383ffff */
.L_x_65:
[----:B------:R-:W-:Y:S01]  /*ed80*/  IMAD.MOV.U32 R9, RZ, RZ, R6 ;  /* 0x000000ffff097224 */ /* 0x000fe200078e0006 */
[----:B------:R-:W-:Y:S01]  /*ed90*/  MOV R5, 0x5 ;  /* 0x0000000500057802 */ /* 0x000fe20000000f00 */
[----:B--2---:R-:W-:Y:S01]  /*eda0*/  IMAD.MOV.U32 R3, RZ, RZ, 0x181f ;  /* 0x0000181fff037424 */ /* 0x004fe200078e00ff */
[----:B---3--:R-:W-:-:S02]  /*edb0*/  MOV R2, 0xedd0 ;  /* 0x0000edd000027802 */ /* 0x008fc40000000f00 */
[----:B-1--4-:R-:W-:Y:S05]  /*edc0*/  CALL.REL.NOINC `($__internal_1_$__cuda_sm70_shflsync_idx_p) ;  /* 0x00001c8000007944 */ /* 0x012fea0003c00000 */
        /* <DEDUP_REMOVED lines=8> */
.L_x_68:
[----:B------:R-:W-:Y:S01]  /*ee50*/  IMAD.MOV.U32 R9, RZ, RZ, R6 ;  /* 0x000000ffff097224 */ /* 0x000fe200078e0006 */
[----:B------:R-:W-:Y:S01]  /*ee60*/  MOV R5, 0x6 ;  /* 0x0000000600057802 */ /* 0x000fe20000000f00 */
[----:B-1----:R-:W-:Y:S01]  /*ee70*/  IMAD.MOV.U32 R3, RZ, RZ, 0x181f ;  /* 0x0000181fff037424 */ /* 0x002fe200078e00ff */
[----:B---3--:R-:W-:Y:S02]  /*ee80*/  MOV R2, 0xeea0 ;  /* 0x0000eea000027802 */ /* 0x008fe40000000f00 */
[----:B--2-4-:R-:W-:Y:S05]  /*ee90*/  CALL.REL.NOINC `($__internal_1_$__cuda_sm70_shflsync_idx_p) ;  /* 0x00001bb000007944 */ /* 0x014fea0003c00000 */
[----:B------:R-:W-:Y:S01]  /*eea0*/  MOV R8, R5 ;  /* 0x0000000500087202 */ /* 0x000fe20000000f00 */
[----:B------:R-:W-:Y:S05]  /*eeb0*/  BRA `(.L_x_156) ;  /* 0xffff3a2000007947 */ /* 0x000fea000383ffff */
.L_x_69:
[----:B------:R-:W-:Y:S01]  /*eec0*/  IMAD.MOV.U32 R9, RZ, RZ, R7 ;  /* 0x000000ffff097224 */ /* 0x000fe200078e0007 */
[----:B------:R-:W-:Y:S01]  /*eed0*/  MOV R5, 0x6 ;  /* 0x0000000600057802 */ /* 0x000fe20000000f00 */
[----:B------:R-:W-:Y:S01]  /*eee0*/  IMAD.MOV.U32 R3, RZ, RZ, 0x181f ;  /* 0x0000181fff037424 */ /* 0x000fe200078e00ff */
[----:B---3--:R-:W-:Y:S02]  /*eef0*/  MOV R2, 0xef10 ;  /* 0x0000ef1000027802 */ /* 0x008fe40000000f00 */
[----:B-12-4-:R-:W-:Y:S05]  /*ef00*/  CALL.REL.NOINC `($__internal_1_$__cuda_sm70_shflsync_idx_p) ;  /* 0x00001b4000007944 */ /* 0x016fea0003c00000 */
[----:B------:R-:W-:Y:S01]  /*ef10*/  MOV R2, R5 ;  /* 0x0000000500027202 */ /* 0x000fe20000000f00 */
[----:B------:R-:W-:Y:S05]  /*ef20*/  BRA `(.L_x_157) ;  /* 0xffff39d000007947 */ /* 0x000fea000383ffff */
.L_x_72:
        /* <DEDUP_REMOVED lines=13> */
.L_x_77:
[----:B---3--:R2:W5:Y:S01]  /*f000*/  LDL R0, [R1] ;  /* 0x0000000001007983 */ /* 0x0085620000100800 */
[----:B-1----:R-:W-:Y:S01]  /*f010*/  IMAD.MOV.U32 R3, RZ, RZ, 0x2 ;  /* 0x00000002ff037424 */ /* 0x002fe200078e00ff */
[----:B------:R-:W-:Y:S01]  /*f020*/  MOV R10, 0x1f ;  /* 0x0000001f000a7802 */ /* 0x000fe20000000f00 */
[----:B------:R-:W-:Y:S01]  /*f030*/  IMAD.MOV.U32 R9, RZ, RZ, -0x1 ;  /* 0xffffffffff097424 */ /* 0x000fe200078e00ff */
[----:B------:R-:W-:Y:S02]  /*f040*/  MOV R2, 0xf060 ;  /* 0x0000f06000027802 */ /* 0x000fe40000000f00 */
[----:B--2--5:R-:W-:Y:S05]  /*f050*/  CALL.REL.NOINC `($__internal_0_$__cuda_sm70_shflsync_bfly_p) ;  /* 0x000019b000007944 */ /* 0x024fea0003c00000 */
[----:B------:R-:W2:Y:S01]  /*f060*/  LDL.LU R2, [R1] ;  /* 0x0000000001027983 */ /* 0x000ea20000300800 */
[----:B------:R-:W-:Y:S01]  /*f070*/  MOV R3, 0x1 ;  /* 0x0000000100037802 */ /* 0x000fe20000000f00 */
[----:B--2---:R-:W-:Y:S01]  /*f080*/  FADD.FTZ R7, R2, R0 ;  /* 0x0000000002077221 */ /* 0x004fe20000010000 */
[----:B------:R-:W-:-:S04]  /*f090*/  MOV R2, 0xf0c0 ;  /* 0x0000f0c000027802 */ /* 0x000fc80000000f00 */
[----:B------:R-:W-:Y:S02]  /*f0a0*/  MOV R0, R7 ;  /* 0x0000000700007202 */ /* 0x000fe40000000f00 */
[----:B------:R-:W-:Y:S05]  /*f0b0*/  CALL.REL.NOINC `($__internal_0_$__cuda_sm70_shflsync_bfly_p) ;  /* 0x0000195000007944 */ /* 0x000fea0003c00000 */
[----:B------:R-:W-:Y:S02]  /*f0c0*/  FADD.FTZ R4, R7, R0 ;  /* 0x0000000007047221 */ /* 0x000fe40000010000 */
[----:B------:R1:W5:Y:S01]  /*f0d0*/  LDL R0, [R1+0x4] ;  /* 0x0000040001007983 */ /* 0x0003620000100800 */
[----:B------:R-:W-:Y:S02]  /*f0e0*/  MOV R3, 0x2 ;  /* 0x0000000200037802 */ /* 0x000fe40000000f00 */
[----:B------:R-:W-:Y:S02]  /*f0f0*/  MOV R2, 0xf110 ;  /* 0x0000f11000027802 */ /* 0x000fe40000000f00 */
[----:B-1---5:R-:W-:Y:S05]  /*f100*/  CALL.REL.NOINC `($__internal_0_$__cuda_sm70_shflsync_bfly_p) ;  /* 0x0000190000007944 */ /* 0x022fea0003c00000 */
[----:B------:R-:W2:Y:S01]  /*f110*/  LDL.LU R2, [R1+0x4] ;  /* 0x0000040001027983 */ /* 0x000ea20000300800 */
        /* <DEDUP_REMOVED lines=27> */
[----:B------:R-:W-:Y:S01]  /*f2d0*/  MOV R9, R0 ;  /* 0x0000000000097202 */ /* 0x000fe20000000f00 */
[----:B------:R-:W-:Y:S05]  /*f2e0*/  BRA `(.L_x_159) ;  /* 0xffffb1f000007947 */ /* 0x000fea000383ffff */
.L_x_84:
[----:B-1-34-:R-:W-:Y:S01]  /*f2f0*/  IMAD.MOV.U32 R9, RZ, RZ, R6 ;  /* 0x000000ffff097224 */ /* 0x01afe200078e0006 */
[----:B------:R-:W-:Y:S01]  /*f300*/  MOV R5, RZ ;  /* 0x000000ff00057202 */ /* 0x000fe20000000f00 */
[----:B------:R-:W-:Y:S01]  /*f310*/  IMAD.MOV.U32 R3, RZ, RZ, 0x181f ;  /* 0x0000181fff037424 */ /* 0x000fe200078e00ff */
[----:B------:R-:W-:Y:S02]  /*f320*/  MOV R2, 0xf340 ;  /* 0x0000f34000027802 */ /* 0x000fe40000000f00 */
[----:B------:R-:W-:Y:S05]  /*f330*/  CALL.REL.NOINC `($__internal_1_$__cuda_sm70_shflsync_idx_p) ;  /* 0x0000171000007944 */ /* 0x000fea0003c00000 */
[----:B------:R-:W-:Y:S01]  /*f340*/  MOV R8, R5 ;  /* 0x0000000500087202 */ /* 0x000fe20000000f00 */
[----:B------:R-:W-:Y:S05]  /*f350*/  BRA `(.L_x_160) ;  /* 0xffffc7c000007947 */ /* 0x000fea000383ffff */
.L_x_85:
[----:B------:R-:W-:Y:S01]  /*f360*/  IMAD.MOV.U32 R9, RZ, RZ, R7 ;  /* 0x000000ffff097224 */ /* 0x000fe200078e0007 */
[----:B------:R-:W-:Y:S01]  /*f370*/  MOV R5, RZ ;  /* 0x000000ff00057202 */ /* 0x000fe20000000f00 */
[----:B------:R-:W-:Y:S01]  /*f380*/  IMAD.MOV.U32 R3, RZ, RZ, 0x181f ;  /* 0x0000181fff037424 */ /* 0x000fe200078e00ff */
[----:B------:R-:W-:Y:S02]  /*f390*/  MOV R2, 0xf3b0 ;  /* 0x0000f3b000027802 */ /* 0x000fe40000000f00 */
[----:B-12---:R-:W-:Y:S05]  /*f3a0*/  CALL.REL.NOINC `($__internal_1_$__cuda_sm70_shflsync_idx_p) ;  /* 0x000016a000007944 */ /* 0x006fea0003c00000 */
[----:B------:R-:W-:Y:S01]  /*f3b0*/  MOV R2, R5 ;  /* 0x0000000500027202 */ /* 0x000fe20000000f00 */
[----:B------:R-:W-:Y:S05]  /*f3c0*/  BRA `(.L_x_161) ;  /* 0xffffc77000007947 */ /* 0x000fea000383ffff */
.L_x_86:
[----:B------:R-:W-:Y:S01]  /*f3d0*/  IMAD.MOV.U32 R9, RZ, RZ, R6 ;  /* 0x000000ffff097224 */ /* 0x000fe200078e0006 */
[----:B------:R-:W-:Y:S01]  /*f3e0*/  MOV R5, 0x1 ;  /* 0x0000000100057802 */ /* 0x000fe20000000f00 */
[----:B--2---:R-:W-:Y:S01]  /*f3f0*/  IMAD.MOV.U32 R3, RZ, RZ, 0x181f ;  /* 0x0000181fff037424 */ /* 0x004fe200078e00ff */
[----:B------:R-:W-:-:S02]  /*f400*/  MOV R2, 0xf420 ;  /* 0x0000f42000027802 */ /* 0x000fc40000000f00 */
        /* <DEDUP_REMOVED lines=9> */
.L_x_87:
[----:B------:R-:W-:Y:S01]  /*f4a0*/  IMAD.MOV.U32 R9, RZ, RZ, R6 ;  /* 0x000000ffff097224 */ /* 0x000fe200078e0006 */
[----:B------:R-:W-:Y:S01]  /*f4b0*/  MOV R5, 0x2 ;  /* 0x0000000200057802 */ /* 0x000fe20000000f00 */
[----:B-1----:R-:W-:Y:S01]  /*f4c0*/  IMAD.MOV.U32 R3, RZ, RZ, 0x181f ;  /* 0x0000181fff037424 */ /* 0x002fe200078e00ff */
[----:B------:R-:W-:Y:S02]  /*f4d0*/  MOV R2, 0xf4f0 ;  /* 0x0000f4f000027802 */ /* 0x000fe40000000f00 */
[----:B---34-:R-:W-:Y:S05]  /*f4e0*/  CALL.REL.NOINC `($__internal_1_$__cuda_sm70_shflsync_idx_p) ;  /* 0x0000156000007944 */ /* 0x018fea0003c00000 */
[----:B------:R-:W-:Y:S01]  /*f4f0*/  MOV R8, R5 ;  /* 0x0000000500087202 */ /* 0x000fe20000000f00 */
[----:B------:R-:W-:Y:S05]  /*f500*/  BRA `(.L_x_163) ;  /* 0xffffc74000007947 */ /* 0x000fea000383ffff */
.L_x_88:
[----:B------:R-:W-:Y:S01]  /*f510*/  IMAD.MOV.U32 R9, RZ, RZ, R7 ;  /* 0x000000ffff097224 */ /* 0x000fe200078e0007 */
[----:B------:R-:W-:Y:S01]  /*f520*/  MOV R5, 0x2 ;  /* 0x0000000200057802 */ /* 0x000fe20000000f00 */
[----:B-1----:R-:W-:Y:S01]  /*f530*/  IMAD.MOV.U32 R3, RZ, RZ, 0x181f ;  /* 0x0000181fff037424 */ /* 0x002fe200078e00ff */
[----:B------:R-:W-:Y:S02]  /*f540*/  MOV R2, 0xf560 ;  /* 0x0000f56000027802 */ /* 0x000fe40000000f00 */
[----:B--234-:R-:W-:Y:S05]  /*f550*/  CALL.REL.NOINC `($__internal_1_$__cuda_sm70_shflsync_idx_p) ;  /* 0x000014f000007944 */ /* 0x01cfea0003c00000 */
[----:B------:R-:W-:Y:S01]  /*f560*/  MOV R2, R5 ;  /* 0x0000000500027202 */ /* 0x000fe20000000f00 */
[----:B------:R-:W-:Y:S05]  /*f570*/  BRA `(.L_x_164) ;  /* 0xffffc6f000007947 */ /* 0x000fea000383ffff */
.L_x_89:
[----:B------:R-:W-:Y:S01]  /*f580*/  IMAD.MOV.U32 R9, RZ, RZ, R6 ;  /* 0x000000ffff097224 */ /* 0x000fe200078e0006 */
[----:B------:R-:W-:Y:S01]  /*f590*/  MOV R5, 0x3 ;  /* 0x0000000300057802 */ /* 0x000fe20000000f00 */
[----:B--2---:R-:W-:Y:S01]  /*f5a0*/  IMAD.MOV.U32 R3, RZ, RZ, 0x181f ;  /* 0x0000181fff037424 */ /* 0x004fe200078e00ff */
[----:B------:R-:W-:-:S02]  /*f5b0*/  MOV R2, 0xf5d0 ;  /* 0x0000f5d000027802 */ /* 0x000fc40000000f00 */
[----:B-1-34-:R-:W-:Y:S05]  /*f5c0*/  CALL.REL.NOINC `($__internal_1_$__cuda_sm70_shflsync_idx_p) ;  /* 0x0000148000007944 */ /* 0x01afea0003c00000 */
        /* <DEDUP_REMOVED lines=8> */
.L_x_90:
[----:B------:R-:W-:Y:S01]  /*f650*/  IMAD.MOV.U32 R9, RZ, RZ, R6 ;  /* 0x000000ffff097224 */ /* 0x000fe200078e0006 */
[----:B------:R-:W-:Y:S01]  /*f660*/  MOV R5, 0x4 ;  /* 0x0000000400057802 */ /* 0x000fe20000000f00 */
[----:B--2---:R-:W-:Y:S01]  /*f670*/  IMAD.MOV.U32 R3, RZ, RZ, 0x181f ;  /* 0x0000181fff037424 */ /* 0x004fe200078e00ff */
[----:B------:R-:W-:Y:S02]  /*f680*/  MOV R2, 0xf6a0 ;  /* 0x0000f6a000027802 */ /* 0x000fe40000000f00 */
[----:B-1-34-:R-:W-:Y:S05]  /*f690*/  CALL.REL.NOINC `($__internal_1_$__cuda_sm70_shflsync_idx_p) ;  /* 0x000013b000007944 */ /* 0x01afea0003c00000 */
[----:B------:R-:W-:Y:S01]  /*f6a0*/  MOV R8, R5 ;  /* 0x0000000500087202 */ /* 0x000fe20000000f00 */
[----:B------:R-:W-:Y:S05]  /*f6b0*/  BRA `(.L_x_166) ;  /* 0xffffc6c000007947 */ /* 0x000fea000383ffff */
.L_x_91:
[----:B------:R-:W-:Y:S01]  /*f6c0*/  IMAD.MOV.U32 R9, RZ, RZ, R7 ;  /* 0x000000ffff097224 */ /* 0x000fe200078e0007 */
[----:B------:R-:W-:Y:S01]  /*f6d0*/  MOV R5, 0x4 ;  /* 0x0000000400057802 */ /* 0x000fe20000000f00 */
[----:B--2---:R-:W-:Y:S01]  /*f6e0*/  IMAD.MOV.U32 R3, RZ, RZ, 0x181f ;  /* 0x0000181fff037424 */ /* 0x004fe200078e00ff */
[----:B------:R-:W-:Y:S02]  /*f6f0*/  MOV R2, 0xf710 ;  /* 0x0000f71000027802 */ /* 0x000fe40000000f00 */
[----:B-1-34-:R-:W-:Y:S05]  /*f700*/  CALL.REL.NOINC `($__internal_1_$__cuda_sm70_shflsync_idx_p) ;  /* 0x0000134000007944 */ /* 0x01afea0003c00000 */
[----:B------:R-:W-:Y:S01]  /*f710*/  MOV R2, R5 ;  /* 0x0000000500027202 */ /* 0x000fe20000000f00 */
[----:B------:R-:W-:Y:S05]  /*f720*/  BRA `(.L_x_167) ;  /* 0xffffc67000007947 */ /* 0x000fea000383ffff */
.L_x_92:
        /* <DEDUP_REMOVED lines=13> */
.L_x_93:
[----:B------:R-:W-:Y:S01]  /*f800*/  IMAD.MOV.U32 R9, RZ, RZ, R6 ;  /* 0x000000ffff097224 */ /* 0x000fe200078e0006 */
[----:B------:R-:W-:Y:S01]  /*f810*/  MOV R5, 0x6 ;  /* 0x0000000600057802 */ /* 0x000fe20000000f00 */
[----:B--2---:R-:W-:Y:S01]  /*f820*/  IMAD.MOV.U32 R3, RZ, RZ, 0x181f ;  /* 0x0000181fff037424 */ /* 0x004fe200078e00ff */
[----:B------:R-:W-:Y:S02]  /*f830*/  MOV R2, 0xf850 ;  /* 0x0000f85000027802 */ /* 0x000fe40000000f00 */
[----:B-1--4-:R-:W-:Y:S05]  /*f840*/  CALL.REL.NOINC `($__internal_1_$__cuda_sm70_shflsync_idx_p) ;  /* 0x0000120000007944 */ /* 0x012fea0003c00000 */
[----:B------:R-:W-:Y:S01]  /*f850*/  MOV R8, R5 ;  /* 0x0000000500087202 */ /* 0x000fe20000000f00 */
[----:B------:R-:W-:Y:S05]  /*f860*/  BRA `(.L_x_169) ;  /* 0xffffc64000007947 */ /* 0x000fea000383ffff */
.L_x_94:
[----:B------:R-:W-:Y:S01]  /*f870*/  IMAD.MOV.U32 R9, RZ, RZ, R7 ;  /* 0x000000ffff097224 */ /* 0x000fe200078e0007 */
[----:B------:R-:W-:Y:S01]  /*f880*/  MOV R5, 0x6 ;  /* 0x0000000600057802 */ /* 0x000fe20000000f00 */
[----:B--2---:R-:W-:Y:S01]  /*f890*/  IMAD.MOV.U32 R3, RZ, RZ, 0x181f ;  /* 0x0000181fff037424 */ /* 0x004fe200078e00ff */
[----:B------:R-:W-:Y:S02]  /*f8a0*/  MOV R2, 0xf8c0 ;  /* 0x0000f8c000027802 */ /* 0x000fe40000000f00 */
[----:B-1-34-:R-:W-:Y:S05]  /*f8b0*/  CALL.REL.NOINC `($__internal_1_$__cuda_sm70_shflsync_idx_p) ;  /* 0x0000119000007944 */ /* 0x01afea0003c00000 */
[----:B------:R-:W-:Y:S01]  /*f8c0*/  MOV R2, R5 ;  /* 0x0000000500027202 */ /* 0x000fe20000000f00 */
[----:B------:R-:W-:Y:S05]  /*f8d0*/  BRA `(.L_x_170) ;  /* 0xffffc5f000007947 */ /* 0x000fea000383ffff */
.L_x_95:
[----:B------:R-:W-:Y:S01]  /*f8e0*/  IMAD.MOV.U32 R9, RZ, RZ, R6 ;  /* 0x000000ffff097224 */ /* 0x000fe200078e0006 */
[----:B------:R-:W-:Y:S01]  /*f8f0*/  MOV R5, 0x7 ;  /* 0x0000000700057802 */ /* 0x000fe20000000f00 */
[----:B-1----:R-:W-:Y:S01]  /*f900*/  IMAD.MOV.U32 R3, RZ, RZ, 0x181f ;  /* 0x0000181fff037424 */ /* 0x002fe200078e00ff */
[----:B------:R-:W-:-:S02]  /*f910*/  MOV R2, 0xf930 ;  /* 0x0000f93000027802 */ /* 0x000fc40000000f00 */
[----:B--2-4-:R-:W-:Y:S05]  /*f920*/  CALL.REL.NOINC `($__internal_1_$__cuda_sm70_shflsync_idx_p) ;  /* 0x0000112000007944 */ /* 0x014fea0003c00000 */
        /* <DEDUP_REMOVED lines=8> */
.L_x_97:
[----:B------:R-:W-:Y:S01]  /*f9b0*/  IMAD.MOV.U32 R9, RZ, RZ, R13 ;  /* 0x000000ffff097224 */ /* 0x000fe200078e000d */
[----:B------:R-:W-:Y:S01]  /*f9c0*/  MOV R5, RZ ;  /* 0x000000ff00057202 */ /* 0x000fe20000000f00 */
[----:B------:R-:W-:Y:S01]  /*f9d0*/  IMAD.MOV.U32 R3, RZ, RZ, 0x1c1f ;  /* 0x00001c1fff037424 */ /* 0x000fe200078e00ff */
[----:B------:R-:W-:Y:S02]  /*f9e0*/  MOV R2, 0xfa00 ;  /* 0x0000fa0000027802 */ /* 0x000fe40000000f00 */
[----:B------:R-:W-:Y:S05]  /*f9f0*/  CALL.REL.NOINC `($__internal_1_$__cuda_sm70_shflsync_idx_p) ;  /* 0x0000105000007944 */ /* 0x000fea0003c00000 */
[----:B------:R-:W-:Y:S01]  /*fa00*/  MOV R12, R5 ;  /* 0x00000005000c7202 */ /* 0x000fe20000000f00 */
[----:B------:R-:W-:Y:S05]  /*fa10*/  BRA `(.L_x_172) ;  /* 0xffffc7e000007947 */ /* 0x000fea000383ffff */
.L_x_98:
[----:B------:R-:W-:Y:S01]  /*fa20*/  IMAD.MOV.U32 R9, RZ, RZ, R20 ;  /* 0x000000ffff097224 */ /* 0x000fe200078e0014 */
[----:B------:R-:W-:Y:S01]  /*fa30*/  MOV R5, RZ ;  /* 0x000000ff00057202 */ /* 0x000fe20000000f00 */
[----:B------:R-:W-:Y:S01]  /*fa40*/  IMAD.MOV.U32 R3, RZ, RZ, 0x1c1f ;  /* 0x00001c1fff037424 */ /* 0x000fe200078e00ff */
[----:B------:R-:W-:Y:S02]  /*fa50*/  MOV R2, 0xfa70 ;  /* 0x0000fa7000027802 */ /* 0x000fe40000000f00 */
[----:B-12---:R-:W-:Y:S05]  /*fa60*/  CALL.REL.NOINC `($__internal_1_$__cuda_sm70_shflsync_idx_p) ;  /* 0x00000fe000007944 */ /* 0x006fea0003c00000 */
[----:B------:R-:W-:Y:S01]  /*fa70*/  MOV R2, R5 ;  /* 0x0000000500027202 */ /* 0x000fe20000000f00 */
[----:B------:R-:W-:Y:S05]  /*fa80*/  BRA `(.L_x_173) ;  /* 0xffffc79000007947 */ /* 0x000fea000383ffff */
.L_x_101:
        /* <DEDUP_REMOVED lines=13> */
.L_x_104:
[----:B------:R-:W-:Y:S01]  /*fb60*/  IMAD.MOV.U32 R9, RZ, RZ, R13 ;  /* 0x000000ffff097224 */ /* 0x000fe200078e000d */
[----:B------:R-:W-:Y:S01]  /*fb70*/  MOV R5, 0x2 ;  /* 0x0000000200057802 */ /* 0x000fe20000000f00 */
[----:B--2---:R-:W-:Y:S01]  /*fb80*/  IMAD.MOV.U32 R3, RZ, RZ, 0x1c1f ;  /* 0x00001c1fff037424 */ /* 0x004fe200078e00ff */
[----:B----4-:R-:W-:Y:S02]  /*fb90*/  MOV R2, 0xfbb0 ;  /* 0x0000fbb000027802 */ /* 0x010fe40000000f00 */
[----:B-1-3--:R-:W-:Y:S05]  /*fba0*/  CALL.REL.NOINC `($__internal_1_$__cuda_sm70_shflsync_idx_p) ;  /* 0x00000ea000007944 */ /* 0x00afea0003c00000 */
[----:B------:R-:W-:Y:S01]  /*fbb0*/  MOV R12, R5 ;  /* 0x00000005000c7202 */ /* 0x000fe20000000f00 */
[----:B------:R-:W-:Y:S05]  /*fbc0*/  BRA `(.L_x_175) ;  /* 0xffffcc0000007947 */ /* 0x000fea000383ffff */
.L_x_105:
[----:B------:R-:W-:Y:S01]  /*fbd0*/  IMAD.MOV.U32 R9, RZ, RZ, R20 ;  /* 0x000000ffff097224 */ /* 0x000fe200078e0014 */
[----:B------:R-:W-:Y:S01]  /*fbe0*/  MOV R5, 0x2 ;  /* 0x0000000200057802 */ /* 0x000fe20000000f00 */
[----:B--2---:R-:W-:Y:S01]  /*fbf0*/  IMAD.MOV.U32 R3, RZ, RZ, 0x1c1f ;  /* 0x00001c1fff037424 */ /* 0x004fe200078e00ff */
[----:B----4-:R-:W-:Y:S02]  /*fc00*/  MOV R2, 0xfc20 ;  /* 0x0000fc2000027802 */ /* 0x010fe40000000f00 */
[----:B-1-3--:R-:W-:Y:S05]  /*fc10*/  CALL.REL.NOINC `($__internal_1_$__cuda_sm70_shflsync_idx_p) ;  /* 0x00000e3000007944 */ /* 0x00afea0003c00000 */
[----:B------:R-:W-:Y:S01]  /*fc20*/  MOV R2, R5 ;  /* 0x0000000500027202 */ /* 0x000fe20000000f00 */
[----:B------:R-:W-:Y:S05]  /*fc30*/  BRA `(.L_x_176) ;  /* 0xffffcbb000007947 */ /* 0x000fea000383ffff */
.L_x_108:
[----:B------:R-:W-:Y:S01]  /*fc40*/  IMAD.MOV.U32 R9, RZ, RZ, R13 ;  /* 0x000000ffff097224 */ /* 0x000fe200078e000d */
[----:B------:R-:W-:Y:S01]  /*fc50*/  MOV R5, 0x3 ;  /* 0x0000000300057802 */ /* 0x000fe20000000f00 */
[----:B-1----:R-:W-:Y:S01]  /*fc60*/  IMAD.MOV.U32 R3, RZ, RZ, 0x1c1f ;  /* 0x00001c1fff037424 */ /* 0x002fe200078e00ff */
[----:B----4-:R-:W-:-:S02]  /*fc70*/  MOV R2, 0xfc90 ;  /* 0x0000fc9000027802 */ /* 0x010fc40000000f00 */
[----:B--23--:R-:W-:Y:S05]  /*fc80*/  CALL.REL.NOINC `($__internal_1_$__cuda_sm70_shflsync_idx_p) ;  /* 0x00000dc000007944 */ /* 0x00cfea0003c00000 */
        /* <DEDUP_REMOVED lines=8> */
.L_x_112:
[----:B------:R-:W-:Y:S01]  /*fd10*/  IMAD.MOV.U32 R9, RZ, RZ, R6 ;  /* 0x000000ffff097224 */ /* 0x000fe200078e0006 */
[----:B------:R-:W-:Y:S01]  /*fd20*/  MOV R5, RZ ;  /* 0x000000ff00057202 */ /* 0x000fe20000000f00 */
[----:B------:R-:W-:Y:S01]  /*fd30*/  IMAD.MOV.U32 R3, RZ, RZ, 0x181f ;  /* 0x0000181fff037424 */ /* 0x000fe200078e00ff */
[----:B------:R-:W-:Y:S02]  /*fd40*/  MOV R2, 0xfd60 ;  /* 0x0000fd6000027802 */ /* 0x000fe40000000f00 */
[----:B------:R-:W-:Y:S05]  /*fd50*/  CALL.REL.NOINC `($__internal_1_$__cuda_sm70_shflsync_idx_p) ;  /* 0x00000cf000007944 */ /* 0x000fea0003c00000 */
[----:B------:R-:W-:Y:S01]  /*fd60*/  MOV R8, R5 ;  /* 0x0000000500087202 */ /* 0x000fe20000000f00 */
[----:B------:R-:W-:Y:S05]  /*fd70*/  BRA `(.L_x_178) ;  /* 0xffffd6f000007947 */ /* 0x000fea000383ffff */
.L_x_113:
[----:B------:R-:W-:Y:S01]  /*fd80*/  IMAD.MOV.U32 R9, RZ, RZ, R7 ;  /* 0x000000ffff097224 */ /* 0x000fe200078e0007 */
[----:B------:R-:W-:Y:S01]  /*fd90*/  MOV R5, RZ ;  /* 0x000000ff00057202 */ /* 0x000fe20000000f00 */
[----:B------:R-:W-:Y:S01]  /*fda0*/  IMAD.MOV.U32 R3, RZ, RZ, 0x181f ;  /* 0x0000181fff037424 */ /* 0x000fe200078e00ff */
[----:B------:R-:W-:Y:S02]  /*fdb0*/  MOV R2, 0xfdd0 ;  /* 0x0000fdd000027802 */ /* 0x000fe40000000f00 */
[----:B-12---:R-:W-:Y:S05]  /*fdc0*/  CALL.REL.NOINC `($__internal_1_$__cuda_sm70_shflsync_idx_p) ;  /* 0x00000c8000007944 */ /* 0x006fea0003c00000 */
[----:B------:R-:W-:Y:S01]  /*fdd0*/  MOV R2, R5 ;  /* 0x0000000500027202 */ /* 0x000fe20000000f00 */
[----:B------:R-:W-:Y:S05]  /*fde0*/  BRA `(.L_x_179) ;  /* 0xffffd6a000007947 */ /* 0x000fea000383ffff */
.L_x_114:
        /* <DEDUP_REMOVED lines=13> */
.L_x_115:
[----:B------:R-:W-:Y:S01]  /*fec0*/  IMAD.MOV.U32 R9, RZ, RZ, R6 ;  /* 0x000000ffff097224 */ /* 0x000fe200078e0006 */
[----:B------:R-:W-:Y:S01]  /*fed0*/  MOV R5, 0x2 ;  /* 0x0000000200057802 */ /* 0x000fe20000000f00 */
[----:B-1----:R-:W-:Y:S01]  /*fee0*/  IMAD.MOV.U32 R3, RZ, RZ, 0x181f ;  /* 0x0000181fff037424 */ /* 0x002fe200078e00ff */
[----:B------:R-:W-:Y:S02]  /*fef0*/  MOV R2, 0xff10 ;  /* 0x0000ff1000027802 */ /* 0x000fe40000000f00 */
[----:B---34-:R-:W-:Y:S05]  /*ff00*/  CALL.REL.NOINC `($__internal_1_$__cuda_sm70_shflsync_idx_p) ;  /* 0x00000b4000007944 */ /* 0x018fea0003c00000 */
[----:B------:R-:W-:Y:S01]  /*ff10*/  MOV R8, R5 ;  /* 0x0000000500087202 */ /* 0x000fe20000000f00 */
[----:B------:R-:W-:Y:S05]  /*ff20*/  BRA `(.L_x_181) ;  /* 0xffffd67000007947 */ /* 0x000fea000383ffff */
.L_x_116:
[----:B------:R-:W-:Y:S01]  /*ff30*/  IMAD.MOV.U32 R9, RZ, RZ, R7 ;  /* 0x000000ffff097224 */ /* 0x000fe200078e0007 */
[----:B------:R-:W-:Y:S01]  /*ff40*/  MOV R5, 0x2 ;  /* 0x0000000200057802 */ /* 0x000fe20000000f00 */
[----:B-1----:R-:W-:Y:S01]  /*ff50*/  IMAD.MOV.U32 R3, RZ, RZ, 0x181f ;  /* 0x0000181fff037424 */ /* 0x002fe200078e00ff */
[----:B------:R-:W-:Y:S02]  /*ff60*/  MOV R2, 0xff80 ;  /* 0x0000ff8000027802 */ /* 0x000fe40000000f00 */
[----:B--234-:R-:W-:Y:S05]  /*ff70*/  CALL.REL.NOINC `($__internal_1_$__cuda_sm70_shflsync_idx_p) ;  /* 0x00000ad000007944 */ /* 0x01cfea0003c00000 */
[----:B------:R-:W-:Y:S01]  /*ff80*/  MOV R2, R5 ;  /* 0x0000000500027202 */ /* 0x000fe20000000f00 */
[----:B------:R-:W-:Y:S05]  /*ff90*/  BRA `(.L_x_182) ;  /* 0xffffd62000007947 */ /* 0x000fea000383ffff */
.L_x_117:
        /* <DEDUP_REMOVED lines=13> */
.L_x_118:
[----:B------:R-:W-:Y:S01]  /*10070*/  IMAD.MOV.U32 R9, RZ, RZ, R6 ;  /* 0x000000ffff097224 */ /* 0x000fe200078e0006 */
[----:B------:R-:W-:Y:S01]  /*10080*/  MOV R5, 0x4 ;  /* 0x0000000400057802 */ /* 0x000fe20000000f00 */
[----:B--2---:R-:W-:Y:S01]  /*10090*/  IMAD.MOV.U32 R3, RZ, RZ, 0x181f ;  /* 0x0000181fff037424 */ /* 0x004fe200078e00ff */
[----:B------:R-:W-:Y:S02]  /*100a0*/  MOV R2, 0x100c0 ;  /* 0x000100c000027802 */ /* 0x000fe40000000f00 */
[----:B-1-34-:R-:W-:Y:S05]  /*100b0*/  CALL.REL.NOINC `($__internal_1_$__cuda_sm70_shflsync_idx_p) ;  /* 0x0000099000007944 */ /* 0x01afea0003c00000 */
[----:B------:R-:W-:Y:S01]  /*100c0*/  MOV R8, R5 ;  /* 0x0000000500087202 */ /* 0x000fe20000000f00 */
[----:B------:R-:W-:Y:S05]  /*100d0*/  BRA `(.L_x_184) ;  /* 0xffffd5f000007947 */ /* 0x000fea000383ffff */
.L_x_119:
[----:B------:R-:W-:Y:S01]  /*100e0*/  IMAD.MOV.U32 R9, RZ, RZ, R7 ;  /* 0x000000ffff097224 */ /* 0x000fe200078e0007 */
[----:B------:R-:W-:Y:S01]  /*100f0*/  MOV R5, 0x4 ;  /* 0x0000000400057802 */ /* 0x000fe20000000f00 */
[----:B--2---:R-:W-:Y:S01]  /*10100*/  IMAD.MOV.U32 R3, RZ, RZ, 0x181f ;  /* 0x0000181fff037424 */ /* 0x004fe200078e00ff */
[----:B------:R-:W-:Y:S02]  /*10110*/  MOV R2, 0x10130 ;  /* 0x0001013000027802 */ /* 0x000fe40000000f00 */
[----:B-1-34-:R-:W-:Y:S05]  /*10120*/  CALL.REL.NOINC `($__internal_1_$__cuda_sm70_shflsync_idx_p) ;  /* 0x0000092000007944 */ /* 0x01afea0003c00000 */
[----:B------:R-:W-:Y:S01]  /*10130*/  MOV R2, R5 ;  /* 0x0000000500027202 */ /* 0x000fe20000000f00 */
[----:B------:R-:W-:Y:S05]  /*10140*/  BRA `(.L_x_185) ;  /* 0xffffd5a000007947 */ /* 0x000fea000383ffff */
.L_x_120:
        /* <DEDUP_REMOVED lines=13> */
.L_x_121:
[----:B------:R-:W-:Y:S01]  /*10220*/  IMAD.MOV.U32 R9, RZ, RZ, R6 ;  /* 0x000000ffff097224 */ /* 0x000fe200078e0006 */
[----:B------:R-:W-:Y:S01]  /*10230*/  MOV R5, 0x6 ;  /* 0x0000000600057802 */ /* 0x000fe20000000f00 */
[----:B--2---:R-:W-:Y:S01]  /*10240*/  IMAD.MOV.U32 R3, RZ, RZ, 0x181f ;  /* 0x0000181fff037424 */ /* 0x004fe200078e00ff */
[----:B------:R-:W-:Y:S02]  /*10250*/  MOV R2, 0x10270 ;  /* 0x0001027000027802 */ /* 0x000fe40000000f00 */
[----:B-1--4-:R-:W-:Y:S05]  /*10260*/  CALL.REL.NOINC `($__internal_1_$__cuda_sm70_shflsync_idx_p) ;  /* 0x000007e000007944 */ /* 0x012fea0003c00000 */
[----:B------:R-:W-:Y:S01]  /*10270*/  MOV R8, R5 ;  /* 0x0000000500087202 */ /* 0x000fe20000000f00 */
[----:B------:R-:W-:Y:S05]  /*10280*/  BRA `(.L_x_187) ;  /* 0xffffd57000007947 */ /* 0x000fea000383ffff */
.L_x_122:
[----:B------:R-:W-:Y:S01]  /*10290*/  IMAD.MOV.U32 R9, RZ, RZ, R7 ;  /* 0x000000ffff097224 */ /* 0x000fe200078e0007 */
[----:B------:R-:W-:Y:S01]  /*102a0*/  MOV R5, 0x6 ;  /* 0x0000000600057802 */ /* 0x000fe20000000f00 */
[----:B--2---:R-:W-:Y:S01]  /*102b0*/  IMAD.MOV.U32 R3, RZ, RZ, 0x181f ;  /* 0x0000181fff037424 */ /* 0x004fe200078e00ff */
[----:B------:R-:W-:Y:S02]  /*102c0*/  MOV R2, 0x102e0 ;  /* 0x000102e000027802 */ /* 0x000fe40000000f00 */
[----:B-1-34-:R-:W-:Y:S05]  /*102d0*/  CALL.REL.NOINC `($__internal_1_$__cuda_sm70_shflsync_idx_p) ;  /* 0x0000077000007944 */ /* 0x01afea0003c00000 */
[----:B------:R-:W-:Y:S01]  /*102e0*/  MOV R2, R5 ;  /* 0x0000000500027202 */ /* 0x000fe20000000f00 */
[----:B------:R-:W-:Y:S05]  /*102f0*/  BRA `(.L_x_188) ;  /* 0xffffd52000007947 */ /* 0x000fea000383ffff */
.L_x_123:
        /* <DEDUP_REMOVED lines=13> */
.L_x_125:
[----:B------:R-:W-:Y:S01]  /*103d0*/  IMAD.MOV.U32 R9, RZ, RZ, R70 ;  /* 0x000000ffff097224 */ /* 0x000fe200078e0046 */
[----:B------:R-:W-:Y:S01]  /*103e0*/  MOV R5, RZ ;  /* 0x000000ff00057202 */ /* 0x000fe20000000f00 */
[----:B----4-:R-:W-:Y:S01]  /*103f0*/  IMAD.MOV.U32 R3, RZ, RZ, 0x1f ;  /* 0x0000001fff037424 */ /* 0x010fe200078e00ff */
[----:B------:R-:W-:Y:S02]  /*10400*/  MOV R2, 0x10420 ;  /* 0x0001042000027802 */ /* 0x000fe40000000f00 */
[----:B------:R-:W-:Y:S05]  /*10410*/  CALL.REL.NOINC `($__internal_1_$__cuda_sm70_shflsync_idx_p) ;  /* 0x0000063000007944 */ /* 0x000fea0003c00000 */
[----:B------:R-:W-:Y:S01]  /*10420*/  MOV R10, R5 ;  /* 0x00000005000a7202 */ /* 0x000fe20000000f00 */
[----:B------:R-:W-:Y:S05]  /*10430*/  BRA `(.L_x_190) ;  /* 0xffffd5d000007947 */ /* 0x000fea000383ffff */
.L_x_126:
[----:B------:R-:W-:Y:S01]  /*10440*/  IMAD.MOV.U32 R9, RZ, RZ, R70 ;  /* 0x000000ffff097224 */ /* 0x000fe200078e0046 */
[----:B------:R-:W-:Y:S01]  /*10450*/  MOV R5, 0x1 ;  /* 0x0000000100057802 */ /* 0x000fe20000000f00 */
[----:B----4-:R-:W-:Y:S01]  /*10460*/  IMAD.MOV.U32 R3, RZ, RZ, 0x1f ;  /* 0x0000001fff037424 */ /* 0x010fe200078e00ff */
[----:B------:R-:W-:Y:S02]  /*10470*/  MOV R2, 0x10490 ;  /* 0x0001049000027802 */ /* 0x000fe40000000f00 */
[----:B-12---:R-:W-:Y:S05]  /*10480*/  CALL.REL.NOINC `($__internal_1_$__cuda_sm70_shflsync_idx_p) ;  /* 0x000005c000007944 */ /* 0x006fea0003c00000 */
[----:B------:R-:W-:Y:S01]  /*10490*/  MOV R8, R5 ;  /* 0x0000000500087202 */ /* 0x000fe20000000f00 */
[----:B------:R-:W-:Y:S05]  /*104a0*/  BRA `(.L_x_191) ;  /* 0xffffd58000007947 */ /* 0x000fea000383ffff */
.L_x_127:
[----:B------:R-:W-:Y:S02]  /*104b0*/  MOV R2, 0x1 ;  /* 0x0000000100027802 */ /* 0x000fe40000000f00 */
[----:B------:R-:W-:-:S02]  /*104c0*/  MOV R3, 0x104e0 ;  /* 0x000104e000037802 */ /* 0x000fc40000000f00 */
[----:B-123--:R-:W-:Y:S05]  /*104d0*/  CALL.REL.NOINC `($__internal_2_$__cuda_sm70_shflsync_up_p) ;  /* 0x000005c000007944 */ /* 0x00efea0003c00000 */
[----:B------:R-:W-:Y:S05]  /*104e0*/  BRA `(.L_x_192) ;  /* 0xffffd67000007947 */ /* 0x000fea000383ffff */
.L_x_128:
[----:B------:R-:W-:Y:S02]  /*104f0*/  MOV R2, 0x2 ;  /* 0x0000000200027802 */ /* 0x000fe40000000f00 */
[----:B------:R-:W-:-:S02]  /*10500*/  MOV R3, 0x10520 ;  /* 0x0001052000037802 */ /* 0x000fc40000000f00 */
[----:B-12---:R-:W-:Y:S05]  /*10510*/  CALL.REL.NOINC `($__internal_2_$__cuda_sm70_shflsync_up_p) ;  /* 0x0000058000007944 */ /* 0x006fea0003c00000 */
        /* <DEDUP_REMOVED lines=24> */
.L_x_132:
[----:B------:R-:W-:Y:S02]  /*106a0*/  MOV R2, 0x1 ;  /* 0x0000000100027802 */ /* 0x000fe40000000f00 */
[----:B------:R-:W-:Y:S02]  /*106b0*/  MOV R3, 0x106d0 ;  /* 0x000106d000037802 */ /* 0x000fe40000000f00 */
[----:B------:R-:W-:Y:S05]  /*106c0*/  CALL.REL.NOINC `($__internal_2_$__cuda_sm70_shflsync_up_p) ;  /* 0x000003d000007944 */ /* 0x000fea0003c00000 */
[----:B------:R-:W-:Y:S01]  /*106d0*/  MOV R2, R4 ;  /* 0x0000000400027202 */ /* 0x000fe20000000f00 */
[----:B------:R-:W-:Y:S05]  /*106e0*/  BRA `(.L_x_194) ;  /* 0xffffd6d000007947 */ /* 0x000fea000383ffff */
.L_x_133:
        /* <DEDUP_REMOVED lines=27> */
.L_x_135:
[----:B------:R-:W-:Y:S02]  /*108a0*/  SEL R0, RZ, 0x1, P0 ;  /* 0x00000001ff007807 */ /* 0x000fe40000000000 */
[----:B------:R-:W-:Y:S02]  /*108b0*/  MOV R2, 0x108d0 ;  /* 0x000108d000027802 */ /* 0x000fe40000000f00 */
[----:B---3--:R-:W-:Y:S05]  /*108c0*/  CALL.REL.NOINC `($__internal_3_$__cuda_sm70_votesync_ballot) ;  /* 0x0000024000007944 */ /* 0x008fea0003c00000 */
[----:B------:R-:W-:Y:S05]  /*108d0*/  BRA `(.L_x_196) ;  /* 0xffffd67000007947 */ /* 0x000fea000383ffff */
.L_x_136:
[----:B------:R-:W-:Y:S01]  /*108e0*/  IMAD.MOV.U32 R9, RZ, RZ, R6 ;  /* 0x000000ffff097224 */ /* 0x000fe200078e0006 */
[----:B--2---:R-:W-:Y:S01]  /*108f0*/  MOV R5, R11 ;  /* 0x0000000b00057202 */ /* 0x004fe20000000f00 */
[----:B------:R-:W-:Y:S01]  /*10900*/  IMAD.MOV.U32 R3, RZ, RZ, 0x1f ;  /* 0x0000001fff037424 */ /* 0x000fe200078e00ff */
[----:B------:R-:W-:Y:S02]  /*10910*/  MOV R2, 0x10930 ;  /* 0x0001093000027802 */ /* 0x000fe40000000f00 */
[----:B-1-3--:R-:W-:Y:S05]  /*10920*/  CALL.REL.NOINC `($__internal_1_$__cuda_sm70_shflsync_idx_p) ;  /* 0x0000012000007944 */ /* 0x00afea0003c00000 */
[----:B------:R-:W-:Y:S01]  /*10930*/  IMAD.MOV.U32 R8, RZ, RZ, R5 ;  /* 0x000000ffff087224 */ /* 0x000fe200078e0005 */
[----:B------:R-:W-:Y:S01]  /*10940*/  MOV R5, R11 ;  /* 0x0000000b00057202 */ /* 0x000fe20000000f00 */
[----:B------:R-:W-:Y:S01]  /*10950*/  IMAD.MOV.U32 R9, RZ, RZ, R7 ;  /* 0x000000ffff097224 */ /* 0x000fe200078e0007 */
[----:B------:R-:W-:Y:S02]  /*10960*/  MOV R3, 0x1f ;  /* 0x0000001f00037802 */ /* 0x000fe40000000f00 */
[----:B------:R-:W-:-:S02]  /*10970*/  MOV R2, 0x10990 ;  /* 0x0001099000027802 */ /* 0x000fc40000000f00 */
[----:B------:R-:W-:Y:S05]  /*10980*/  CALL.REL.NOINC `($__internal_1_$__cuda_sm70_shflsync_idx_p) ;  /* 0x000000c000007944 */ /* 0x000fea0003c00000 */
[----:B------:R-:W-:Y:S01]  /*10990*/  MOV R7, R5 ;  /* 0x0000000500077202 */ /* 0x000fe20000000f00 */
[----:B------:R-:W-:Y:S05]  /*109a0*/  BRA `(.L_x_197) ;  /* 0xffffd5e000007947 */ /* 0x000fea000383ffff */
.L_x_139:
[----:B------:R-:W-:Y:S01]  /*109b0*/  IMAD.MOV.U32 R9, RZ, RZ, R4 ;  /* 0x000000ffff097224 */ /* 0x000fe200078e0004 */
[----:B------:R-:W-:-:S02]  /*109c0*/  MOV R3, 0x1f ;  /* 0x0000001f00037802 */ /* 0x000fc40000000f00 */
[----:B------:R-:W-:Y:S02]  /*109d0*/  MOV R2, 0x109f0 ;  /* 0x000109f000027802 */ /* 0x000fe40000000f00 */
[----:B-1234-:R-:W-:Y:S05]  /*109e0*/  CALL.REL.NOINC `($__internal_1_$__cuda_sm70_shflsync_idx_p) ;  /* 0x0000006000007944 */ /* 0x01efea0003c00000 */
[----:B------:R-:W-:Y:S01]  /*109f0*/  MOV R13, R5 ;  /* 0x00000005000d7202 */ /* 0x000fe20000000f00 */
[----:B------:R-:W-:Y:S05]  /*10a00*/  BRA `(.L_x_138) ;  /* 0xffffd5e000007947 */ /* 0x000fea000383ffff */
        .weak           $__internal_0_$__cuda_sm70_shflsync_bfly_p
        .type           $__internal_0_$__cuda_sm70_shflsync_bfly_p,@function
        .size           $__internal_0_$__cuda_sm70_shflsync_bfly_p,($__internal_1_$__cuda_sm70_shflsync_idx_p - $__internal_0_$__cuda_sm70_shflsync_bfly_p)
$__internal_0_$__cuda_sm70_shflsync_bfly_p:
[----:B------:R-:W-:Y:S04]  /*10a10*/  WARPSYNC R9 ;  /* 0x0000000900007348 */ /* 0x000fe80003800000 */
[----:B------:R1:W2:Y:S02]  /*10a20*/  SHFL.BFLY PT, R0, R0, R3, R10 ;  /* 0x0c00000300007389 */ /* 0x0002a400000e000a */
[----:B-1----:R-:W-:-:S04]  /*10a30*/  MOV R3, 0x0 ;  /* 0x0000000000037802 */ /* 0x002fc80000000f00 */
[----:B--2---:R-:W-:Y:S05]  /*10a40*/  RET.REL.NODEC R2 `(_ZN7cutlass13device_kernelIN5flash19enable_sm80_to_sm89INS1_16FlashAttnFwdSm80INS1_25CollectiveMainloopFwdSm80ILi4ELi1ELb0EN4cute5tupleIJNS5_1CILi128EEENS7_ILi80EEENS7_ILi64EEEEEELi64ENS_10bfloat16_tEfNS_4arch4Sm80ELb0ELb0ELb1ELb1ELb0ELb0ELb1ELb1EEENS1_21CollectiveEpilogueFwdINS6_IJS8_SA_S9_EEENS6_IJNS7_ILi1EEESI_SI_EEESC_SE_Li128ELb1ELb1ELb1ELb0EEENS1_36VarlenDynamicPersistentTileSchedulerILi128ELi80ELi128ELi128ELb1ELb1ELb0ELb0ELb1ELb1EEEEEEEEEvNT_6ParamsE) ;  /* 0xfffef5b002007950 */ /* 0x004fea0003c3ffff */
        .weak           $__internal_1_$__cuda_sm70_shflsync_idx_p
        .type           $__internal_1_$__cuda_sm70_shflsync_idx_p,@function
        .size           $__internal_1_$__cuda_sm70_shflsync_idx_p,($__internal_2_$__cuda_sm70_shflsync_up_p - $__internal_1_$__cuda_sm70_shflsync_idx_p)
$__internal_1_$__cuda_sm70_shflsync_idx_p:
[----:B------:R-:W-:-:S04]  /*10a50*/  MOV R16, 0xffffffff ;  /* 0xffffffff00107802 */ /* 0x000fc80000000f00 */
[----:B------:R-:W-:Y:S04]  /*10a60*/  WARPSYNC R16 ;  /* 0x0000001000007348 */ /* 0x000fe80003800000 */
[----:B------:R1:W2:Y:S02]  /*10a70*/  SHFL.IDX PT, R5, R9, R5, R3 ;  /* 0x0000000509057389 */ /* 0x0002a400000e0003 */
[----:B-1----:R-:W-:-:S04]  /*10a80*/  MOV R3, 0x0 ;  /* 0x0000000000037802 */ /* 0x002fc80000000f00 */
[----:B--2---:R-:W-:Y:S05]  /*10a90*/  RET.REL.NODEC R2 `(_ZN7cutlass13device_kernelIN5flash19enable_sm80_to_sm89INS1_16FlashAttnFwdSm80INS1_25CollectiveMainloopFwdSm80ILi4ELi1ELb0EN4cute5tupleIJNS5_1CILi128EEENS7_ILi80EEENS7_ILi64EEEEEELi64ENS_10bfloat16_tEfNS_4arch4Sm80ELb0ELb0ELb1ELb1ELb0ELb0ELb1ELb1EEENS1_21CollectiveEpilogueFwdINS6_IJS8_SA_S9_EEENS6_IJNS7_ILi1EEESI_SI_EEESC_SE_Li128ELb1ELb1ELb1ELb0EEENS1_36VarlenDynamicPersistentTileSchedulerILi128ELi80ELi128ELi128ELb1ELb1ELb0ELb0ELb1ELb1EEEEEEEEEvNT_6ParamsE) ;  /* 0xfffef56002007950 */ /* 0x004fea0003c3ffff */
        .weak           $__internal_2_$__cuda_sm70_shflsync_up_p
        .type           $__internal_2_$__cuda_sm70_shflsync_up_p,@function
        .size           $__internal_2_$__cuda_sm70_shflsync_up_p,($__internal_3_$__cuda_sm70_votesync_ballot - $__internal_2_$__cuda_sm70_shflsync_up_p)
$__internal_2_$__cuda_sm70_shflsync_up_p:
[----:B------:R-:W-:Y:S02]  /*10aa0*/  IMAD.MOV.U32 R4, RZ, RZ, RZ ;  /* 0x000000ffff047224 */ /* 0x000fe400078e00ff */
[----:B------:R-:W-:-:S04]  /*10ab0*/  IMAD.MOV.U32 R9, RZ, RZ, -0x1 ;  /* 0xffffffffff097424 */ /* 0x000fc800078e00ff */
[----:B------:R-:W-:Y:S04]  /*10ac0*/  WARPSYNC R9 ;  /* 0x0000000900007348 */ /* 0x000fe80003800000 */
[----:B------:R1:W2:Y:S02]  /*10ad0*/  SHFL.UP PT, R4, R0, R2, R4 ;  /* 0x0400000200047389 */ /* 0x0002a400000e0004 */
[----:B-1----:R-:W-:Y:S02]  /*10ae0*/  MOV R2, R3 ;  /* 0x0000000300027202 */ /* 0x002fe40000000f00 */
[----:B------:R-:W-:-:S04]  /*10af0*/  MOV R3, 0x0 ;  /* 0x0000000000037802 */ /* 0x000fc80000000f00 */
[----:B--2---:R-:W-:Y:S05]  /*10b00*/  RET.REL.NODEC R2 `(_ZN7cutlass13device_kernelIN5flash19enable_sm80_to_sm89INS1_16FlashAttnFwdSm80INS1_25CollectiveMainloopFwdSm80ILi4ELi1ELb0EN4cute5tupleIJNS5_1CILi128EEENS7_ILi80EEENS7_ILi64EEEEEELi64ENS_10bfloat16_tEfNS_4arch4Sm80ELb0ELb0ELb1ELb1ELb0ELb0ELb1ELb1EEENS1_21CollectiveEpilogueFwdINS6_IJS8_SA_S9_EEENS6_IJNS7_ILi1EEESI_SI_EEESC_SE_Li128ELb1ELb1ELb1ELb0EEENS1_36VarlenDynamicPersistentTileSchedulerILi128ELi80ELi128ELi128ELb1ELb1ELb0ELb0ELb1ELb1EEEEEEEEEvNT_6ParamsE) ;  /* 0xfffef4f002007950 */ /* 0x004fea0003c3ffff */
        .weak           $__internal_3_$__cuda_sm70_votesync_ballot
        .type           $__internal_3_$__cuda_sm70_votesync_ballot,@function
        .size           $__internal_3_$__cuda_sm70_votesync_ballot,(.L_x_1615 - $__internal_3_$__cuda_sm70_votesync_ballot)
$__internal_3_$__cuda_sm70_votesync_ballot:
[----:B------:R-:W-:Y:S01]  /*10b10*/  ISETP.NE.U32.AND P0, PT, R0, 0x1, PT ;  /* 0x000000010000780c */ /* 0x000fe20003f05070 */
[----:B------:R-:W-:-:S04]  /*10b20*/  IMAD.MOV.U32 R3, RZ, RZ, -0x1 ;  /* 0xffffffffff037424 */ /* 0x000fc800078e00ff */
[----:B------:R-:W-:Y:S08]  /*10b30*/  WARPSYNC R3 ;  /* 0x0000000300007348 */ /* 0x000ff00003800000 */
[----:B------:R-:W-:-:S04]  /*10b40*/  VOTE.ANY R0, PT, !P0 ;  /* 0x0000000000007806 */ /* 0x000fc800040e0100 */
[----:B------:R-:W-:Y:S01]  /*10b50*/  LOP3.LUT R0, R0, R3, RZ, 0xc0, !PT ;  /* 0x0000000300007212 */ /* 0x000fe200078ec0ff */
[----:B------:R-:W-:-:S04]  /*10b60*/  IMAD.MOV.U32 R3, RZ, RZ, 0x0 ;  /* 0x00000000ff037424 */ /* 0x000fc800078e00ff */
[----:B------:R-:W-:Y:S05]  /*10b70*/  RET.REL.NODEC R2 `(_ZN7cutlass13device_kernelIN5flash19enable_sm80_to_sm89INS1_16FlashAttnFwdSm80INS1_25CollectiveMainloopFwdSm80ILi4ELi1ELb0EN4cute5tupleIJNS5_1CILi128EEENS7_ILi80EEENS7_ILi64EEEEEELi64ENS_10bfloat16_tEfNS_4arch4Sm80ELb0ELb0ELb1ELb1ELb0ELb0ELb1ELb1EEENS1_21CollectiveEpilogueFwdINS6_IJS8_SA_S9_EEENS6_IJNS7_ILi1EEESI_SI_EEESC_SE_Li128ELb1ELb1ELb1ELb0EEENS1_36VarlenDynamicPersistentTileSchedulerILi128ELi80ELi128ELi128ELb1ELb1ELb0ELb0ELb1ELb1EEEEEEEEEvNT_6ParamsE) ;  /* 0xfffef48002007950 */ /* 0x000fea0003c3ffff */
.L_x_198:
        /* <DEDUP_REMOVED lines=16> */
.L_x_1615:


//--------------------- .text._ZN7cutlass13device_kernelIN5flash19enable_sm80_to_sm89INS1_16FlashAttnFwdSm80INS1_25CollectiveMainloopFwdSm80ILi4ELi1ELb0EN4cute5tupleIJNS5_1CILi128EEENS7_ILi80EEENS7_ILi64EEEEEELi64ENS_10bfloat16_tEfNS_4arch4Sm80ELb0ELb0ELb1ELb1ELb0ELb1ELb1ELb1EEENS1_21CollectiveEpilogueFwdINS6_IJS8_SA_S9_EEENS6_IJNS7_ILi1EEESI_SI_EEESC_SE_Li128ELb1ELb1ELb1ELb0EEENS1_36VarlenDynamicPersistentTileSchedulerILi128ELi80ELi128ELi128ELb1ELb1ELb0ELb0ELb1ELb1EEEEEEEEEvNT_6ParamsE --------------------------
	.section	.text._ZN7cutlass13device_kernelIN5flash19enable_sm80_to_sm89INS1_16FlashAttnFwdSm80INS1_25CollectiveMainloopFwdSm80ILi4ELi1ELb0EN4cute5tupleIJNS5_1CILi128EEENS7_ILi80EEENS7_ILi64EEEEEELi64ENS_10bfloat16_tEfNS_4arch4Sm80ELb0ELb0ELb1ELb1ELb0ELb1ELb1ELb1EEENS1_21CollectiveEpilogueFwdINS6_IJS8_SA_S9_EEENS6_IJNS7_ILi1EEESI_SI_EEESC_SE_Li128ELb1ELb1ELb1ELb0EEENS1_36VarlenDynamicPersistentTileSchedulerILi128ELi80ELi128ELi128ELb1ELb1ELb0ELb0ELb1ELb1EEEEEEEEEvNT_6ParamsE,"ax",@progbits
	.sectioninfo	@"SHI_REGISTERS=255"
	.align	128
.text._ZN7cutlass13device_kernelIN5flash19enable_sm80_to_sm89INS1_16FlashAttnFwdSm80INS1_25CollectiveMainloopFwdSm80ILi4ELi1ELb0EN4cute5tupleIJNS5_1CILi128EEENS7_ILi80EEENS7_ILi64EEEEEELi64ENS_10bfloat16_tEfNS_4arch4Sm80ELb0ELb0ELb1ELb1ELb0ELb1ELb1ELb1EEENS1_21CollectiveEpilogueFwdINS6_IJS8_SA_S9_EEENS6_IJNS7_ILi1EEESI_SI_EEESC_SE_Li128ELb1ELb1ELb1ELb0EEENS1_36VarlenDynamicPersistentTileSchedulerILi128ELi80ELi128ELi128ELb1ELb1ELb0ELb0ELb1ELb1EEEEEEEEEvNT_6ParamsE:
        .type           _ZN7cutlass13device_kernelIN5flash19enable_sm80_to_sm89INS1_16FlashAttnFwdSm80INS1_25CollectiveMainloopFwdSm80ILi4ELi1ELb0EN4cute5tupleIJNS5_1CILi128EEENS7_ILi80EEENS7_ILi64EEEEEELi64ENS_10bfloat16_tEfNS_4arch4Sm80ELb0ELb0ELb1ELb1ELb0ELb1ELb1ELb1EEENS1_21CollectiveEpilogueFwdINS6_IJS8_SA_S9_EEENS6_IJNS7_ILi1EEESI_SI_EEESC_SE_Li128ELb1ELb1ELb1ELb0EEENS1_36VarlenDynamicPersistentTileSchedulerILi128ELi80ELi128ELi128ELb1ELb1ELb0ELb0ELb1ELb1EEEEEEEEEvNT_6ParamsE,@function
        .size           _ZN7cutlass13device_kernelIN5flash19enable_sm80_to_sm89INS1_16FlashAttnFwdSm80INS1_25CollectiveMainloopFwdSm80ILi4ELi1ELb0EN4cute5tupleIJNS5_1CILi128EEENS7_ILi80EEENS7_ILi64EEEEEELi64ENS_10bfloat16_tEfNS_4arch4Sm80ELb0ELb0ELb1ELb1ELb0ELb1ELb1ELb1EEENS1_21CollectiveEpilogueFwdINS6_IJS8_SA_S9_EEENS6_IJNS7_ILi1EEESI_SI_EEESC_SE_Li128ELb1ELb1ELb1ELb0EEENS1_36VarlenDynamicPersistentTileSchedulerILi128ELi80ELi128ELi128ELb1ELb1ELb0ELb0ELb1ELb1EEEEEEEEEvNT_6ParamsE,(.L_x_1620 - _ZN7cutlass13device_kernelIN5flash19enable_sm80_to_sm89INS1_16FlashAttnFwdSm80INS1_25CollectiveMainloopFwdSm80ILi4ELi1ELb0EN4cute5tupleIJNS5_1CILi128EEENS7_ILi80EEENS7_ILi64EEEEEELi64ENS_10bfloat16_tEfNS_4arch4Sm80ELb0ELb0ELb1ELb1ELb0ELb1ELb1ELb1EEENS1_21CollectiveEpilogueFwdINS6_IJS8_SA_S9_EEENS6_IJNS7_ILi1EEESI_SI_EEESC_SE_Li128ELb1ELb1ELb1ELb0EEENS1_36VarlenDynamicPersistentTileSchedulerILi128ELi80ELi128ELi128ELb1ELb1ELb0ELb0ELb1ELb1EEEEEEEEEvNT_6ParamsE)
        .other          _ZN7cutlass13device_kernelIN5flash19enable_sm80_to_sm89INS1_16FlashAttnFwdSm80INS1_25CollectiveMainloopFwdSm80ILi4ELi1ELb0EN4cute5tupleIJNS5_1CILi128EEENS7_ILi80EEENS7_ILi64EEEEEELi64ENS_10bfloat16_tEfNS_4arch4Sm80ELb0ELb0ELb1ELb1ELb0ELb1ELb1ELb1EEENS1_21CollectiveEpilogueFwdINS6_IJS8_SA_S9_EEENS6_IJNS7_ILi1EEESI_SI_EEESC_SE_Li128ELb1ELb1ELb1ELb0EEENS1_36VarlenDynamicPersistentTileSchedulerILi128ELi80ELi128ELi128ELb1ELb1ELb0ELb0ELb1ELb1EEEEEEEEEvNT_6ParamsE,@"STO_CUDA_ENTRY STV_DEFAULT"
_ZN7cutlass13device_kernelIN5flash19enable_sm80_to_sm89INS1_16FlashAttnFwdSm80INS1_25CollectiveMainloopFwdSm80ILi4ELi1ELb0EN4cute5tupleIJNS5_1CILi128EEENS7_ILi80EEENS7_ILi64EEEEEELi64ENS_10bfloat16_tEfNS_4arch4Sm80ELb0ELb0ELb1ELb1ELb0ELb1ELb1ELb1EEENS1_21CollectiveEpilogueFwdINS6_IJS8_SA_S9_EEENS6_IJNS7_ILi1EEESI_SI_EEESC_SE_Li128ELb1ELb1ELb1ELb0EEENS1_36VarlenDynamicPersistentTileSchedulerILi128ELi80ELi128ELi128ELb1ELb1ELb0ELb0ELb1ELb1EEEEEEEEEvNT_6ParamsE:
        /* <DEDUP_REMOVED lines=15> */
[----:B------:R-:W-:Y:S01]  /*00f0*/  CS2R R8, SRZ ;  /* 0x0000000000087805 */ /* 0x000fe2000001ff00 */
[----:B-1----:R-:W-:-:S02]  /*0100*/  IMAD.MOV.U32 R7, RZ, RZ, RZ ;  /* 0x000000ffff077224 */ /* 0x002fc400078e00ff */
        /* <DEDUP_REMOVED lines=13> */
[----:B------:R-:W-:Y:S01]  /*01e0*/  ISETP.GE.U32.AND P1, PT, R16, 0x10, PT ;  /* 0x000000101000780c */ /* 0x000fe20003f26070 */
[----:B--2---:R-:W-:-:S05]  /*01f0*/  IMAD R4, R8, R7, RZ ;  /* 0x0000000708047224 */ /* 0x004fca00078e02ff */
        /* <DEDUP_REMOVED lines=22> */
.L_x_204:
        /* <DEDUP_REMOVED lines=17> */
.L_x_381:
        /* <DEDUP_REMOVED lines=16> */
.L_x_382:
[----:B--2---:R-:W-:-:S05]  /*0570*/  IMAD R0, R0, c[0x0][0x538], RZ ;  /* 0x00014e0000007a24 */ /* 0x004fca00078e02ff */
[----:B------:R-:W-:-:S04]  /*0580*/  IADD3 R6, R0, R6, RZ ;  /* 0x0000000600067210 */ /* 0x000fc80007ffe0ff */
[----:B------:R-:W-:-:S13]  /*0590*/  ISETP.GT.AND P0, PT, R6, UR4, PT ;  /* 0x0000000406007c0c */ /* 0x000fda000bf04270 */
[----:B-1----:R-:W-:Y:S05]  /*05a0*/  @!P0 BRA `(.L_x_204) ;  /* 0xfffffdb000008947 */ /* 0x002fea000383ffff */
.L_x_200:
[----:B------:R-:W-:-:S05]  /*05b0*/  IADD3 R14, -R0, R6, RZ ;  /* 0x00000006000e7210 */ /* 0x000fca0007ffe1ff */
[----:B------:R-:W-:-:S05]  /*05c0*/  IMAD R0, R4, c[0x0][0x538], R14 ;  /* 0x00014e0004007a24 */ /* 0x000fca00078e020e */
[----:B------:R-:W-:Y:S01]  /*05d0*/  ISETP.GT.AND P0, PT, R0, UR4, PT ;  /* 0x0000000400007c0c */ /* 0x000fe2000bf04270 */
[----:B------:R-:W-:-:S12]  /*05e0*/  BRA.DIV ~URZ, `(.L_x_205) ;  /* 0x00016f827f007947 */ /* 0x000fd8000b800000 */
[----:B------:R-:W-:-:S04]  /*05f0*/  VOTE.ANY R0, PT, !P0 ;  /* 0x0000000000007806 */ /* 0x000fc800040e0100 */
.L_x_383:
[----:B------:R1:W2:Y:S01]  /*0600*/  POPC R15, R0 ;  /* 0x00000000000f7309 */ /* 0x0002a20000000000 */
[----:B------:R-:W-:Y:S05]  /*0610*/  BRA.DIV ~URZ, `(.L_x_206) ;  /* 0x00016f927f007947 */ /* 0x000fea000b800000 */
[----:B--2---:R2:W3:Y:S01]  /*0620*/  SHFL.IDX PT, R13, R8, R15, 0x1f ;  /* 0x00001f0f080d7589 */ /* 0x0044e200000e0000 */
[----:B------:R-:W-:-:S03]  /*0630*/  MOV R6, RZ ;  /* 0x000000ff00067202 */ /* 0x000fc60000000f00 */
[----:B------:R2:W4:Y:S04]  /*0640*/  SHFL.IDX PT, R10, R7, R15, 0x1f ;  /* 0x00001f0f070a7589 */ /* 0x00052800000e0000 */
.L_x_384:
[----:B------:R-:W-:Y:S01]  /*0650*/  ISETP.NE.AND P0, PT, R0, RZ, PT ;  /* 0x000000ff0000720c */ /* 0x000fe20003f05270 */
[----:B------:R-:W-:-:S12]  /*0660*/  BSSY B0, `(.L_x_207) ;  /* 0x0000005000007945 */ /* 0x000fd80003800000 */
[----:B------:R-:W-:Y:S05]  /*0670*/  @!P0 BRA `(.L_x_208) ;  /* 0x0000003000008947 */ /* 0x000fea0003800000 */
[----:B------:R-:W-:Y:S01]  /*0680*/  IADD3 R11, R15, -0x1, RZ ;  /* 0xffffffff0f0b7810 */ /* 0x000fe20007ffe0ff */
[----:B------:R-:W-:Y:S05]  /*0690*/  BRA.DIV ~URZ, `(.L_x_209) ;  /* 0x00016ff27f007947 */ /* 0x000fea000b800000 */
[----:B------:R1:W2:Y:S02]  /*06a0*/  SHFL.IDX PT, R6, R4, R11, 0x1f ;  /* 0x00001f0b04067589 */ /* 0x0002a400000e0000 */
.L_x_208:
[----:B------:R-:W-:Y:S05]  /*06b0*/  BSYNC B0 ;  /* 0x0000000000007941 */ /* 0x000fea0003800000 */
.L_x_207:
        /* <DEDUP_REMOVED lines=23> */
[----:B------:R-:W-:Y:S02]  /*0830*/  ISETP.GT.U32.AND P0, PT, R5, R0, PT ;  /* 0x000000000500720c */ /* 0x000fe40003f04070 */
[----:B-1----:R-:W-:-:S11]  /*0840*/  IADD3 R3, R3, 0xffffffe, RZ ;  /* 0x0ffffffe03037810 */ /* 0x002fd60007ffe0ff */
[----:B------:R-:W-:Y:S01]  /*0850*/  @!P0 IMAD.IADD R0, R0, 0x1, -R5 ;  /* 0x0000000100008824 */ /* 0x000fe200078e0a05 */
[----:B------:R-:W-:Y:S02]  /*0860*/  @!P0 IADD3 R2, R2, 0x1, RZ ;  /* 0x0000000102028810 */ /* 0x000fe40007ffe0ff */
[----:B------:R-:W-:Y:S01]  /*0870*/  ISETP.NE.AND P0, PT, R13, RZ, PT ;  /* 0x000000ff0d00720c */ /* 0x000fe20003f05270 */
[----:B------:R-:W1:Y:S01]  /*0880*/  F2I.FTZ.U32.TRUNC.NTZ R3, R3 ;  /* 0x0000000300037305 */ /* 0x000e62000021f000 */
[----:B------:R-:W-:Y:S02]  /*0890*/  ISETP.GE.U32.AND P2, PT, R0, R5, PT ;  /* 0x000000050000720c */ /* 0x000fe40003f46070 */
[----:B------:R-:W-:-:S04]  /*08a0*/  LOP3.LUT R0, R11, R13, RZ, 0x3c, !PT ;  /* 0x0000000d0b007212 */ /* 0x000fc800078e3cff */
[----:B------:R-:W-:-:S07]  /*08b0*/  ISETP.GE.AND P1, PT, R0, RZ, PT ;  /* 0x000000ff0000720c */ /* 0x000fce0003f26270 */
[----:B------:R-:W-:Y:S02]  /*08c0*/  @P2 IADD3 R2, R2, 0x1, RZ ;  /* 0x0000000102022810 */ /* 0x000fe40007ffe0ff */
[----:B-1----:R-:W-:-:S03]  /*08d0*/  IADD3 R0, RZ, -R3, RZ ;  /* 0x80000003ff007210 */ /* 0x002fc60007ffe0ff */
[----:B------:R-:W-:Y:S02]  /*08e0*/  IMAD.MOV.U32 R4, RZ, RZ, R2 ;  /* 0x000000ffff047224 */ /* 0x000fe400078e0002 */
[----:B------:R-:W-:Y:S01]  /*08f0*/  IMAD.MOV.U32 R2, RZ, RZ, R0 ;  /* 0x000000ffff027224 */ /* 0x000fe200078e0000 */
[----:B------:R-:W-:Y:S01]  /*0900*/  IABS R0, R10 ;  /* 0x0000000a00007213 */ /* 0x000fe20000000000 */
[----:B------:R-:W-:Y:S01]  /*0910*/  @!P1 IMAD.MOV R4, RZ, RZ, -R4 ;  /* 0x000000ffff049224 */ /* 0x000fe200078e0a04 */
[----:B------:R-:W-:Y:S01]  /*0920*/  @!P0 LOP3.LUT R4, RZ, R13, RZ, 0x33, !PT ;  /* 0x0000000dff048212 */ /* 0x000fe200078e33ff */
[----:B------:R-:W-:Y:S01]  /*0930*/  IMAD R5, R2, R7, RZ ;  /* 0x0000000702057224 */ /* 0x000fe200078e02ff */
[----:B------:R-:W-:Y:S01]  /*0940*/  MOV R2, RZ ;  /* 0x000000ff00027202 */ /* 0x000fe20000000f00 */
[----:B------:R-:W-:Y:S01]  /*0950*/  IMAD.MOV R6, RZ, RZ, -R0 ;  /* 0x000000ffff067224 */ /* 0x000fe200078e0a00 */
[----:B------:R-:W-:-:S03]  /*0960*/  IABS R8, R4 ;  /* 0x0000000400087213 */ /* 0x000fc60000000000 */
        /* <DEDUP_REMOVED lines=26> */
.L_x_201:
[----:B------:R-:W-:Y:S01]  /*0b10*/  MOV R0, UR4 ;  /* 0x0000000400007c02 */ /* 0x000fe20008000f00 */
[----:B------:R-:W-:Y:S04]  /*0b20*/  STL [R1+0x34], RZ ;  /* 0x000034ff01007387 */ /* 0x000fe80000100800 */
[----:B------:R-:W-:Y:S04]  /*0b30*/  STL [R1+0x38], RZ ;  /* 0x000038ff01007387 */ /* 0x000fe80000100800 */
[----:B------:R1:W-:Y:S02]  /*0b40*/  STL [R1+0x30], R0 ;  /* 0x0000300001007387 */ /* 0x0003e40000100800 */
[----:B-1----:R-:W-:-:S05]  /*0b50*/  MOV R0, c[0x0][0x53c] ;  /* 0x00014f0000007a02 */ /* 0x002fca0000000f00 */
[----:B------:R1:W-:Y:S02]  /*0b60*/  STL [R1+0x3c], R0 ;  /* 0x00003c0001007387 */ /* 0x0003e40000100800 */
.L_x_210:
        /* <DEDUP_REMOVED lines=8> */
.L_x_199:
[----:B------:R-:W2:Y:S02]  /*0bf0*/  LDL R0, [R1+0x3c] ;  /* 0x00003c0001007983 */ /* 0x000ea40000100800 */
[----:B--2---:R-:W-:-:S13]  /*0c00*/  ISETP.GE.AND P0, PT, R0, c[0x0][0x53c], PT ;  /* 0x00014f0000007a0c */ /* 0x004fda0003f06270 */
[----:B------:R-:W-:Y:S05]  /*0c10*/  @P0 EXIT ;  /* 0x000000000000094d */ /* 0x000fea0003800000 */
[----:B------:R-:W2:Y:S02]  /*0c20*/  S2R R15, SR_TID.X ;  /* 0x00000000000f7919 */ /* 0x000ea40000002100 */
[----:B--2---:R-:W-:-:S04]  /*0c30*/  SHF.R.S32.HI R12, RZ, 0x1f, R15 ;  /* 0x0000001fff0c7819 */ /* 0x004fc8000001140f */
[CC--:B------:R-:W-:Y:S02]  /*0c40*/  LEA.HI R2, R12.reuse, R15.reuse, RZ, 0x4 ;  /* 0x0000000f0c027211 */ /* 0x0c0fe400078f20ff */
[----:B------:R-:W-:Y:S02]  /*0c50*/  LEA.HI R10, R12, R15, RZ, 0x3 ;  /* 0x0000000f0c0a7211 */ /* 0x000fe400078f18ff */
[----:B------:R-:W-:Y:S02]  /*0c60*/  SHF.R.S32.HI R3, RZ, 0x4, R2 ;  /* 0x00000004ff037819 */ /* 0x000fe40000011402 */
[----:B-1----:R-:W-:Y:S02]  /*0c70*/  SHF.R.S32.HI R4, RZ, 0x3, R10 ;  /* 0x00000003ff047819 */ /* 0x002fe4000001140a */
[C---:B------:R-:W-:Y:S02]  /*0c80*/  LEA.HI R0, R2.reuse, R3, RZ, 0x1 ;  /* 0x0000000302007211 */ /* 0x040fe400078f08ff */
[----:B------:R-:W-:Y:S01]  /*0c90*/  LOP3.LUT R2, R2, 0xfffffff0, RZ, 0xc0, !PT ;  /* 0xfffffff002027812 */ /* 0x000fe200078ec0ff */
[----:B------:R-:W-:Y:S01]  /*0ca0*/  IMAD.SHL.U32 R4, R4, 0x40, RZ ;  /* 0x0000004004047824 */ /* 0x000fe200078e00ff */
[----:B------:R-:W-:-:S02]  /*0cb0*/  LOP3.LUT R0, R0, 0xfffffffe, RZ, 0xc0, !PT ;  /* 0xfffffffe00007812 */ /* 0x000fc400078ec0ff */
[CC--:B------:R-:W-:Y:S02]  /*0cc0*/  LEA.HI R13, R12.reuse, R15.reuse, RZ, 0x2 ;  /* 0x0000000f0c0d7211 */ /* 0x0c0fe400078f10ff */
[----:B------:R-:W-:Y:S01]  /*0cd0*/  LEA.HI R9, R12, R15, RZ, 0x6 ;  /* 0x0000000f0c097211 */ /* 0x000fe200078f30ff */
[----:B------:R-:W-:Y:S01]  /*0ce0*/  IMAD.IADD R11, R3, 0x1, -R0 ;  /* 0x00000001030b7824 */ /* 0x000fe200078e0a00 */
[----:B------:R-:W-:Y:S01]  /*0cf0*/  LOP3.LUT R0, R10, 0xfffffff8, RZ, 0xc0, !PT ;  /* 0xfffffff80a007812 */ /* 0x000fe200078ec0ff */
[C---:B------:R-:W-:Y:S01]  /*0d00*/  IMAD.IADD R3, R15.reuse, 0x1, -R2 ;  /* 0x000000010f037824 */ /* 0x040fe200078e0a02 */
[--C-:B------:R-:W-:Y:S02]  /*0d10*/  SHF.R.S32.HI R14, RZ, 0x2, R13.reuse ;  /* 0x00000002ff0e7819 */ /* 0x100fe4000001140d */
[----:B------:R-:W-:Y:S01]  /*0d20*/  SHF.R.S32.HI R5, RZ, 0x1f, R13 ;  /* 0x0000001fff057819 */ /* 0x000fe2000001140d */
[----:B------:R-:W-:Y:S01]  /*0d30*/  IMAD.IADD R0, R15, 0x1, -R0 ;  /* 0x000000010f007824 */ /* 0x000fe200078e0a00 */
[----:B------:R-:W-:-:S02]  /*0d40*/  LOP3.LUT R2, R4, 0x1c0, RZ, 0xc0, !PT ;  /* 0x000001c004027812 */ /* 0x000fc400078ec0ff */
[----:B------:R-:W-:Y:S01]  /*0d50*/  SHF.R.S32.HI R8, RZ, 0x1f, R3 ;  /* 0x0000001fff087819 */ /* 0x000fe20000011403 */
[C---:B------:R-:W-:Y:S01]  /*0d60*/  IMAD.SHL.U32 R6, R0.reuse, 0x8, RZ ;  /* 0x0000000800067824 */ /* 0x040fe200078e00ff */
[----:B------:R-:W-:Y:S02]  /*0d70*/  LEA.HI R4, R5, R14, RZ, 0x3 ;  /* 0x0000000e05047211 */ /* 0x000fe400078f18ff */
[----:B------:R-:W-:Y:S02]  /*0d80*/  LOP3.LUT P4, RZ, R0, 0x2, RZ, 0xc0, !PT ;  /* 0x0000000200ff7812 */ /* 0x000fe4000788c0ff */
[----:B------:R-:W-:Y:S02]  /*0d90*/  LOP3.LUT R6, R2, 0x38, R6, 0xf8, !PT ;  /* 0x0000003802067812 */ /* 0x000fe400078ef806 */
[C---:B------:R-:W-:Y:S01]  /*0da0*/  LOP3.LUT P3, RZ, R0.reuse, 0x4, RZ, 0xc0, !PT ;  /* 0x0000000400ff7812 */ /* 0x040fe2000786c0ff */
[----:B------:R-:W-:Y:S01]  /*0db0*/  IMAD.SHL.U32 R0, R0, 0x40, RZ ;  /* 0x0000004000007824 */ /* 0x000fe200078e00ff */
[----:B------:R-:W-:-:S02]  /*0dc0*/  LEA.HI R8, R8, R3, RZ, 0x3 ;  /* 0x0000000308087211 */ /* 0x000fc400078f18ff */
[----:B------:R-:W-:Y:S02]  /*0dd0*/  SHF.R.U32.HI R2, RZ, 0x3, R2 ;  /* 0x00000003ff027819 */ /* 0x000fe40000011602 */
[----:B------:R-:W-:Y:S02]  /*0de0*/  LOP3.LUT R4, R4, 0xfffffff8, RZ, 0xc0, !PT ;  /* 0xfffffff804047812 */ /* 0x000fe400078ec0ff */
[----:B------:R-:W-:Y:S02]  /*0df0*/  LOP3.LUT R5, R8, 0xfffffff8, RZ, 0xc0, !PT ;  /* 0xfffffff808057812 */ /* 0x000fe400078ec0ff */
[----:B------:R-:W-:Y:S02]  /*0e00*/  LOP3.LUT R6, R6, R2, RZ, 0x3c, !PT ;  /* 0x0000000206067212 */ /* 0x000fe400078e3cff */
[----:B------:R-:W-:Y:S01]  /*0e10*/  LOP3.LUT R2, R0, 0x1c0, RZ, 0xc0, !PT ;  /* 0x000001c000027812 */ /* 0x000fe200078ec0ff */
[----:B------:R-:W-:Y:S02]  /*0e20*/  IMAD.IADD R0, R14, 0x1, -R4 ;  /* 0x000000010e007824 */ /* 0x000fe400078e0a04 */
[----:B------:R-:W-:Y:S01]  /*0e30*/  IMAD.IADD R7, R3, 0x1, -R5 ;  /* 0x0000000103077824 */ /* 0x000fe200078e0a05 */
[----:B------:R-:W-:Y:S01]  /*0e40*/  LOP3.LUT R5, R2, 0x8, R10, 0xf8, !PT ;  /* 0x0000000802057812 */ /* 0x000fe200078ef80a */
[----:B------:R-:W-:Y:S01]  /*0e50*/  IMAD.SHL.U32 R4, R9, 0x8, RZ ;  /* 0x0000000809047824 */ /* 0x000fe200078e00ff */
[----:B------:R-:W-:-:S02]  /*0e60*/  SHF.R.U32.HI R3, RZ, 0x3, R2 ;  /* 0x00000003ff037819 */ /* 0x000fc40000011602 */
[C---:B------:R-:W-:Y:S02]  /*0e70*/  LOP3.LUT R2, R0.reuse, 0x1, RZ, 0xc0, !PT ;  /* 0x0000000100027812 */ /* 0x040fe400078ec0ff */
[----:B------:R-:W-:Y:S01]  /*0e80*/  LOP3.LUT R10, R5, R3, RZ, 0x3c, !PT ;  /* 0x00000003050a7212 */ /* 0x000fe200078e3cff */
[----:B------:R-:W-:Y:S01]  /*0e90*/  IMAD.SHL.U32 R3, R0, 0x40, RZ ;  /* 0x0000004000037824 */ /* 0x000fe200078e00ff */
[----:B------:R-:W-:Y:S01]  /*0ea0*/  ISETP.NE.U32.AND P1, PT, R2, 0x1, PT ;  /* 0x000000010200780c */ /* 0x000fe20003f25070 */
[----:B------:R-:W-:Y:S01]  /*0eb0*/  IMAD.SHL.U32 R2, R7, 0x40, RZ ;  /* 0x0000004007027824 */ /* 0x000fe200078e00ff */
[----:B------:R-:W-:Y:S02]  /*0ec0*/  LEA.HI R9, R12, R15, RZ, 0x5 ;  /* 0x0000000f0c097211 */ /* 0x000fe400078f28ff */
[----:B------:R-:W-:Y:S01]  /*0ed0*/  LOP3.LUT R216, R6, 0x7ffffe00, R4, 0xf8, !PT ;  /* 0x7ffffe0006d87812 */ /* 0x000fe200078ef804 */
[----:B------:R-:W-:Y:S01]  /*0ee0*/  IMAD.SHL.U32 R4, R11, 0x8, RZ ;  /* 0x000000080b047824 */ /* 0x000fe200078e00ff */
[----:B------:R-:W-:-:S02]  /*0ef0*/  LOP3.LUT P2, RZ, R0, 0x4, RZ, 0xc0, !PT ;  /* 0x0000000400ff7812 */ /* 0x000fc4000784c0ff */
[----:B------:R-:W-:Y:S01]  /*0f00*/  LOP3.LUT P0, RZ, R0, 0x2, RZ, 0xc0, !PT ;  /* 0x0000000200ff7812 */ /* 0x000fe2000780c0ff */
[----:B------:R-:W-:Y:S01]  /*0f10*/  IMAD.SHL.U32 R216, R216, 0x2, RZ ;  /* 0x00000002d8d87824 */ /* 0x000fe200078e00ff */
[----:B------:R-:W-:Y:S02]  /*0f20*/  LOP3.LUT R0, R2, 0x1c0, RZ, 0xc0, !PT ;  /* 0x000001c002007812 */ /* 0x000fe400078ec0ff */
[----:B------:R-:W-:Y:S02]  /*0f30*/  SHF.R.S32.HI R5, RZ, 0x5, R9 ;  /* 0x00000005ff057819 */ /* 0x000fe40000011409 */
[----:B------:R-:W-:Y:S02]  /*0f40*/  LOP3.LUT R2, R13, 0xfffffffc, RZ, 0xc0, !PT ;  /* 0xfffffffc0d027812 */ /* 0x000fe400078ec0ff */
[----:B------:R-:W-:Y:S01]  /*0f50*/  LOP3.LUT R14, R3, 0x1c0, RZ, 0xc0, !PT ;  /* 0x000001c0030e7812 */ /* 0x000fe200078ec0ff */
[----:B------:R-:W-:Y:S01]  /*0f60*/  IMAD.SHL.U32 R6, R5, 0x400, RZ ;  /* 0x0000040005067824 */ /* 0x000fe200078e00ff */
[----:B------:R-:W-:-:S02]  /*0f70*/  LOP3.LUT R4, R0, 0x8, R4, 0xf8, !PT ;  /* 0x0000000800047812 */ /* 0x000fc400078ef804 */
[----:B------:R-:W-:Y:S01]  /*0f80*/  SHF.R.U32.HI R3, RZ, 0x3, R0 ;  /* 0x00000003ff037819 */ /* 0x000fe20000011600 */
[----:B------:R-:W-:Y:S01]  /*0f90*/  IMAD.IADD R0, R15, 0x1, -R2 ;  /* 0x000000010f007824 */ /* 0x000fe200078e0a02 */
[----:B------:R-:W-:Y:S01]  /*0fa0*/  SHF.R.U32.HI R9, RZ, 0x3, R14 ;  /* 0x00000003ff097819 */ /* 0x000fe2000001160e */
[----:B------:R-:W-:Y:S01]  /*0fb0*/  IMAD.SHL.U32 R2, R8, 0x40, RZ ;  /* 0x0000004008027824 */ /* 0x000fe200078e00ff */
[----:B------:R-:W-:Y:S01]  /*0fc0*/  LOP3.LUT R5, R4, R3, RZ, 0x3c, !PT ;  /* 0x0000000304057212 */ /* 0x000fe200078e3cff */
[----:B------:R-:W-:Y:S01]  /*0fd0*/  IMAD R4, R0, 0x2, R6 ;  /* 0x0000000200047824 */ /* 0x000fe200078e0206 */
[----:B------:R-:W-:Y:S01]  /*0fe0*/  LOP3.LUT R3, R9, R14, RZ, 0xfc, !PT ;  /* 0x0000000e09037212 */ /* 0x000fe200078efcff */
[----:B------:R-:W-:Y:S01]  /*0ff0*/  STL [R1+0x54], R14 ;  /* 0x0000540e01007387 */ /* 0x000fe20000100800 */
[----:B------:R-:W-:Y:S01]  /*1000*/  LOP3.LUT R2, R2, 0xfffffe00, RZ, 0xc0, !PT ;  /* 0xfffffe0002027812 */ /* 0x000fe200078ec0ff */
[----:B------:R-:W-:Y:S01]  /*1010*/  IMAD R0, R11, 0x200, R10 ;  /* 0x000002000b007824 */ /* 0x000fe200078e020a */
[----:B------:R-:W-:Y:S01]  /*1020*/  LOP3.LUT P6, RZ, R7, 0x2, RZ, 0xc0, !PT ;  /* 0x0000000207ff7812 */ /* 0x000fe200078cc0ff */
[----:B------:R1:W-:Y:S01]  /*1030*/  STL [R1+0x5c], R9 ;  /* 0x00005c0901007387 */ /* 0x0003e20000100800 */
[----:B------:R-:W-:Y:S01]  /*1040*/  IMAD.IADD R3, R4, 0x1, R3 ;  /* 0x0000000104037824 */ /* 0x000fe200078e0203 */
[CC--:B------:R-:W-:Y:S01]  /*1050*/  IADD3 R4, R5.reuse, R2.reuse, R6 ;  /* 0x0000000205047210 */ /* 0x0c0fe20007ffe006 */
[----:B------:R-:W-:Y:S01]  /*1060*/  IMAD.MOV.U32 R8, RZ, RZ, -0x10 ;  /* 0xfffffff0ff087424 */ /* 0x000fe200078e00ff */
[----:B------:R-:W-:Y:S01]  /*1070*/  LOP3.LUT R5, R5, R2, RZ, 0xfc, !PT ;  /* 0x0000000205057212 */ /* 0x000fe200078efcff */
[----:B------:R-:W-:Y:S01]  /*1080*/  IMAD.MOV.U32 R2, RZ, RZ, 0x20 ;  /* 0x00000020ff027424 */ /* 0x000fe200078e00ff */
[----:B------:R-:W-:-:S02]  /*1090*/  LEA R200, R0, 0x2900, 0x1 ;  /* 0x0000290000c87811 */ /* 0x000fc400078e08ff */
[----:B------:R-:W-:Y:S02]  /*10a0*/  LEA R12, R3, 0x80, 0x1 ;  /* 0x00000080030c7811 */ /* 0x000fe400078e08ff */
[C---:B------:R-:W-:Y:S02]  /*10b0*/  IADD3 R211, R200.reuse, 0x20, RZ ;  /* 0x00000020c8d37810 */ /* 0x040fe40007ffe0ff */
[----:B------:R-:W-:Y:S01]  /*10c0*/  LOP3.LUT P5, RZ, R7, 0x4, RZ, 0xc0, !PT ;  /* 0x0000000407ff7812 */ /* 0x000fe200078ac0ff */
[----:B------:R-:W-:Y:S01]  /*10d0*/  STL [R1+0x50], R12 ;  /* 0x0000500c01007387 */ /* 0x000fe20000100800 */
[----:B------:R-:W-:Y:S02]  /*10e0*/  @P4 IADD3 R211, R200, -0x20, RZ ;  /* 0xffffffe0c8d34810 */ /* 0x000fe40007ffe0ff */
[----:B------:R-:W-:Y:S02]  /*10f0*/  SEL R7, R2, 0xffffffe0, !P0 ;  /* 0xffffffe002077807 */ /* 0x000fe40004000000 */
[----:B------:R-:W-:-:S02]  /*1100*/  SEL R8, R8, 0x10, !P1 ;  /* 0x0000001008087807 */ /* 0x000fc40004800000 */
[----:B------:R-:W-:Y:S02]  /*1110*/  LEA R207, R4, 0x5100, 0x1 ;  /* 0x0000510004cf7811 */ /* 0x000fe400078e08ff */
[----:B------:R-:W-:Y:S02]  /*1120*/  LEA R201, R5, 0x100, 0x1 ;  /* 0x0000010005c97811 */ /* 0x000fe400078e08ff */
[----:B------:R-:W-:Y:S01]  /*1130*/  SEL R2, R2, 0xffffffe0, !P6 ;  /* 0xffffffe002027807 */ /* 0x000fe20007000000 */
[----:B-1----:R-:W-:Y:S01]  /*1140*/  IMAD.MOV.U32 R9, RZ, RZ, 0x40 ;  /* 0x00000040ff097424 */ /* 0x002fe200078e00ff */
[C---:B------:R-:W-:Y:S02]  /*1150*/  IADD3 R215, R211.reuse, 0x800, RZ ;  /* 0x00000800d3d77810 */ /* 0x040fe40007ffe0ff */
[----:B------:R-:W-:Y:S01]  /*1160*/  IADD3 R214, R211, 0x1000, RZ ;  /* 0x00001000d3d67810 */ /* 0x000fe20007ffe0ff */
[----:B------:R-:W-:Y:S01]  /*1170*/  IMAD.IADD R210, R207, 0x1, R2 ;  /* 0x00000001cfd27824 */ /* 0x000fe200078e0202 */
[C---:B------:R-:W-:Y:S01]  /*1180*/  SEL R6, R9.reuse, 0xffffffc0, !P2 ;  /* 0xffffffc009067807 */ /* 0x040fe20005000000 */
[----:B------:R-:W-:Y:S01]  /*1190*/  IMAD.IADD R205, R2, 0x1, R201 ;  /* 0x0000000102cd7824 */ /* 0x000fe200078e02c9 */
[----:B------:R-:W-:-:S02]  /*11a0*/  SEL R0, R9, 0xffffffc0, !P3 ;  /* 0xffffffc009007807 */ /* 0x000fc40005800000 */
[----:B------:R-:W-:Y:S01]  /*11b0*/  SEL R3, R9, 0xffffffc0, !P5 ;  /* 0xffffffc009037807 */ /* 0x000fe20006800000 */
[----:B------:R-:W-:Y:S01]  /*11c0*/  IMAD.IADD R6, R12, 0x1, R6 ;  /* 0x000000010c067824 */ /* 0x000fe200078e0206 */
[C---:B------:R-:W-:Y:S01]  /*11d0*/  IADD3 R213, R211.reuse, 0x1800, RZ ;  /* 0x00001800d3d57810 */ /* 0x040fe20007ffe0ff */
[----:B------:R-:W-:Y:S01]  /*11e0*/  IMAD.IADD R206, R200, 0x1, R0 ;  /* 0x00000001c8ce7824 */ /* 0x000fe200078e0200 */
[----:B------:R-:W-:Y:S01]  /*11f0*/  IADD3 R212, R211, 0x2000, RZ ;  /* 0x00002000d3d47810 */ /* 0x000fe20007ffe0ff */
[----:B------:R-:W-:Y:S01]  /*1200*/  IMAD.IADD R203, R0, 0x1, R211 ;  /* 0x0000000100cb7824 */ /* 0x000fe200078e02d3 */
[----:B------:R-:W-:Y:S01]  /*1210*/  STL [R1+0x58], R6 ;  /* 0x0000580601007387 */ /* 0x000fe20000100800 */
[----:B------:R-:W-:Y:S02]  /*1220*/  IMAD.IADD R0, R7, 0x1, R6 ;  /* 0x0000000107007824 */ /* 0x000fe400078e0206 */
[----:B------:R-:W-:Y:S02]  /*1230*/  IMAD.IADD R208, R207, 0x1, R3 ;  /* 0x00000001cfd07824 */ /* 0x000fe400078e0203 */
[----:B------:R-:W-:Y:S01]  /*1240*/  IMAD.IADD R202, R3, 0x1, R201 ;  /* 0x0000000103ca7824 */ /* 0x000fe200078e02c9 */
[----:B------:R1:W-:Y:S01]  /*1250*/  STL [R1+0x60], R0 ;  /* 0x0000600001007387 */ /* 0x0003e20000100800 */
[----:B------:R-:W-:-:S02]  /*1260*/  IMAD.IADD R209, R2, 0x1, R208 ;  /* 0x0000000102d17824 */ /* 0x000fc400078e02d0 */
[----:B------:R-:W-:Y:S02]  /*1270*/  IMAD.IADD R204, R2, 0x1, R202 ;  /* 0x0000000102cc7824 */ /* 0x000fe400078e02ca */
[----:B-1----:R-:W-:-:S05]  /*1280*/  IMAD.IADD R0, R8, 0x1, R0 ;  /* 0x0000000108007824 */ /* 0x002fca00078e0200 */
[----:B------:R1:W-:Y:S02]  /*1290*/  STL [R1+0x64], R0 ;  /* 0x0000640001007387 */ /* 0x0003e40000100800 */
.L_x_380:
[----:B-1----:R-:W2:Y:S01]  /*12a0*/  LDL R0, [R1+0x3c] ;  /* 0x00003c0001007983 */ /* 0x002ea20000100800 */
[----:B------:R-:W-:Y:S01]  /*12b0*/  IMAD.MOV.U32 R14, RZ, RZ, 0x4 ;  /* 0x00000004ff0e7424 */ /* 0x000fe200078e00ff */
[----:B------:R-:W-:Y:S02]  /*12c0*/  ISETP.NE.U32.AND P4, PT, RZ, c[0x0][0x360], PT ;  /* 0x0000d800ff007a0c */ /* 0x000fe40003f85070 */
[----:B------:R-:W-:Y:S01]  /*12d0*/  ISETP.NE.U32.AND P0, PT, RZ, c[0x0][0x370], PT ;  /* 0x0000dc00ff007a0c */ /* 0x000fe20003f05070 */
[----:B------:R-:W3:Y:S01]  /*12e0*/  LDL R9, [R1+0x38] ;  /* 0x0000380001097983 */ /* 0x000ee20000100800 */
[----:B------:R-:W-:Y:S01]  /*12f0*/  ISETP.NE.AND.EX P4, PT, RZ, c[0x0][0x364], PT, P4 ;  /* 0x0000d900ff007a0c */ /* 0x000fe20003f85340 */
[----:B--2---:R-:W-:-:S05]  /*1300*/  IMAD.WIDE R2, R0, R14, c[0x0][0x588] ;  /* 0x0001620000027625 */ /* 0x004fca00078e020e */
[----:B------:R-:W2:Y:S01]  /*1310*/  LDG.E R42, [R2.64] ;  /* 0x00000008022a7981 */ /* 0x000ea2000c1e1900 */
[----:B------:R-:W-:Y:S01]  /*1320*/  ISETP.NE.AND.EX P2, PT, RZ, c[0x0][0x374], PT, P0 ;  /* 0x0000dd00ff007a0c */ /* 0x000fe20003f45300 */
[----:B------:R-:W-:Y:S01]  /*1330*/  CS2R R160, SRZ ;  /* 0x0000000000a07805 */ /* 0x000fe2000001ff00 */
[----:B------:R-:W-:Y:S02]  /*1340*/  ISETP.NE.U32.AND P3, PT, RZ, c[0x0][0x348], PT ;  /* 0x0000d200ff007a0c */ /* 0x000fe40003f65070 */
[----:B------:R-:W-:Y:S02]  /*1350*/  ISETP.NE.U32.AND P5, PT, RZ, c[0x0][0x358], PT ;  /* 0x0000d600ff007a0c */ /* 0x000fe40003fa5070 */
[----:B------:R-:W-:Y:S02]  /*1360*/  ISETP.NE.AND.EX P3, PT, RZ, c[0x0][0x34c], PT, P3 ;  /* 0x0000d300ff007a0c */ /* 0x000fe40003f65330 */
[----:B------:R-:W-:Y:S01]  /*1370*/  ISETP.NE.AND.EX P5, PT, RZ, c[0x0][0x35c], PT, P5 ;  /* 0x0000d700ff007a0c */ /* 0x000fe20003fa5350 */
[----:B------:R-:W-:-:S02]  /*1380*/  IMAD.MOV.U32 R159, RZ, RZ, RZ ;  /* 0x000000ffff9f7224 */ /* 0x000fc400078e00ff */
[----:B------:R-:W-:Y:S01]  /*1390*/  IMAD.MOV.U32 R12, RZ, RZ, RZ ;  /* 0x000000ffff0c7224 */ /* 0x000fe200078e00ff */
[----:B--2---:R-:W-:Y:S02]  /*13a0*/  SHF.R.S32.HI R137, RZ, 0x1f, R42 ;  /* 0x0000001fff897819 */ /* 0x004fe4000001142a */
[C---:B------:R-:W-:Y:S02]  /*13b0*/  @P4 LEA R2, P0, R42.reuse, c[0x0][0x360], 0x2 ;  /* 0x0000d8002a024a11 */ /* 0x040fe400078010ff */
[C---:B------:R-:W-:Y:S02]  /*13c0*/  @P2 LEA R4, P1, R42.reuse, c[0x0][0x370], 0x2 ;  /* 0x0000dc002a042a11 */ /* 0x040fe400078210ff */
[C-C-:B------:R-:W-:Y:S02]  /*13d0*/  @P4 LEA.HI.X R3, R42.reuse, c[0x0][0x364], R137.reuse, 0x2, P0 ;  /* 0x0000d9002a034a11 */ /* 0x140fe400000f1489 */
[----:B------:R-:W-:Y:S02]  /*13e0*/  ISETP.NE.U32.AND P0, PT, RZ, c[0x0][0x350], PT ;  /* 0x0000d400ff007a0c */ /* 0x000fe40003f05070 */
[----:B------:R-:W-:Y:S01]  /*13f0*/  @P2 LEA.HI.X R5, R42, c[0x0][0x374], R137, 0x2, P1 ;  /* 0x0000dd002a052a11 */ /* 0x000fe200008f1489 */
[----:B------:R1:W5:Y:S01]  /*1400*/  @P4 LDG.E R164, [R2.64] ;  /* 0x0000000802a44981 */ /* 0x000362000c1e1900 */
[----:B------:R-:W-:-:S03]  /*1410*/  ISETP.NE.AND.EX P6, PT, RZ, c[0x0][0x354], PT, P0 ;  /* 0x0000d500ff007a0c */ /* 0x000fc60003fc5300 */
[----:B------:R2:W5:Y:S01]  /*1420*/  @P2 LDG.E R161, [R4.64] ;  /* 0x0000000804a12981 */ /* 0x000562000c1e1900 */
[----:B------:R-:W-:-:S04]  /*1430*/  LEA R6, P2, R42, c[0x0][0x348], 0x2 ;  /* 0x0000d2002a067a11 */ /* 0x000fc800078410ff */
[----:B------:R-:W-:-:S05]  /*1440*/  LEA.HI.X R7, R42, c[0x0][0x34c], R137, 0x2, P2 ;  /* 0x0000d3002a077a11 */ /* 0x000fca00010f1489 */
[----:B------:R4:W5:Y:S01]  /*1450*/  @P3 LDG.E R159, [R6.64] ;  /* 0x00000008069f3981 */ /* 0x000962000c1e1900 */
[C---:B-1----:R-:W-:Y:S02]  /*1460*/  LEA R2, P0, R42.reuse, c[0x0][0x358], 0x2 ;  /* 0x0000d6002a027a11 */ /* 0x042fe400078010ff */
[C---:B--2---:R-:W-:Y:S02]  /*1470*/  LEA R4, P1, R42.reuse, c[0x0][0x350], 0x2 ;  /* 0x0000d4002a047a11 */ /* 0x044fe400078210ff */
[C-C-:B------:R-:W-:Y:S02]  /*1480*/  LEA.HI.X R3, R42.reuse, c[0x0][0x35c], R137.reuse, 0x2, P0 ;  /* 0x0000d7002a037a11 */ /* 0x140fe400000f1489 */
[----:B------:R-:W-:-:S03]  /*1490*/  LEA.HI.X R5, R42, c[0x0][0x354], R137, 0x2, P1 ;  /* 0x0000d5002a057a11 */ /* 0x000fc600008f1489 */
[----:B------:R4:W5:Y:S04]  /*14a0*/  @P5 LDG.E R12, [R2.64] ;  /* 0x00000008020c5981 */ /* 0x000968000c1e1900 */
[----:B------:R4:W5:Y:S01]  /*14b0*/  @P6 LDG.E R160, [R4.64] ;  /* 0x0000000804a06981 */ /* 0x000962000c1e1900 */
[----:B---3--:R-:W-:-:S03]  /*14c0*/  LOP3.LUT R40, R9, 0xffff, RZ, 0xc0, !PT ;  /* 0x0000ffff09287812 */ /* 0x008fc600078ec0ff */
[----:B------:R4:W-:Y:S04]  /*14d0*/  STL [R1+0x10], R42 ;  /* 0x0000102a01007387 */ /* 0x0009e80000100800 */
[----:B------:R4:W-:Y:S01]  /*14e0*/  STL [R1+0x40], R40 ;  /* 0x0000402801007387 */ /* 0x0009e20000100800 */
[----:B------:R-:W-:Y:S01]  /*14f0*/  YIELD ;  /* 0x0000000000007946 */ /* 0x000fe20003800000 */
[----:B------:R-:W-:Y:S01]  /*1500*/  P2R R13, PR, RZ, 0x40 ;  /* 0x00000040ff0d7803 */ /* 0x000fe20000000000 */
[----:B------:R-:W-:Y:S05]  /*1510*/  @P4 BRA `(.L_x_211) ;  /* 0x0000005000004947 */ /* 0x000fea0003800000 */
[----:B-----5:R-:W-:Y:S01]  /*1520*/  MOV R164, c[0x0][0x168] ;  /* 0x00005a0000a47a02 */ /* 0x020fe20000000f00 */
[----:B------:R-:W-:Y:S05]  /*1530*/  @!P3 BRA `(.L_x_211) ;  /* 0x000000300000b947 */ /* 0x000fea0003800000 */
[----:B------:R-:W2:Y:S04]  /*1540*/  LDG.E R8, [R6.64] ;  /* 0x0000000806087981 */ /* 0x000ea8000c1e1900 */
[----:B------:R-:W2:Y:S02]  /*1550*/  LDG.E R0, [R6.64+0x4] ;  /* 0x0000040806007981 */ /* 0x000ea4000c1e1900 */
[----:B--2---:R-:W-:-:S02]  /*1560*/  IADD3 R164, -R8, R0, RZ ;  /* 0x0000000008a47210 */ /* 0x004fc40007ffe1ff */
.L_x_211:
[----:B------:R-:W-:-:S04]  /*1570*/  ISETP.NE.U32.AND P0, PT, RZ, c[0x0][0x368], PT ;  /* 0x0000da00ff007a0c */ /* 0x000fc80003f05070 */
[----:B------:R-:W-:-:S13]  /*1580*/  ISETP.NE.AND.EX P0, PT, RZ, c[0x0][0x36c], PT, P0 ;  /* 0x0000db00ff007a0c */ /* 0x000fda0003f05300 */
[----:B------:R-:W-:Y:S05]  /*1590*/  @!P0 BRA `(.L_x_212) ;  /* 0x0000004000008947 */ /* 0x000fea0003800000 */
[----:B----4-:R-:W-:-:S04]  /*15a0*/  LEA R4, P0, R42, c[0x0][0x368], 0x2 ;  /* 0x0000da002a047a11 */ /* 0x010fc800078010ff */
[----:B------:R-:W-:-:S05]  /*15b0*/  LEA.HI.X R5, R42, c[0x0][0x36c], R137, 0x2, P0 ;  /* 0x0000db002a057a11 */ /* 0x000fca00000f1489 */
[----:B------:R1:W5:Y:S01]  /*15c0*/  LDG.E R11, [R4.64] ;  /* 0x00000008040b7981 */ /* 0x000362000c1e1900 */
[----:B------:R-:W-:Y:S05]  /*15d0*/  BRA `(.L_x_213) ;  /* 0x0000005000007947 */ /* 0x000fea0003800000 */
.L_x_212:
[----:B------:R-:W-:Y:S01]  /*15e0*/  MOV R11, c[0x0][0x1d0] ;  /* 0x00007400000b7a02 */ /* 0x000fe20000000f00 */
[----:B------:R-:W-:Y:S05]  /*15f0*/  @!P6 BRA `(.L_x_213) ;  /* 0x000000300000e947 */ /* 0x000fea0003800000 */
[----:B----4-:R-:W2:Y:S04]  /*1600*/  LDG.E R6, [R4.64] ;  /* 0x0000000804067981 */ /* 0x010ea8000c1e1900 */
[----:B------:R-:W2:Y:S02]  /*1610*/  LDG.E R0, [R4.64+0x4] ;  /* 0x0000040804007981 */ /* 0x000ea4000c1e1900 */
[----:B--2---:R-:W-:Y:S02]  /*1620*/  IADD3 R11, -R6, R0, RZ ;  /* 0x00000000060b7210 */ /* 0x004fe40007ffe1ff */
.L_x_213:
[----:B-1--4-:R1:W2:Y:S04]  /*1630*/  @P5 LDG.E R5, [R2.64] ;  /* 0x0000000802055981 */ /* 0x0122a8000c1e1900 */
[----:B------:R1:W2:Y:S01]  /*1640*/  @P5 LDG.E R4, [R2.64+0x4] ;  /* 0x0000040802045981 */ /* 0x0002a2000c1e1900 */
[----:B------:R-:W-:Y:S01]  /*1650*/  ISETP.NE.U32.AND P0, PT, RZ, c[0x0][0x378], PT ;  /* 0x0000de00ff007a0c */ /* 0x000fe20003f05070 */
[----:B-----5:R-:W-:-:S03]  /*1660*/  IMAD.MOV.U32 R136, RZ, RZ, R11 ;  /* 0x000000ffff887224 */ /* 0x020fc600078e000b */
[----:B------:R-:W-:Y:S01]  /*1670*/  ISETP.NE.AND.EX P1, PT, RZ, c[0x0][0x37c], PT, P0 ;  /* 0x0000df00ff007a0c */ /* 0x000fe20003f25300 */
[----:B------:R-:W-:-:S12]  /*1680*/  IMAD.MOV.U32 R0, RZ, RZ, c[0x0][0x228] ;  /* 0x00008a00ff007624 */ /* 0x000fd800078e00ff */
[----:B-1----:R-:W-:-:S04]  /*1690*/  @P1 LEA R2, P0, R42, c[0x0][0x378], 0x2 ;  /* 0x0000de002a021a11 */ /* 0x002fc800078010ff */
[----:B------:R-:W-:-:S05]  /*16a0*/  @P1 LEA.HI.X R3, R42, c[0x0][0x37c], R137, 0x2, P0 ;  /* 0x0000df002a031a11 */ /* 0x000fca00000f1489 */
[----:B------:R1:W5:Y:S01]  /*16b0*/  @P1 LDG.E R136, [R2.64] ;  /* 0x0000000802881981 */ /* 0x000362000c1e1900 */
[----:B------:R-:W-:Y:S01]  /*16c0*/  IMAD.IADD R6, R11, 0x1, -R161 ;  /* 0x000000010b067824 */ /* 0x000fe200078e0aa1 */
[----:B------:R-:W-:Y:S01]  /*16d0*/  BSSY B0, `(.L_x_214) ;  /* 0x0000030000007945 */ /* 0x000fe20003800000 */
[C---:B-1----:R-:W-:Y:S02]  /*16e0*/  LOP3.LUT R2, R9.reuse, 0xff000000, RZ, 0xc0, !PT ;  /* 0xff00000009027812 */ /* 0x042fe400078ec0ff */
[----:B------:R-:W-:Y:S01]  /*16f0*/  LOP3.LUT R3, R9, 0xff0000, RZ, 0xc0, !PT ;  /* 0x00ff000009037812 */ /* 0x000fe200078ec0ff */
[----:B--2---:R-:W-:Y:S01]  /*1700*/  @P5 IMAD.IADD R0, R4, 0x1, -R5 ;  /* 0x0000000104005824 */ /* 0x004fe200078e0a05 */
[----:B------:R-:W-:-:S03]  /*1710*/  SHF.R.U32.HI R4, RZ, 0x8, R2 ;  /* 0x00000008ff047819 */ /* 0x000fc60000011602 */
[----:B------:R-:W-:Y:S01]  /*1720*/  IMAD.IADD R172, R6, 0x1, R0 ;  /* 0x0000000106ac7824 */ /* 0x000fe200078e0200 */
[----:B------:R-:W-:-:S04]  /*1730*/  LEA.HI R4, R3, R4, RZ, 0x10 ;  /* 0x0000000403047211 */ /* 0x000fc800078f80ff */
[----:B------:R-:W-:Y:S02]  /*1740*/  SHF.R.U32.HI R5, RZ, 0x10, R4 ;  /* 0x00000010ff057819 */ /* 0x000fe40000011604 */
[----:B------:R-:W-:Y:S02]  /*1750*/  LOP3.LUT R15, R4, 0xff, RZ, 0xc0, !PT ;  /* 0x000000ff040f7812 */ /* 0x000fe400078ec0ff */
[C---:B------:R-:W-:Y:S01]  /*1760*/  IADD3 R2, R172.reuse, 0x4f, RZ ;  /* 0x0000004fac027810 */ /* 0x040fe20007ffe0ff */
[----:B------:R1:W-:Y:S01]  /*1770*/  STL [R1+0x48], R5 ;  /* 0x0000480501007387 */ /* 0x0003e20000100800 */
[----:B------:R-:W-:Y:S02]  /*1780*/  ISETP.GE.AND P0, PT, R172, 0x1, PT ;  /* 0x00000001ac00780c */ /* 0x000fe40003f06270 */
[----:B------:R-:W-:Y:S01]  /*1790*/  ISETP.NE.AND P1, PT, R5, RZ, PT ;  /* 0x000000ff0500720c */ /* 0x000fe20003f25270 */
[----:B------:R1:W-:Y:S01]  /*17a0*/  STL [R1+0x4c], R15 ;  /* 0x00004c0f01007387 */ /* 0x0003e20000100800 */
[----:B------:R-:W-:-:S02]  /*17b0*/  IMAD.HI R2, R2, 0x66666667, RZ ;  /* 0x6666666702027827 */ /* 0x000fc400078e02ff */
[----:B------:R-:W-:-:S03]  /*17c0*/  SEL R133, R5, c[0x0][0x338], P1 ;  /* 0x0000ce0005857a07 */ /* 0x000fc60000800000 */
[----:B------:R-:W-:-:S04]  /*17d0*/  SHF.R.U32.HI R3, RZ, 0x1f, R2 ;  /* 0x0000001fff037819 */ /* 0x000fc80000011602 */
[----:B------:R-:W-:Y:S01]  /*17e0*/  LEA.HI.SX32 R152, R2, R3, 0x1b ;  /* 0x0000000302987211 */ /* 0x000fe200078fdaff */
[----:B------:R-:W-:Y:S01]  /*17f0*/  IMAD.MOV.U32 R2, RZ, RZ, RZ ;  /* 0x000000ffff027224 */ /* 0x000fe200078e00ff */
[----:B------:R-:W-:Y:S05]  /*1800*/  @!P0 BRA `(.L_x_215) ;  /* 0x000001c000008947 */ /* 0x000fea0003800000 */
        /* <DEDUP_REMOVED lines=11> */
[----:B------:R-:W-:Y:S02]  /*18c0*/  IMAD.MOV.U32 R4, RZ, RZ, RZ ;  /* 0x000000ffff047224 */ /* 0x000fe400078e00ff */
        /* <DEDUP_REMOVED lines=16> */
.L_x_215:
[----:B------:R-:W-:Y:S05]  /*19d0*/  BSYNC B0 ;  /* 0x0000000000007941 */ /* 0x000fea0003800000 */
.L_x_214:
[----:B------:R-:W2:Y:S01]  /*19e0*/  LDL R39, [R1+0x54] ;  /* 0x0000540001277983 */ /* 0x000ea20000100800 */
[----:B------:R-:W-:-:S03]  /*19f0*/  IMAD R3, R15, R2, RZ ;  /* 0x000000020f037224 */ /* 0x000fc600078e02ff */
[----:B------:R-:W3:Y:S01]  /*1a00*/  LDL R38, [R1+0x5c] ;  /* 0x00005c0001267983 */ /* 0x000ee20000100800 */
[----:B------:R-:W-:-:S03]  /*1a10*/  IMAD.IADD R2, R3, 0x1, R2 ;  /* 0x0000000103027824 */ /* 0x000fc600078e0202 */
[----:B-1----:R-:W1:Y:S02]  /*1a20*/  S2R R15, SR_TID.X ;  /* 0x00000000000f7919 */ /* 0x002e640000002100 */
[----:B------:R-:W-:Y:S01]  /*1a30*/  IMNMX R2, R152, R2, PT ;  /* 0x0000000298027217 */ /* 0x000fe20003800200 */
[----:B------:R-:W-:-:S04]  /*1a40*/  IMAD R3, R3, 0x50, -R6 ;  /* 0x0000005003037824 */ /* 0x000fc800078e0a06 */
[----:B------:R-:W-:Y:S01]  /*1a50*/  IMAD R2, R2, 0x50, -R6 ;  /* 0x0000005002027824 */ /* 0x000fe200078e0a06 */
[----:B------:R-:W-:-:S04]  /*1a60*/  IMNMX R3, RZ, R3, !PT ;  /* 0x00000003ff037217 */ /* 0x000fc80007800200 */
[----:B------:R-:W-:-:S04]  /*1a70*/  IMNMX R2, R2, R0, PT ;  /* 0x0000000002027217 */ /* 0x000fc80003800200 */
[----:B------:R-:W-:Y:S02]  /*1a80*/  ISETP.GT.AND P0, PT, R2, R3, PT ;  /* 0x000000030200720c */ /* 0x000fe40003f04270 */
[--C-:B-1----:R-:W-:Y:S02]  /*1a90*/  SHF.R.S32.HI R7, RZ, 0x1f, R15.reuse ;  /* 0x0000001fff077819 */ /* 0x102fe4000001140f */
[----:B------:R-:W-:Y:S02]  /*1aa0*/  SHF.R.S32.HI R41, RZ, 0x1f, R15 ;  /* 0x0000001fff297819 */ /* 0x000fe4000001140f */
[-C--:B------:R-:W-:Y:S02]  /*1ab0*/  LEA.HI R8, R7, R15.reuse, RZ, 0x2 ;  /* 0x0000000f07087211 */ /* 0x080fe400078f10ff */
[----:B------:R-:W-:Y:S02]  /*1ac0*/  LEA.HI R41, R41, R15, RZ, 0x2 ;  /* 0x0000000f29297211 */ /* 0x000fe400078f10ff */
[----:B------:R-:W-:-:S02]  /*1ad0*/  SHF.R.S32.HI R6, RZ, 0x1f, R8 ;  /* 0x0000001fff067819 */ /* 0x000fc40000011408 */
[----:B------:R-:W-:Y:S02]  /*1ae0*/  SHF.R.S32.HI R41, RZ, 0x2, R41 ;  /* 0x00000002ff297819 */ /* 0x000fe40000011429 */
[----:B------:R-:W-:Y:S01]  /*1af0*/  @P0 IADD3 R2, R2, 0x4f, RZ ;  /* 0x0000004f02020810 */ /* 0x000fe20007ffe0ff */
[----:B------:R-:W-:Y:S01]  /*1b00*/  IMAD.WIDE.U32 R4, R3, -0x33333333, RZ ;  /* 0xcccccccd03047825 */ /* 0x000fe200078e00ff */
[----:B------:R-:W-:-:S03]  /*1b10*/  LEA.HI R3, R6, R41, RZ, 0x3 ;  /* 0x0000002906037211 */ /* 0x000fc600078f18ff */
[----:B------:R-:W-:Y:S01]  /*1b20*/  @P0 IMAD.HI R2, R2, 0x66666667, RZ ;  /* 0x6666666702020827 */ /* 0x000fe200078e02ff */
[----:B------:R-:W-:Y:S02]  /*1b30*/  LOP3.LUT R3, R3, 0xfffffff8, RZ, 0xc0, !PT ;  /* 0xfffffff803037812 */ /* 0x000fe400078ec0ff */
[----:B------:R-:W-:Y:S02]  /*1b40*/  SHF.R.U32.HI R127, RZ, 0x6, R5 ;  /* 0x00000006ff7f7819 */ /* 0x000fe40000011605 */
[----:B------:R-:W-:Y:S02]  /*1b50*/  @P0 SHF.R.U32.HI R5, RZ, 0x1f, R2 ;  /* 0x0000001fff050819 */ /* 0x000fe40000011602 */
[C---:B------:R-:W-:Y:S01]  /*1b60*/  IADD3 R150, R41.reuse, 0x40, RZ ;  /* 0x0000004029967810 */ /* 0x040fe20007ffe0ff */
[C---:B------:R-:W-:Y:S01]  /*1b70*/  IMAD.IADD R3, R41.reuse, 0x1, -R3 ;  /* 0x0000000129037824 */ /* 0x040fe200078e0a03 */
[----:B------:R-:W-:Y:S01]  /*1b80*/  IADD3 R148, R41, 0x20, RZ ;  /* 0x0000002029947810 */ /* 0x000fe20007ffe0ff */
[----:B------:R-:W-:Y:S01]  /*1b90*/  IMAD.MOV.U32 R4, RZ, RZ, R127 ;  /* 0x000000ffff047224 */ /* 0x000fe200078e007f */
[----:B------:R-:W-:Y:S01]  /*1ba0*/  @P0 LEA.HI.SX32 R4, R2, R5, 0x1b ;  /* 0x0000000502040211 */ /* 0x000fe200078fdaff */
[----:B------:R-:W-:Y:S01]  /*1bb0*/  IMAD.SHL.U32 R2, R150, 0x40, RZ ;  /* 0x0000004096027824 */ /* 0x000fe200078e00ff */
[----:B------:R-:W-:-:S02]  /*1bc0*/  LOP3.LUT R5, R8, 0xfffffffc, RZ, 0xc0, !PT ;  /* 0xfffffffc08057812 */ /* 0x000fc400078ec0ff */
[----:B------:R-:W-:Y:S01]  /*1bd0*/  LOP3.LUT P1, RZ, R3, 0x4, RZ, 0xc0, !PT ;  /* 0x0000000403ff7812 */ /* 0x000fe2000782c0ff */
[----:B------:R-:W-:Y:S01]  /*1be0*/  IMAD.SHL.U32 R3, R148, 0x40, RZ ;  /* 0x0000004094037824 */ /* 0x000fe200078e00ff */
[-C--:B------:R-:W-:Y:S02]  /*1bf0*/  LEA.HI R189, R7, R15.reuse, RZ, 0x5 ;  /* 0x0000000f07bd7211 */ /* 0x080fe400078f28ff */
[----:B------:R-:W-:Y:S01]  /*1c00*/  LOP3.LUT R151, R2, 0x1c0, RZ, 0xc0, !PT ;  /* 0x000001c002977812 */ /* 0x000fe200078ec0ff */
[----:B------:R-:W-:Y:S01]  /*1c10*/  IMAD.IADD R2, R15, 0x1, -R5 ;  /* 0x000000010f027824 */ /* 0x000fe200078e0a05 */
[----:B------:R-:W-:Y:S02]  /*1c20*/  LOP3.LUT R149, R3, 0x1c0, RZ, 0xc0, !PT ;  /* 0x000001c003957812 */ /* 0x000fe400078ec0ff */
[----:B------:R-:W-:Y:S01]  /*1c30*/  SHF.R.S32.HI R3, RZ, 0x5, R189 ;  /* 0x00000005ff037819 */ /* 0x000fe200000114bd */
[----:B------:R-:W-:Y:S01]  /*1c40*/  IMAD.SHL.U32 R28, R2, 0x8, RZ ;  /* 0x00000008021c7824 */ /* 0x000fe200078e00ff */
[----:B------:R-:W-:-:S02]  /*1c50*/  LEA.HI R6, R7, R15, RZ, 0x3 ;  /* 0x0000000f07067211 */ /* 0x000fc400078f18ff */
[----:B------:R-:W-:Y:S01]  /*1c60*/  ISETP.GT.AND P0, PT, R4, R127, PT ;  /* 0x0000007f0400720c */ /* 0x000fe20003f04270 */
[----:B------:R-:W-:Y:S01]  /*1c70*/  IMAD.SHL.U32 R153, R3, 0x200, RZ ;  /* 0x0000020003997824 */ /* 0x000fe200078e00ff */
[----:B------:R-:W-:Y:S02]  /*1c80*/  SHF.R.S32.HI R7, RZ, 0x1f, R148 ;  /* 0x0000001fff077819 */ /* 0x000fe40000011494 */
[----:B------:R-:W-:Y:S02]  /*1c90*/  SHF.R.S32.HI R9, RZ, 0x1f, R150 ;  /* 0x0000001fff097819 */ /* 0x000fe40000011496 */
[----:B------:R-:W-:Y:S01]  /*1ca0*/  LOP3.LUT R8, R6, 0xfffffff8, RZ, 0xc0, !PT ;  /* 0xfffffff806087812 */ /* 0x000fe200078ec0ff */
[----:B------:R-:W-:Y:S01]  /*1cb0*/  IMAD.SHL.U32 R24, R2, 0x4, RZ ;  /* 0x0000000402187824 */ /* 0x000fe200078e00ff */
[----:B------:R-:W-:Y:S01]  /*1cc0*/  SHF.R.S32.HI R139, RZ, 0x3, R6 ;  /* 0x00000003ff8b7819 */ /* 0x000fe20000011406 */
[----:B------:R-:W-:Y:S01]  /*1cd0*/  IMAD.MOV.U32 R10, RZ, RZ, 0x40 ;  /* 0x00000040ff0a7424 */ /* 0x000fe200078e00ff */
[----:B------:R-:W-:Y:S01]  /*1ce0*/  LEA.HI R7, R7, R148, RZ, 0x3 ;  /* 0x0000009407077211 */ /* 0x000fe200078f18ff */
[----:B------:R-:W-:Y:S01]  /*1cf0*/  IMAD.IADD R165, R15, 0x1, -R8 ;  /* 0x000000010fa57824 */ /* 0x000fe200078e0a08 */
[----:B------:R-:W-:-:S03]  /*1d00*/  LEA.HI R6, R9, R150, RZ, 0x3 ;  /* 0x0000009609067211 */ /* 0x000fc600078f18ff */
[----:B------:R-:W-:Y:S02]  /*1d10*/  IMAD.SHL.U32 R7, R7, 0x40, RZ ;  /* 0x0000004007077824 */ /* 0x000fe400078e00ff */
[----:B------:R-:W-:Y:S02]  /*1d20*/  IMAD.SHL.U32 R6, R6, 0x40, RZ ;  /* 0x0000004006067824 */ /* 0x000fe400078e00ff */
[----:B------:R-:W-:Y:S01]  /*1d30*/  IMAD.SHL.U32 R134, R165, 0x8, RZ ;  /* 0x00000008a5867824 */ /* 0x000fe200078e00ff */
[----:B------:R-:W-:Y:S02]  /*1d40*/  SHF.R.S32.HI R185, RZ, 0x1f, R139 ;  /* 0x0000001fffb97819 */ /* 0x000fe4000001148b */
[----:B------:R-:W-:Y:S02]  /*1d50*/  SHF.R.U32.HI R186, RZ, 0x3, R149 ;  /* 0x00000003ffba7819 */ /* 0x000fe40000011695 */
[----:B------:R-:W-:Y:S02]  /*1d60*/  SHF.R.U32.HI R187, RZ, 0x3, R151 ;  /* 0x00000003ffbb7819 */ /* 0x000fe40000011697 */
[----:B------:R-:W-:-:S02]  /*1d70*/  LOP3.LUT R162, R7, 0xfffffe00, RZ, 0xc0, !PT ;  /* 0xfffffe0007a27812 */ /* 0x000fc400078ec0ff */
[----:B------:R-:W-:Y:S02]  /*1d80*/  LOP3.LUT R163, R6, 0xfffffe00, RZ, 0xc0, !PT ;  /* 0xfffffe0006a37812 */ /* 0x000fe400078ec0ff */
[----:B------:R-:W-:Y:S02]  /*1d90*/  SHF.R.S32.HI R29, RZ, 0x1f, R28 ;  /* 0x0000001fff1d7819 */ /* 0x000fe4000001141c */
[----:B------:R-:W-:Y:S02]  /*1da0*/  SHF.R.S32.HI R135, RZ, 0x1f, R134 ;  /* 0x0000001fff877819 */ /* 0x000fe40000011486 */
[----:B------:R-:W-:Y:S02]  /*1db0*/  IADD3 R26, R24, 0x10, RZ ;  /* 0x00000010181a7810 */ /* 0x000fe40007ffe0ff */
[----:B--2---:R-:W-:-:S04]  /*1dc0*/  LOP3.LUT R3, R39, 0x18, R28, 0xf8, !PT ;  /* 0x0000001827037812 */ /* 0x004fc800078ef81c */
[----:B---3--:R-:W-:-:S04]  /*1dd0*/  LOP3.LUT R2, R153, R3, R38, 0xf6, !PT ;  /* 0x0000000399027212 */ /* 0x008fc800078ef626 */
[----:B------:R-:W-:Y:S02]  /*1de0*/  LEA R80, R2, 0x100, 0x1 ;  /* 0x0000010002507811 */ /* 0x000fe400078e08ff */
[----:B------:R-:W-:-:S05]  /*1df0*/  SEL R2, R10, 0xffffffc0, !P1 ;  /* 0xffffffc00a027807 */ /* 0x000fca0004800000 */
[----:B------:R-:W-:Y:S01]  /*1e00*/  IMAD.IADD R81, R2, 0x1, R80 ;  /* 0x0000000102517824 */ /* 0x000fe200078e0250 */
[----:B------:R-:W-:Y:S05]  /*1e10*/  @!P0 BRA `(.L_x_216) ;  /* 0x0000530000008947 */ /* 0x000fea0003800000 */
[----:B------:R-:W-:-:S04]  /*1e20*/  ISETP.NE.U32.AND P0, PT, RZ, c[0x0][0x340], PT ;  /* 0x0000d000ff007a0c */ /* 0x000fc80003f05070 */
[----:B------:R-:W-:-:S13]  /*1e30*/  ISETP.NE.AND.EX P4, PT, RZ, c[0x0][0x344], PT, P0 ;  /* 0x0000d100ff007a0c */ /* 0x000fda0003f85300 */
[----:B------:R-:W-:-:S05]  /*1e40*/  @P4 IMAD.WIDE R2, R42, R14, c[0x0][0x340] ;  /* 0x0000d0002a024625 */ /* 0x000fca00078e020e */
[----:B------:R1:W2:Y:S01]  /*1e50*/  @P4 LDG.E R30, [R2.64] ;  /* 0x00000008021e4981 */ /* 0x0002a2000c1e1900 */
[----:B------:R-:W-:Y:S01]  /*1e60*/  IADD3 R122, P0, R139, R12, RZ ;  /* 0x0000000c8b7a7210 */ /* 0x000fe20007f1e0ff */
[----:B------:R-:W-:Y:S01]  /*1e70*/  IMAD.MOV.U32 R142, RZ, RZ, 0x50 ;  /* 0x00000050ff8e7424 */ /* 0x000fe200078e00ff */
[----:B------:R-:W-:Y:S01]  /*1e80*/  SEL R34, R137, RZ, !P5 ;  /* 0x000000ff89227207 */ /* 0x000fe20006800000 */
[----:B------:R-:W-:Y:S01]  /*1e90*/  IMAD.MOV.U32 R37, RZ, RZ, c[0x0][0x23c] ;  /* 0x00008f00ff257624 */ /* 0x000fe200078e00ff */
[----:B------:R-:W-:Y:S01]  /*1ea0*/  LEA.HI.X.SX32 R131, R12, R185, 0x1, P0 ;  /* 0x000000b90c837211 */ /* 0x000fe200000f0eff */
[----:B------:R-:W-:Y:S01]  /*1eb0*/  IMAD R171, R142, c[0x0][0x23c], RZ ;  /* 0x00008f008eab7a24 */ /* 0x000fe200078e02ff */
[----:B------:R-:W-:Y:S01]  /*1ec0*/  IADD3 R33, R4, -0x1, RZ ;  /* 0xffffffff04217810 */ /* 0x000fe20007ffe0ff */
[----:B------:R-:W-:Y:S01]  /*1ed0*/  IMAD R4, R34, c[0x0][0x248], RZ ;  /* 0x0000920022047a24 */ /* 0x000fe200078e02ff */
[----:B------:R-:W-:Y:S01]  /*1ee0*/  IADD3 R116, -R139, R0, RZ ;  /* 0x000000008b747210 */ /* 0x000fe20007ffe1ff */
[----:B------:R-:W-:Y:S01]  /*1ef0*/  IMAD R5, R131, c[0x0][0x238], RZ ;  /* 0x00008e0083057a24 */ /* 0x000fe200078e02ff */
[----:B------:R-:W-:Y:S01]  /*1f00*/  SEL R32, R42, RZ, !P5 ;  /* 0x000000ff2a207207 */ /* 0x000fe20006800000 */
[----:B------:R-:W-:Y:S01]  /*1f10*/  IMAD.WIDE.U32 R146, R142, c[0x0][0x238], RZ ;  /* 0x00008e008e927a25 */ /* 0x000fe200078e00ff */
[----:B------:R-:W-:-:S02]  /*1f20*/  MOV R154, c[0x0][0x238] ;  /* 0x00008e00009a7a02 */ /* 0x000fc40000000f00 */
[----:B------:R-:W-:Y:S01]  /*1f30*/  ISETP.GE.AND P6, PT, R134, c[0x0][0x1d4], PT ;  /* 0x0000750086007a0c */ /* 0x000fe20003fc6270 */
[----:B------:R-:W-:Y:S01]  /*1f40*/  IMAD R5, R122, c[0x0][0x23c], R5 ;  /* 0x00008f007a057a24 */ /* 0x000fe200078e0205 */
[----:B------:R-:W-:Y:S01]  /*1f50*/  SHF.R.S32.HI R36, RZ, 0x1f, R41 ;  /* 0x0000001fff247819 */ /* 0x000fe20000011429 */
[----:B------:R-:W-:Y:S01]  /*1f60*/  IMAD R8, R33, -0x50, R116 ;  /* 0xffffffb021087824 */ /* 0x000fe200078e0274 */
[----:B------:R-:W-:Y:S01]  /*1f70*/  SHF.R.S32.HI R25, RZ, 0x1f, R24 ;  /* 0x0000001fff197819 */ /* 0x000fe20000011418 */
[----:B------:R-:W-:Y:S01]  /*1f80*/  IMAD R4, R32, c[0x0][0x24c], R4 ;  /* 0x0000930020047a24 */ /* 0x000fe200078e0204 */
[----:B------:R-:W-:Y:S01]  /*1f90*/  SHF.L.U32 R17, R37, 0x5, RZ ;  /* 0x0000000525117819 */ /* 0x000fe200000006ff */
[----:B------:R-:W-:Y:S01]  /*1fa0*/  IMAD.IADD R171, R147, 0x1, R171 ;  /* 0x0000000193ab7824 */ /* 0x000fe200078e02ab */
[C---:B------:R-:W-:Y:S01]  /*1fb0*/  ISETP.GE.AND P0, PT, R8.reuse, 0x1, PT ;  /* 0x000000010800780c */ /* 0x040fe20003f06270 */
[----:B------:R-:W-:Y:S01]  /*1fc0*/  IMAD.IADD R31, R11, 0x1, R160 ;  /* 0x000000010b1f7824 */ /* 0x000fe200078e02a0 */
[----:B------:R-:W-:Y:S01]  /*1fd0*/  ISETP.GE.AND P3, PT, R8, 0x11, PT ;  /* 0x000000110800780c */ /* 0x000fe20003f66270 */
[----:B-1----:R-:W-:Y:S01]  /*1fe0*/  IMAD.WIDE.U32 R2, R122, c[0x0][0x238], R134 ;  /* 0x00008e007a027a25 */ /* 0x002fe200078e0086 */
[----:B------:R-:W-:-:S02]  /*1ff0*/  ISETP.NE.AND P5, PT, R13, RZ, PT ;  /* 0x000000ff0d00720c */ /* 0x000fc40003fa5270 */
[----:B------:R-:W-:Y:S01]  /*2000*/  SHF.R.S32.HI R35, RZ, 0x1f, R31 ;  /* 0x0000001fff237819 */ /* 0x000fe2000001141f */
[----:B------:R-:W-:Y:S01]  /*2010*/  IMAD.IADD R3, R3, 0x1, R5 ;  /* 0x0000000103037824 */ /* 0x000fe200078e0205 */
[----:B------:R-:W-:Y:S01]  /*2020*/  IADD3 R91, R28, 0x20, RZ ;  /* 0x000000201c5b7810 */ /* 0x000fe20007ffe0ff */
[----:B------:R-:W-:Y:S01]  /*2030*/  IMAD.WIDE.U32 R14, R154, 0x20, RZ ;  /* 0x000000209a0e7825 */ /* 0x000fe200078e00ff */
[----:B------:R-:W-:Y:S02]  /*2040*/  MOV R188, c[0x0][0x27c] ;  /* 0x00009f0000bc7a02 */ /* 0x000fe40000000f00 */
[----:B------:R-:W-:Y:S01]  /*2050*/  MOV R168, 0x5 ;  /* 0x0000000500a87802 */ /* 0x000fe20000000f00 */
[----:B------:R-:W-:Y:S01]  /*2060*/  IMAD.WIDE.U32 R2, R40, c[0x0][0x240], R2 ;  /* 0x0000900028027a25 */ /* 0x000fe200078e0002 */
[----:B------:R-:W-:-:S03]  /*2070*/  P2R R132, PR, RZ, 0x40 ;  /* 0x00000040ff847803 */ /* 0x000fc60000000000 */
[----:B------:R-:W-:Y:S02]  /*2080*/  IMAD R3, R40, c[0x0][0x244], R3 ;  /* 0x0000910028037a24 */ /* 0x000fe400078e0203 */
[----:B------:R-:W-:-:S04]  /*2090*/  IMAD.WIDE.U32 R10, R31, c[0x0][0x1e0], RZ ;  /* 0x000078001f0a7a25 */ /* 0x000fc800078e00ff */
[----:B------:R-:W-:Y:S01]  /*20a0*/  IMAD.WIDE.U32 R114, R32, c[0x0][0x248], R2 ;  /* 0x0000920020727a25 */ /* 0x000fe200078e0002 */
[----:B------:R-:W-:-:S03]  /*20b0*/  SHF.R.S32.HI R3, RZ, 0x1f, R33 ;  /* 0x0000001fff037819 */ /* 0x000fc60000011421 */
[----:B------:R-:W-:Y:S01]  /*20c0*/  IMAD R2, R171, R33, RZ ;  /* 0x00000021ab027224 */ /* 0x000fe200078e02ff */
[----:B------:R-:W-:Y:S01]  /*20d0*/  IADD3 R113, R115, R4, RZ ;  /* 0x0000000473717210 */ /* 0x000fe20007ffe0ff */
[----:B------:R-:W-:Y:S02]  /*20e0*/  IMAD.MOV.U32 R112, RZ, RZ, R114 ;  /* 0x000000ffff707224 */ /* 0x000fe400078e0072 */
[-C--:B------:R-:W-:Y:S02]  /*20f0*/  IMAD R4, R3, R146.reuse, R2 ;  /* 0x0000009203047224 */ /* 0x080fe400078e0202 */
[----:B------:R-:W-:-:S04]  /*2100*/  IMAD.WIDE.U32 R2, R33, R146, R112 ;  /* 0x0000009221027225 */ /* 0x000fc800078e0070 */
[----:B------:R-:W-:Y:S01]  /*2110*/  IMAD R12, R36, c[0x0][0x290], RZ ;  /* 0x0000a400240c7a24 */ /* 0x000fe200078e02ff */
[----:B------:R-:W-:Y:S01]  /*2120*/  IADD3 R3, R3, R4, RZ ;  /* 0x0000000403037210 */ /* 0x000fe20007ffe0ff */
[C---:B------:R-:W-:Y:S01]  /*2130*/  IMAD.WIDE.U32 R182, R41.reuse, c[0x0][0x1e0], RZ ;  /* 0x0000780029b67a25 */ /* 0x040fe200078e00ff */
[----:B------:R-:W-:Y:S02]  /*2140*/  @P0 LEA R6, P2, R2, c[0x0][0x220], 0x1 ;  /* 0x0000880002060a11 */ /* 0x000fe400078408ff */
[----:B------:R-:W-:Y:S01]  /*2150*/  @P3 LEA R5, P1, R154, R2, 0x4 ;  /* 0x000000029a053211 */ /* 0x000fe200078220ff */
[----:B------:R-:W-:Y:S01]  /*2160*/  IMAD R27, R41, c[0x0][0x294], R12 ;  /* 0x0000a500291b7a24 */ /* 0x000fe200078e020c */
[----:B------:R-:W-:Y:S01]  /*2170*/  @P0 LEA.HI.X R7, R2, c[0x0][0x224], R3, 0x1, P2 ;  /* 0x0000890002070a11 */ /* 0x000fe200010f0c03 */
[----:B------:R-:W-:Y:S01]  /*2180*/  IMAD.MOV.U32 R155, RZ, RZ, c[0x0][0x280] ;  /* 0x0000a000ff9b7624 */ /* 0x000fe200078e00ff */
[----:B------:R-:W-:Y:S01]  /*2190*/  @P3 LEA.HI.X R9, R154, R3, R37, 0x4, P1 ;  /* 0x000000039a093211 */ /* 0x000fe200008f2425 */
[----:B------:R-:W-:Y:S01]  /*21a0*/  IMAD.MOV.U32 R156, RZ, RZ, c[0x0][0x290] ;  /* 0x0000a400ff9c7624 */ /* 0x000fe200078e00ff */
[----:B------:R-:W-:Y:S01]  /*21b0*/  @P3 LEA R4, P1, R5, c[0x0][0x220], 0x1 ;  /* 0x0000880005043a11 */ /* 0x000fe200078208ff */
[----:B------:R-:W-:Y:S01]  /*21c0*/  @!PT LDS RZ, [RZ] ;  /* 0x00000000fffff984 */ /* 0x000fe20000000800 */
[----:B------:R-:W-:Y:S01]  /*21d0*/  @!PT LDS RZ, [RZ] ;  /* 0x00000000fffff984 */ /* 0x000fe20000000800 */
[----:B------:R-:W-:Y:S01]  /*21e0*/  @!PT LDS RZ, [RZ] ;  /* 0x00000000fffff984 */ /* 0x000fe20000000800 */
[----:B------:R1:W-:Y:S01]  /*21f0*/  @P0 LDGSTS.E.BYPASS.LTC128B.128 [R216+0x2900], [R6.64], !P6 ;  /* 0x0290000006d80fae */ /* 0x0003e2000f101d48 */
[----:B------:R-:W-:Y:S01]  /*2200*/  ISETP.GE.AND P2, PT, R8, 0x21, PT ;  /* 0x000000210800780c */ /* 0x000fe20003f46270 */
[----:B------:R-:W-:Y:S01]  /*2210*/  IMAD.SHL.U32 R175, R155, 0x20, RZ ;  /* 0x000000209baf7824 */ /* 0x000fe200078e00ff */
[----:B------:R-:W-:-:S02]  /*2220*/  @P3 LEA.HI.X R5, R5, c[0x0][0x224], R9, 0x1, P1 ;  /* 0x0000890005053a11 */ /* 0x000fc400008f0c09 */
[C---:B------:R-:W-:Y:S02]  /*2230*/  ISETP.GE.AND P0, PT, R8.reuse, 0x31, PT ;  /* 0x000000310800780c */ /* 0x040fe40003f06270 */
[----:B------:R-:W-:Y:S01]  /*2240*/  ISETP.GE.AND P1, PT, R8, 0x41, PT ;  /* 0x000000410800780c */ /* 0x000fe20003f26270 */
[----:B------:R3:W-:Y:S01]  /*2250*/  @P3 LDGSTS.E.BYPASS.LTC128B.128 [R216+0x3100], [R4.64], !P6 ;  /* 0x0310000004d83fae */ /* 0x0007e2000f101d48 */
[----:B------:R-:W-:Y:S01]  /*2260*/  IMAD.WIDE.U32 R8, R41, c[0x0][0x290], R24 ;  /* 0x0000a40029087a25 */ /* 0x000fe200078e0018 */
[-C--:B------:R-:W-:Y:S02]  /*2270*/  SHF.L.U64.HI R157, R155, R168.reuse, c[0x0][0x284] ;  /* 0x0000a1009b9d7619 */ /* 0x080fe400000102a8 */
[----:B------:R-:W-:Y:S01]  /*2280*/  SHF.L.U64.HI R158, R156, R168, c[0x0][0x294] ;  /* 0x0000a5009c9e7619 */ /* 0x000fe200000102a8 */
[----:B------:R-:W-:Y:S01]  /*2290*/  IMAD.MOV.U32 R12, RZ, RZ, R8 ;  /* 0x000000ffff0c7224 */ /* 0x000fe200078e0008 */
[----:B------:R-:W-:Y:S02]  /*22a0*/  @P2 IADD3 R16, P3, R2, R14, RZ ;  /* 0x0000000e02102210 */ /* 0x000fe40007f7e0ff */
[----:B------:R-:W-:Y:S01]  /*22b0*/  IADD3 R13, R9, R27, RZ ;  /* 0x0000001b090d7210 */ /* 0x000fe20007ffe0ff */
[----:B------:R-:W-:Y:S01]  /*22c0*/  IMAD.WIDE.U32 R8, R41, c[0x0][0x280], R28 ;  /* 0x0000a00029087a25 */ /* 0x000fe200078e001c */
[----:B------:R-:W-:-:S02]  /*22d0*/  @P2 IADD3.X R17, R3, R15, R17, P3, !PT ;  /* 0x0000000f03112210 */ /* 0x000fc40001ffe411 */
[----:B------:R-:W-:Y:S01]  /*22e0*/  @P2 LEA R20, P3, R16, c[0x0][0x220], 0x1 ;  /* 0x0000880010142a11 */ /* 0x000fe200078608ff */
[----:B------:R-:W-:Y:S01]  /*22f0*/  @P0 IMAD R18, R37, 0x30, RZ ;  /* 0x0000003025120824 */ /* 0x000fe200078e02ff */
[----:B------:R-:W-:Y:S01]  /*2300*/  SHF.L.U32 R176, R156, 0x5, RZ ;  /* 0x000000059cb07819 */ /* 0x000fe200000006ff */
[----:B-----5:R-:W-:Y:S01]  /*2310*/  IMAD.WIDE.U32 R98, R136, c[0x0][0x290], R12 ;  /* 0x0000a40088627a25 */ /* 0x020fe200078e000c */
[----:B------:R-:W-:-:S03]  /*2320*/  @P2 LEA.HI.X R21, R16, c[0x0][0x224], R17, 0x1, P3 ;  /* 0x0000890010152a11 */ /* 0x000fc600018f0c11 */
[C---:B-1----:R-:W-:Y:S02]  /*2330*/  IMAD.WIDE.U32 R6, R41.reuse, c[0x0][0x280], R24 ;  /* 0x0000a00029067a25 */ /* 0x042fe400078e0018 */
[----:B------:R1:W-:Y:S02]  /*2340*/  @P2 LDGSTS.E.BYPASS.LTC128B.128 [R216+0x3900], [R20.64], !P6 ;  /* 0x0390000014d82fae */ /* 0x0003e4000f101d48 */
[----:B------:R-:W-:Y:S01]  /*2350*/  IMAD.WIDE.U32 R16, R41, c[0x0][0x290], R28 ;  /* 0x0000a40029107a25 */ /* 0x000fe200078e001c */
[----:B------:R-:W-:Y:S02]  /*2360*/  MOV R14, R6 ;  /* 0x00000006000e7202 */ /* 0x000fe40000000f00 */
[----:B------:R-:W-:Y:S01]  /*2370*/  MOV R6, R10 ;  /* 0x0000000a00067202 */ /* 0x000fe20000000f00 */
[----:B---3--:R-:W-:Y:S02]  /*2380*/  IMAD R5, R36, c[0x0][0x280], RZ ;  /* 0x0000a00024057a24 */ /* 0x008fe400078e02ff */
[----:B------:R-:W-:-:S02]  /*2390*/  IMAD R4, R35, c[0x0][0x1e0], RZ ;  /* 0x0000780023047a24 */ /* 0x000fc400078e02ff */
[----:B------:R-:W-:Y:S02]  /*23a0*/  IMAD R23, R41, c[0x0][0x284], R5 ;  /* 0x0000a10029177a24 */ /* 0x000fe400078e0205 */
[----:B------:R-:W-:Y:S02]  /*23b0*/  IMAD R4, R31, c[0x0][0x1e4], R4 ;  /* 0x000079001f047a24 */ /* 0x000fe400078e0204 */
[----:B------:R-:W-:Y:S02]  /*23c0*/  IMAD.IADD R15, R7, 0x1, R23 ;  /* 0x00000001070f7824 */ /* 0x000fe400078e0217 */
[----:B------:R-:W-:Y:S02]  /*23d0*/  IMAD.IADD R7, R11, 0x1, R4 ;  /* 0x000000010b077824 */ /* 0x000fe400078e0204 */
[----:B------:R-:W-:-:S04]  /*23e0*/  @P0 IMAD.WIDE.U32 R4, R154, 0x30, R2 ;  /* 0x000000309a040825 */ /* 0x000fc800078e0002 */
[----:B------:R-:W-:Y:S01]  /*23f0*/  @P0 IMAD.IADD R5, R5, 0x1, R18 ;  /* 0x0000000105050824 */ /* 0x000fe200078e0212 */
[----:B------:R-:W-:Y:S01]  /*2400*/  @P0 LEA R18, P3, R4, c[0x0][0x220], 0x1 ;  /* 0x0000880004120a11 */ /* 0x000fe200078608ff */
[----:B------:R-:W-:Y:S01]  /*2410*/  IMAD.WIDE.U32 R10, R40, c[0x0][0x1e8], R6 ;  /* 0x00007a00280a7a25 */ /* 0x000fe200078e0006 */
[----:B------:R-:W-:Y:S02]  /*2420*/  IADD3 R7, R23, R9, RZ ;  /* 0x0000000917077210 */ /* 0x000fe40007ffe0ff */
[----:B------:R-:W-:Y:S01]  /*2430*/  @P0 LEA.HI.X R19, R4, c[0x0][0x224], R5, 0x1, P3 ;  /* 0x0000890004130a11 */ /* 0x000fe200018f0c05 */
[----:B------:R-:W-:Y:S01]  /*2440*/  IMAD R9, R40, c[0x0][0x1ec], R11 ;  /* 0x00007b0028097a24 */ /* 0x000fe200078e020b */
[C---:B------:R-:W-:Y:S01]  /*2450*/  @P1 LEA R22, P3, R154.reuse, R2, 0x6 ;  /* 0x000000029a161211 */ /* 0x040fe200078630ff */
[----:B------:R-:W-:Y:S01]  /*2460*/  IMAD.IADD R5, R27, 0x1, R17 ;  /* 0x000000011b057824 */ /* 0x000fe200078e0211 */
[----:B------:R-:W-:Y:S01]  /*2470*/  MOV R6, R8 ;  /* 0x0000000800067202 */ /* 0x000fe20000000f00 */
[----:B------:R3:W-:Y:S01]  /*2480*/  @P0 LDGSTS.E.BYPASS.LTC128B.128 [R216+0x4100], [R18.64], !P6 ;  /* 0x0410000012d80fae */ /* 0x0007e2000f101d48 */
[----:B------:R-:W-:Y:S01]  /*2490*/  @P1 LEA.HI.X R3, R154, R3, R37, 0x6, P3 ;  /* 0x000000039a031211 */ /* 0x000fe200018f3425 */
[----:B------:R-:W-:Y:S01]  /*24a0*/  IMAD.MOV.U32 R4, RZ, RZ, R16 ;  /* 0x000000ffff047224 */ /* 0x000fe200078e0010 */
[----:B------:R-:W-:Y:S01]  /*24b0*/  @P1 LEA R2, P3, R22, c[0x0][0x220], 0x1 ;  /* 0x0000880016021a11 */ /* 0x000fe200078608ff */
[----:B------:R-:W-:Y:S01]  /*24c0*/  IMAD.WIDE.U32 R100, R136, c[0x0][0x280], R14 ;  /* 0x0000a00088647a25 */ /* 0x000fe200078e000e */
[----:B------:R-:W-:-:S02]  /*24d0*/  MOV R8, R10 ;  /* 0x0000000a00087202 */ /* 0x000fc40000000f00 */
[----:B------:R-:W-:Y:S01]  /*24e0*/  @P1 LEA.HI.X R3, R22, c[0x0][0x224], R3, 0x1, P3 ;  /* 0x0000890016031a11 */ /* 0x000fe200018f0c03 */
[----:B------:R-:W-:Y:S01]  /*24f0*/  IMAD.WIDE.U32 R96, R136, c[0x0][0x280], R6 ;  /* 0x0000a00088607a25 */ /* 0x000fe200078e0006 */
[----:B------:R-:W-:-:S03]  /*2500*/  ISETP.GE.AND P0, PT, R91, c[0x0][0x1d4], PT ;  /* 0x000075005b007a0c */ /* 0x000fc60003f06270 */
[----:B------:R4:W-:Y:S01]  /*2510*/  @P1 LDGSTS.E.BYPASS.LTC128B.128 [R216+0x4900], [R2.64], !P6 ;  /* 0x0490000002d81fae */ /* 0x0009e2000f101d48 */
[----:B------:R-:W-:Y:S01]  /*2520*/  P2R R90, PR, RZ, 0x1 ;  /* 0x00000001ff5a7803 */ /* 0x000fe20000000000 */
[----:B------:R-:W-:Y:S01]  /*2530*/  IMAD.WIDE.U32 R94, R136, c[0x0][0x290], R4 ;  /* 0x0000a400885e7a25 */ /* 0x000fe200078e0004 */
[----:B------:R-:W-:Y:S01]  /*2540*/  ISETP.GE.AND P6, PT, R28, c[0x0][0x1d4], PT ;  /* 0x000075001c007a0c */ /* 0x000fe20003fc6270 */
[----:B------:R-:W0:Y:S01]  /*2550*/  LDGDEPBAR ;  /* 0x00000000000079af */ /* 0x000e220000000000 */
[----:B------:R-:W-:Y:S01]  /*2560*/  WARPSYNC 0xffffffff ;  /* 0xffffffff00007948 */ /* 0x000fe20003800000 */
[----:B------:R-:W-:Y:S01]  /*2570*/  IMAD.SHL.U32 R10, R188, 0x2, RZ ;  /* 0x00000002bc0a7824 */ /* 0x000fe200078e00ff */
[----:B----4-:R-:W-:Y:S01]  /*2580*/  SHF.R.S32.HI R2, RZ, 0x1f, R136 ;  /* 0x0000001fff027819 */ /* 0x010fe20000011488 */
[----:B------:R-:W-:-:S04]  /*2590*/  IMAD R3, R36, c[0x0][0x1e0], RZ ;  /* 0x0000780024037a24 */ /* 0x000fc800078e02ff */
[C---:B------:R-:W-:Y:S02]  /*25a0*/  IMAD R11, R2.reuse, c[0x0][0x280], RZ ;  /* 0x0000a000020b7a24 */ /* 0x040fe400078e02ff */
[----:B---3--:R-:W-:Y:S02]  /*25b0*/  IMAD R18, R2, c[0x0][0x290], RZ ;  /* 0x0000a40002127a24 */ /* 0x008fe400078e02ff */
[----:B------:R-:W-:Y:S02]  /*25c0*/  IMAD R17, R41, c[0x0][0x1e4], R3 ;  /* 0x0000790029117a24 */ /* 0x000fe400078e0203 */
[----:B------:R-:W-:-:S03]  /*25d0*/  IMAD R3, R136, c[0x0][0x284], R11 ;  /* 0x0000a10088037a24 */ /* 0x000fc600078e020b */
[----:B------:R-:W-:Y:S01]  /*25e0*/  IADD3 R120, R183, R17, RZ ;  /* 0x00000011b7787210 */ /* 0x000fe20007ffe0ff */
[----:B------:R-:W-:Y:S02]  /*25f0*/  IMAD.IADD R111, R101, 0x1, R3 ;  /* 0x00000001656f7824 */ /* 0x000fe400078e0203 */
[----:B------:R-:W-:Y:S01]  /*2600*/  IMAD.IADD R108, R3, 0x1, R97 ;  /* 0x00000001036c7824 */ /* 0x000fe200078e0261 */
[----:B--2---:R-:W-:Y:S01]  /*2610*/  @P4 SHF.R.S32.HI R2, RZ, 0x1f, R30 ;  /* 0x0000001fff024819 */ /* 0x004fe2000001141e */
[----:B------:R-:W-:Y:S01]  /*2620*/  @!P4 IMAD.MOV.U32 R30, RZ, RZ, R42 ;  /* 0x000000ffff1ec224 */ /* 0x000fe200078e002a */
[----:B------:R-:W-:-:S04]  /*2630*/  @!P4 MOV R2, R137 ;  /* 0x000000890002c202 */ /* 0x000fc80000000f00 */
[----:B------:R-:W-:Y:S01]  /*2640*/  SEL R16, R2, RZ, !P5 ;  /* 0x000000ff02107207 */ /* 0x000fe20006800000 */
[----:B------:R-:W-:Y:S01]  /*2650*/  IMAD R2, R136, c[0x0][0x294], R18 ;  /* 0x0000a50088027a24 */ /* 0x000fe200078e0212 */
[----:B------:R-:W-:-:S03]  /*2660*/  SEL R11, R30, RZ, !P5 ;  /* 0x000000ff1e0b7207 */ /* 0x000fc60006800000 */
[----:B------:R-:W-:Y:S01]  /*2670*/  IMAD R17, R16, c[0x0][0x1f0], RZ ;  /* 0x00007c0010117a24 */ /* 0x000fe200078e02ff */
[----:B------:R-:W-:Y:S01]  /*2680*/  IADD3 R109, R99, R2, RZ ;  /* 0x00000002636d7210 */ /* 0x000fe20007ffe0ff */
[----:B------:R-:W-:-:S04]  /*2690*/  IMAD.WIDE.U32 R82, R11, c[0x0][0x1f0], R8 ;  /* 0x00007c000b527a25 */ /* 0x000fc800078e0008 */
[----:B------:R-:W-:Y:S01]  /*26a0*/  IMAD R8, R11, c[0x0][0x1f4], R17 ;  /* 0x00007d000b087a24 */ /* 0x000fe200078e0211 */
[----:B------:R-:W-:Y:S01]  /*26b0*/  IADD3 R110, P1, P0, R82, R182, R28 ;  /* 0x000000b6526e7210 */ /* 0x000fe2000783e01c */
[----:B------:R-:W-:-:S03]  /*26c0*/  IMAD.IADD R107, R2, 0x1, R95 ;  /* 0x00000001026b7824 */ /* 0x000fc600078e025f */
[----:B------:R-:W-:-:S04]  /*26d0*/  IADD3 R85, R83, R8, RZ ;  /* 0x0000000853557210 */ /* 0x000fc80007ffe0ff */
[----:B------:R-:W-:Y:S02]  /*26e0*/  IADD3.X R106, R85, R120, R29, P1, P0 ;  /* 0x00000078556a7210 */ /* 0x000fe40000fe041d */
[----:B-1----:R-:W-:Y:S01]  /*26f0*/  ISETP.GE.AND P0, PT, R28, c[0x0][0x27c], PT ;  /* 0x00009f001c007a0c */ /* 0x002fe20003f06270 */
[C---:B------:R-:W-:Y:S01]  /*2700*/  IMAD.WIDE.U32 R2, R40.reuse, c[0x0][0x260], R134 ;  /* 0x0000980028027a25 */ /* 0x040fe200078e0086 */
[----:B------:R-:W-:Y:S01]  /*2710*/  BAR.SYNC.DEFER_BLOCKING 0x0 ;  /* 0x0000000000007b1d */ /* 0x000fe20000010000 */
[----:B------:R-:W-:Y:S02]  /*2720*/  SHF.L.U32 R173, R155, 0x6, RZ ;  /* 0x000000069bad7819 */ /* 0x000fe400000006ff */
[----:B------:R-:W-:Y:S01]  /*2730*/  IMAD.WIDE.U32 R6, R40, c[0x0][0x210], R28 ;  /* 0x0000840028067a25 */ /* 0x000fe200078e001c */
[----:B------:R-:W-:Y:S02]  /*2740*/  SHF.L.U64.HI R138, R154, R168, c[0x0][0x23c] ;  /* 0x00008f009a8a7619 */ /* 0x000fe400000102a8 */
[----:B------:R-:W-:Y:S01]  /*2750*/  ULDC.U8 UR4, c[0x0][0x298] ;  /* 0x0000a60000047ab9 */ /* 0x000fe20000000000 */
[----:B------:R-:W-:Y:S01]  /*2760*/  IMAD.MOV.U32 R4, RZ, RZ, R2 ;  /* 0x000000ffff047224 */ /* 0x000fe200078e0002 */
[----:B------:R-:W-:Y:S01]  /*2770*/  IADD3 R130, P1, R41, R31, RZ ;  /* 0x0000001f29827210 */ /* 0x000fe20007f3e0ff */
[----:B------:R-:W-:Y:S01]  /*2780*/  IMAD.MOV.U32 R2, RZ, RZ, R6 ;  /* 0x000000ffff027224 */ /* 0x000fe200078e0006 */
[----:B------:R-:W-:Y:S01]  /*2790*/  SEL R6, RZ, c[0x0][0x27c], !P0 ;  /* 0x00009f00ff067a07 */ /* 0x000fe20004000000 */
[----:B------:R-:W-:Y:S01]  /*27a0*/  IMAD R5, R40, c[0x0][0x264], R3 ;  /* 0x0000990028057a24 */ /* 0x000fe200078e0203 */
[----:B------:R-:W-:Y:S01]  /*27b0*/  @P0 IADD3 R10, -R10, c[0x0][0x1d4], RZ ;  /* 0x000075000a0a0a10 */ /* 0x000fe20007ffe1ff */
[----:B------:R-:W-:Y:S01]  /*27c0*/  IMAD R3, R40, c[0x0][0x214], R7 ;  /* 0x0000850028037a24 */ /* 0x000fe200078e0207 */
[----:B------:R-:W-:Y:S01]  /*27d0*/  IADD3 R6, R28, R6, RZ ;  /* 0x000000061c067210 */ /* 0x000fe20007ffe0ff */
[----:B------:R-:W-:Y:S01]  /*27e0*/  IMAD R7, R34, c[0x0][0x268], RZ ;  /* 0x00009a0022077a24 */ /* 0x000fe200078e02ff */
[----:B------:R-:W-:Y:S01]  /*27f0*/  ISETP.NE.AND P0, PT, RZ, UR4, PT ;  /* 0x00000004ff007c0c */ /* 0x000fe2000bf05270 */
[----:B------:R-:W-:Y:S01]  /*2800*/  IMAD.WIDE.U32 R86, R32, c[0x0][0x268], R4 ;  /* 0x00009a0020567a25 */ /* 0x000fe200078e0004 */
[----:B------:R-:W-:-:S02]  /*2810*/  SHF.R.S32.HI R4, RZ, 0x1f, R10 ;  /* 0x0000001fff047819 */ /* 0x000fc4000001140a */
[----:B------:R-:W-:Y:S01]  /*2820*/  ISETP.GE.AND P2, PT, R188, 0x1, PT ;  /* 0x00000001bc00780c */ /* 0x000fe20003f46270 */
[----:B------:R-:W-:Y:S01]  /*2830*/  IMAD R9, R32, c[0x0][0x26c], R7 ;  /* 0x00009b0020097a24 */ /* 0x000fe200078e0207 */
[----:B------:R-:W-:Y:S01]  /*2840*/  SHF.R.S32.HI R7, RZ, 0x1f, R6 ;  /* 0x0000001fff077819 */ /* 0x000fe20000011406 */
[----:B------:R-:W-:Y:S01]  /*2850*/  IMAD.WIDE.U32 R92, R11, c[0x0][0x218], R2 ;  /* 0x000086000b5c7a25 */ /* 0x000fe200078e0002 */
[----:B------:R-:W-:Y:S02]  /*2860*/  SHF.R.S32.HI R3, RZ, 0x1f, R148 ;  /* 0x0000001fff037819 */ /* 0x000fe40000011494 */
[----:B------:R-:W-:Y:S01]  /*2870*/  LEA.HI R2, R7, R6, RZ, 0x3 ;  /* 0x0000000607027211 */ /* 0x000fe200078f18ff */
[----:B------:R-:W-:Y:S01]  /*2880*/  IMAD.WIDE.U32 R180, R148, c[0x0][0x1e0], RZ ;  /* 0x0000780094b47a25 */ /* 0x000fe200078e00ff */
[----:B------:R-:W-:Y:S02]  /*2890*/  LEA.HI R5, R4, R10, RZ, 0x4 ;  /* 0x0000000a04057211 */ /* 0x000fe400078f20ff */
[----:B------:R-:W-:Y:S01]  /*28a0*/  SHF.R.S32.HI R6, RZ, 0x1f, R150 ;  /* 0x0000001fff067819 */ /* 0x000fe20000011496 */
[----:B------:R-:W-:Y:S01]  /*28b0*/  IMAD R4, R3, c[0x0][0x1e0], RZ ;  /* 0x0000780003047a24 */ /* 0x000fe200078e02ff */
[----:B------:R-:W-:Y:S01]  /*28c0*/  LOP3.LUT R103, R2, 0xfffffff8, RZ, 0xc0, !PT ;  /* 0xfffffff802677812 */ /* 0x000fe200078ec0ff */
[----:B------:R-:W-:Y:S01]  /*28d0*/  IMAD.WIDE.U32 R178, R150, c[0x0][0x1e0], RZ ;  /* 0x0000780096b27a25 */ /* 0x000fe200078e00ff */
[----:B------:R-:W-:-:S02]  /*28e0*/  P2R R128, PR, RZ, 0x1 ;  /* 0x00000001ff807803 */ /* 0x000fc40000000000 */
[----:B------:R-:W-:Y:S01]  /*28f0*/  SHF.R.S32.HI R105, RZ, 0x1f, R103 ;  /* 0x0000001fff697819 */ /* 0x000fe20000011467 */
[----:B------:R-:W-:Y:S02]  /*2900*/  IMAD R3, R6, c[0x0][0x1e0], RZ ;  /* 0x0000780006037a24 */ /* 0x000fe400078e02ff */
[----:B------:R-:W-:Y:S02]  /*2910*/  IMAD R4, R148, c[0x0][0x1e4], R4 ;  /* 0x0000790094047a24 */ /* 0x000fe400078e0204 */
[----:B------:R-:W-:Y:S02]  /*2920*/  IMAD R3, R150, c[0x0][0x1e4], R3 ;  /* 0x0000790096037a24 */ /* 0x000fe400078e0203 */
[----:B------:R-:W-:Y:S01]  /*2930*/  IMAD.IADD R126, R181, 0x1, R4 ;  /* 0x00000001b57e7824 */ /* 0x000fe200078e0204 */
[----:B------:R-:W-:Y:S01]  /*2940*/  SHF.R.S32.HI R4, RZ, 0x4, R5 ;  /* 0x00000004ff047819 */ /* 0x000fe20000011405 */
[----:B------:R-:W-:Y:S01]  /*2950*/  IMAD.MOV.U32 R167, RZ, RZ, 0x6 ;  /* 0x00000006ffa77424 */ /* 0x000fe200078e00ff */
[----:B------:R-:W-:Y:S01]  /*2960*/  IADD3 R125, R179, R3, RZ ;  /* 0x00000003b37d7210 */ /* 0x000fe20007ffe0ff */
[----:B------:R-:W-:Y:S01]  /*2970*/  IMAD.MOV.U32 R7, RZ, RZ, c[0x0][0x1e0] ;  /* 0x00007800ff077624 */ /* 0x000fe200078e00ff */
[----:B------:R-:W-:Y:S01]  /*2980*/  LEA.HI.SX32 R6, R2, R4, 0x1d ;  /* 0x0000000402067211 */ /* 0x000fe200078feaff */
[----:B------:R-:W-:Y:S01]  /*2990*/  IMAD.SHL.U32 R174, R156, 0x40, RZ ;  /* 0x000000409cae7824 */ /* 0x000fe200078e00ff */
[--C-:B------:R-:W-:Y:S01]  /*29a0*/  LOP3.LUT R5, R39, 0x38, R2.reuse, 0xf8, !PT ;  /* 0x0000003827057812 */ /* 0x100fe200078ef802 */
[----:B------:R-:W-:Y:S01]  /*29b0*/  IMAD.WIDE.U32 R140, R7, 0x50, RZ ;  /* 0x00000050078c7825 */ /* 0x000fe200078e00ff */
[----:B------:R-:W-:-:S02]  /*29c0*/  LOP3.LUT R4, R149, 0x38, R2, 0xf8, !PT ;  /* 0x0000003895047812 */ /* 0x000fc400078ef802 */
[----:B------:R-:W-:Y:S01]  /*29d0*/  LOP3.LUT R3, R151, 0x38, R2, 0xf8, !PT ;  /* 0x0000003897037812 */ /* 0x000fe200078ef802 */
[----:B------:R-:W-:Y:S01]  /*29e0*/  IMAD.SHL.U32 R184, R7, 0x40, RZ ;  /* 0x0000004007b87824 */ /* 0x000fe200078e00ff */
[----:B------:R-:W-:Y:S01]  /*29f0*/  LOP3.LUT R5, R5, R38, RZ, 0x3c, !PT ;  /* 0x0000002605057212 */ /* 0x000fe200078e3cff */
[----:B------:R-:W-:Y:S01]  /*2a00*/  IMAD R8, R16, c[0x0][0x218], RZ ;  /* 0x0000860010087a24 */ /* 0x000fe200078e02ff */
[----:B------:R-:W-:Y:S01]  /*2a10*/  LOP3.LUT R2, R4, R186, RZ, 0x3c, !PT ;  /* 0x000000ba04027212 */ /* 0x000fe200078e3cff */
[----:B------:R-:W-:Y:S01]  /*2a20*/  IMAD R169, R142, c[0x0][0x294], RZ ;  /* 0x0000a5008ea97a24 */ /* 0x000fe200078e02ff */
[----:B------:R-:W-:Y:S01]  /*2a30*/  LOP3.LUT R3, R3, R187, RZ, 0x3c, !PT ;  /* 0x000000bb03037212 */ /* 0x000fe200078e3cff */
[----:B------:R-:W-:Y:S01]  /*2a40*/  IMAD.IADD R5, R153, 0x1, R5 ;  /* 0x0000000199057824 */ /* 0x000fe200078e0205 */
[----:B------:R-:W-:Y:S01]  /*2a50*/  SHF.L.U32 R84, R6, 0x3, RZ ;  /* 0x0000000306547819 */ /* 0x000fe200000006ff */
[----:B------:R-:W-:Y:S01]  /*2a60*/  IMAD.IADD R6, R162, 0x1, R2 ;  /* 0x00000001a2067824 */ /* 0x000fe200078e0202 */
[-C--:B------:R-:W-:Y:S01]  /*2a70*/  SHF.L.U64.HI R155, R155, R167.reuse, c[0x0][0x284] ;  /* 0x0000a1009b9b7619 */ /* 0x080fe200000102a7 */
[----:B------:R-:W-:Y:S01]  /*2a80*/  IMAD.SHL.U32 R124, R5, 0x2, RZ ;  /* 0x00000002057c7824 */ /* 0x000fe200078e00ff */
[-C--:B------:R-:W-:Y:S01]  /*2a90*/  SHF.L.U64.HI R156, R156, R167.reuse, c[0x0][0x294] ;  /* 0x0000a5009c9c7619 */ /* 0x080fe200000102a7 */
[C---:B------:R-:W-:Y:S01]  /*2aa0*/  IMAD R170, R142.reuse, c[0x0][0x284], RZ ;  /* 0x0000a1008eaa7a24 */ /* 0x040fe200078e02ff */
[C---:B------:R-:W-:Y:S01]  /*2ab0*/  SHF.L.U64.HI R167, R7.reuse, R167, c[0x0][0x1e4] ;  /* 0x0000790007a77619 */ /* 0x040fe200000102a7 */
[C---:B------:R-:W-:Y:S01]  /*2ac0*/  IMAD R166, R142.reuse, c[0x0][0x1e4], RZ ;  /* 0x000079008ea67a24 */ /* 0x040fe200078e02ff */
[C---:B------:R-:W-:Y:S01]  /*2ad0*/  SHF.L.U64.HI R168, R7.reuse, R168, c[0x0][0x1e4] ;  /* 0x0000790007a87619 */ /* 0x040fe200000102a8 */
[----:B------:R-:W-:Y:S01]  /*2ae0*/  IMAD.WIDE.U32 R144, R142, c[0x0][0x290], RZ ;  /* 0x0000a4008e907a25 */ /* 0x000fe200078e00ff */
[----:B------:R-:W-:-:S02]  /*2af0*/  SHF.L.U32 R177, R7, 0x5, RZ ;  /* 0x0000000507b17819 */ /* 0x000fc400000006ff */
[----:B------:R-:W-:Y:S01]  /*2b00*/  IADD3 R7, R163, R3, RZ ;  /* 0x00000003a3077210 */ /* 0x000fe20007ffe0ff */
[----:B------:R-:W-:Y:S01]  /*2b10*/  IMAD R8, R11, c[0x0][0x21c], R8 ;  /* 0x000087000b087a24 */ /* 0x000fe200078e0208 */
[--C-:B------:R-:W-:Y:S01]  /*2b20*/  LOP3.LUT R3, R39, 0x38, R84.reuse, 0xf8, !PT ;  /* 0x0000003827037812 */ /* 0x100fe200078ef854 */
[----:B------:R-:W-:Y:S01]  /*2b30*/  IMAD.WIDE.U32 R142, R142, c[0x0][0x280], RZ ;  /* 0x0000a0008e8e7a25 */ /* 0x000fe200078e00ff */
[--C-:B------:R-:W-:Y:S02]  /*2b40*/  LOP3.LUT R2, R149, 0x38, R84.reuse, 0xf8, !PT ;  /* 0x0000003895027812 */ /* 0x100fe400078ef854 */
[----:B------:R-:W-:Y:S01]  /*2b50*/  LOP3.LUT R4, R151, 0x38, R84, 0xf8, !PT ;  /* 0x0000003897047812 */ /* 0x000fe200078ef854 */
[----:B------:R-:W-:Y:S01]  /*2b60*/  IMAD.X R129, R35, 0x1, R36, P1 ;  /* 0x0000000123817824 */ /* 0x000fe200008e0624 */
[----:B------:R-:W-:Y:S01]  /*2b70*/  LOP3.LUT R5, R3, R38, RZ, 0x3c, !PT ;  /* 0x0000002603057212 */ /* 0x000fe200078e3cff */
[----:B------:R-:W-:Y:S01]  /*2b80*/  IMAD.SHL.U32 R154, R154, 0x20, RZ ;  /* 0x000000209a9a7824 */ /* 0x000fe200078e00ff */
[----:B------:R-:W-:Y:S01]  /*2b90*/  LOP3.LUT R3, R2, R186, RZ, 0x3c, !PT ;  /* 0x000000ba02037212 */ /* 0x000fe200078e3cff */
[----:B------:R-:W-:Y:S01]  /*2ba0*/  IMAD.IADD R170, R143, 0x1, R170 ;  /* 0x000000018faa7824 */ /* 0x000fe200078e02aa */
[----:B------:R-:W-:Y:S01]  /*2bb0*/  LOP3.LUT R2, R4, R187, RZ, 0x3c, !PT ;  /* 0x000000bb04027212 */ /* 0x000fe200078e3cff */
[----:B------:R-:W-:Y:S01]  /*2bc0*/  IMAD.IADD R166, R141, 0x1, R166 ;  /* 0x000000018da67824 */ /* 0x000fe200078e02a6 */
[----:B------:R-:W-:Y:S01]  /*2bd0*/  IADD3 R4, R153, R5, RZ ;  /* 0x0000000599047210 */ /* 0x000fe20007ffe0ff */
[----:B------:R-:W-:Y:S01]  /*2be0*/  IMAD.IADD R3, R162, 0x1, R3 ;  /* 0x00000001a2037824 */ /* 0x000fe200078e0203 */
[----:B------:R-:W-:Y:S01]  /*2bf0*/  IADD3 R169, R145, R169, RZ ;  /* 0x000000a991a97210 */ /* 0x000fe20007ffe0ff */
[----:B------:R-:W-:Y:S01]  /*2c00*/  IMAD.IADD R2, R163, 0x1, R2 ;  /* 0x00000001a3027824 */ /* 0x000fe200078e0202 */
[----:B------:R-:W-:Y:S01]  /*2c10*/  SHF.R.S32.HI R104, RZ, 0x1f, R84 ;  /* 0x0000001fff687819 */ /* 0x000fe20000011454 */
[----:B------:R-:W-:Y:S01]  /*2c20*/  IMAD.IADD R89, R87, 0x1, R9 ;  /* 0x0000000157597824 */ /* 0x000fe200078e0209 */
[----:B------:R-:W-:Y:S01]  /*2c30*/  SHF.L.U32 R121, R7, 0x1, RZ ;  /* 0x0000000107797819 */ /* 0x000fe200000006ff */
[----:B------:R-:W-:Y:S01]  /*2c40*/  IMAD.IADD R102, R93, 0x1, R8 ;  /* 0x000000015d667824 */ /* 0x000fe200078e0208 */
[----:B------:R-:W-:Y:S01]  /*2c50*/  SHF.L.U32 R117, R2, 0x1, RZ ;  /* 0x0000000102757819 */ /* 0x000fe200000006ff */
[----:B------:R-:W-:-:S02]  /*2c60*/  IMAD.SHL.U32 R123, R6, 0x2, RZ ;  /* 0x00000002067b7824 */ /* 0x000fc400078e00ff */
[----:B------:R-:W-:Y:S02]  /*2c70*/  IMAD.SHL.U32 R119, R4, 0x2, RZ ;  /* 0x0000000204777824 */ /* 0x000fe400078e00ff */
[----:B------:R-:W-:Y:S02]  /*2c80*/  IMAD.SHL.U32 R118, R3, 0x2, RZ ;  /* 0x0000000203767824 */ /* 0x000fe400078e00ff */
.L_x_251:
[----:B------:R-:W-:Y:S01]  /*2c90*/  SHF.R.S32.HI R88, RZ, 0x1f, R33 ;  /* 0x0000001fff587819 */ /* 0x000fe20000011421 */
[----:B-1----:R-:W1:Y:S01]  /*2ca0*/  S2R R6, SR_TID.X ;  /* 0x0000000000067919 */ /* 0x002e620000002100 */
[----:B------:R-:W-:Y:S01]  /*2cb0*/  ISETP.GE.AND P2, PT, R188, 0x1, PT ;  /* 0x00000001bc00780c */ /* 0x000fe20003f46270 */
[-C--:B------:R-:W-:Y:S01]  /*2cc0*/  IMAD R2, R166, R33.reuse, RZ ;  /* 0x00000021a6027224 */ /* 0x080fe200078e02ff */
[----:B------:R-:W-:Y:S04]  /*2cd0*/  DEPBAR.LE SB0, 0x0 ;  /* 0x000080000000791a */ /* 0x000fe80000000000 */
[----:B------:R-:W-:Y:S01]  /*2ce0*/  IMAD.WIDE.U32 R64, R140, R33, RZ ;  /* 0x000000218c407225 */ /* 0x000fe200078e00ff */
[----:B------:R-:W-:Y:S01]  /*2cf0*/  WARPSYNC 0xffffffff ;  /* 0xffffffff00007948 */ /* 0x000fe20003800000 */
[----:B------:R-:W-:Y:S02]  /*2d00*/  BAR.SYNC.DEFER_BLOCKING 0x0 ;  /* 0x0000000000007b1d */ /* 0x000fe40000010000 */
[----:B------:R-:W-:Y:S01]  /*2d10*/  IMAD R2, R88, R140, R2 ;  /* 0x0000008c58027224 */ /* 0x000fe200078e0202 */
[----:B------:R-:W-:Y:S03]  /*2d20*/  IADD3 R3, P1, P0, R110, R64, R177 ;  /* 0x000000406e037210 */ /* 0x000fe6000783e0b1 */
[----:B------:R-:W-:Y:S05]  /*2d30*/  IMAD.IADD R68, R65, 0x1, R2 ;  /* 0x0000000141447824 */ /* 0x000fea00078e0202 */
[----:B------:R-:W-:Y:S02]  /*2d40*/  IADD3.X R5, R106, R68, R168, P1, P0 ;  /* 0x000000446a057210 */ /* 0x000fe40000fe04a8 */
[----:B------:R-:W-:Y:S02]  /*2d50*/  IADD3 R2, P1, R110, R64, RZ ;  /* 0x000000406e027210 */ /* 0x000fe40007f3e0ff */
[----:B-1----:R-:W-:Y:S02]  /*2d60*/  SHF.R.S32.HI R190, RZ, 0x1f, R6 ;  /* 0x0000001fffbe7819 */ /* 0x002fe40000011406 */
[----:B------:R-:W-:Y:S01]  /*2d70*/  LEA R54, P0, R2, c[0x0][0x1c8], 0x1 ;  /* 0x0000720002367a11 */ /* 0x000fe200078008ff */
[----:B------:R-:W-:Y:S01]  /*2d80*/  IMAD.X R4, R68, 0x1, R106, P1 ;  /* 0x0000000144047824 */ /* 0x000fe200008e066a */
[----:B------:R-:W-:Y:S04]  /*2d90*/  LEA.HI R190, R190, R6, RZ, 0x2 ;  /* 0x00000006bebe7211 */ /* 0x000fe800078f10ff */
[----:B------:R-:W-:Y:S02]  /*2da0*/  LEA.HI.X R55, R2, c[0x0][0x1cc], R4, 0x1, P0 ;  /* 0x0000730002377a11 */ /* 0x000fe400000f0c04 */
[----:B------:R-:W-:Y:S01]  /*2db0*/  IADD3 R2, P1, P0, R110, R64, R184 ;  /* 0x000000406e027210 */ /* 0x000fe2000783e0b8 */
[----:B------:R-:W-:Y:S01]  /*2dc0*/  BSSY B2, `(.L_x_217) ;  /* 0x0000390000027945 */ /* 0x000fe20003800000 */
[----:B------:R-:W-:Y:S02]  /*2dd0*/  SHF.R.S32.HI R190, RZ, 0x2, R190 ;  /* 0x00000002ffbe7819 */ /* 0x000fe400000114be */
[----:B------:R-:W-:Y:S02]  /*2de0*/  IADD3.X R4, R106, R68, R167, P1, P0 ;  /* 0x000000446a047210 */ /* 0x000fe40000fe04a7 */
[C---:B------:R-:W-:Y:S02]  /*2df0*/  LEA R60, P1, R3.reuse, c[0x0][0x1c8], 0x1 ;  /* 0x00007200033c7a11 */ /* 0x040fe400078208ff */
[C---:B------:R-:W-:Y:S02]  /*2e00*/  LEA R62, P0, R2.reuse, c[0x0][0x1c8], 0x1 ;  /* 0x00007200023e7a11 */ /* 0x040fe400078008ff */
[----:B------:R-:W-:Y:S02]  /*2e10*/  LEA.HI.X R61, R3, c[0x0][0x1cc], R5, 0x1, P1 ;  /* 0x00007300033d7a11 */ /* 0x000fe400008f0c05 */
[----:B------:R-:W-:Y:S01]  /*2e20*/  LEA.HI.X R63, R2, c[0x0][0x1cc], R4, 0x1, P0 ;  /* 0x00007300023f7a11 */ /* 0x000fe200000f0c04 */
[----:B------:R-:W-:-:S05]  /*2e30*/  @!P2 BRA `(.L_x_218) ;  /* 0x000036f00000a947 */ /* 0x000fca0003800000 */
[-C--:B------:R-:W-:Y:S01]  /*2e40*/  IMAD R4, R170, R33.reuse, RZ ;  /* 0x00000021aa047224 */ /* 0x080fe200078e02ff */
[----:B------:R-:W-:Y:S01]  /*2e50*/  ISETP.NE.AND P2, PT, R128, RZ, PT ;  /* 0x000000ff8000720c */ /* 0x000fe20003f45270 */
[-C--:B------:R-:W-:Y:S02]  /*2e60*/  IMAD R3, R169, R33.reuse, RZ ;  /* 0x00000021a9037224 */ /* 0x080fe400078e02ff */
[----:B------:R-:W-:Y:S02]  /*2e70*/  IMAD R2, R33, -0x50, R0 ;  /* 0xffffffb021027824 */ /* 0x000fe400078e0200 */
[-C--:B------:R-:W-:Y:S03]  /*2e80*/  IMAD.WIDE.U32 R10, R142, R33.reuse, RZ ;  /* 0x000000218e0a7225 */ /* 0x080fe600078e00ff */
[----:B------:R-:W-:Y:S01]  /*2e90*/  IMNMX R66, R2, 0x50, PT ;  /* 0x0000005002427817 */ /* 0x000fe20003800200 */
[----:B------:R-:W-:Y:S04]  /*2ea0*/  IMAD.WIDE.U32 R30, R144, R33, RZ ;  /* 0x00000021901e7225 */ /* 0x000fe800078e00ff */
[C---:B------:R-:W-:Y:S02]  /*2eb0*/  IMAD R4, R88.reuse, R142, R4 ;  /* 0x0000008e58047224 */ /* 0x040fe400078e0204 */
[----:B------:R-:W-:Y:S03]  /*2ec0*/  IMAD R3, R88, R144, R3 ;  /* 0x0000009058037224 */ /* 0x000fe600078e0203 */
[----:B------:R-:W-:Y:S02]  /*2ed0*/  IADD3 R32, R11, R4, RZ ;  /* 0x000000040b207210 */ /* 0x000fe40007ffe0ff */
[----:B------:R-:W-:Y:S01]  /*2ee0*/  IADD3 R36, R31, R3, RZ ;  /* 0x000000031f247210 */ /* 0x000fe20007ffe0ff */
[----:B------:R-:W-:-:S05]  /*2ef0*/  @!P2 BRA `(.L_x_219) ;  /* 0x00001ba00000a947 */ /* 0x000fca0003800000 */
[----:B------:R-:W-:Y:S01]  /*2f00*/  ISETP.GE.AND P4, PT, R190, R66, PT ;  /* 0x00000042be00720c */ /* 0x000fe20003f86270 */
[----:B------:R-:W-:Y:S01]  /*2f10*/  BSSY B0, `(.L_x_220) ;  /* 0x0000019000007945 */ /* 0x000fe20003800000 */
[----:B------:R-:W-:Y:S01]  /*2f20*/  CS2R R16, SRZ ;  /* 0x0000000000107805 */ /* 0x000fe2000001ff00 */
[----:B------:R-:W-:Y:S01]  /*2f30*/  CS2R R6, SRZ ;  /* 0x0000000000067805 */ /* 0x000fe2000001ff00 */
[----:B------:R-:W-:Y:S01]  /*2f40*/  CS2R R2, SRZ ;  /* 0x0000000000027805 */ /* 0x000fe2000001ff00 */
[----:B------:R-:W-:Y:S01]  /*2f50*/  CS2R R40, SRZ ;  /* 0x0000000000287805 */ /* 0x000fe2000001ff00 */
[----:B------:R-:W-:Y:S07]  /*2f60*/  CS2R R34, SRZ ;  /* 0x0000000000227805 */ /* 0x000fee000001ff00 */
[----:B------:R-:W-:-:S05]  /*2f70*/  @P4 BRA `(.L_x_221) ;  /* 0x0000012000004947 */ /* 0x000fca0003800000 */
[----:B------:R-:W-:Y:S01]  /*2f80*/  IADD3 R2, P0, R100, R10, RZ ;  /* 0x0000000a64027210 */ /* 0x000fe20007f1e0ff */
[----:B------:R-:W-:Y:S01]  /*2f90*/  CS2R R34, SRZ ;  /* 0x0000000000227805 */ /* 0x000fe2000001ff00 */
[----:B------:R-:W-:Y:S01]  /*2fa0*/  CS2R R6, SRZ ;  /* 0x0000000000067805 */ /* 0x000fe2000001ff00 */
[----:B------:R-:W-:Y:S02]  /*2fb0*/  CS2R R40, SRZ ;  /* 0x0000000000287805 */ /* 0x000fe4000001ff00 */
[----:B------:R-:W-:Y:S01]  /*2fc0*/  IMAD.X R4, R32, 0x1, R111, P0 ;  /* 0x0000000120047824 */ /* 0x000fe200000e066f */
[----:B------:R-:W-:Y:S05]  /*2fd0*/  IADD3 R3, P0, R98, R30, RZ ;  /* 0x0000001e62037210 */ /* 0x000fea0007f1e0ff */
[----:B------:R-:W-:Y:S01]  /*2fe0*/  IMAD.X R5, R36, 0x1, R109, P0 ;  /* 0x0000000124057824 */ /* 0x000fe200000e066d */
[C---:B------:R-:W-:Y:S04]  /*2ff0*/  LEA R8, P0, R2.reuse, c[0x0][0x270], 0x1 ;  /* 0x00009c0002087a11 */ /* 0x040fe800078008ff */
[----:B------:R-:W-:Y:S02]  /*3000*/  LEA.HI.X R9, R2, c[0x0][0x274], R4, 0x1, P0 ;  /* 0x00009d0002097a11 */ /* 0x000fe400000f0c04 */
[C---:B------:R-:W-:Y:S04]  /*3010*/  LEA R4, P0, R3.reuse, c[0x0][0x288], 0x1 ;  /* 0x0000a20003047a11 */ /* 0x040fe800078008ff */
[----:B------:R-:W-:Y:S02]  /*3020*/  LEA.HI.X R5, R3, c[0x0][0x28c], R5, 0x1, P0 ;  /* 0x0000a30003057a11 */ /* 0x000fe400000f0c05 */
[----:B------:R-:W-:Y:S01]  /*3030*/  ISETP.GE.AND P0, PT, R24, c[0x0][0x27c], PT ;  /* 0x00009f0018007a0c */ /* 0x000fe20003f06270 */
[----:B------:R-:W-:-:S12]  /*3040*/  CS2R R2, SRZ ;  /* 0x0000000000027805 */ /* 0x000fd8000001ff00 */
[----:B------:R1:W5:Y:S04]  /*3050*/  @!P0 LDG.E.64 R2, [R8.64] ;  /* 0x0000000808028981 */ /* 0x000368000c1e1b00 */
[----:B------:R1:W5:Y:S01]  /*3060*/  @!P0 LDG.E.64 R34, [R4.64] ;  /* 0x0000000804228981 */ /* 0x000362000c1e1b00 */
[----:B------:R-:W-:-:S13]  /*3070*/  ISETP.GE.AND P0, PT, R26, c[0x0][0x27c], PT ;  /* 0x00009f001a007a0c */ /* 0x000fda0003f06270 */
[----:B------:R1:W5:Y:S04]  /*3080*/  @!P0 LDG.E.64 R6, [R8.64+0x20] ;  /* 0x0000200808068981 */ /* 0x000368000c1e1b00 */
[----:B------:R1:W5:Y:S02]  /*3090*/  @!P0 LDG.E.64 R40, [R4.64+0x20] ;  /* 0x0000200804288981 */ /* 0x000364000c1e1b00 */
.L_x_221:
[----:B------:R-:W-:Y:S05]  /*30a0*/  BSYNC B0 ;  /* 0x0000000000007941 */ /* 0x000fea0003800000 */
.L_x_220:
[----:B------:R-:W-:Y:S01]  /*30b0*/  ISETP.GE.AND P3, PT, R148, R66, PT ;  /* 0x000000429400720c */ /* 0x000fe20003f66270 */
[----:B-1---5:R-:W-:Y:S01]  /*30c0*/  IMAD.MOV.U32 R4, RZ, RZ, R6 ;  /* 0x000000ffff047224 */ /* 0x022fe200078e0006 */
[----:B------:R-:W-:Y:S01]  /*30d0*/  MOV R9, R40 ;  /* 0x0000002800097202 */ /* 0x000fe20000000f00 */
[----:B------:R-:W-:Y:S01]  /*30e0*/  IMAD.MOV.U32 R8, RZ, RZ, R7 ;  /* 0x000000ffff087224 */ /* 0x000fe200078e0007 */
[----:B------:R-:W-:Y:S01]  /*30f0*/  BSSY B0, `(.L_x_222) ;  /* 0x0000021000007945 */ /* 0x000fe20003800000 */
[----:B------:R-:W-:Y:S01]  /*3100*/  IMAD.MOV.U32 R5, RZ, RZ, R2 ;  /* 0x000000ffff057224 */ /* 0x000fe200078e0002 */
[----:B------:R-:W-:Y:S01]  /*3110*/  PRMT R39, R9, 0x7610, R39 ;  /* 0x0000761009277816 */ /* 0x000fe20000000027 */
[----:B------:R-:W-:Y:S01]  /*3120*/  CS2R R14, SRZ ;  /* 0x00000000000e7805 */ /* 0x000fe2000001ff00 */
[----:B------:R-:W-:Y:S01]  /*3130*/  PRMT R22, R8, 0x5410, R4 ;  /* 0x0000541008167816 */ /* 0x000fe20000000004 */
[----:B------:R-:W-:Y:S01]  /*3140*/  IMAD.MOV.U32 R4, RZ, RZ, R3 ;  /* 0x000000ffff047224 */ /* 0x000fe200078e0003 */
[----:B------:R-:W-:Y:S01]  /*3150*/  CS2R R44, SRZ ;  /* 0x00000000002c7805 */ /* 0x000fe2000001ff00 */
[----:B------:R-:W-:Y:S01]  /*3160*/  IMAD.MOV.U32 R8, RZ, RZ, R41 ;  /* 0x000000ffff087224 */ /* 0x000fe200078e0029 */
[----:B------:R-:W-:Y:S02]  /*3170*/  CS2R R42, SRZ ;  /* 0x00000000002a7805 */ /* 0x000fe4000001ff00 */
[----:B------:R-:W-:Y:S01]  /*3180*/  PRMT R12, R4, 0x5410, R5 ;  /* 0x00005410040c7816 */ /* 0x000fe20000000005 */
[----:B------:R-:W-:Y:S01]  /*3190*/  IMAD.MOV.U32 R5, RZ, RZ, R34 ;  /* 0x000000ffff057224 */ /* 0x000fe200078e0022 */
[----:B------:R-:W-:Y:S02]  /*31a0*/  MOV R4, R35 ;  /* 0x0000002300047202 */ /* 0x000fe40000000f00 */
[----:B------:R-:W-:Y:S02]  /*31b0*/  PRMT R39, R39, 0x5410, R8 ;  /* 0x0000541027277816 */ /* 0x000fe40000000008 */
[----:B------:R-:W-:Y:S01]  /*31c0*/  PRMT R13, R5, 0x5410, R4 ;  /* 0x00005410050d7816 */ /* 0x000fe20000000004 */
[----:B------:R-:W-:-:S05]  /*31d0*/  @P3 BRA `(.L_x_223) ;  /* 0x0000012000003947 */ /* 0x000fca0003800000 */
[----:B------:R-:W-:Y:S01]  /*31e0*/  IADD3 R4, P1, P0, R100, R10, R175 ;  /* 0x0000000a64047210 */ /* 0x000fe2000783e0af */
[----:B------:R-:W-:Y:S01]  /*31f0*/  CS2R R42, SRZ ;  /* 0x00000000002a7805 */ /* 0x000fe2000001ff00 */
[----:B------:R-:W-:Y:S01]  /*3200*/  CS2R R16, SRZ ;  /* 0x0000000000107805 */ /* 0x000fe2000001ff00 */
[----:B------:R-:W-:Y:S01]  /*3210*/  CS2R R44, SRZ ;  /* 0x00000000002c7805 */ /* 0x000fe2000001ff00 */
[----:B------:R-:W-:Y:S02]  /*3220*/  IADD3.X R9, R111, R32, R157, P1, P0 ;  /* 0x000000206f097210 */ /* 0x000fe40000fe049d */
[----:B------:R-:W-:Y:S04]  /*3230*/  IADD3 R5, P1, P0, R98, R30, R176 ;  /* 0x0000001e62057210 */ /* 0x000fe8000783e0b0 */
[----:B------:R-:W-:Y:S02]  /*3240*/  IADD3.X R14, R109, R36, R158, P1, P0 ;  /* 0x000000246d0e7210 */ /* 0x000fe40000fe049e */
        /* <DEDUP_REMOVED lines=11> */
.L_x_223:
[----:B------:R-:W-:Y:S05]  /*3300*/  BSYNC B0 ;  /* 0x0000000000007941 */ /* 0x000fea0003800000 */
.L_x_222:
[----:B------:R-:W-:Y:S01]  /*3310*/  ISETP.GE.AND P2, PT, R150, R66, PT ;  /* 0x000000429600720c */ /* 0x000fe20003f46270 */
[----:B-1---5:R-:W-:Y:S01]  /*3320*/  IMAD.MOV.U32 R9, RZ, RZ, R16 ;  /* 0x000000ffff097224 */ /* 0x022fe200078e0010 */
[----:B------:R-:W-:Y:S01]  /*3330*/  MOV R5, R14 ;  /* 0x0000000e00057202 */ /* 0x000fe20000000f00 */
[----:B------:R-:W-:Y:S01]  /*3340*/  IMAD.MOV.U32 R8, RZ, RZ, R17 ;  /* 0x000000ffff087224 */ /* 0x000fe200078e0011 */
[----:B------:R-:W-:Y:S01]  /*3350*/  BSSY B0, `(.L_x_224) ;  /* 0x000001f000007945 */ /* 0x000fe20003800000 */
[----:B------:R-:W-:Y:S01]  /*3360*/  IMAD.MOV.U32 R4, RZ, RZ, R15 ;  /* 0x000000ffff047224 */ /* 0x000fe200078e000f */
[----:B------:R-:W-:Y:S01]  /*3370*/  CS2R R20, SRZ ;  /* 0x0000000000147805 */ /* 0x000fe2000001ff00 */
[----:B------:R-:W-:Y:S01]  /*3380*/  CS2R R18, SRZ ;  /* 0x0000000000127805 */ /* 0x000fe2000001ff00 */
[----:B------:R-:W-:Y:S01]  /*3390*/  PRMT R27, R8, 0x5410, R9 ;  /* 0x00005410081b7816 */ /* 0x000fe20000000009 */
[----:B------:R-:W-:Y:S01]  /*33a0*/  IMAD.MOV.U32 R9, RZ, RZ, R44 ;  /* 0x000000ffff097224 */ /* 0x000fe200078e002c */
[----:B------:R-:W-:Y:S01]  /*33b0*/  PRMT R23, R4, 0x5410, R5 ;  /* 0x0000541004177816 */ /* 0x000fe20000000005 */
[----:B------:R-:W-:Y:S01]  /*33c0*/  IMAD.MOV.U32 R5, RZ, RZ, R42 ;  /* 0x000000ffff057224 */ /* 0x000fe200078e002a */
[----:B------:R-:W-:Y:S01]  /*33d0*/  MOV R8, R45 ;  /* 0x0000002d00087202 */ /* 0x000fe20000000f00 */
[----:B------:R-:W-:Y:S01]  /*33e0*/  CS2R R48, SRZ ;  /* 0x0000000000307805 */ /* 0x000fe2000001ff00 */
[----:B------:R-:W-:Y:S01]  /*33f0*/  MOV R4, R43 ;  /* 0x0000002b00047202 */ /* 0x000fe20000000f00 */
[----:B------:R-:W-:Y:S01]  /*3400*/  CS2R R46, SRZ ;  /* 0x00000000002e7805 */ /* 0x000fe2000001ff00 */
[----:B------:R-:W-:Y:S02]  /*3410*/  PRMT R51, R9, 0x5410, R8 ;  /* 0x0000541009337816 */ /* 0x000fe40000000008 */
[----:B------:R-:W-:Y:S01]  /*3420*/  PRMT R50, R5, 0x5410, R4 ;  /* 0x0000541005327816 */ /* 0x000fe20000000004 */
[----:B------:R-:W-:-:S05]  /*3430*/  @P2 BRA `(.L_x_225) ;  /* 0x0000010000002947 */ /* 0x000fca0003800000 */
[----:B------:R-:W-:Y:S01]  /*3440*/  IADD3 R4, P1, P0, R100, R173, R10 ;  /* 0x000000ad64047210 */ /* 0x000fe2000783e00a */
[----:B------:R-:W-:Y:S01]  /*3450*/  CS2R R20, SRZ ;  /* 0x0000000000147805 */ /* 0x000fe2000001ff00 */
[----:B------:R-:W-:Y:S02]  /*3460*/  CS2R R48, SRZ ;  /* 0x0000000000307805 */ /* 0x000fe4000001ff00 */
[----:B------:R-:W-:Y:S02]  /*3470*/  IADD3.X R9, R111, R155, R32, P1, P0 ;  /* 0x0000009b6f097210 */ /* 0x000fe40000fe0420 */
[----:B------:R-:W-:Y:S04]  /*3480*/  IADD3 R5, P1, P0, R98, R174, R30 ;  /* 0x000000ae62057210 */ /* 0x000fe8000783e01e */
[----:B------:R-:W-:Y:S02]  /*3490*/  IADD3.X R10, R109, R156, R36, P1, P0 ;  /* 0x0000009c6d0a7210 */ /* 0x000fe40000fe0424 */
[C---:B------:R-:W-:Y:S04]  /*34a0*/  LEA R8, P0, R4.reuse, c[0x0][0x270], 0x1 ;  /* 0x00009c0004087a11 */ /* 0x040fe800078008ff */
[----:B------:R-:W-:Y:S02]  /*34b0*/  LEA.HI.X R9, R4, c[0x0][0x274], R9, 0x1, P0 ;  /* 0x00009d0004097a11 */ /* 0x000fe400000f0c09 */
[C---:B------:R-:W-:Y:S04]  /*34c0*/  LEA R4, P0, R5.reuse, c[0x0][0x288], 0x1 ;  /* 0x0000a20005047a11 */ /* 0x040fe800078008ff */
[----:B------:R-:W-:Y:S02]  /*34d0*/  LEA.HI.X R5, R5, c[0x0][0x28c], R10, 0x1, P0 ;  /* 0x0000a30005057a11 */ /* 0x000fe400000f0c0a */
[----:B------:R-:W-:-:S13]  /*34e0*/  ISETP.GE.AND P0, PT, R24, c[0x0][0x27c], PT ;  /* 0x00009f0018007a0c */ /* 0x000fda0003f06270 */
[----:B------:R1:W5:Y:S04]  /*34f0*/  @!P0 LDG.E.64 R18, [R8.64] ;  /* 0x0000000808128981 */ /* 0x000368000c1e1b00 */
[----:B------:R1:W5:Y:S01]  /*3500*/  @!P0 LDG.E.64 R46, [R4.64] ;  /* 0x00000008042e8981 */ /* 0x000362000c1e1b00 */
[----:B------:R-:W-:-:S13]  /*3510*/  ISETP.GE.AND P0, PT, R26, c[0x0][0x27c], PT ;  /* 0x00009f001a007a0c */ /* 0x000fda0003f06270 */
[----:B------:R1:W5:Y:S04]  /*3520*/  @!P0 LDG.E.64 R20, [R8.64+0x20] ;  /* 0x0000200808148981 */ /* 0x000368000c1e1b00 */
[----:B------:R1:W5:Y:S02]  /*3530*/  @!P0 LDG.E.64 R48, [R4.64+0x20] ;  /* 0x0000200804308981 */ /* 0x000364000c1e1b00 */
.L_x_225:
[----:B------:R-:W-:Y:S05]  /*3540*/  BSYNC B0 ;  /* 0x0000000000007941 */ /* 0x000fea0003800000 */
.L_x_224:
[----:B-1---5:R-:W-:Y:S01]  /*3550*/  MOV R5, R18 ;  /* 0x0000001200057202 */ /* 0x022fe20000000f00 */
[----:B------:R-:W-:Y:S01]  /*3560*/  IMAD.MOV.U32 R9, RZ, RZ, R20 ;  /* 0x000000ffff097224 */ /* 0x000fe200078e0014 */
[----:B------:R-:W-:Y:S01]  /*3570*/  BSSY B1, `(.L_x_226) ;  /* 0x0000077000017945 */ /* 0x000fe20003800000 */
[----:B------:R-:W-:Y:S02]  /*3580*/  IMAD.MOV.U32 R8, RZ, RZ, R21 ;  /* 0x000000ffff087224 */ /* 0x000fe400078e0015 */
[----:B------:R-:W-:Y:S03]  /*3590*/  IMAD.MOV.U32 R4, RZ, RZ, R19 ;  /* 0x000000ffff047224 */ /* 0x000fe600078e0013 */
[----:B------:R-:W-:Y:S01]  /*35a0*/  PRMT R31, R8, 0x5410, R9 ;  /* 0x00005410081f7816 */ /* 0x000fe20000000009 */
[----:B------:R-:W-:Y:S01]  /*35b0*/  IMAD.MOV.U32 R9, RZ, RZ, R48 ;  /* 0x000000ffff097224 */ /* 0x000fe200078e0030 */
[----:B------:R-:W-:Y:S01]  /*35c0*/  PRMT R30, R4, 0x5410, R5 ;  /* 0x00005410041e7816 */ /* 0x000fe20000000005 */
[----:B------:R-:W-:Y:S01]  /*35d0*/  IMAD.MOV.U32 R5, RZ, RZ, R46 ;  /* 0x000000ffff057224 */ /* 0x000fe200078e002e */
[----:B------:R-:W-:Y:S02]  /*35e0*/  MOV R8, R49 ;  /* 0x0000003100087202 */ /* 0x000fe40000000f00 */
[----:B------:R-:W-:Y:S02]  /*35f0*/  MOV R4, R47 ;  /* 0x0000002f00047202 */ /* 0x000fe40000000f00 */
[----:B------:R-:W-:Y:S02]  /*3600*/  PRMT R53, R9, 0x5410, R8 ;  /* 0x0000541009357816 */ /* 0x000fe40000000008 */
[----:B------:R-:W-:Y:S01]  /*3610*/  PRMT R52, R5, 0x5410, R4 ;  /* 0x0000541005347816 */ /* 0x000fe20000000004 */
[----:B------:R-:W-:-:S05]  /*3620*/  @P4 BRA `(.L_x_227) ;  /* 0x000006b000004947 */ /* 0x000fca0003800000 */
[----:B------:R-:W-:Y:S01]  /*3630*/  BSSY B0, `(.L_x_228) ;  /* 0x0000035000007945 */ /* 0x000fe20003800000 */
[----:B------:R-:W-:-:S05]  /*3640*/  @P6 BRA `(.L_x_229) ;  /* 0x0000033000006947 */ /* 0x000fca0003800000 */
[----:B------:R-:W-:Y:S01]  /*3650*/  ISETP.GE.AND P0, PT, R24, c[0x0][0x27c], PT ;  /* 0x00009f0018007a0c */ /* 0x000fe20003f06270 */
[----:B------:R-:W1:-:S12]  /*3660*/  LDS.128 R8, [R80+0x2800] ;  /* 0x0028000050087984 */ /* 0x000e580000000c00 */
[----:B------:R-:W-:Y:S02]  /*3670*/  @!P0 SHF.R.U64 R5, R34, 0x10, R35 ;  /* 0x0000001022058819 */ /* 0x000fe40000001223 */
[--C-:B------:R-:W-:Y:S02]  /*3680*/  @!P0 SHF.R.U64 R2, R2, 0x10, R3.reuse ;  /* 0x0000001002028819 */ /* 0x100fe40000001203 */
[----:B------:R-:W-:Y:S02]  /*3690*/  @!P0 SHF.R.U32.HI R3, RZ, 0x10, R3 ;  /* 0x00000010ff038819 */ /* 0x000fe40000011603 */
[----:B------:R-:W-:Y:S02]  /*36a0*/  @!P0 PRMT R5, R13, 0x5410, R5 ;  /* 0x000054100d058816 */ /* 0x000fe40000000005 */
[C---:B------:R-:W-:Y:S02]  /*36b0*/  @!P0 PRMT R2, R12.reuse, 0x5432, R2 ;  /* 0x000054320c028816 */ /* 0x040fe40000000002 */
[----:B------:R-:W-:Y:S01]  /*36c0*/  @!P0 SHF.R.U32.HI R4, RZ, 0x10, R35 ;  /* 0x00000010ff048819 */ /* 0x000fe20000011623 */
[----:B------:R-:W-:Y:S01]  /*36d0*/  @!P0 IMAD.U32 R32, R5, 0x10000, RZ ;  /* 0x0001000005208824 */ /* 0x000fe200078e00ff */
[----:B------:R-:W-:Y:S02]  /*36e0*/  @!P0 PRMT R12, R12, 0x5410, R3 ;  /* 0x000054100c0c8816 */ /* 0x000fe40000000003 */
[----:B------:R-:W-:Y:S01]  /*36f0*/  @!P0 PRMT R37, R13, 0x5432, R4 ;  /* 0x000054320d258816 */ /* 0x000fe20000000004 */
[C---:B------:R-:W-:Y:S01]  /*3700*/  @!P0 IMAD.U32 R13, R2.reuse, 0x10000, RZ ;  /* 0x00010000020d8824 */ /* 0x040fe200078e00ff */
[----:B------:R-:W-:Y:S02]  /*3710*/  @!P0 LOP3.LUT R35, R5, 0xffff0000, RZ, 0xc0, !PT ;  /* 0xffff000005238812 */ /* 0x000fe400078ec0ff */
[----:B------:R-:W-:Y:S01]  /*3720*/  @!P0 LOP3.LUT R5, R2, 0xffff0000, RZ, 0xc0, !PT ;  /* 0xffff000002058812 */ /* 0x000fe200078ec0ff */
[C---:B-1----:R-:W-:Y:S01]  /*3730*/  @!P0 IMAD.U32 R36, R9.reuse, 0x10000, RZ ;  /* 0x0001000009248824 */ /* 0x042fe200078e00ff */
[C---:B------:R-:W-:Y:S02]  /*3740*/  @!P0 LOP3.LUT R3, R8.reuse, 0xffff0000, RZ, 0xc0, !PT ;  /* 0xffff000008038812 */ /* 0x040fe400078ec0ff */
[----:B------:R-:W-:Y:S02]  /*3750*/  @!P0 LOP3.LUT R4, R9, 0xffff0000, RZ, 0xc0, !PT ;  /* 0xffff000009048812 */ /* 0x000fe400078ec0ff */
[----:B------:R-:W-:Y:S01]  /*3760*/  @!P0 SHF.L.U32 R34, R8, 0x10, RZ ;  /* 0x0000001008228819 */ /* 0x000fe200000006ff */
[C---:B------:R-:W-:Y:S02]  /*3770*/  @!P0 FMUL.FTZ R38, R3.reuse, R32 ;  /* 0x0000002003268220 */ /* 0x040fe40000410000 */
[----:B------:R-:W-:Y:S02]  /*3780*/  @!P0 FMUL.FTZ R2, R3, R13 ;  /* 0x0000000d03028220 */ /* 0x000fe40000410000 */
[C---:B------:R-:W-:Y:S02]  /*3790*/  @!P0 FMUL.FTZ R56, R4.reuse, R35 ;  /* 0x0000002304388220 */ /* 0x040fe40000410000 */
[----:B------:R-:W-:Y:S01]  /*37a0*/  @!P0 FMUL.FTZ R3, R4, R5 ;  /* 0x0000000504038220 */ /* 0x000fe20000410000 */
[----:B------:R-:W-:Y:S01]  /*37b0*/  @!P0 LOP3.LUT R4, R10, 0xffff0000, RZ, 0xc0, !PT ;  /* 0xffff00000a048812 */ /* 0x000fe200078ec0ff */
[----:B------:R-:W-:Y:S01]  /*37c0*/  @!P0 FFMA.FTZ R59, R34, R13, -R38 ;  /* 0x0000000d223b8223 */ /* 0x000fe20000010826 */
[----:B------:R-:W-:Y:S01]  /*37d0*/  @!P0 SHF.L.U32 R38, R11, 0x10, RZ ;  /* 0x000000100b268819 */ /* 0x000fe200000006ff */
[----:B------:R-:W-:Y:S01]  /*37e0*/  @!P0 FFMA.FTZ R2, R32, R34, R2 ;  /* 0x0000002220028223 */ /* 0x000fe20000010002 */
[----:B------:R-:W-:Y:S01]  /*37f0*/  @!P0 SHF.L.U32 R34, R10, 0x10, RZ ;  /* 0x000000100a228819 */ /* 0x000fe200000006ff */
[C---:B------:R-:W-:Y:S01]  /*3800*/  @!P0 IMAD.U32 R32, R37.reuse, 0x10000, RZ ;  /* 0x0001000025208824 */ /* 0x040fe200078e00ff */
[----:B------:R-:W-:Y:S01]  /*3810*/  @!P0 LOP3.LUT R37, R37, 0xffff0000, RZ, 0xc0, !PT ;  /* 0xffff000025258812 */ /* 0x000fe200078ec0ff */
[C---:B------:R-:W-:Y:S01]  /*3820*/  @!P0 IMAD.U32 R13, R12.reuse, 0x10000, RZ ;  /* 0x000100000c0d8824 */ /* 0x040fe200078e00ff */
[----:B------:R-:W-:Y:S01]  /*3830*/  @!P0 LOP3.LUT R12, R12, 0xffff0000, RZ, 0xc0, !PT ;  /* 0xffff00000c0c8812 */ /* 0x000fe200078ec0ff */
[----:B------:R-:W-:Y:S01]  /*3840*/  @!P0 FFMA.FTZ R58, R36, R5, -R56 ;  /* 0x00000005243a8223 */ /* 0x000fe20000010838 */
[----:B------:R-:W-:Y:S01]  /*3850*/  @!P0 LOP3.LUT R5, R11, 0xffff0000, RZ, 0xc0, !PT ;  /* 0xffff00000b058812 */ /* 0x000fe200078ec0ff */
[C---:B------:R-:W-:Y:S02]  /*3860*/  @!P0 FMUL.FTZ R56, R4.reuse, R32 ;  /* 0x0000002004388220 */ /* 0x040fe40000410000 */
[----:B------:R-:W-:Y:S02]  /*3870*/  @!P0 FMUL.FTZ R4, R4, R13 ;  /* 0x0000000d04048220 */ /* 0x000fe40000410000 */
[C---:B------:R-:W-:Y:S02]  /*3880*/  @!P0 FMUL.FTZ R57, R5.reuse, R37 ;  /* 0x0000002505398220 */ /* 0x040fe40000410000 */
[----:B------:R-:W-:Y:S02]  /*3890*/  @!P0 FMUL.FTZ R5, R5, R12 ;  /* 0x0000000c05058220 */ /* 0x000fe40000410000 */
[----:B------:R-:W-:Y:S02]  /*38a0*/  @!P0 FFMA.FTZ R3, R35, R36, R3 ;  /* 0x0000002423038223 */ /* 0x000fe40000010003 */
[----:B------:R-:W-:Y:S02]  /*38b0*/  @!P0 FFMA.FTZ R4, R32, R34, R4 ;  /* 0x0000002220048223 */ /* 0x000fe40000010004 */
[----:B------:R-:W-:Y:S01]  /*38c0*/  @!P0 FFMA.FTZ R56, R34, R13, -R56 ;  /* 0x0000000d22388223 */ /* 0x000fe20000010838 */
[----:B------:R-:W-:Y:S01]  /*38d0*/  @!P0 F2FP.BF16.PACK_AB R13, R2, R59 ;  /* 0x0000003b020d823e */ /* 0x000fe200000010ff */
[----:B------:R-:W-:Y:S01]  /*38e0*/  @!P0 FFMA.FTZ R57, R38, R12, -R57 ;  /* 0x0000000c26398223 */ /* 0x000fe20000010839 */
[----:B------:R-:W-:Y:S01]  /*38f0*/  @!P0 F2FP.BF16.PACK_AB R12, R3, R58 ;  /* 0x0000003a030c823e */ /* 0x000fe200000010ff */
[----:B------:R-:W-:Y:S01]  /*3900*/  @!P0 FFMA.FTZ R5, R37, R38, R5 ;  /* 0x0000002625058223 */ /* 0x000fe20000010005 */
[----:B------:R-:W-:Y:S01]  /*3910*/  @!P0 F2FP.BF16.PACK_AB R3, R4, R56 ;  /* 0x000000380403823e */ /* 0x000fe200000010ff */
[----:B------:R-:W-:Y:S01]  /*3920*/  @!P0 IMAD.MOV.U32 R8, RZ, RZ, R13 ;  /* 0x000000ffff088224 */ /* 0x000fe200078e000d */
[----:B------:R-:W-:Y:S02]  /*3930*/  @!P0 MOV R9, R12 ;  /* 0x0000000c00098202 */ /* 0x000fe40000000f00 */
[----:B------:R-:W-:Y:S01]  /*3940*/  @!P0 F2FP.BF16.PACK_AB R2, R5, R57 ;  /* 0x000000390502823e */ /* 0x000fe200000010ff */
[----:B------:R-:W-:Y:S03]  /*3950*/  @!P0 IMAD.MOV.U32 R10, RZ, RZ, R3 ;  /* 0x000000ffff0a8224 */ /* 0x000fe600078e0003 */
[----:B------:R-:W-:Y:S05]  /*3960*/  @!P0 MOV R11, R2 ;  /* 0x00000002000b8202 */ /* 0x000fea0000000f00 */
[----:B------:R1:W-:Y:S02]  /*3970*/  STG.E.128 [R54.64], R8 ;  /* 0x0000000836007986 */ /* 0x0003e4000c101d08 */
.L_x_229:
[----:B------:R-:W-:Y:S05]  /*3980*/  BSYNC B0 ;  /* 0x0000000000007941 */ /* 0x000fea0003800000 */
.L_x_228:
[----:B------:R-:W-:-:S13]  /*3990*/  ISETP.NE.AND P0, PT, R90, RZ, PT ;  /* 0x000000ff5a00720c */ /* 0x000fda0003f05270 */
[----:B------:R-:W-:-:S05]  /*39a0*/  @P0 BRA `(.L_x_227) ;  /* 0x0000033000000947 */ /* 0x000fca0003800000 */
[----:B------:R-:W-:Y:S01]  /*39b0*/  ISETP.GE.AND P0, PT, R26, c[0x0][0x27c], PT ;  /* 0x00009f001a007a0c */ /* 0x000fe20003f06270 */
[----:B-1----:R-:W1:-:S12]  /*39c0*/  LDS.128 R8, [R81+0x2800] ;  /* 0x0028000051087984 */ /* 0x002e580000000c00 */
[----:B------:R-:W-:Y:S02]  /*39d0*/  @!P0 SHF.R.U64 R5, R40, 0x10, R41 ;  /* 0x0000001028058819 */ /* 0x000fe40000001229 */
[--C-:B------:R-:W-:Y:S02]  /*39e0*/  @!P0 SHF.R.U64 R2, R6, 0x10, R7.reuse ;  /* 0x0000001006028819 */ /* 0x100fe40000001207 */
[----:B------:R-:W-:Y:S02]  /*39f0*/  @!P0 SHF.R.U32.HI R3, RZ, 0x10, R7 ;  /* 0x00000010ff038819 */ /* 0x000fe40000011607 */
[----:B------:R-:W-:Y:S02]  /*3a00*/  @!P0 PRMT R5, R39, 0x5410, R5 ;  /* 0x0000541027058816 */ /* 0x000fe40000000005 */
[C---:B------:R-:W-:Y:S02]  /*3a10*/  @!P0 PRMT R2, R22.reuse, 0x5432, R2 ;  /* 0x0000543216028816 */ /* 0x040fe40000000002 */
[----:B------:R-:W-:Y:S01]  /*3a20*/  @!P0 SHF.R.U32.HI R4, RZ, 0x10, R41 ;  /* 0x00000010ff048819 */ /* 0x000fe20000011629 */
[----:B------:R-:W-:Y:S01]  /*3a30*/  @!P0 IMAD.U32 R12, R5, 0x10000, RZ ;  /* 0x00010000050c8824 */ /* 0x000fe200078e00ff */
[----:B------:R-:W-:Y:S01]  /*3a40*/  @!P0 PRMT R6, R22, 0x5410, R3 ;  /* 0x0000541016068816 */ /* 0x000fe20000000003 */
[C---:B------:R-:W-:Y:S01]  /*3a50*/  @!P0 IMAD.U32 R7, R2.reuse, 0x10000, RZ ;  /* 0x0001000002078824 */ /* 0x040fe200078e00ff */
[----:B------:R-:W-:Y:S02]  /*3a60*/  @!P0 PRMT R34, R39, 0x5432, R4 ;  /* 0x0000543227228816 */ /* 0x000fe40000000004 */
        /* <DEDUP_REMOVED lines=12> */
[C---:B------:R-:W-:Y:S01]  /*3b30*/  @!P0 SHF.L.U32 R35, R11.reuse, 0x10, RZ ;  /* 0x000000100b238819 */ /* 0x040fe200000006ff */
        /* <DEDUP_REMOVED lines=25> */
[----:B------:R1:W-:Y:S02]  /*3cd0*/  STG.E.128 [R54.64+0x40], R8 ;  /* 0x0000400836007986 */ /* 0x0003e4000c101d08 */
.L_x_227:
[----:B------:R-:W-:Y:S05]  /*3ce0*/  BSYNC B1 ;  /* 0x0000000000017941 */ /* 0x000fea0003800000 */
.L_x_226:
[----:B------:R-:W-:Y:S01]  /*3cf0*/  BSSY B1, `(.L_x_230) ;  /* 0x000006d000017945 */ /* 0x000fe20003800000 */
[----:B------:R-:W-:-:S05]  /*3d00*/  @P3 BRA `(.L_x_231) ;  /* 0x000006b000003947 */ /* 0x000fca0003800000 */
[----:B------:R-:W-:Y:S01]  /*3d10*/  BSSY B0, `(.L_x_232) ;  /* 0x0000035000007945 */ /* 0x000fe20003800000 */
[----:B------:R-:W-:-:S05]  /*3d20*/  @P6 BRA `(.L_x_233) ;  /* 0x0000033000006947 */ /* 0x000fca0003800000 */
[----:B------:R-:W-:Y:S01]  /*3d30*/  ISETP.GE.AND P0, PT, R24, c[0x0][0x27c], PT ;  /* 0x00009f0018007a0c */ /* 0x000fe20003f06270 */
[----:B-1----:R-:W1:-:S12]  /*3d40*/  LDS.128 R8, [R80+0x3800] ;  /* 0x0038000050087984 */ /* 0x002e580000000c00 */
[----:B------:R-:W-:Y:S02]  /*3d50*/  @!P0 SHF.R.U64 R5, R42, 0x10, R43 ;  /* 0x000000102a058819 */ /* 0x000fe4000000122b */
[--C-:B------:R-:W-:Y:S02]  /*3d60*/  @!P0 SHF.R.U64 R2, R14, 0x10, R15.reuse ;  /* 0x000000100e028819 */ /* 0x100fe4000000120f */
[----:B------:R-:W-:Y:S02]  /*3d70*/  @!P0 SHF.R.U32.HI R3, RZ, 0x10, R15 ;  /* 0x00000010ff038819 */ /* 0x000fe4000001160f */
[----:B------:R-:W-:Y:S02]  /*3d80*/  @!P0 PRMT R5, R50, 0x5410, R5 ;  /* 0x0000541032058816 */ /* 0x000fe40000000005 */
[----:B------:R-:W-:Y:S02]  /*3d90*/  @!P0 PRMT R2, R23, 0x5432, R2 ;  /* 0x0000543217028816 */ /* 0x000fe40000000002 */
[----:B------:R-:W-:Y:S01]  /*3da0*/  @!P0 SHF.R.U32.HI R4, RZ, 0x10, R43 ;  /* 0x00000010ff048819 */ /* 0x000fe2000001162b */
[----:B------:R-:W-:Y:S01]  /*3db0*/  @!P0 IMAD.U32 R12, R5, 0x10000, RZ ;  /* 0x00010000050c8824 */ /* 0x000fe200078e00ff */
[----:B------:R-:W-:Y:S01]  /*3dc0*/  @!P0 PRMT R6, R23, 0x5410, R3 ;  /* 0x0000541017068816 */ /* 0x000fe20000000003 */
[----:B------:R-:W-:Y:S01]  /*3dd0*/  @!P0 IMAD.U32 R7, R2, 0x10000, RZ ;  /* 0x0001000002078824 */ /* 0x000fe200078e00ff */
        /* <DEDUP_REMOVED lines=40> */
.L_x_233:
[----:B------:R-:W-:Y:S05]  /*4060*/  BSYNC B0 ;  /* 0x0000000000007941 */ /* 0x000fea0003800000 */
.L_x_232:
        /* <DEDUP_REMOVED lines=53> */
.L_x_231:
[----:B------:R-:W-:Y:S05]  /*43c0*/  BSYNC B1 ;  /* 0x0000000000017941 */ /* 0x000fea0003800000 */
.L_x_230:
        /* <DEDUP_REMOVED lines=11> */
[C---:B------:R-:W-:Y:S01]  /*4480*/  @!P0 IMAD.U32 R12, R5.reuse, 0x10000, RZ ;  /* 0x00010000050c8824 */ /* 0x040fe200078e00ff */
        /* <DEDUP_REMOVED lines=27> */
[-C--:B------:R-:W-:Y:S02]  /*4640*/  @!P0 FMUL.FTZ R5, R5, R6.reuse ;  /* 0x0000000605058220 */ /* 0x080fe40000410000 */
        /* <DEDUP_REMOVED lines=14> */
.L_x_236:
[----:B------:R-:W-:Y:S05]  /*4730*/  BSYNC B0 ;  /* 0x0000000000007941 */ /* 0x000fea0003800000 */
.L_x_235:
        /* <DEDUP_REMOVED lines=52> */
[----:B------:R1:W-:Y:S01]  /*4a80*/  STG.E.128 [R62.64+0x40], R8 ;  /* 0x000040083e007986 */ /* 0x0003e2000c101d08 */
[----:B------:R-:W-:-:S05]  /*4a90*/  BRA `(.L_x_234) ;  /* 0x00001c2000007947 */ /* 0x000fca0003800000 */
.L_x_219:
[----:B------:R-:W-:Y:S01]  /*4aa0*/  ISETP.GE.AND P0, PT, R148, R66, PT ;  /* 0x000000429400720c */ /* 0x000fe20003f06270 */
[----:B------:R-:W-:Y:S01]  /*4ab0*/  CS2R R18, SRZ ;  /* 0x0000000000127805 */ /* 0x000fe2000001ff00 */
[----:B------:R-:W-:Y:S01]  /*4ac0*/  CS2R R16, SRZ ;  /* 0x0000000000107805 */ /* 0x000fe2000001ff00 */
[----:B------:R-:W-:Y:S01]  /*4ad0*/  CS2R R54, SRZ ;  /* 0x0000000000367805 */ /* 0x000fe2000001ff00 */
[----:B------:R-:W-:Y:S01]  /*4ae0*/  ISETP.GE.OR P3, PT, R28, c[0x0][0x27c], P0 ;  /* 0x00009f001c007a0c */ /* 0x000fe20000766670 */
[----:B------:R-:W-:Y:S01]  /*4af0*/  CS2R R52, SRZ ;  /* 0x0000000000347805 */ /* 0x000fe2000001ff00 */
[----:B------:R-:W-:Y:S01]  /*4b00*/  CS2R R22, SRZ ;  /* 0x0000000000167805 */ /* 0x000fe2000001ff00 */
[----:B------:R-:W-:Y:S01]  /*4b10*/  CS2R R20, SRZ ;  /* 0x0000000000147805 */ /* 0x000fe2000001ff00 */
[----:B------:R-:W-:Y:S01]  /*4b20*/  CS2R R58, SRZ ;  /* 0x00000000003a7805 */ /* 0x000fe2000001ff00 */
[----:B------:R-:W-:Y:S01]  /*4b30*/  CS2R R56, SRZ ;  /* 0x0000000000387805 */ /* 0x000fe2000001ff00 */
[----:B------:R-:W-:Y:S01]  /*4b40*/  CS2R R38, SRZ ;  /* 0x0000000000267805 */ /* 0x000fe2000001ff00 */
[----:B------:R-:W-:Y:S06]  /*4b50*/  BSSY B0, `(.L_x_237) ;  /* 0x00000b7000007945 */ /* 0x000fec0003800000 */
[----:B------:R-:W-:Y:S04]  /*4b60*/  @!P3 IADD3 R3, P1, P0, R96, R10, R175 ;  /* 0x0000000a6003b210 */ /* 0x000fe8000783e0af */
[----:B------:R-:W-:Y:S02]  /*4b70*/  @!P3 IADD3.X R6, R108, R32, R157, P1, P0 ;  /* 0x000000206c06b210 */ /* 0x000fe40000fe049d */
[----:B------:R-:W-:Y:S04]  /*4b80*/  @!P3 IADD3 R4, P1, P0, R94, R30, R176 ;  /* 0x0000001e5e04b210 */ /* 0x000fe8000783e0b0 */
[----:B------:R-:W-:Y:S02]  /*4b90*/  @!P3 IADD3.X R7, R107, R36, R158, P1, P0 ;  /* 0x000000246b07b210 */ /* 0x000fe40000fe049e */
[----:B------:R-:W-:Y:S04]  /*4ba0*/  ISETP.GE.AND P0, PT, R150, R66, PT ;  /* 0x000000429600720c */ /* 0x000fe80003f06270 */
[----:B------:R-:W-:-:S13]  /*4bb0*/  ISETP.GE.OR P2, PT, R28, c[0x0][0x27c], P0 ;  /* 0x00009f001c007a0c */ /* 0x000fda0000746670 */
[----:B------:R-:W-:Y:S04]  /*4bc0*/  @!P2 IADD3 R5, P1, P0, R96, R173, R10 ;  /* 0x000000ad6005a210 */ /* 0x000fe8000783e00a */
[----:B------:R-:W-:Y:S02]  /*4bd0*/  @!P2 IADD3.X R9, R108, R155, R32, P1, P0 ;  /* 0x0000009b6c09a210 */ /* 0x000fe40000fe0420 */
[----:B------:R-:W-:Y:S04]  /*4be0*/  @!P2 IADD3 R11, P1, P0, R94, R174, R30 ;  /* 0x000000ae5e0ba210 */ /* 0x000fe8000783e01e */
[----:B------:R-:W-:Y:S02]  /*4bf0*/  @!P2 IADD3.X R13, R107, R156, R36, P1, P0 ;  /* 0x0000009c6b0da210 */ /* 0x000fe40000fe0424 */
[C---:B------:R-:W-:Y:S04]  /*4c00*/  @!P3 LEA R2, P0, R3.reuse, c[0x0][0x270], 0x1 ;  /* 0x00009c000302ba11 */ /* 0x040fe800078008ff */
[----:B------:R-:W-:Y:S02]  /*4c10*/  @!P3 LEA.HI.X R3, R3, c[0x0][0x274], R6, 0x1, P0 ;  /* 0x00009d000303ba11 */ /* 0x000fe400000f0c06 */
[C---:B------:R-:W-:Y:S03]  /*4c20*/  @!P3 LEA R6, P0, R4.reuse, c[0x0][0x288], 0x1 ;  /* 0x0000a2000406ba11 */ /* 0x040fe600078008ff */
[----:B------:R1:W2:Y:S01]  /*4c30*/  @!P3 LDG.E.128 R16, [R2.64] ;  /* 0x000000080210b981 */ /* 0x0002a2000c1e1d00 */
[----:B------:R-:W-:Y:S02]  /*4c40*/  @!P3 LEA.HI.X R7, R4, c[0x0][0x28c], R7, 0x1, P0 ;  /* 0x0000a3000407ba11 */ /* 0x000fe400000f0c07 */
[C---:B------:R-:W-:Y:S04]  /*4c50*/  @!P2 LEA R8, P0, R5.reuse, c[0x0][0x270], 0x1 ;  /* 0x00009c000508aa11 */ /* 0x040fe800078008ff */
[----:B------:R-:W-:Y:S01]  /*4c60*/  @!P2 LEA.HI.X R9, R5, c[0x0][0x274], R9, 0x1, P0 ;  /* 0x00009d000509aa11 */ /* 0x000fe200000f0c09 */
[----:B------:R3:W4:Y:S01]  /*4c70*/  @!P3 LDG.E.128 R52, [R6.64] ;  /* 0x000000080634b981 */ /* 0x000722000c1e1d00 */
[C---:B------:R-:W-:Y:S04]  /*4c80*/  @!P2 LEA R12, P0, R11.reuse, c[0x0][0x288], 0x1 ;  /* 0x0000a2000b0caa11 */ /* 0x040fe800078008ff */
[----:B------:R-:W-:Y:S02]  /*4c90*/  @!P2 LEA.HI.X R13, R11, c[0x0][0x28c], R13, 0x1, P0 ;  /* 0x0000a3000b0daa11 */ /* 0x000fe400000f0c0d */
[----:B------:R-:W-:Y:S01]  /*4ca0*/  ISETP.GE.AND P0, PT, R190, R66, PT ;  /* 0x00000042be00720c */ /* 0x000fe20003f06270 */
[----:B------:R2:W4:Y:S03]  /*4cb0*/  @!P2 LDG.E.128 R20, [R8.64] ;  /* 0x000000080814a981 */ /* 0x000526000c1e1d00 */
[----:B------:R-:W-:Y:S05]  /*4cc0*/  ISETP.GE.OR P0, PT, R28, c[0x0][0x27c], P0 ;  /* 0x00009f001c007a0c */ /* 0x000fea0000706670 */
[----:B------:R-:W4:Y:S08]  /*4cd0*/  @!P2 LDG.E.128 R56, [R12.64] ;  /* 0x000000080c38a981 */ /* 0x000f30000c1e1d00 */
[----:B------:R-:W-:Y:S01]  /*4ce0*/  @!P0 IADD3 R4, P1, R96, R10, RZ ;  /* 0x0000000a60048210 */ /* 0x000fe20007f3e0ff */
[----:B---3--:R-:W-:Y:S04]  /*4cf0*/  CS2R R6, SRZ ;  /* 0x0000000000067805 */ /* 0x008fe8000001ff00 */
[----:B------:R-:W-:Y:S01]  /*4d00*/  @!P0 IMAD.X R5, R32, 0x1, R108, P1 ;  /* 0x0000000120058824 */ /* 0x000fe200008e066c */
[C---:B------:R-:W-:Y:S04]  /*4d10*/  @!P0 LEA R10, P1, R4.reuse, c[0x0][0x270], 0x1 ;  /* 0x00009c00040a8a11 */ /* 0x040fe800078208ff */
[----:B------:R-:W-:Y:S02]  /*4d20*/  @!P0 LEA.HI.X R11, R4, c[0x0][0x274], R5, 0x1, P1 ;  /* 0x00009d00040b8a11 */ /* 0x000fe400008f0c05 */
[----:B-1----:R-:W-:Y:S05]  /*4d30*/  @!P0 IADD3 R3, P1, R94, R30, RZ ;  /* 0x0000001e5e038210 */ /* 0x002fea0007f3e0ff */
[----:B------:R-:W-:Y:S01]  /*4d40*/  @!P0 IMAD.X R4, R36, 0x1, R107, P1 ;  /* 0x0000000124048824 */ /* 0x000fe200008e066b */
[C---:B------:R-:W-:Y:S01]  /*4d50*/  @!P0 LEA R2, P1, R3.reuse, c[0x0][0x288], 0x1 ;  /* 0x0000a20003028a11 */ /* 0x040fe200078208ff */
[----:B------:R-:W-:Y:S03]  /*4d60*/  CS2R R36, SRZ ;  /* 0x0000000000247805 */ /* 0x000fe6000001ff00 */
[----:B------:R-:W-:Y:S02]  /*4d70*/  @!P0 LEA.HI.X R3, R3, c[0x0][0x28c], R4, 0x1, P1 ;  /* 0x0000a30003038a11 */ /* 0x000fe400008f0c04 */
[----:B------:R-:W-:Y:S01]  /*4d80*/  CS2R R4, SRZ ;  /* 0x0000000000047805 */ /* 0x000fe2000001ff00 */
[----:B------:R-:W-:Y:S02]  /*4d90*/  ISETP.GE.OR P1, PT, R190, R66, P6 ;  /* 0x00000042be00720c */ /* 0x000fe40003726670 */
[----:B------:R1:W5:Y:S08]  /*4da0*/  @!P0 LDG.E.128 R36, [R2.64] ;  /* 0x0000000802248981 */ /* 0x000370000c1e1d00 */
[----:B------:R3:W5:Y:S01]  /*4db0*/  @!P0 LDG.E.128 R4, [R10.64] ;  /* 0x000000080a048981 */ /* 0x000762000c1e1d00 */
[----:B------:R-:W-:Y:S01]  /*4dc0*/  ISETP.GE.AND P0, PT, R28, c[0x0][0x27c], PT ;  /* 0x00009f001c007a0c */ /* 0x000fe20003f06270 */
[----:B--2---:R-:W-:Y:S02]  /*4dd0*/  IMAD.MOV.U32 R9, RZ, RZ, R18 ;  /* 0x000000ffff097224 */ /* 0x004fe400078e0012 */
[----:B------:R-:W-:Y:S02]  /*4de0*/  IMAD.MOV.U32 R8, RZ, RZ, R19 ;  /* 0x000000ffff087224 */ /* 0x000fe400078e0013 */
[----:B-1----:R-:W-:Y:S02]  /*4df0*/  IMAD.MOV.U32 R3, RZ, RZ, R16 ;  /* 0x000000ffff037224 */ /* 0x002fe400078e0010 */
[----:B------:R-:W-:Y:S01]  /*4e00*/  IMAD.MOV.U32 R2, RZ, RZ, R17 ;  /* 0x000000ffff027224 */ /* 0x000fe200078e0011 */
[----:B------:R-:W-:Y:S01]  /*4e10*/  PRMT R30, R8, 0x5410, R9 ;  /* 0x00005410081e7816 */ /* 0x000fe20000000009 */
[----:B----4-:R-:W-:Y:S02]  /*4e20*/  IMAD.MOV.U32 R9, RZ, RZ, R54 ;  /* 0x000000ffff097224 */ /* 0x010fe400078e0036 */
[----:B------:R-:W-:Y:S01]  /*4e30*/  IMAD.MOV.U32 R8, RZ, RZ, R55 ;  /* 0x000000ffff087224 */ /* 0x000fe200078e0037 */
[----:B------:R-:W-:Y:S01]  /*4e40*/  PRMT R27, R2, 0x5410, R3 ;  /* 0x00005410021b7816 */ /* 0x000fe20000000003 */
[----:B------:R-:W-:Y:S02]  /*4e50*/  IMAD.MOV.U32 R3, RZ, RZ, R52 ;  /* 0x000000ffff037224 */ /* 0x000fe400078e0034 */
        /* <DEDUP_REMOVED lines=13> */
[----:B------:R-:W-:Y:S04]  /*4f30*/  PRMT R63, R8, 0x5410, R9 ;  /* 0x00005410083f7816 */ /* 0x000fe80000000009 */
[----:B------:R-:W-:Y:S01]  /*4f40*/  PRMT R62, R2, 0x5410, R3 ;  /* 0x00005410023e7816 */ /* 0x000fe20000000003 */
[----:B------:R-:W-:-:S05]  /*4f50*/  @P1 BRA `(.L_x_238) ;  /* 0x0000076000001947 */ /* 0x000fca0003800000 */
[----:B---3--:R-:W-:Y:S01]  /*4f60*/  IADD3 R2, P1, R182, R64, RZ ;  /* 0x00000040b6027210 */ /* 0x008fe20007f3e0ff */
[----:B------:R-:W-:Y:S01]  /*4f70*/  LDS.128 R12, [R119+0x2900] ;  /* 0x00290000770c7984 */ /* 0x000fe20000000c00 */
[----:B-----5:R-:W-:Y:S01]  /*4f80*/  @!P0 SHF.R.U64 R35, R36, 0x10, R37 ;  /* 0x0000001024238819 */ /* 0x020fe20000001225 */
[----:B------:R-:W-:Y:S01]  /*4f90*/  IMAD.MOV.U32 R11, RZ, RZ, R7 ;  /* 0x000000ffff0b7224 */ /* 0x000fe200078e0007 */
[----:B------:R-:W-:Y:S01]  /*4fa0*/  @!P0 SHF.R.U32.HI R34, RZ, 0x10, R37 ;  /* 0x00000010ff228819 */ /* 0x000fe20000011625 */
[----:B------:R-:W-:Y:S01]  /*4fb0*/  IMAD.X R3, R68, 0x1, R120, P1 ;  /* 0x0000000144037824 */ /* 0x000fe200008e0678 */
[-C--:B------:R-:W-:Y:S01]  /*4fc0*/  IADD3 R8, P2, P1, R82, R2.reuse, R103 ;  /* 0x0000000252087210 */ /* 0x080fe2000795e067 */
[----:B------:R-:W-:Y:S02]  /*4fd0*/  IMAD.MOV.U32 R41, RZ, RZ, R39 ;  /* 0x000000ffff297224 */ /* 0x000fe400078e0027 */
[----:B------:R-:W1:Y:S01]  /*4fe0*/  LDS.128 R48, [R124+0x2900] ;  /* 0x002900007c307984 */ /* 0x000e620000000c00 */
[-C--:B------:R-:W-:Y:S01]  /*4ff0*/  IADD3.X R9, R85, R3.reuse, R105, P2, P1 ;  /* 0x0000000355097210 */ /* 0x080fe200017e2469 */
[----:B------:R-:W-:Y:S01]  /*5000*/  IMAD.MOV.U32 R10, RZ, RZ, R36 ;  /* 0x000000ffff0a7224 */ /* 0x000fe200078e0024 */
[----:B------:R-:W-:Y:S01]  /*5010*/  ISETP.GE.AND P1, PT, R84, c[0x0][0x1d4], PT ;  /* 0x0000750054007a0c */ /* 0x000fe20003f26270 */
[----:B------:R-:W-:Y:S01]  /*5020*/  IMAD.MOV.U32 R40, RZ, RZ, R37 ;  /* 0x000000ffff287224 */ /* 0x000fe200078e0025 */
[----:B------:R-:W-:Y:S01]  /*5030*/  @!P0 SHF.R.U64 R37, R38, 0x10, R39 ;  /* 0x0000001026258819 */ /* 0x000fe20000001227 */
[----:B------:R-:W-:Y:S01]  /*5040*/  IMAD.MOV.U32 R36, RZ, RZ, R38 ;  /* 0x000000ffff247224 */ /* 0x000fe200078e0026 */
[----:B------:R-:W-:Y:S02]  /*5050*/  @!P0 PRMT R35, R10, 0x5410, R35 ;  /* 0x000054100a238816 */ /* 0x000fe40000000023 */
[----:B------:R-:W-:Y:S02]  /*5060*/  @!P0 SHF.R.U32.HI R38, RZ, 0x10, R39 ;  /* 0x00000010ff268819 */ /* 0x000fe40000011627 */
[----:B------:R-:W-:Y:S02]  /*5070*/  @!P0 PRMT R42, R36, 0x5410, R37 ;  /* 0x00005410242a8816 */ /* 0x000fe40000000025 */
[----:B------:R-:W-:Y:S02]  /*5080*/  @!P0 PRMT R46, R41, 0x5410, R38 ;  /* 0x00005410292e8816 */ /* 0x000fe40000000026 */
[----:B------:R-:W-:Y:S02]  /*5090*/  @!P0 PRMT R34, R40, 0x5410, R34 ;  /* 0x0000541028228816 */ /* 0x000fe40000000022 */
[----:B------:R-:W-:Y:S03]  /*50a0*/  @!P1 IADD3 R2, P3, P2, R82, R2, R84 ;  /* 0x0000000252029210 */ /* 0x000fe60007a7e054 */
[----:B------:R-:W-:Y:S01]  /*50b0*/  @!P0 IMAD.U32 R36, R34, 0x10000, RZ ;  /* 0x0001000022248824 */ /* 0x000fe200078e00ff */
[----:B------:R-:W-:Y:S02]  /*50c0*/  @!P1 IADD3.X R3, R85, R3, R104, P3, P2 ;  /* 0x0000000355039210 */ /* 0x000fe40001fe4468 */
[C---:B------:R-:W-:Y:S04]  /*50d0*/  LEA R72, P2, R8.reuse, c[0x0][0x1c8], 0x1 ;  /* 0x0000720008487a11 */ /* 0x040fe800078408ff */
[----:B------:R-:W-:Y:S01]  /*50e0*/  LEA.HI.X R73, R8, c[0x0][0x1cc], R9, 0x1, P2 ;  /* 0x0000730008497a11 */ /* 0x000fe200010f0c09 */
[----:B------:R-:W-:Y:S01]  /*50f0*/  IMAD.MOV.U32 R9, RZ, RZ, R4 ;  /* 0x000000ffff097224 */ /* 0x000fe200078e0004 */
[----:B------:R-:W-:Y:S02]  /*5100*/  @!P1 LEA R70, P2, R2, c[0x0][0x1c8], 0x1 ;  /* 0x0000720002469a11 */ /* 0x000fe400078408ff */
[----:B------:R-:W-:Y:S02]  /*5110*/  @!P0 SHF.R.U64 R4, R4, 0x10, R5 ;  /* 0x0000001004048819 */ /* 0x000fe40000001205 */
[----:B------:R-:W-:Y:S02]  /*5120*/  @!P1 LEA.HI.X R71, R2, c[0x0][0x1cc], R3, 0x1, P2 ;  /* 0x0000730002479a11 */ /* 0x000fe400010f0c03 */
[----:B------:R-:W-:Y:S02]  /*5130*/  @!P0 PRMT R9, R9, 0x5410, R4 ;  /* 0x0000541009098816 */ /* 0x000fe40000000004 */
[----:B------:R-:W-:Y:S02]  /*5140*/  @!P0 SHF.R.U32.HI R2, RZ, 0x10, R7 ;  /* 0x00000010ff028819 */ /* 0x000fe40000011607 */
[----:B------:R-:W-:Y:S01]  /*5150*/  MOV R8, R5 ;  /* 0x0000000500087202 */ /* 0x000fe20000000f00 */
[----:B-1----:R-:W-:Y:S01]  /*5160*/  @!P0 IMAD.U32 R37, R49, 0x10000, RZ ;  /* 0x0001000031258824 */ /* 0x002fe200078e00ff */
[----:B------:R-:W-:Y:S02]  /*5170*/  @!P0 SHF.L.U32 R4, R13, 0x10, RZ ;  /* 0x000000100d048819 */ /* 0x000fe400000006ff */
[C---:B------:R-:W-:Y:S02]  /*5180*/  @!P0 SHF.L.U32 R41, R50.reuse, 0x10, RZ ;  /* 0x0000001032298819 */ /* 0x040fe400000006ff */
[----:B------:R-:W-:Y:S01]  /*5190*/  @!P0 LOP3.LUT R43, R50, 0xffff0000, RZ, 0xc0, !PT ;  /* 0xffff0000322b8812 */ /* 0x000fe200078ec0ff */
[----:B------:R-:W-:Y:S01]  /*51a0*/  @!P0 FMUL.FTZ R39, R4, R36 ;  /* 0x0000002404278220 */ /* 0x000fe20000410000 */
[C---:B------:R-:W-:Y:S02]  /*51b0*/  @!P0 SHF.L.U32 R45, R51.reuse, 0x10, RZ ;  /* 0x00000010332d8819 */ /* 0x040fe400000006ff */
[----:B------:R-:W-:Y:S02]  /*51c0*/  @!P0 LOP3.LUT R47, R51, 0xffff0000, RZ, 0xc0, !PT ;  /* 0xffff0000332f8812 */ /* 0x000fe400078ec0ff */
[----:B------:R-:W-:Y:S01]  /*51d0*/  @!P0 PRMT R11, R11, 0x5410, R2 ;  /* 0x000054100b0b8816 */ /* 0x000fe20000000002 */
[----:B------:R-:W-:Y:S01]  /*51e0*/  @!P0 IMAD.U32 R2, R12, 0x10000, RZ ;  /* 0x000100000c028824 */ /* 0x000fe200078e00ff */
[----:B------:R-:W-:Y:S02]  /*51f0*/  @!P0 SHF.R.U32.HI R3, RZ, 0x10, R5 ;  /* 0x00000010ff038819 */ /* 0x000fe40000011605 */
[----:B------:R-:W-:Y:S02]  /*5200*/  @!P0 SHF.R.U64 R5, R6, 0x10, R7 ;  /* 0x0000001006058819 */ /* 0x000fe40000001207 */
[----:B------:R-:W-:Y:S02]  /*5210*/  @!P0 SHF.L.U32 R7, R48, 0x10, RZ ;  /* 0x0000001030078819 */ /* 0x000fe400000006ff */
[----:B------:R-:W-:Y:S01]  /*5220*/  @!P0 PRMT R8, R8, 0x5410, R3 ;  /* 0x0000541008088816 */ /* 0x000fe20000000003 */
[----:B------:R-:W-:Y:S01]  /*5230*/  @!P0 IMAD.U32 R3, R9, 0x10000, RZ ;  /* 0x0001000009038824 */ /* 0x000fe200078e00ff */
[----:B------:R-:W-:Y:S01]  /*5240*/  @!P0 PRMT R10, R6, 0x5410, R5 ;  /* 0x00005410060a8816 */ /* 0x000fe20000000005 */
[----:B------:R-:W-:Y:S02]  /*5250*/  @!P0 IMAD.U32 R6, R35, 0x10000, RZ ;  /* 0x0001000023068824 */ /* 0x000fe400078e00ff */
[----:B------:R-:W-:Y:S02]  /*5260*/  @!P0 IMAD.U32 R5, R8, 0x10000, RZ ;  /* 0x0001000008058824 */ /* 0x000fe400078e00ff */
[C---:B------:R-:W-:Y:S02]  /*5270*/  @!P0 FMUL.FTZ R38, R2.reuse, R6 ;  /* 0x0000000602268220 */ /* 0x040fe40000410000 */
[-C--:B------:R-:W-:Y:S02]  /*5280*/  @!P0 FMUL.FTZ R2, R2, R3.reuse ;  /* 0x0000000302028220 */ /* 0x080fe40000410000 */
[----:B------:R-:W-:Y:S01]  /*5290*/  @!P0 FFMA.FTZ R79, R7, R3, -R38 ;  /* 0x00000003074f8223 */ /* 0x000fe20000010826 */
[----:B------:R-:W-:Y:S01]  /*52a0*/  @!P0 LOP3.LUT R3, R13, 0xffff0000, RZ, 0xc0, !PT ;  /* 0xffff00000d038812 */ /* 0x000fe200078ec0ff */
[----:B------:R-:W-:Y:S01]  /*52b0*/  @!P0 FFMA.FTZ R2, R6, R7, R2 ;  /* 0x0000000706028223 */ /* 0x000fe20000010002 */
[----:B------:R-:W-:Y:S01]  /*52c0*/  @!P0 LOP3.LUT R7, R12, 0xffff0000, RZ, 0xc0, !PT ;  /* 0xffff00000c078812 */ /* 0x000fe200078ec0ff */
[-C--:B------:R-:W-:Y:S01]  /*52d0*/  @!P0 FFMA.FTZ R78, R37, R5.reuse, -R39 ;  /* 0x00000005254e8223 */ /* 0x080fe20000010827 */
[----:B------:R-:W-:Y:S01]  /*52e0*/  @!P0 LOP3.LUT R39, R49, 0xffff0000, RZ, 0xc0, !PT ;  /* 0xffff000031278812 */ /* 0x000fe200078ec0ff */
[----:B------:R-:W-:Y:S01]  /*52f0*/  @!P0 FMUL.FTZ R4, R4, R5 ;  /* 0x0000000504048220 */ /* 0x000fe20000410000 */
[----:B------:R-:W-:Y:S02]  /*5300*/  @!P0 LOP3.LUT R38, R34, 0xffff0000, RZ, 0xc0, !PT ;  /* 0xffff000022268812 */ /* 0x000fe400078ec0ff */
[----:B------:R-:W-:Y:S02]  /*5310*/  @!P0 LOP3.LUT R34, R35, 0xffff0000, RZ, 0xc0, !PT ;  /* 0xffff000023228812 */ /* 0x000fe400078ec0ff */
[----:B------:R-:W-:Y:S02]  /*5320*/  @!P0 LOP3.LUT R35, R48, 0xffff0000, RZ, 0xc0, !PT ;  /* 0xffff000030238812 */ /* 0x000fe400078ec0ff */
[----:B------:R-:W-:Y:S01]  /*5330*/  @!P0 LOP3.LUT R6, R8, 0xffff0000, RZ, 0xc0, !PT ;  /* 0xffff000008068812 */ /* 0x000fe200078ec0ff */
[----:B------:R-:W-:Y:S01]  /*5340*/  @!P0 FMUL.FTZ R40, R7, R34 ;  /* 0x0000002207288220 */ /* 0x000fe20000410000 */
[----:B------:R-:W-:Y:S01]  /*5350*/  @!P0 LOP3.LUT R8, R9, 0xffff0000, RZ, 0xc0, !PT ;  /* 0xffff000009088812 */ /* 0x000fe200078ec0ff */
[C---:B------:R-:W-:Y:S02]  /*5360*/  @!P0 FMUL.FTZ R9, R3.reuse, R38 ;  /* 0x0000002603098220 */ /* 0x040fe40000410000 */
[----:B------:R-:W-:Y:S02]  /*5370*/  @!P0 FMUL.FTZ R5, R3, R6 ;  /* 0x0000000603058220 */ /* 0x000fe40000410000 */
[-C--:B------:R-:W-:Y:S02]  /*5380*/  @!P0 FMUL.FTZ R3, R7, R8.reuse ;  /* 0x0000000807038220 */ /* 0x080fe40000410000 */
[----:B------:R-:W-:Y:S01]  /*5390*/  @!P0 FFMA.FTZ R76, R35, R8, -R40 ;  /* 0x00000008234c8223 */ /* 0x000fe20000010828 */
[----:B------:R-:W-:Y:S01]  /*53a0*/  @!P0 LOP3.LUT R8, R14, 0xffff0000, RZ, 0xc0, !PT ;  /* 0xffff00000e088812 */ /* 0x000fe200078ec0ff */
[C---:B------:R-:W-:Y:S01]  /*53b0*/  @!P0 IMAD.U32 R40, R42.reuse, 0x10000, RZ ;  /* 0x000100002a288824 */ /* 0x040fe200078e00ff */
[----:B------:R-:W-:Y:S01]  /*53c0*/  @!P0 LOP3.LUT R42, R42, 0xffff0000, RZ, 0xc0, !PT ;  /* 0xffff00002a2a8812 */ /* 0x000fe200078ec0ff */
[----:B------:R-:W-:Y:S01]  /*53d0*/  @!P0 FFMA.FTZ R77, R39, R6, -R9 ;  /* 0x00000006274d8223 */ /* 0x000fe20000010809 */
[----:B------:R-:W-:Y:S01]  /*53e0*/  @!P0 LOP3.LUT R9, R10, 0xffff0000, RZ, 0xc0, !PT ;  /* 0xffff00000a098812 */ /* 0x000fe200078ec0ff */
[----:B------:R-:W-:Y:S02]  /*53f0*/  @!P0 IMAD.U32 R6, R14, 0x10000, RZ ;  /* 0x000100000e068824 */ /* 0x000fe400078e00ff */
[----:B------:R-:W-:Y:S02]  /*5400*/  @!P0 IMAD.U32 R7, R10, 0x10000, RZ ;  /* 0x000100000a078824 */ /* 0x000fe400078e00ff */
[----:B------:R-:W-:Y:S02]  /*5410*/  @!P0 FMUL.FTZ R10, R6, R40 ;  /* 0x00000028060a8220 */ /* 0x000fe40000410000 */
[----:B------:R-:W-:Y:S02]  /*5420*/  @!P0 FMUL.FTZ R44, R8, R42 ;  /* 0x0000002a082c8220 */ /* 0x000fe40000410000 */
[----:B------:R-:W-:Y:S01]  /*5430*/  @!P0 FFMA.FTZ R75, R41, R7, -R10 ;  /* 0x00000007294b8223 */ /* 0x000fe2000001080a */
[----:B------:R-:W-:Y:S01]  /*5440*/  @!P0 LOP3.LUT R10, R15, 0xffff0000, RZ, 0xc0, !PT ;  /* 0xffff00000f0a8812 */ /* 0x000fe200078ec0ff */
[----:B------:R-:W-:Y:S02]  /*5450*/  @!P0 FFMA.FTZ R74, R43, R9, -R44 ;  /* 0x000000092b4a8223 */ /* 0x000fe4000001082c */
[C---:B------:R-:W-:Y:S01]  /*5460*/  @!P0 IMAD.U32 R44, R46.reuse, 0x10000, RZ ;  /* 0x000100002e2c8824 */ /* 0x040fe200078e00ff */
[----:B------:R-:W-:Y:S01]  /*5470*/  @!P0 LOP3.LUT R46, R46, 0xffff0000, RZ, 0xc0, !PT ;  /* 0xffff00002e2e8812 */ /* 0x000fe200078ec0ff */
[----:B------:R-:W-:Y:S02]  /*5480*/  @!P0 FMUL.FTZ R6, R6, R7 ;  /* 0x0000000706068220 */ /* 0x000fe40000410000 */
[----:B------:R-:W-:Y:S02]  /*5490*/  @!P0 FMUL.FTZ R7, R8, R9 ;  /* 0x0000000908078220 */ /* 0x000fe40000410000 */
[----:B------:R-:W-:Y:S02]  /*54a0*/  @!P0 IMAD.U32 R8, R15, 0x10000, RZ ;  /* 0x000100000f088824 */ /* 0x000fe400078e00ff */
[C---:B------:R-:W-:Y:S01]  /*54b0*/  @!P0 IMAD.U32 R9, R11.reuse, 0x10000, RZ ;  /* 0x000100000b098824 */ /* 0x040fe200078e00ff */
[----:B------:R-:W-:Y:S01]  /*54c0*/  @!P0 LOP3.LUT R11, R11, 0xffff0000, RZ, 0xc0, !PT ;  /* 0xffff00000b0b8812 */ /* 0x000fe200078ec0ff */
[----:B------:R-:W-:Y:S01]  /*54d0*/  @!P0 FFMA.FTZ R3, R34, R35, R3 ;  /* 0x0000002322038223 */ /* 0x000fe20000010003 */
[----:B------:R-:W-:Y:S01]  /*54e0*/  @!P0 F2FP.BF16.PACK_AB R34, R74, R75 ;  /* 0x0000004b4a22823e */ /* 0x000fe200000010ff */
[----:B------:R-:W-:Y:S02]  /*54f0*/  @!P0 FMUL.FTZ R67, R8, R44 ;  /* 0x0000002c08438220 */ /* 0x000fe40000410000 */
[----:B------:R-:W-:Y:S02]  /*5500*/  @!P0 FMUL.FTZ R69, R10, R46 ;  /* 0x0000002e0a458220 */ /* 0x000fe40000410000 */
[----:B------:R-:W-:Y:S02]  /*5510*/  @!P0 FFMA.FTZ R4, R36, R37, R4 ;  /* 0x0000002524048223 */ /* 0x000fe40000010004 */
[----:B------:R-:W-:Y:S02]  /*5520*/  @!P0 FFMA.FTZ R5, R38, R39, R5 ;  /* 0x0000002726058223 */ /* 0x000fe40000010005 */
[----:B------:R-:W-:Y:S02]  /*5530*/  @!P0 FFMA.FTZ R67, R45, R9, -R67 ;  /* 0x000000092d438223 */ /* 0x000fe40000010843 */
[----:B------:R-:W-:Y:S01]  /*5540*/  @!P0 FFMA.FTZ R69, R47, R11, -R69 ;  /* 0x0000000b2f458223 */ /* 0x000fe20000010845 */
[----:B------:R-:W-:Y:S01]  /*5550*/  @!P0 F2FP.BF16.PACK_AB R4, R5, R4 ;  /* 0x000000040504823e */ /* 0x000fe200000010ff */
[----:B------:R-:W-:Y:S02]  /*5560*/  @!P0 FMUL.FTZ R8, R8, R9 ;  /* 0x0000000908088220 */ /* 0x000fe40000410000 */
[----:B------:R-:W-:Y:S01]  /*5570*/  @!P0 FFMA.FTZ R6, R40, R41, R6 ;  /* 0x0000002928068223 */ /* 0x000fe20000010006 */
[----:B------:R-:W-:Y:S01]  /*5580*/  @!P0 F2FP.BF16.PACK_AB R35, R69, R67 ;  /* 0x000000434523823e */ /* 0x000fe200000010ff */
[----:B------:R-:W-:Y:S01]  /*5590*/  @!P0 FMUL.FTZ R9, R10, R11 ;  /* 0x0000000b0a098220 */ /* 0x000fe20000410000 */
[----:B------:R-:W-:Y:S01]  /*55a0*/  @!P0 F2FP.BF16.PACK_AB R11, R77, R78 ;  /* 0x0000004e4d0b823e */ /* 0x000fe200000010ff */
[----:B------:R-:W-:Y:S01]  /*55b0*/  @!P0 FFMA.FTZ R7, R42, R43, R7 ;  /* 0x0000002b2a078223 */ /* 0x000fe20000010007 */
[----:B------:R-:W-:Y:S01]  /*55c0*/  @!P0 F2FP.BF16.PACK_AB R10, R76, R79 ;  /* 0x0000004f4c0a823e */ /* 0x000fe200000010ff */
[----:B------:R-:W-:Y:S01]  /*55d0*/  @!P0 FFMA.FTZ R8, R44, R45, R8 ;  /* 0x0000002d2c088223 */ /* 0x000fe20000010008 */
[----:B------:R-:W-:Y:S01]  /*55e0*/  @!P0 MOV R51, R35 ;  /* 0x0000002300338202 */ /* 0x000fe20000000f00 */
[----:B------:R-:W-:Y:S01]  /*55f0*/  @!P0 FFMA.FTZ R9, R46, R47, R9 ;  /* 0x0000002f2e098223 */ /* 0x000fe20000010009 */
[----:B------:R-:W-:Y:S01]  /*5600*/  @!P0 MOV R48, R10 ;  /* 0x0000000a00308202 */ /* 0x000fe20000000f00 */
[----:B------:R-:W-:Y:S01]  /*5610*/  @!P0 IMAD.MOV.U32 R49, RZ, RZ, R11 ;  /* 0x000000ffff318224 */ /* 0x000fe200078e000b */
[----:B------:R-:W-:Y:S01]  /*5620*/  @!P0 F2FP.BF16.PACK_AB R10, R3, R2 ;  /* 0x00000002030a823e */ /* 0x000fe200000010ff */
[----:B------:R-:W-:Y:S01]  /*5630*/  @!P0 IMAD.MOV.U32 R50, RZ, RZ, R34 ;  /* 0x000000ffff328224 */ /* 0x000fe200078e0022 */
[----:B------:R-:W-:Y:S01]  /*5640*/  @!P0 F2FP.BF16.PACK_AB R2, R9, R8 ;  /* 0x000000080902823e */ /* 0x000fe200000010ff */
[----:B------:R-:W-:Y:S01]  /*5650*/  @!P0 IMAD.MOV.U32 R13, RZ, RZ, R4 ;  /* 0x000000ffff0d8224 */ /* 0x000fe200078e0004 */
[----:B------:R-:W-:Y:S01]  /*5660*/  @!P0 F2FP.BF16.PACK_AB R3, R7, R6 ;  /* 0x000000060703823e */ /* 0x000fe200000010ff */
[----:B------:R-:W-:Y:S01]  /*5670*/  @!P0 IMAD.MOV.U32 R12, RZ, RZ, R10 ;  /* 0x000000ffff0c8224 */ /* 0x000fe200078e000a */
[----:B------:R1:W-:Y:S01]  /*5680*/  STG.E.128 [R72.64], R48 ;  /* 0x0000003048007986 */ /* 0x0003e2000c101d08 */
[----:B------:R-:W-:Y:S01]  /*5690*/  @!P0 IMAD.MOV.U32 R15, RZ, RZ, R2 ;  /* 0x000000ffff0f8224 */ /* 0x000fe200078e0002 */
[----:B------:R-:W-:Y:S06]  /*56a0*/  @!P0 MOV R14, R3 ;  /* 0x00000003000e8202 */ /* 0x000fec0000000f00 */
[----:B------:R1:W-:Y:S02]  /*56b0*/  @!P1 STG.E.128 [R70.64], R12 ;  /* 0x0000000c46009986 */ /* 0x0003e4000c101d08 */
.L_x_238:
[----:B---3--:R-:W-:Y:S05]  /*56c0*/  BSYNC B0 ;  /* 0x0000000000007941 */ /* 0x008fea0003800000 */
.L_x_237:
[----:B------:R-:W-:Y:S01]  /*56d0*/  ISETP.GE.OR P1, PT, R148, R66, P6 ;  /* 0x000000429400720c */ /* 0x000fe20003726670 */
[----:B------:R-:W-:-:S12]  /*56e0*/  BSSY B0, `(.L_x_239) ;  /* 0x0000071000007945 */ /* 0x000fd80003800000 */
[----:B------:R-:W-:-:S05]  /*56f0*/  @P1 BRA `(.L_x_240) ;  /* 0x000006f000001947 */ /* 0x000fca0003800000 */
[----:B------:R-:W-:Y:S01]  /*5700*/  IADD3 R2, P1, R180, R64, RZ ;  /* 0x00000040b4027210 */ /* 0x000fe20007f3e0ff */
[----:B-1----:R-:W1:Y:S01]  /*5710*/  LDS.128 R12, [R118+0x2900] ;  /* 0x00290000760c7984 */ /* 0x002e620000000c00 */
[--C-:B-----5:R-:W-:Y:S02]  /*5720*/  @!P0 SHF.R.U64 R6, R52, 0x10, R53.reuse ;  /* 0x0000001034068819 */ /* 0x120fe40000001235 */
[----:B------:R-:W-:Y:S01]  /*5730*/  @!P0 SHF.R.U32.HI R7, RZ, 0x10, R53 ;  /* 0x00000010ff078819 */ /* 0x000fe20000011635 */
[----:B------:R-:W-:Y:S01]  /*5740*/  IMAD.X R3, R68, 0x1, R126, P1 ;  /* 0x0000000144037824 */ /* 0x000fe200008e067e */
[-C--:B------:R-:W-:Y:S02]  /*5750*/  IADD3 R4, P2, P1, R82, R2.reuse, R103 ;  /* 0x0000000252047210 */ /* 0x080fe4000795e067 */
[----:B------:R-:W-:Y:S01]  /*5760*/  @!P0 SHF.R.U64 R9, R54, 0x10, R55 ;  /* 0x0000001036098819 */ /* 0x000fe20000001237 */
[----:B------:R-:W2:Y:S01]  /*5770*/  LDS.128 R44, [R123+0x2900] ;  /* 0x002900007b2c7984 */ /* 0x000ea20000000c00 */
[-C--:B------:R-:W-:Y:S02]  /*5780*/  IADD3.X R5, R85, R3.reuse, R105, P2, P1 ;  /* 0x0000000355057210 */ /* 0x080fe400017e2469 */
[----:B------:R-:W-:Y:S02]  /*5790*/  ISETP.GE.AND P1, PT, R84, c[0x0][0x1d4], PT ;  /* 0x0000750054007a0c */ /* 0x000fe40003f26270 */
[C---:B------:R-:W-:Y:S02]  /*57a0*/  @!P0 PRMT R36, R61.reuse, 0x5432, R9 ;  /* 0x000054323d248816 */ /* 0x040fe40000000009 */
[----:B------:R-:W-:Y:S04]  /*57b0*/  @!P0 SHF.R.U32.HI R10, RZ, 0x10, R55 ;  /* 0x00000010ff0a8819 */ /* 0x000fe80000011637 */
[----:B------:R-:W-:Y:S04]  /*57c0*/  @!P0 PRMT R34, R61, 0x5410, R10 ;  /* 0x000054103d228816 */ /* 0x000fe8000000000a */
[C---:B------:R-:W-:Y:S01]  /*57d0*/  @!P0 LOP3.LUT R40, R34.reuse, 0xffff0000, RZ, 0xc0, !PT ;  /* 0xffff000022288812 */ /* 0x040fe200078ec0ff */
[----:B------:R-:W-:Y:S01]  /*57e0*/  @!P0 IMAD.U32 R38, R34, 0x10000, RZ ;  /* 0x0001000022268824 */ /* 0x000fe200078e00ff */
[----:B------:R-:W-:Y:S04]  /*57f0*/  @!P1 IADD3 R2, P3, P2, R82, R2, R84 ;  /* 0x0000000252029210 */ /* 0x000fe80007a7e054 */
[----:B------:R-:W-:Y:S02]  /*5800*/  @!P1 IADD3.X R3, R85, R3, R104, P3, P2 ;  /* 0x0000000355039210 */ /* 0x000fe40001fe4468 */
[C---:B------:R-:W-:Y:S04]  /*5810*/  LEA R70, P2, R4.reuse, c[0x0][0x1c8], 0x1 ;  /* 0x0000720004467a11 */ /* 0x040fe800078408ff */
[----:B------:R-:W-:Y:S02]  /*5820*/  LEA.HI.X R71, R4, c[0x0][0x1cc], R5, 0x1, P2 ;  /* 0x0000730004477a11 */ /* 0x000fe400010f0c05 */
[----:B------:R-:W-:Y:S02]  /*5830*/  @!P1 LEA R50, P2, R2, c[0x0][0x1c8], 0x1 ;  /* 0x0000720002329a11 */ /* 0x000fe400078408ff */
[----:B------:R-:W-:Y:S02]  /*5840*/  @!P0 SHF.R.U64 R4, R18, 0x10, R19 ;  /* 0x0000001012048819 */ /* 0x000fe40000001213 */
[----:B------:R-:W-:Y:S02]  /*5850*/  @!P1 LEA.HI.X R51, R2, c[0x0][0x1cc], R3, 0x1, P2 ;  /* 0x0000730002339a11 */ /* 0x000fe400010f0c03 */
[----:B------:R-:W-:Y:S02]  /*5860*/  @!P0 SHF.R.U64 R2, R16, 0x10, R17 ;  /* 0x0000001010028819 */ /* 0x000fe40000001211 */
[----:B------:R-:W-:Y:S02]  /*5870*/  @!P0 PRMT R11, R30, 0x5432, R4 ;  /* 0x000054321e0b8816 */ /* 0x000fe40000000004 */
[----:B------:R-:W-:Y:S01]  /*5880*/  @!P0 PRMT R8, R27, 0x5432, R2 ;  /* 0x000054321b088816 */ /* 0x000fe20000000002 */
[----:B-1----:R-:W-:Y:S01]  /*5890*/  @!P0 IMAD.U32 R2, R12, 0x10000, RZ ;  /* 0x000100000c028824 */ /* 0x002fe200078e00ff */
[----:B------:R-:W-:Y:S01]  /*58a0*/  @!P0 SHF.L.U32 R4, R13, 0x10, RZ ;  /* 0x000000100d048819 */ /* 0x000fe200000006ff */
[----:B--2---:R-:W-:Y:S01]  /*58b0*/  @!P0 IMAD.U32 R9, R44, 0x10000, RZ ;  /* 0x000100002c098824 */ /* 0x004fe200078e00ff */
[C---:B------:R-:W-:Y:S01]  /*58c0*/  @!P0 LOP3.LUT R41, R47.reuse, 0xffff0000, RZ, 0xc0, !PT ;  /* 0xffff00002f298812 */ /* 0x040fe200078ec0ff */
[----:B------:R-:W-:Y:S01]  /*58d0*/  @!P0 IMAD.U32 R39, R47, 0x10000, RZ ;  /* 0x000100002f278824 */ /* 0x000fe200078e00ff */
[----:B------:R-:W-:Y:S02]  /*58e0*/  @!P0 LOP3.LUT R37, R46, 0xffff0000, RZ, 0xc0, !PT ;  /* 0xffff00002e258812 */ /* 0x000fe400078ec0ff */
[----:B------:R-:W-:Y:S01]  /*58f0*/  @!P0 SHF.R.U32.HI R5, RZ, 0x10, R19 ;  /* 0x00000010ff058819 */ /* 0x000fe20000011613 */
[----:B------:R-:W-:Y:S01]  /*5900*/  @!P0 IMAD.U32 R19, R45, 0x10000, RZ ;  /* 0x000100002d138824 */ /* 0x000fe200078e00ff */
[----:B------:R-:W-:Y:S02]  /*5910*/  @!P0 SHF.R.U32.HI R3, RZ, 0x10, R17 ;  /* 0x00000010ff038819 */ /* 0x000fe40000011611 */
[C---:B------:R-:W-:Y:S02]  /*5920*/  @!P0 PRMT R17, R60.reuse, 0x5410, R6 ;  /* 0x000054103c118816 */ /* 0x040fe40000000006 */
[----:B------:R-:W-:Y:S02]  /*5930*/  @!P0 PRMT R16, R60, 0x5432, R7 ;  /* 0x000054323c108816 */ /* 0x000fe40000000007 */
[----:B------:R-:W-:Y:S01]  /*5940*/  @!P0 PRMT R6, R27, 0x5410, R3 ;  /* 0x000054101b068816 */ /* 0x000fe20000000003 */
[----:B------:R-:W-:Y:S01]  /*5950*/  @!P0 IMAD.U32 R7, R17, 0x10000, RZ ;  /* 0x0001000011078824 */ /* 0x000fe200078e00ff */
[----:B------:R-:W-:Y:S01]  /*5960*/  @!P0 PRMT R10, R30, 0x5410, R5 ;  /* 0x000054101e0a8816 */ /* 0x000fe20000000005 */
[C---:B------:R-:W-:Y:S01]  /*5970*/  @!P0 IMAD.U32 R3, R8.reuse, 0x10000, RZ ;  /* 0x0001000008038824 */ /* 0x040fe200078e00ff */
[----:B------:R-:W-:Y:S01]  /*5980*/  @!P0 LOP3.LUT R8, R8, 0xffff0000, RZ, 0xc0, !PT ;  /* 0xffff000008088812 */ /* 0x000fe200078ec0ff */
[----:B------:R-:W-:Y:S02]  /*5990*/  @!P0 IMAD.U32 R18, R16, 0x10000, RZ ;  /* 0x0001000010128824 */ /* 0x000fe400078e00ff */
[----:B------:R-:W-:Y:S02]  /*59a0*/  @!P0 FMUL.FTZ R27, R2, R7 ;  /* 0x00000007021b8220 */ /* 0x000fe40000410000 */
[C---:B------:R-:W-:Y:S01]  /*59b0*/  @!P0 IMAD.U32 R5, R6.reuse, 0x10000, RZ ;  /* 0x0001000006058824 */ /* 0x040fe200078e00ff */
[----:B------:R-:W-:Y:S01]  /*59c0*/  @!P0 LOP3.LUT R6, R6, 0xffff0000, RZ, 0xc0, !PT ;  /* 0xffff000006068812 */ /* 0x000fe200078ec0ff */
[-C--:B------:R-:W-:Y:S02]  /*59d0*/  @!P0 FMUL.FTZ R2, R2, R3.reuse ;  /* 0x0000000302028220 */ /* 0x080fe40000410000 */
[----:B------:R-:W-:Y:S02]  /*59e0*/  @!P0 FMUL.FTZ R30, R4, R18 ;  /* 0x00000012041e8220 */ /* 0x000fe40000410000 */
[----:B------:R-:W-:Y:S01]  /*59f0*/  @!P0 FFMA.FTZ R55, R9, R3, -R27 ;  /* 0x0000000309378223 */ /* 0x000fe2000001081b */
[----:B------:R-:W-:Y:S01]  /*5a00*/  @!P0 LOP3.LUT R3, R13, 0xffff0000, RZ, 0xc0, !PT ;  /* 0xffff00000d038812 */ /* 0x000fe200078ec0ff */
[----:B------:R-:W-:Y:S01]  /*5a10*/  @!P0 FFMA.FTZ R54, R19, R5, -R30 ;  /* 0x0000000513368223 */ /* 0x000fe2000001081e */
[----:B------:R-:W-:Y:S01]  /*5a20*/  @!P0 LOP3.LUT R30, R45, 0xffff0000, RZ, 0xc0, !PT ;  /* 0xffff00002d1e8812 */ /* 0x000fe200078ec0ff */
[----:B------:R-:W-:Y:S01]  /*5a30*/  @!P0 FFMA.FTZ R2, R7, R9, R2 ;  /* 0x0000000907028223 */ /* 0x000fe20000010002 */
[----:B------:R-:W-:Y:S01]  /*5a40*/  @!P0 LOP3.LUT R27, R16, 0xffff0000, RZ, 0xc0, !PT ;  /* 0xffff0000101b8812 */ /* 0x000fe200078ec0ff */
[----:B------:R-:W-:Y:S01]  /*5a50*/  @!P0 FMUL.FTZ R4, R4, R5 ;  /* 0x0000000504048220 */ /* 0x000fe20000410000 */
[----:B------:R-:W-:Y:S01]  /*5a60*/  @!P0 LOP3.LUT R7, R12, 0xffff0000, RZ, 0xc0, !PT ;  /* 0xffff00000c078812 */ /* 0x000fe200078ec0ff */
[----:B------:R-:W-:Y:S01]  /*5a70*/  @!P0 FMUL.FTZ R5, R3, R6 ;  /* 0x0000000603058220 */ /* 0x000fe20000410000 */
[----:B------:R-:W-:Y:S01]  /*5a80*/  @!P0 LOP3.LUT R16, R17, 0xffff0000, RZ, 0xc0, !PT ;  /* 0xffff000011108812 */ /* 0x000fe200078ec0ff */
[----:B------:R-:W-:Y:S01]  /*5a90*/  @!P0 FMUL.FTZ R9, R3, R27 ;  /* 0x0000001b03098220 */ /* 0x000fe20000410000 */
[----:B------:R-:W-:Y:S01]  /*5aa0*/  @!P0 LOP3.LUT R17, R44, 0xffff0000, RZ, 0xc0, !PT ;  /* 0xffff00002c118812 */ /* 0x000fe200078ec0ff */
[----:B------:R-:W-:Y:S02]  /*5ab0*/  @!P0 FMUL.FTZ R3, R7, R8 ;  /* 0x0000000807038220 */ /* 0x000fe40000410000 */
[----:B------:R-:W-:Y:S01]  /*5ac0*/  @!P0 FFMA.FTZ R53, R30, R6, -R9 ;  /* 0x000000061e358223 */ /* 0x000fe20000010809 */
[----:B------:R-:W-:Y:S01]  /*5ad0*/  @!P0 SHF.L.U32 R6, R15, 0x10, RZ ;  /* 0x000000100f068819 */ /* 0x000fe200000006ff */
[----:B------:R-:W-:Y:S01]  /*5ae0*/  @!P0 FMUL.FTZ R35, R7, R16 ;  /* 0x0000001007238220 */ /* 0x000fe20000410000 */
[----:B------:R-:W-:Y:S01]  /*5af0*/  @!P0 LOP3.LUT R9, R15, 0xffff0000, RZ, 0xc0, !PT ;  /* 0xffff00000f098812 */ /* 0x000fe200078ec0ff */
[C---:B------:R-:W-:Y:S01]  /*5b00*/  @!P0 IMAD.U32 R7, R10.reuse, 0x10000, RZ ;  /* 0x000100000a078824 */ /* 0x040fe200078e00ff */
[----:B------:R-:W-:Y:S01]  /*5b10*/  @!P0 LOP3.LUT R10, R10, 0xffff0000, RZ, 0xc0, !PT ;  /* 0xffff00000a0a8812 */ /* 0x000fe200078ec0ff */
[----:B------:R-:W-:Y:S02]  /*5b20*/  @!P0 FFMA.FTZ R52, R17, R8, -R35 ;  /* 0x0000000811348223 */ /* 0x000fe40000010823 */
[C---:B------:R-:W-:Y:S02]  /*5b30*/  @!P0 FMUL.FTZ R34, R6.reuse, R38 ;  /* 0x0000002606228220 */ /* 0x040fe40000410000 */
[----:B------:R-:W-:Y:S02]  /*5b40*/  @!P0 FMUL.FTZ R35, R9, R40 ;  /* 0x0000002809238220 */ /* 0x000fe40000410000 */
[-C--:B------:R-:W-:Y:S01]  /*5b50*/  @!P0 FMUL.FTZ R8, R6, R7.reuse ;  /* 0x0000000706088220 */ /* 0x080fe20000410000 */
[C---:B------:R-:W-:Y:S01]  /*5b60*/  @!P0 SHF.L.U32 R6, R14.reuse, 0x10, RZ ;  /* 0x000000100e068819 */ /* 0x040fe200000006ff */
[----:B------:R-:W-:Y:S02]  /*5b70*/  @!P0 FFMA.FTZ R49, R39, R7, -R34 ;  /* 0x0000000727318223 */ /* 0x000fe40000010822 */
[-C--:B------:R-:W-:Y:S02]  /*5b80*/  @!P0 FMUL.FTZ R9, R9, R10.reuse ;  /* 0x0000000a09098220 */ /* 0x080fe40000410000 */
[----:B------:R-:W-:Y:S01]  /*5b90*/  @!P0 FFMA.FTZ R48, R41, R10, -R35 ;  /* 0x0000000a29308223 */ /* 0x000fe20000010823 */
[----:B------:R-:W-:Y:S01]  /*5ba0*/  @!P0 LOP3.LUT R10, R14, 0xffff0000, RZ, 0xc0, !PT ;  /* 0xffff00000e0a8812 */ /* 0x000fe200078ec0ff */
[C---:B------:R-:W-:Y:S01]  /*5bb0*/  @!P0 IMAD.U32 R34, R36.reuse, 0x10000, RZ ;  /* 0x0001000024228824 */ /* 0x040fe200078e00ff */
[----:B------:R-:W-:Y:S01]  /*5bc0*/  @!P0 LOP3.LUT R36, R36, 0xffff0000, RZ, 0xc0, !PT ;  /* 0xffff000024248812 */ /* 0x000fe200078ec0ff */
[C---:B------:R-:W-:Y:S01]  /*5bd0*/  @!P0 IMAD.U32 R7, R11.reuse, 0x10000, RZ ;  /* 0x000100000b078824 */ /* 0x040fe200078e00ff */
[----:B------:R-:W-:Y:S01]  /*5be0*/  @!P0 LOP3.LUT R11, R11, 0xffff0000, RZ, 0xc0, !PT ;  /* 0xffff00000b0b8812 */ /* 0x000fe200078ec0ff */
[----:B------:R-:W-:Y:S02]  /*5bf0*/  @!P0 IMAD.U32 R35, R46, 0x10000, RZ ;  /* 0x000100002e238824 */ /* 0x000fe400078e00ff */
[----:B------:R-:W-:Y:S02]  /*5c00*/  @!P0 FMUL.FTZ R42, R6, R34 ;  /* 0x00000022062a8220 */ /* 0x000fe40000410000 */
[----:B------:R-:W-:Y:S02]  /*5c10*/  @!P0 FMUL.FTZ R43, R10, R36 ;  /* 0x000000240a2b8220 */ /* 0x000fe40000410000 */
[----:B------:R-:W-:Y:S01]  /*5c20*/  @!P0 FFMA.FTZ R3, R16, R17, R3 ;  /* 0x0000001110038223 */ /* 0x000fe20000010003 */
[----:B------:R-:W-:Y:S01]  /*5c30*/  @!P0 F2FP.BF16.PACK_AB R17, R48, R49 ;  /* 0x000000313011823e */ /* 0x000fe200000010ff */
[----:B------:R-:W-:Y:S02]  /*5c40*/  @!P0 FMUL.FTZ R6, R6, R7 ;  /* 0x0000000706068220 */ /* 0x000fe40000410000 */
[----:B------:R-:W-:Y:S02]  /*5c50*/  @!P0 FFMA.FTZ R4, R18, R19, R4 ;  /* 0x0000001312048223 */ /* 0x000fe40000010004 */
[----:B------:R-:W-:Y:S02]  /*5c60*/  @!P0 FFMA.FTZ R42, R35, R7, -R42 ;  /* 0x00000007232a8223 */ /* 0x000fe4000001082a */
[----:B------:R-:W-:Y:S01]  /*5c70*/  @!P0 FMUL.FTZ R7, R10, R11 ;  /* 0x0000000b0a078220 */ /* 0x000fe20000410000 */
[----:B------:R-:W-:Y:S01]  /*5c80*/  @!P0 F2FP.BF16.PACK_AB R10, R52, R55 ;  /* 0x00000037340a823e */ /* 0x000fe200000010ff */
[----:B------:R-:W-:Y:S01]  /*5c90*/  @!P0 FFMA.FTZ R43, R37, R11, -R43 ;  /* 0x0000000b252b8223 */ /* 0x000fe2000001082b */
[----:B------:R-:W-:Y:S01]  /*5ca0*/  @!P0 F2FP.BF16.PACK_AB R11, R53, R54 ;  /* 0x00000036350b823e */ /* 0x000fe200000010ff */
[----:B------:R-:W-:Y:S02]  /*5cb0*/  @!P0 FFMA.FTZ R5, R27, R30, R5 ;  /* 0x0000001e1b058223 */ /* 0x000fe40000010005 */
[----:B------:R-:W-:Y:S01]  /*5cc0*/  @!P0 FFMA.FTZ R6, R34, R35, R6 ;  /* 0x0000002322068223 */ /* 0x000fe20000010006 */
[----:B------:R-:W-:Y:S01]  /*5cd0*/  @!P0 MOV R45, R11 ;  /* 0x0000000b002d8202 */ /* 0x000fe20000000f00 */
[----:B------:R-:W-:Y:S01]  /*5ce0*/  @!P0 FFMA.FTZ R7, R36, R37, R7 ;  /* 0x0000002524078223 */ /* 0x000fe20000010007 */
[----:B------:R-:W-:Y:S01]  /*5cf0*/  @!P0 F2FP.BF16.PACK_AB R16, R43, R42 ;  /* 0x0000002a2b10823e */ /* 0x000fe200000010ff */
[----:B------:R-:W-:Y:S01]  /*5d00*/  @!P0 FFMA.FTZ R8, R38, R39, R8 ;  /* 0x0000002726088223 */ /* 0x000fe20000010008 */
[----:B------:R-:W-:Y:S01]  /*5d10*/  @!P0 F2FP.BF16.PACK_AB R4, R5, R4 ;  /* 0x000000040504823e */ /* 0x000fe200000010ff */
[----:B------:R-:W-:Y:S02]  /*5d20*/  @!P0 FFMA.FTZ R9, R40, R41, R9 ;  /* 0x0000002928098223 */ /* 0x000fe40000010009 */
[----:B------:R-:W-:Y:S01]  /*5d30*/  @!P0 IMAD.MOV.U32 R44, RZ, RZ, R10 ;  /* 0x000000ffff2c8224 */ /* 0x000fe200078e000a */
[----:B------:R-:W-:Y:S01]  /*5d40*/  @!P0 F2FP.BF16.PACK_AB R10, R3, R2 ;  /* 0x00000002030a823e */ /* 0x000fe200000010ff */
[----:B------:R-:W-:Y:S01]  /*5d50*/  @!P0 IMAD.MOV.U32 R46, RZ, RZ, R16 ;  /* 0x000000ffff2e8224 */ /* 0x000fe200078e0010 */
[----:B------:R-:W-:Y:S01]  /*5d60*/  @!P0 F2FP.BF16.PACK_AB R3, R7, R6 ;  /* 0x000000060703823e */ /* 0x000fe200000010ff */
[----:B------:R-:W-:Y:S01]  /*5d70*/  @!P0 IMAD.MOV.U32 R47, RZ, RZ, R17 ;  /* 0x000000ffff2f8224 */ /* 0x000fe200078e0011 */
[----:B------:R-:W-:Y:S01]  /*5d80*/  @!P0 F2FP.BF16.PACK_AB R2, R9, R8 ;  /* 0x000000080902823e */ /* 0x000fe200000010ff */
[----:B------:R-:W-:Y:S01]  /*5d90*/  @!P0 IMAD.MOV.U32 R12, RZ, RZ, R10 ;  /* 0x000000ffff0c8224 */ /* 0x000fe200078e000a */
[----:B------:R-:W-:Y:S01]  /*5da0*/  @!P0 MOV R13, R4 ;  /* 0x00000004000d8202 */ /* 0x000fe20000000f00 */
[----:B------:R-:W-:Y:S01]  /*5db0*/  @!P0 IMAD.MOV.U32 R14, RZ, RZ, R3 ;  /* 0x000000ffff0e8224 */ /* 0x000fe200078e0003 */
[----:B------:R1:W-:Y:S01]  /*5dc0*/  STG.E.128 [R70.64], R44 ;  /* 0x0000002c46007986 */ /* 0x0003e2000c101d08 */
[----:B------:R-:W-:Y:S07]  /*5dd0*/  @!P0 IMAD.MOV.U32 R15, RZ, RZ, R2 ;  /* 0x000000ffff0f8224 */ /* 0x000fee00078e0002 */
[----:B------:R1:W-:Y:S02]  /*5de0*/  @!P1 STG.E.128 [R50.64], R12 ;  /* 0x0000000c32009986 */ /* 0x0003e4000c101d08 */
.L_x_240:
[----:B------:R-:W-:Y:S05]  /*5df0*/  BSYNC B0 ;  /* 0x0000000000007941 */ /* 0x000fea0003800000 */
.L_x_239:
[----:B------:R-:W-:Y:S05]  /*5e00*/  IADD3 R61, P1, R178, R64, RZ ;  /* 0x00000040b23d7210 */ /* 0x000fea0007f3e0ff */
[----:B------:R-:W-:Y:S01]  /*5e10*/  IMAD.X R60, R68, 0x1, R125, P1 ;  /* 0x00000001443c7824 */ /* 0x000fe200008e067d */
[----:B------:R-:W-:-:S13]  /*5e20*/  ISETP.GE.OR P1, PT, R150, R66, P6 ;  /* 0x000000429600720c */ /* 0x000fda0003726670 */
[----:B------:R-:W-:-:S05]  /*5e30*/  @P1 BRA `(.L_x_234) ;  /* 0x0000088000001947 */ /* 0x000fca0003800000 */
[----:B-----5:R-:W-:Y:S01]  /*5e40*/  @!P0 SHF.R.U32.HI R5, RZ, 0x10, R57 ;  /* 0x00000010ff058819 */ /* 0x020fe20000011639 */
[----:B-1----:R-:W1:Y:S01]  /*5e50*/  LDS.128 R12, [R117+0x2900] ;  /* 0x00290000750c7984 */ /* 0x002e620000000c00 */
[----:B------:R-:W-:Y:S02]  /*5e60*/  @!P0 SHF.R.U32.HI R3, RZ, 0x10, R21 ;  /* 0x00000010ff038819 */ /* 0x000fe40000011615 */
[----:B------:R-:W-:Y:S02]  /*5e70*/  @!P0 PRMT R34, R62, 0x5410, R5 ;  /* 0x000054103e228816 */ /* 0x000fe40000000005 */
[----:B------:R-:W-:Y:S02]  /*5e80*/  @!P0 SHF.R.U64 R8, R56, 0x10, R57 ;  /* 0x0000001038088819 */ /* 0x000fe40000001239 */
[----:B------:R-:W-:Y:S01]  /*5e90*/  IADD3 R16, P2, P1, R82, R61, R103 ;  /* 0x0000003d52107210 */ /* 0x000fe2000795e067 */
[----:B------:R-:W-:Y:S01]  /*5ea0*/  @!P0 IMAD.U32 R27, R34, 0x10000, RZ ;  /* 0x00010000221b8824 */ /* 0x000fe200078e00ff */
[----:B------:R-:W2:Y:S01]  /*5eb0*/  LDS.128 R44, [R121+0x2900] ;  /* 0x00290000792c7984 */ /* 0x000ea20000000c00 */
[----:B------:R-:W-:Y:S02]  /*5ec0*/  @!P0 SHF.R.U64 R2, R20, 0x10, R21 ;  /* 0x0000001014028819 */ /* 0x000fe40000001215 */
[----:B------:R-:W-:Y:S02]  /*5ed0*/  IADD3.X R18, R85, R60, R105, P2, P1 ;  /* 0x0000003c55127210 */ /* 0x000fe400017e2469 */
[----:B------:R-:W-:Y:S02]  /*5ee0*/  LEA R50, P1, R16, c[0x0][0x1c8], 0x1 ;  /* 0x0000720010327a11 */ /* 0x000fe400078208ff */
[--C-:B------:R-:W-:Y:S02]  /*5ef0*/  @!P0 SHF.R.U64 R6, R22, 0x10, R23.reuse ;  /* 0x0000001016068819 */ /* 0x100fe40000001217 */
[----:B------:R-:W-:Y:S02]  /*5f00*/  LEA.HI.X R51, R16, c[0x0][0x1cc], R18, 0x1, P1 ;  /* 0x0000730010337a11 */ /* 0x000fe400008f0c12 */
[----:B------:R-:W-:Y:S02]  /*5f10*/  @!P0 SHF.R.U32.HI R4, RZ, 0x10, R23 ;  /* 0x00000010ff048819 */ /* 0x000fe40000011617 */
[----:B------:R-:W-:Y:S02]  /*5f20*/  @!P0 PRMT R19, R32, 0x5432, R6 ;  /* 0x0000543220138816 */ /* 0x000fe40000000006 */
[----:B------:R-:W-:Y:S02]  /*5f30*/  @!P0 SHF.R.U64 R9, R58, 0x10, R59 ;  /* 0x000000103a098819 */ /* 0x000fe4000000123b */
[----:B------:R-:W-:Y:S02]  /*5f40*/  @!P0 PRMT R7, R31, 0x5410, R3 ;  /* 0x000054101f078816 */ /* 0x000fe40000000003 */
[----:B------:R-:W-:Y:S02]  /*5f50*/  @!P0 PRMT R17, R63, 0x5432, R9 ;  /* 0x000054323f118816 */ /* 0x000fe40000000009 */
[----:B------:R-:W-:Y:S01]  /*5f60*/  @!P0 PRMT R9, R32, 0x5410, R4 ;  /* 0x0000541020098816 */ /* 0x000fe20000000004 */
[----:B------:R-:W-:Y:S01]  /*5f70*/  @!P0 IMAD.U32 R3, R7, 0x10000, RZ ;  /* 0x0001000007038824 */ /* 0x000fe200078e00ff */
[----:B------:R-:W-:Y:S02]  /*5f80*/  @!P0 LOP3.LUT R36, R17, 0xffff0000, RZ, 0xc0, !PT ;  /* 0xffff000011248812 */ /* 0x000fe400078ec0ff */
[----:B------:R-:W-:Y:S02]  /*5f90*/  @!P0 SHF.R.U32.HI R10, RZ, 0x10, R59 ;  /* 0x00000010ff0a8819 */ /* 0x000fe4000001163b */
[----:B------:R-:W-:Y:S02]  /*5fa0*/  @!P0 PRMT R8, R62, 0x5432, R8 ;  /* 0x000054323e088816 */ /* 0x000fe40000000008 */
[----:B------:R-:W-:Y:S01]  /*5fb0*/  @!P0 PRMT R5, R31, 0x5432, R2 ;  /* 0x000054321f058816 */ /* 0x000fe20000000002 */
[----:B-1----:R-:W-:Y:S01]  /*5fc0*/  @!P0 IMAD.U32 R2, R13, 0x10000, RZ ;  /* 0x000100000d028824 */ /* 0x002fe200078e00ff */
[----:B------:R-:W-:Y:S01]  /*5fd0*/  @!P0 PRMT R11, R63, 0x5410, R10 ;  /* 0x000054103f0b8816 */ /* 0x000fe2000000000a */
[----:B------:R-:W-:Y:S01]  /*5fe0*/  @!P0 IMAD.U32 R20, R8, 0x10000, RZ ;  /* 0x0001000008148824 */ /* 0x000fe200078e00ff */
[----:B------:R-:W-:Y:S01]  /*5ff0*/  @!P0 LOP3.LUT R6, R12, 0xffff0000, RZ, 0xc0, !PT ;  /* 0xffff00000c068812 */ /* 0x000fe200078ec0ff */
[----:B------:R-:W-:Y:S01]  /*6000*/  @!P0 FMUL.FTZ R10, R2, R27 ;  /* 0x0000001b020a8220 */ /* 0x000fe20000410000 */
[----:B------:R-:W-:Y:S01]  /*6010*/  @!P0 LOP3.LUT R22, R8, 0xffff0000, RZ, 0xc0, !PT ;  /* 0xffff000008168812 */ /* 0x000fe200078ec0ff */
[-C--:B------:R-:W-:Y:S01]  /*6020*/  @!P0 FMUL.FTZ R4, R2, R3.reuse ;  /* 0x0000000302048220 */ /* 0x080fe20000410000 */
[----:B------:R-:W-:Y:S01]  /*6030*/  @!P0 SHF.L.U32 R16, R15, 0x10, RZ ;  /* 0x000000100f108819 */ /* 0x000fe200000006ff */
[----:B------:R-:W-:Y:S01]  /*6040*/  @!P0 IMAD.U32 R2, R12, 0x10000, RZ ;  /* 0x000100000c028824 */ /* 0x000fe200078e00ff */
[C---:B--2---:R-:W-:Y:S01]  /*6050*/  @!P0 SHF.L.U32 R30, R45.reuse, 0x10, RZ ;  /* 0x000000102d1e8819 */ /* 0x044fe200000006ff */
[C---:B------:R-:W-:Y:S01]  /*6060*/  @!P0 IMAD.U32 R21, R44.reuse, 0x10000, RZ ;  /* 0x000100002c158824 */ /* 0x040fe200078e00ff */
[----:B------:R-:W-:Y:S01]  /*6070*/  @!P0 LOP3.LUT R23, R44, 0xffff0000, RZ, 0xc0, !PT ;  /* 0xffff00002c178812 */ /* 0x000fe200078ec0ff */
[----:B------:R-:W-:Y:S01]  /*6080*/  @!P0 FMUL.FTZ R8, R2, R20 ;  /* 0x0000001402088220 */ /* 0x000fe20000410000 */
[----:B------:R-:W-:Y:S01]  /*6090*/  @!P0 LOP3.LUT R32, R45, 0xffff0000, RZ, 0xc0, !PT ;  /* 0xffff00002d208812 */ /* 0x000fe200078ec0ff */
[----:B------:R-:W-:Y:S01]  /*60a0*/  @!P0 FFMA.FTZ R56, R30, R3, -R10 ;  /* 0x000000031e388223 */ /* 0x000fe2000001080a */
[----:B------:R-:W-:Y:S01]  /*60b0*/  @!P0 LOP3.LUT R41, R47, 0xffff0000, RZ, 0xc0, !PT ;  /* 0xffff00002f298812 */ /* 0x000fe200078ec0ff */
[----:B------:R-:W-:Y:S01]  /*60c0*/  @!P0 FMUL.FTZ R10, R6, R22 ;  /* 0x00000016060a8220 */ /* 0x000fe20000410000 */
[C---:B------:R-:W-:Y:S01]  /*60d0*/  @!P0 LOP3.LUT R37, R46.reuse, 0xffff0000, RZ, 0xc0, !PT ;  /* 0xffff00002e258812 */ /* 0x040fe200078ec0ff */
[----:B------:R-:W-:Y:S01]  /*60e0*/  @!P0 IMAD.U32 R38, R11, 0x10000, RZ ;  /* 0x000100000b268824 */ /* 0x000fe200078e00ff */
[----:B------:R-:W-:Y:S01]  /*60f0*/  @!P0 SHF.L.U32 R3, R5, 0x10, RZ ;  /* 0x0000001005038819 */ /* 0x000fe200000006ff */
[----:B------:R-:W-:Y:S01]  /*6100*/  @!P0 IMAD.U32 R39, R47, 0x10000, RZ ;  /* 0x000100002f278824 */ /* 0x000fe200078e00ff */
[----:B------:R-:W-:Y:S01]  /*6110*/  @!P0 LOP3.LUT R5, R5, 0xffff0000, RZ, 0xc0, !PT ;  /* 0xffff000005058812 */ /* 0x000fe200078ec0ff */
[----:B------:R-:W-:Y:S01]  /*6120*/  @!P0 IMAD.U32 R35, R46, 0x10000, RZ ;  /* 0x000100002e238824 */ /* 0x000fe200078e00ff */
[----:B------:R-:W-:Y:S01]  /*6130*/  @!P0 LOP3.LUT R18, R15, 0xffff0000, RZ, 0xc0, !PT ;  /* 0xffff00000f128812 */ /* 0x000fe200078ec0ff */
[-C--:B------:R-:W-:Y:S01]  /*6140*/  @!P0 FMUL.FTZ R2, R2, R3.reuse ;  /* 0x0000000302028220 */ /* 0x080fe20000410000 */
[----:B------:R-:W-:Y:S01]  /*6150*/  @!P0 LOP3.LUT R31, R34, 0xffff0000, RZ, 0xc0, !PT ;  /* 0xffff0000221f8812 */ /* 0x000fe200078ec0ff */
[----:B------:R-:W-:Y:S01]  /*6160*/  @!P0 FFMA.FTZ R55, R21, R3, -R8 ;  /* 0x0000000315378223 */ /* 0x000fe20000010808 */
[----:B------:R-:W-:Y:S01]  /*6170*/  @!P0 SHF.L.U32 R34, R17, 0x10, RZ ;  /* 0x0000001011228819 */ /* 0x000fe200000006ff */
[-C--:B------:R-:W-:Y:S01]  /*6180*/  @!P0 FMUL.FTZ R3, R6, R5.reuse ;  /* 0x0000000506038220 */ /* 0x080fe20000410000 */
[----:B------:R-:W-:Y:S01]  /*6190*/  @!P0 LOP3.LUT R17, R9, 0xffff0000, RZ, 0xc0, !PT ;  /* 0xffff000009118812 */ /* 0x000fe200078ec0ff */
[----:B------:R-:W-:Y:S01]  /*61a0*/  @!P0 FFMA.FTZ R54, R23, R5, -R10 ;  /* 0x0000000517368223 */ /* 0x000fe2000001080a */
[C---:B------:R-:W-:Y:S01]  /*61b0*/  @!P0 LOP3.LUT R10, R14.reuse, 0xffff0000, RZ, 0xc0, !PT ;  /* 0xffff00000e0a8812 */ /* 0x040fe200078ec0ff */
[----:B------:R-:W-:Y:S01]  /*61c0*/  @!P0 IMAD.U32 R8, R14, 0x10000, RZ ;  /* 0x000100000e088824 */ /* 0x000fe200078e00ff */
[----:B------:R-:W-:Y:S01]  /*61d0*/  @!P0 LOP3.LUT R5, R7, 0xffff0000, RZ, 0xc0, !PT ;  /* 0xffff000007058812 */ /* 0x000fe200078ec0ff */
[----:B------:R-:W-:Y:S01]  /*61e0*/  @!P0 IMAD.U32 R7, R19, 0x10000, RZ ;  /* 0x0001000013078824 */ /* 0x000fe200078e00ff */
[----:B------:R-:W-:Y:S01]  /*61f0*/  @!P0 LOP3.LUT R6, R13, 0xffff0000, RZ, 0xc0, !PT ;  /* 0xffff00000d068812 */ /* 0x000fe200078ec0ff */
[----:B------:R-:W-:Y:S01]  /*6200*/  @!P0 FMUL.FTZ R42, R16, R38 ;  /* 0x00000026102a8220 */ /* 0x000fe20000410000 */
[----:B------:R-:W-:Y:S01]  /*6210*/  @!P0 LOP3.LUT R40, R11, 0xffff0000, RZ, 0xc0, !PT ;  /* 0xffff00000b288812 */ /* 0x000fe200078ec0ff */
[----:B------:R-:W-:Y:S01]  /*6220*/  @!P0 IMAD.U32 R11, R9, 0x10000, RZ ;  /* 0x00010000090b8824 */ /* 0x000fe200078e00ff */
[----:B------:R-:W-:Y:S01]  /*6230*/  @!P0 LOP3.LUT R9, R19, 0xffff0000, RZ, 0xc0, !PT ;  /* 0xffff000013098812 */ /* 0x000fe200078ec0ff */
[----:B------:R-:W-:Y:S01]  /*6240*/  @!P0 FMUL.FTZ R49, R6, R31 ;  /* 0x0000001f06318220 */ /* 0x000fe20000410000 */
[----:B------:R-:W-:Y:S01]  /*6250*/  ISETP.GE.AND P1, PT, R84, c[0x0][0x1d4], PT ;  /* 0x0000750054007a0c */ /* 0x000fe20003f26270 */
[----:B------:R-:W-:Y:S02]  /*6260*/  @!P0 FMUL.FTZ R19, R18, R40 ;  /* 0x0000002812138220 */ /* 0x000fe40000410000 */
[----:B------:R-:W-:Y:S02]  /*6270*/  @!P0 FMUL.FTZ R48, R8, R34 ;  /* 0x0000002208308220 */ /* 0x000fe40000410000 */
[----:B------:R-:W-:Y:S02]  /*6280*/  @!P0 FMUL.FTZ R43, R10, R36 ;  /* 0x000000240a2b8220 */ /* 0x000fe40000410000 */
[----:B------:R-:W-:Y:S02]  /*6290*/  @!P0 FFMA.FTZ R53, R32, R5, -R49 ;  /* 0x0000000520358223 */ /* 0x000fe40000010831 */
[----:B------:R-:W-:Y:S02]  /*62a0*/  @!P0 FFMA.FTZ R42, R39, R11, -R42 ;  /* 0x0000000b272a8223 */ /* 0x000fe4000001082a */
[----:B------:R-:W-:Y:S02]  /*62b0*/  @!P0 FFMA.FTZ R19, R41, R17, -R19 ;  /* 0x0000001129138223 */ /* 0x000fe40000010813 */
[----:B------:R-:W-:Y:S01]  /*62c0*/  @!P0 FFMA.FTZ R52, R35, R7, -R48 ;  /* 0x0000000723348223 */ /* 0x000fe20000010830 */
[----:B------:R-:W-:Y:S01]  /*62d0*/  @!P0 F2FP.BF16.PACK_AB R48, R53, R56 ;  /* 0x000000383530823e */ /* 0x000fe200000010ff */
[----:B------:R-:W-:Y:S01]  /*62e0*/  @!P0 FFMA.FTZ R49, R37, R9, -R43 ;  /* 0x0000000925318223 */ /* 0x000fe2000001082b */
[----:B------:R-:W-:Y:S01]  /*62f0*/  @!P0 F2FP.BF16.PACK_AB R42, R19, R42 ;  /* 0x0000002a132a823e */ /* 0x000fe200000010ff */
[----:B------:R-:W-:Y:S01]  /*6300*/  @!P0 FFMA.FTZ R2, R20, R21, R2 ;  /* 0x0000001514028223 */ /* 0x000fe20000010002 */
[----:B------:R-:W-:Y:S01]  /*6310*/  @!P0 F2FP.BF16.PACK_AB R43, R54, R55 ;  /* 0x00000037362b823e */ /* 0x000fe200000010ff */
[----:B------:R-:W-:Y:S01]  /*6320*/  @!P0 IMAD.MOV.U32 R45, RZ, RZ, R48 ;  /* 0x000000ffff2d8224 */ /* 0x000fe200078e0030 */
[----:B------:R-:W-:Y:S01]  /*6330*/  @!P0 F2FP.BF16.PACK_AB R19, R49, R52 ;  /* 0x000000343113823e */ /* 0x000fe200000010ff */
[----:B------:R-:W-:Y:S01]  /*6340*/  @!P0 FMUL.FTZ R5, R6, R5 ;  /* 0x0000000506058220 */ /* 0x000fe20000410000 */
[----:B------:R-:W-:Y:S01]  /*6350*/  @!P0 MOV R44, R43 ;  /* 0x0000002b002c8202 */ /* 0x000fe20000000f00 */
[----:B------:R-:W-:Y:S01]  /*6360*/  @!P0 FFMA.FTZ R3, R22, R23, R3 ;  /* 0x0000001716038223 */ /* 0x000fe20000010003 */
[----:B------:R-:W-:Y:S01]  /*6370*/  @!P0 MOV R47, R42 ;  /* 0x0000002a002f8202 */ /* 0x000fe20000000f00 */
[----:B------:R-:W-:Y:S02]  /*6380*/  @!P0 IMAD.MOV.U32 R46, RZ, RZ, R19 ;  /* 0x000000ffff2e8224 */ /* 0x000fe400078e0013 */
[----:B------:R-:W-:Y:S02]  /*6390*/  @!P0 FMUL.FTZ R6, R8, R7 ;  /* 0x0000000708068220 */ /* 0x000fe40000410000 */
[----:B------:R-:W-:Y:S01]  /*63a0*/  @!P0 FFMA.FTZ R4, R27, R30, R4 ;  /* 0x0000001e1b048223 */ /* 0x000fe20000010004 */
[----:B------:R1:W-:Y:S01]  /*63b0*/  STG.E.128 [R50.64], R44 ;  /* 0x0000002c32007986 */ /* 0x0003e2000c101d08 */
[----:B------:R-:W-:Y:S01]  /*63c0*/  @!P0 FMUL.FTZ R7, R10, R9 ;  /* 0x000000090a078220 */ /* 0x000fe20000410000 */
[----:B------:R-:W-:Y:S01]  /*63d0*/  @!P0 F2FP.BF16.PACK_AB R10, R3, R2 ;  /* 0x00000002030a823e */ /* 0x000fe200000010ff */
[----:B------:R-:W-:Y:S02]  /*63e0*/  @!P0 FFMA.FTZ R5, R31, R32, R5 ;  /* 0x000000201f058223 */ /* 0x000fe40000010005 */
[----:B------:R-:W-:Y:S02]  /*63f0*/  @!P0 FMUL.FTZ R8, R16, R11 ;  /* 0x0000000b10088220 */ /* 0x000fe40000410000 */
[----:B------:R-:W-:Y:S01]  /*6400*/  @!P0 FFMA.FTZ R6, R34, R35, R6 ;  /* 0x0000002322068223 */ /* 0x000fe20000010006 */
[----:B------:R-:W-:Y:S01]  /*6410*/  @!P0 F2FP.BF16.PACK_AB R4, R5, R4 ;  /* 0x000000040504823e */ /* 0x000fe200000010ff */
[----:B------:R-:W-:Y:S02]  /*6420*/  @!P0 FMUL.FTZ R9, R18, R17 ;  /* 0x0000001112098220 */ /* 0x000fe40000410000 */
[----:B------:R-:W-:Y:S02]  /*6430*/  @!P0 FFMA.FTZ R7, R36, R37, R7 ;  /* 0x0000002524078223 */ /* 0x000fe40000010007 */
[----:B------:R-:W-:Y:S02]  /*6440*/  @!P0 FFMA.FTZ R8, R38, R39, R8 ;  /* 0x0000002726088223 */ /* 0x000fe40000010008 */
[----:B------:R-:W-:Y:S01]  /*6450*/  @!P0 FFMA.FTZ R9, R40, R41, R9 ;  /* 0x0000002928098223 */ /* 0x000fe20000010009 */
[----:B------:R-:W-:Y:S01]  /*6460*/  @!P0 F2FP.BF16.PACK_AB R3, R7, R6 ;  /* 0x000000060703823e */ /* 0x000fe200000010ff */
[----:B------:R-:W-:Y:S02]  /*6470*/  @!P0 IMAD.MOV.U32 R12, RZ, RZ, R10 ;  /* 0x000000ffff0c8224 */ /* 0x000fe400078e000a */
[----:B------:R-:W-:Y:S01]  /*6480*/  @!P0 IMAD.MOV.U32 R13, RZ, RZ, R4 ;  /* 0x000000ffff0d8224 */ /* 0x000fe200078e0004 */
[----:B------:R-:W-:Y:S02]  /*6490*/  @!P0 F2FP.BF16.PACK_AB R2, R9, R8 ;  /* 0x000000080902823e */ /* 0x000fe400000010ff */
[----:B------:R-:W-:Y:S03]  /*64a0*/  @!P0 MOV R14, R3 ;  /* 0x00000003000e8202 */ /* 0x000fe60000000f00 */
[----:B------:R-:W-:Y:S01]  /*64b0*/  @!P0 IMAD.MOV.U32 R15, RZ, RZ, R2 ;  /* 0x000000ffff0f8224 */ /* 0x000fe200078e0002 */
[----:B------:R-:W-:-:S05]  /*64c0*/  @P1 BRA `(.L_x_234) ;  /* 0x000001f000001947 */ /* 0x000fca0003800000 */
[----:B------:R-:W-:Y:S04]  /*64d0*/  IADD3 R3, P1, P0, R82, R61, R84 ;  /* 0x0000003d52037210 */ /* 0x000fe8000783e054 */
[----:B------:R-:W-:Y:S02]  /*64e0*/  IADD3.X R4, R85, R60, R104, P1, P0 ;  /* 0x0000003c55047210 */ /* 0x000fe40000fe0468 */
[C---:B------:R-:W-:Y:S04]  /*64f0*/  LEA R2, P0, R3.reuse, c[0x0][0x1c8], 0x1 ;  /* 0x0000720003027a11 */ /* 0x040fe800078008ff */
[----:B------:R-:W-:Y:S05]  /*6500*/  LEA.HI.X R3, R3, c[0x0][0x1cc], R4, 0x1, P0 ;  /* 0x0000730003037a11 */ /* 0x000fea00000f0c04 */
[----:B------:R2:W-:Y:S01]  /*6510*/  STG.E.128 [R2.64], R12 ;  /* 0x0000000c02007986 */ /* 0x0005e2000c101d08 */
[----:B------:R-:W-:-:S05]  /*6520*/  BRA `(.L_x_234) ;  /* 0x0000019000007947 */ /* 0x000fca0003800000 */
.L_x_218:
[----:B------:R-:W-:Y:S01]  /*6530*/  ISETP.NE.AND P1, PT, R90, RZ, PT ;  /* 0x000000ff5a00720c */ /* 0x000fe20003f25270 */
[----:B------:R-:W-:Y:S01]  /*6540*/  IMAD R2, R33, -0x50, R0 ;  /* 0xffffffb021027824 */ /* 0x000fe200078e0200 */
[----:B------:R-:W-:Y:S04]  /*6550*/  BSSY B0, `(.L_x_241) ;  /* 0x0000008000007945 */ /* 0x000fe80003800000 */
[----:B------:R-:W-:Y:S04]  /*6560*/  IMNMX R2, R2, 0x50, PT ;  /* 0x0000005002027817 */ /* 0x000fe80003800200 */
[----:B------:R-:W-:-:S13]  /*6570*/  ISETP.GE.AND P0, PT, R190, R2, PT ;  /* 0x00000002be00720c */ /* 0x000fda0003f06270 */
[----:B------:R-:W-:-:S05]  /*6580*/  @P0 BRA `(.L_x_242) ;  /* 0x0000004000000947 */ /* 0x000fca0003800000 */
[----:B------:R-:W1:Y:S04]  /*6590*/  @!P6 LDS.128 R8, [R80+0x2800] ;  /* 0x002800005008e984 */ /* 0x000e680000000c00 */
[----:B------:R-:W2:Y:S04]  /*65a0*/  @!P1 LDS.128 R4, [R81+0x2800] ;  /* 0x0028000051049984 */ /* 0x000ea80000000c00 */
[----:B-1----:R1:W-:Y:S04]  /*65b0*/  @!P6 STG.E.128 [R54.64], R8 ;  /* 0x000000083600e986 */ /* 0x0023e8000c101d08 */
[----:B--2---:R1:W-:Y:S02]  /*65c0*/  @!P1 STG.E.128 [R54.64+0x40], R4 ;  /* 0x0000400436009986 */ /* 0x0043e4000c101d08 */
.L_x_242:
[----:B------:R-:W-:Y:S05]  /*65d0*/  BSYNC B0 ;  /* 0x0000000000007941 */ /* 0x000fea0003800000 */
.L_x_241:
[----:B------:R-:W-:Y:S01]  /*65e0*/  ISETP.GE.AND P0, PT, R148, R2, PT ;  /* 0x000000029400720c */ /* 0x000fe20003f06270 */
[----:B------:R-:W-:-:S12]  /*65f0*/  BSSY B0, `(.L_x_243) ;  /* 0x0000006000007945 */ /* 0x000fd80003800000 */
[----:B------:R-:W-:-:S05]  /*6600*/  @P0 BRA `(.L_x_244) ;  /* 0x0000004000000947 */ /* 0x000fca0003800000 */
[----:B-1----:R-:W1:Y:S04]  /*6610*/  @!P6 LDS.128 R8, [R80+0x3800] ;  /* 0x003800005008e984 */ /* 0x002e680000000c00 */
[----:B------:R-:W2:Y:S04]  /*6620*/  @!P1 LDS.128 R4, [R81+0x3800] ;  /* 0x0038000051049984 */ /* 0x000ea80000000c00 */
[----:B-1----:R1:W-:Y:S04]  /*6630*/  @!P6 STG.E.128 [R60.64], R8 ;  /* 0x000000083c00e986 */ /* 0x0023e8000c101d08 */
[----:B--2---:R1:W-:Y:S02]  /*6640*/  @!P1 STG.E.128 [R60.64+0x40], R4 ;  /* 0x000040043c009986 */ /* 0x0043e4000c101d08 */
.L_x_244:
[----:B------:R-:W-:Y:S05]  /*6650*/  BSYNC B0 ;  /* 0x0000000000007941 */ /* 0x000fea0003800000 */
.L_x_243:
[----:B------:R-:W-:-:S13]  /*6660*/  ISETP.GE.AND P0, PT, R150, R2, PT ;  /* 0x000000029600720c */ /* 0x000fda0003f06270 */
[----:B------:R-:W-:-:S05]  /*6670*/  @P0 BRA `(.L_x_234) ;  /* 0x0000004000000947 */ /* 0x000fca0003800000 */
[----:B-1----:R-:W1:Y:S04]  /*6680*/  @!P6 LDS.128 R8, [R80+0x4800] ;  /* 0x004800005008e984 */ /* 0x002e680000000c00 */
[----:B------:R-:W2:Y:S04]  /*6690*/  @!P1 LDS.128 R4, [R81+0x4800] ;  /* 0x0048000051049984 */ /* 0x000ea80000000c00 */
[----:B-1----:R1:W-:Y:S04]  /*66a0*/  @!P6 STG.E.128 [R62.64], R8 ;  /* 0x000000083e00e986 */ /* 0x0023e8000c101d08 */
[----:B--2---:R1:W-:Y:S02]  /*66b0*/  @!P1 STG.E.128 [R62.64+0x40], R4 ;  /* 0x000040043e009986 */ /* 0x0043e4000c101d08 */
.L_x_234:
[----:B------:R-:W-:Y:S05]  /*66c0*/  BSYNC B2 ;  /* 0x0000000000027941 */ /* 0x000fea0003800000 */
.L_x_217:
[C---:B-12---:R-:W-:Y:S01]  /*66d0*/  IMAD R15, R33.reuse, -0x50, RZ ;  /* 0xffffffb0210f7824 */ /* 0x046fe200078e02ff */
[----:B------:R-:W-:Y:S01]  /*66e0*/  BSSY B0, `(.L_x_245) ;  /* 0x000005c000007945 */ /* 0x000fe20003800000 */
[----:B------:R-:W-:Y:S02]  /*66f0*/  IMAD R2, R88, 0x50, RZ ;  /* 0x0000005058027824 */ /* 0x000fe400078e02ff */
[----:B-----5:R-:W-:Y:S02]  /*6700*/  IMAD.IADD R4, R116, 0x1, R15 ;  /* 0x0000000174047824 */ /* 0x020fe400078e020f */
[----:B------:R-:W-:Y:S03]  /*6710*/  IMAD.WIDE.U32 R16, R33, 0x50, RZ ;  /* 0x0000005021107825 */ /* 0x000fe600078e00ff */
[C---:B------:R-:W-:Y:S01]  /*6720*/  ISETP.GE.AND P4, PT, R4.reuse, 0x11, PT ;  /* 0x000000110400780c */ /* 0x040fe20003f86270 */
[----:B------:R-:W-:Y:S01]  /*6730*/  IMAD.IADD R17, R17, 0x1, R2 ;  /* 0x0000000111117824 */ /* 0x000fe200078e0202 */
[----:B------:R-:W-:Y:S02]  /*6740*/  ISETP.GE.AND P3, PT, R4, 0x1, PT ;  /* 0x000000010400780c */ /* 0x000fe40003f66270 */
[----:B------:R-:W-:Y:S02]  /*6750*/  IADD3 R2, P0, R122, R16, RZ ;  /* 0x000000107a027210 */ /* 0x000fe40007f1e0ff */
[C---:B------:R-:W-:Y:S02]  /*6760*/  ISETP.GE.AND P2, PT, R4.reuse, 0x21, PT ;  /* 0x000000210400780c */ /* 0x040fe40003f46270 */
[----:B------:R-:W-:Y:S02]  /*6770*/  IADD3.X R3, R17, R131, RZ, P0, !PT ;  /* 0x0000008311037210 */ /* 0x000fe400007fe4ff */
[----:B------:R-:W-:Y:S03]  /*6780*/  ISETP.GE.AND P1, PT, R4, 0x31, PT ;  /* 0x000000310400780c */ /* 0x000fe60003f26270 */
[C---:B------:R-:W-:Y:S02]  /*6790*/  @P4 IADD3 R5, P0, R2.reuse, 0x10, RZ ;  /* 0x0000001002054810 */ /* 0x040fe40007f1e0ff */
[----:B------:R-:W-:Y:S01]  /*67a0*/  @P3 IMAD R9, R3, c[0x0][0x258], RZ ;  /* 0x0000960003093a24 */ /* 0x000fe200078e02ff */
[-C--:B------:R-:W-:Y:S01]  /*67b0*/  @P3 MOV R6, R86.reuse ;  /* 0x0000005600063202 */ /* 0x080fe20000000f00 */
[----:B------:R-:W-:Y:S02]  /*67c0*/  @P3 IMAD.MOV.U32 R7, RZ, RZ, R89 ;  /* 0x000000ffff073224 */ /* 0x000fe400078e0059 */
[----:B------:R-:W-:Y:S01]  /*67d0*/  @P4 IMAD.X R10, RZ, RZ, R3, P0 ;  /* 0x000000ffff0a4224 */ /* 0x000fe200000e0603 */
[C---:B------:R-:W-:Y:S01]  /*67e0*/  @P2 IADD3 R8, P0, R2.reuse, 0x20, RZ ;  /* 0x0000002002082810 */ /* 0x040fe20007f1e0ff */
[C---:B------:R-:W-:Y:S04]  /*67f0*/  @P3 IMAD.WIDE.U32 R6, R2.reuse, c[0x0][0x258], R6 ;  /* 0x0000960002063a25 */ /* 0x040fe800078e0006 */
[----:B------:R-:W-:Y:S02]  /*6800*/  @P3 IMAD R9, R2, c[0x0][0x25c], R9 ;  /* 0x0000970002093a24 */ /* 0x000fe400078e0209 */
[----:B------:R-:W-:Y:S01]  /*6810*/  @P2 IMAD.X R14, RZ, RZ, R3, P0 ;  /* 0x000000ffff0e2224 */ /* 0x000fe200000e0603 */
[----:B------:R-:W-:Y:S01]  /*6820*/  @P3 LEA R12, P0, R6, c[0x0][0x250], 0x1 ;  /* 0x00009400060c3a11 */ /* 0x000fe200078008ff */
[----:B------:R-:W-:Y:S02]  /*6830*/  @P3 IMAD.IADD R7, R7, 0x1, R9 ;  /* 0x0000000107073824 */ /* 0x000fe400078e0209 */
[----:B------:R-:W-:Y:S03]  /*6840*/  @P4 IMAD R9, R10, c[0x0][0x258], RZ ;  /* 0x000096000a094a24 */ /* 0x000fe600078e02ff */
[----:B------:R-:W-:Y:S01]  /*6850*/  @P3 LEA.HI.X R13, R6, c[0x0][0x254], R7, 0x1, P0 ;  /* 0x00009500060d3a11 */ /* 0x000fe200000f0c07 */
[----:B------:R-:W-:Y:S01]  /*6860*/  @P4 IMAD.MOV.U32 R7, RZ, RZ, R89 ;  /* 0x000000ffff074224 */ /* 0x000fe200078e0059 */
[-C--:B------:R-:W-:Y:S05]  /*6870*/  @P4 MOV R6, R86.reuse ;  /* 0x0000005600064202 */ /* 0x080fea0000000f00 */
[C---:B------:R-:W-:Y:S04]  /*6880*/  @P4 IMAD.WIDE.U32 R6, R5.reuse, c[0x0][0x258], R6 ;  /* 0x0000960005064a25 */ /* 0x040fe800078e0006 */
[----:B------:R-:W-:Y:S01]  /*6890*/  @P4 IMAD R5, R5, c[0x0][0x25c], R9 ;  /* 0x0000970005054a24 */ /* 0x000fe200078e0209 */
[C---:B------:R-:W-:Y:S03]  /*68a0*/  @P4 LEA R10, P0, R6.reuse, c[0x0][0x250], 0x1 ;  /* 0x00009400060a4a11 */ /* 0x040fe600078008ff */
[----:B------:R-:W-:Y:S02]  /*68b0*/  @P4 IMAD.IADD R5, R7, 0x1, R5 ;  /* 0x0000000107054824 */ /* 0x000fe400078e0205 */
[----:B------:R-:W-:Y:S03]  /*68c0*/  @P2 IMAD.MOV.U32 R7, RZ, RZ, R89 ;  /* 0x000000ffff072224 */ /* 0x000fe600078e0059 */
[----:B------:R-:W-:Y:S01]  /*68d0*/  @P4 LEA.HI.X R11, R6, c[0x0][0x254], R5, 0x1, P0 ;  /* 0x00009500060b4a11 */ /* 0x000fe200000f0c05 */
[----:B------:R-:W-:Y:S01]  /*68e0*/  @P2 IMAD R5, R14, c[0x0][0x258], RZ ;  /* 0x000096000e052a24 */ /* 0x000fe200078e02ff */
[-C--:B------:R-:W-:Y:S03]  /*68f0*/  @P2 MOV R6, R86.reuse ;  /* 0x0000005600062202 */ /* 0x080fe60000000f00 */
[C---:B------:R-:W-:Y:S02]  /*6900*/  @P2 IMAD R5, R8.reuse, c[0x0][0x25c], R5 ;  /* 0x0000970008052a24 */ /* 0x040fe400078e0205 */
[----:B------:R-:W-:Y:S05]  /*6910*/  @P2 IMAD.WIDE.U32 R6, R8, c[0x0][0x258], R6 ;  /* 0x0000960008062a25 */ /* 0x000fea00078e0006 */
[C---:B------:R-:W-:Y:S02]  /*6920*/  @P2 LEA R8, P0, R6.reuse, c[0x0][0x250], 0x1 ;  /* 0x0000940006082a11 */ /* 0x040fe400078008ff */
[----:B------:R-:W-:Y:S04]  /*6930*/  @P2 IADD3 R5, R7, R5, RZ ;  /* 0x0000000507052210 */ /* 0x000fe80007ffe0ff */
[----:B------:R-:W-:Y:S02]  /*6940*/  @P2 LEA.HI.X R9, R6, c[0x0][0x254], R5, 0x1, P0 ;  /* 0x0000950006092a11 */ /* 0x000fe400000f0c05 */
[----:B------:R-:W-:Y:S05]  /*6950*/  @P1 IADD3 R5, P0, R2, 0x30, RZ ;  /* 0x0000003002051810 */ /* 0x000fea0007f1e0ff */
[----:B------:R-:W-:Y:S01]  /*6960*/  @P1 IMAD.X R6, RZ, RZ, R3, P0 ;  /* 0x000000ffff061224 */ /* 0x000fe200000e0603 */
[----:B------:R-:W-:Y:S03]  /*6970*/  ISETP.GE.AND P0, PT, R4, 0x41, PT ;  /* 0x000000410400780c */ /* 0x000fe60003f06270 */
[----:B------:R-:W-:Y:S10]  /*6980*/  @P1 IMAD R6, R6, c[0x0][0x258], RZ ;  /* 0x0000960006061a24 */ /* 0x000ff400078e02ff */
[----:B------:R-:W-:Y:S01]  /*6990*/  @P0 IADD3 R4, P5, R2, 0x40, RZ ;  /* 0x0000004002040810 */ /* 0x000fe20007fbe0ff */
[----:B------:R-:W-:Y:S03]  /*69a0*/  @P1 IMAD.MOV.U32 R2, RZ, RZ, R86 ;  /* 0x000000ffff021224 */ /* 0x000fe600078e0056 */
[----:B------:R-:W-:Y:S02]  /*69b0*/  @P0 IADD3.X R14, RZ, R3, RZ, P5, !PT ;  /* 0x00000003ff0e0210 */ /* 0x000fe40002ffe4ff */
[----:B------:R-:W-:Y:S05]  /*69c0*/  @P1 MOV R3, R89 ;  /* 0x0000005900031202 */ /* 0x000fea0000000f00 */
[C---:B------:R-:W-:Y:S04]  /*69d0*/  @P1 IMAD.WIDE.U32 R2, R5.reuse, c[0x0][0x258], R2 ;  /* 0x0000960005021a25 */ /* 0x040fe800078e0002 */
[----:B------:R-:W-:Y:S01]  /*69e0*/  @P1 IMAD R5, R5, c[0x0][0x25c], R6 ;  /* 0x0000970005051a24 */ /* 0x000fe200078e0206 */
[----:B------:R-:W-:Y:S03]  /*69f0*/  @P1 LEA R6, P5, R2, c[0x0][0x250], 0x1 ;  /* 0x0000940002061a11 */ /* 0x000fe600078a08ff */
[----:B------:R-:W-:Y:S02]  /*6a00*/  @P1 IMAD.IADD R3, R3, 0x1, R5 ;  /* 0x0000000103031824 */ /* 0x000fe400078e0205 */
[----:B------:R-:W-:Y:S03]  /*6a10*/  @P0 IMAD R5, R14, c[0x0][0x258], RZ ;  /* 0x000096000e050a24 */ /* 0x000fe600078e02ff */
[----:B------:R-:W-:Y:S01]  /*6a20*/  @P1 LEA.HI.X R7, R2, c[0x0][0x254], R3, 0x1, P5 ;  /* 0x0000950002071a11 */ /* 0x000fe200028f0c03 */
[----:B------:R-:W-:Y:S01]  /*6a30*/  @P0 IMAD.MOV.U32 R3, RZ, RZ, R89 ;  /* 0x000000ffff030224 */ /* 0x000fe200078e0059 */
[----:B------:R-:W-:Y:S05]  /*6a40*/  @P0 MOV R2, R86 ;  /* 0x0000005600020202 */ /* 0x000fea0000000f00 */
[C---:B------:R-:W-:Y:S04]  /*6a50*/  @P0 IMAD.WIDE.U32 R2, R4.reuse, c[0x0][0x258], R2 ;  /* 0x0000960004020a25 */ /* 0x040fe800078e0002 */
[----:B------:R-:W-:Y:S05]  /*6a60*/  @P0 IMAD R4, R4, c[0x0][0x25c], R5 ;  /* 0x0000970004040a24 */ /* 0x000fea00078e0205 */
[----:B------:R-:W-:Y:S02]  /*6a70*/  @P0 IADD3 R3, R3, R4, RZ ;  /* 0x0000000403030210 */ /* 0x000fe40007ffe0ff */
[C---:B------:R-:W-:Y:S04]  /*6a80*/  @P0 LEA R4, P5, R2.reuse, c[0x0][0x250], 0x1 ;  /* 0x0000940002040a11 */ /* 0x040fe800078a08ff */
[----:B------:R-:W-:Y:S01]  /*6a90*/  @P0 LEA.HI.X R5, R2, c[0x0][0x254], R3, 0x1, P5 ;  /* 0x0000950002050a11 */ /* 0x000fe200028f0c03 */
[----:B------:R-:W-:Y:S01]  /*6aa0*/  IMAD.IADD R2, R15, 0x1, R0 ;  /* 0x000000010f027824 */ /* 0x000fe200078e0200 */
[----:B------:R-:W-:-:S13]  /*6ab0*/  ISETP.NE.AND P5, PT, R132, RZ, PT ;  /* 0x000000ff8400720c */ /* 0x000fda0003fa5270 */
[----:B------:R-:W-:Y:S01]  /*6ac0*/  @!PT LDS RZ, [RZ] ;  /* 0x00000000fffff984 */ /* 0x000fe20000000800 */
[----:B------:R-:W-:Y:S01]  /*6ad0*/  @!PT LDS RZ, [RZ] ;  /* 0x00000000fffff984 */ /* 0x000fe20000000800 */
[----:B------:R-:W-:Y:S01]  /*6ae0*/  @!PT LDS RZ, [RZ] ;  /* 0x00000000fffff984 */ /* 0x000fe20000000800 */
[----:B------:R1:W-:Y:S08]  /*6af0*/  @P3 LDGSTS.E.BYPASS.LTC128B.128 [R216+0x100], [R12.64], !P5 ;  /* 0x001000000cd83fae */ /* 0x0003f0000e901d48 */
[----:B------:R1:W-:Y:S08]  /*6b00*/  @P4 LDGSTS.E.BYPASS.LTC128B.128 [R216+0x900], [R10.64], !P5 ;  /* 0x009000000ad84fae */ /* 0x0003f0000e901d48 */
[----:B------:R2:W-:Y:S08]  /*6b10*/  @P2 LDGSTS.E.BYPASS.LTC128B.128 [R216+0x1100], [R8.64], !P5 ;  /* 0x0110000008d82fae */ /* 0x0005f0000e901d48 */
[----:B------:R3:W-:Y:S08]  /*6b20*/  @P1 LDGSTS.E.BYPASS.LTC128B.128 [R216+0x1900], [R6.64], !P5 ;  /* 0x0190000006d81fae */ /* 0x0007f0000e901d48 */
[----:B------:R1:W-:Y:S08]  /*6b30*/  @P0 LDGSTS.E.BYPASS.LTC128B.128 [R216+0x2100], [R4.64], !P5 ;  /* 0x0210000004d80fae */ /* 0x0003f0000e901d48 */
[----:B------:R-:W0:Y:S01]  /*6b40*/  LDGDEPBAR ;  /* 0x00000000000079af */ /* 0x000e220000000000 */
[----:B---3--:R-:W-:Y:S02]  /*6b50*/  IMNMX R7, R2, 0x50, PT ;  /* 0x0000005002077817 */ /* 0x008fe40003800200 */
[----:B------:R-:W-:Y:S02]  /*6b60*/  IADD3 R6, P0, R130, R16, RZ ;  /* 0x0000001082067210 */ /* 0x000fe40007f1e0ff */
[----:B------:R-:W-:Y:S02]  /*6b70*/  ISETP.GE.AND P1, PT, R190, R7, PT ;  /* 0x00000007be00720c */ /* 0x000fe40003f26270 */
[----:B--2---:R-:W-:Y:S01]  /*6b80*/  IADD3.X R8, R17, R129, RZ, P0, !PT ;  /* 0x0000008111087210 */ /* 0x004fe200007fe4ff */
[----:B------:R-:W-:Y:S04]  /*6b90*/  DEPBAR.LE SB0, 0x0 ;  /* 0x000080000000791a */ /* 0x000fe80000000000 */
[----:B------:R-:W-:Y:S06]  /*6ba0*/  BAR.SYNC.DEFER_BLOCKING 0x0 ;  /* 0x0000000000007b1d */ /* 0x000fec0000010000 */
[----:B------:R-:W-:-:S05]  /*6bb0*/  @P1 BRA `(.L_x_246) ;  /* 0x000000e000001947 */ /* 0x000fca0003800000 */
[----:B-1----:R-:W-:Y:S01]  /*6bc0*/  MOV R5, R102 ;  /* 0x0000006600057202 */ /* 0x002fe20000000f00 */
[----:B------:R-:W-:Y:S01]  /*6bd0*/  IMAD R2, R8, c[0x0][0x208], RZ ;  /* 0x0000820008027a24 */ /* 0x000fe200078e02ff */
[----:B------:R-:W-:Y:S01]  /*6be0*/  ISETP.GE.AND P1, PT, R28, c[0x0][0x1d4], PT ;  /* 0x000075001c007a0c */ /* 0x000fe20003f26270 */
[----:B------:R-:W-:Y:S02]  /*6bf0*/  IMAD.MOV.U32 R4, RZ, RZ, R92 ;  /* 0x000000ffff047224 */ /* 0x000fe400078e005c */
[C---:B------:R-:W-:Y:S02]  /*6c00*/  IMAD R2, R6.reuse, c[0x0][0x20c], R2 ;  /* 0x0000830006027a24 */ /* 0x040fe400078e0202 */
[----:B------:R-:W-:Y:S04]  /*6c10*/  IMAD.WIDE.U32 R4, R6, c[0x0][0x208], R4 ;  /* 0x0000820006047a25 */ /* 0x000fe800078e0004 */
[----:B------:R-:W-:Y:S01]  /*6c20*/  IMAD.IADD R3, R5, 0x1, R2 ;  /* 0x0000000105037824 */ /* 0x000fe200078e0202 */
[C---:B------:R-:W-:Y:S03]  /*6c30*/  LEA R2, P0, R4.reuse, c[0x0][0x1f8], 0x1 ;  /* 0x00007e0004027a11 */ /* 0x040fe600078008ff */
[----:B------:R-:W1:Y:S01]  /*6c40*/  @!P1 LDS.128 R16, [R80] ;  /* 0x0000000050109984 */ /* 0x000e620000000c00 */
[----:B------:R-:W-:Y:S02]  /*6c50*/  LEA.HI.X R3, R4, c[0x0][0x1fc], R3, 0x1, P0 ;  /* 0x00007f0004037a11 */ /* 0x000fe400000f0c03 */
[----:B------:R-:W-:-:S13]  /*6c60*/  ISETP.GE.AND P0, PT, R91, c[0x0][0x1d4], PT ;  /* 0x000075005b007a0c */ /* 0x000fda0003f06270 */
[----:B------:R-:W2:Y:S04]  /*6c70*/  @!P0 LDS.128 R12, [R81] ;  /* 0x00000000510c8984 */ /* 0x000ea80000000c00 */
[----:B-1----:R1:W-:Y:S04]  /*6c80*/  @!P1 STG.E.128 [R2.64], R16 ;  /* 0x0000001002009986 */ /* 0x0023e8000c101d08 */
[----:B--2---:R1:W-:Y:S02]  /*6c90*/  @!P0 STG.E.128 [R2.64+0x40], R12 ;  /* 0x0000400c02008986 */ /* 0x0043e4000c101d08 */
.L_x_246:
[----:B-1----:R-:W-:Y:S05]  /*6ca0*/  BSYNC B0 ;  /* 0x0000000000007941 */ /* 0x002fea0003800000 */
.L_x_245:
[----:B------:R-:W-:Y:S01]  /*6cb0*/  ISETP.GE.AND P0, PT, R148, R7, PT ;  /* 0x000000079400720c */ /* 0x000fe20003f06270 */
[----:B------:R-:W-:-:S12]  /*6cc0*/  BSSY B0, `(.L_x_247) ;  /* 0x0000012000007945 */ /* 0x000fd80003800000 */
[----:B------:R-:W-:-:S05]  /*6cd0*/  @P0 BRA `(.L_x_248) ;  /* 0x0000010000000947 */ /* 0x000fca0003800000 */
[----:B------:R-:W-:Y:S01]  /*6ce0*/  IADD3 R2, P0, R6, 0x20, RZ ;  /* 0x0000002006027810 */ /* 0x000fe20007f1e0ff */
[----:B------:R-:W-:Y:S01]  /*6cf0*/  IMAD.MOV.U32 R4, RZ, RZ, R92 ;  /* 0x000000ffff047224 */ /* 0x000fe200078e005c */
[----:B------:R-:W-:Y:S02]  /*6d00*/  MOV R5, R102 ;  /* 0x0000006600057202 */ /* 0x000fe40000000f00 */
[----:B------:R-:W-:Y:S01]  /*6d10*/  ISETP.GE.AND P1, PT, R28, c[0x0][0x1d4], PT ;  /* 0x000075001c007a0c */ /* 0x000fe20003f26270 */
[----:B------:R-:W-:Y:S02]  /*6d20*/  IMAD.X R3, RZ, RZ, R8, P0 ;  /* 0x000000ffff037224 */ /* 0x000fe400000e0608 */
[C---:B------:R-:W-:Y:S04]  /*6d30*/  IMAD.WIDE.U32 R4, R2.reuse, c[0x0][0x208], R4 ;  /* 0x0000820002047a25 */ /* 0x040fe800078e0004 */
[----:B------:R-:W-:Y:S04]  /*6d40*/  IMAD R3, R3, c[0x0][0x208], RZ ;  /* 0x0000820003037a24 */ /* 0x000fe800078e02ff */
[----:B------:R-:W-:Y:S01]  /*6d50*/  IMAD R3, R2, c[0x0][0x20c], R3 ;  /* 0x0000830002037a24 */ /* 0x000fe200078e0203 */
[C---:B------:R-:W-:Y:S01]  /*6d60*/  LEA R2, P0, R4.reuse, c[0x0][0x1f8], 0x1 ;  /* 0x00007e0004027a11 */ /* 0x040fe200078008ff */
[----:B------:R-:W1:Y:S02]  /*6d70*/  @!P1 LDS.128 R16, [R80+0x1000] ;  /* 0x0010000050109984 */ /* 0x000e640000000c00 */
[----:B------:R-:W-:Y:S05]  /*6d80*/  IMAD.IADD R3, R5, 0x1, R3 ;  /* 0x0000000105037824 */ /* 0x000fea00078e0203 */
[----:B------:R-:W-:Y:S02]  /*6d90*/  LEA.HI.X R3, R4, c[0x0][0x1fc], R3, 0x1, P0 ;  /* 0x00007f0004037a11 */ /* 0x000fe400000f0c03 */
[----:B------:R-:W-:-:S13]  /*6da0*/  ISETP.GE.AND P0, PT, R91, c[0x0][0x1d4], PT ;  /* 0x000075005b007a0c */ /* 0x000fda0003f06270 */
[----:B------:R-:W2:Y:S04]  /*6db0*/  @!P0 LDS.128 R12, [R81+0x1000] ;  /* 0x00100000510c8984 */ /* 0x000ea80000000c00 */
[----:B-1----:R1:W-:Y:S04]  /*6dc0*/  @!P1 STG.E.128 [R2.64], R16 ;  /* 0x0000001002009986 */ /* 0x0023e8000c101d08 */
[----:B--2---:R1:W-:Y:S02]  /*6dd0*/  @!P0 STG.E.128 [R2.64+0x40], R12 ;  /* 0x0000400c02008986 */ /* 0x0043e4000c101d08 */
.L_x_248:
[----:B------:R-:W-:Y:S05]  /*6de0*/  BSYNC B0 ;  /* 0x0000000000007941 */ /* 0x000fea0003800000 */
.L_x_247:
[----:B------:R-:W-:Y:S01]  /*6df0*/  ISETP.GE.AND P0, PT, R150, R7, PT ;  /* 0x000000079600720c */ /* 0x000fe20003f06270 */
[----:B------:R-:W-:-:S12]  /*6e00*/  BSSY B0, `(.L_x_249) ;  /* 0x0000012000007945 */ /* 0x000fd80003800000 */
[----:B------:R-:W-:-:S05]  /*6e10*/  @P0 BRA `(.L_x_250) ;  /* 0x0000010000000947 */ /* 0x000fca0003800000 */
[----:B-1----:R-:W-:Y:S01]  /*6e20*/  IADD3 R2, P0, R6, 0x40, RZ ;  /* 0x0000004006027810 */ /* 0x002fe20007f1e0ff */
        /* <DEDUP_REMOVED lines=15> */
.L_x_250:
[----:B------:R-:W-:Y:S05]  /*6f20*/  BSYNC B0 ;  /* 0x0000000000007941 */ /* 0x000fea0003800000 */
.L_x_249:
[C---:B------:R-:W-:Y:S02]  /*6f30*/  ISETP.GT.AND P0, PT, R33.reuse, R127, PT ;  /* 0x0000007f2100720c */ /* 0x040fe40003f04270 */
[----:B------:R-:W-:Y:S11]  /*6f40*/  IADD3 R33, R33, -0x1, RZ ;  /* 0xffffffff21217810 */ /* 0x000ff60007ffe0ff */
[----:B-1----:R-:W-:Y:S01]  /*6f50*/  @P0 SHF.R.S32.HI R5, RZ, 0x1f, R33 ;  /* 0x0000001fff050819 */ /* 0x002fe20000011421 */
[----:B------:R-:W-:Y:S02]  /*6f60*/  @P0 IMAD R4, R171, R33, RZ ;  /* 0x00000021ab040224 */ /* 0x000fe400078e02ff */
[----:B------:R-:W-:Y:S02]  /*6f70*/  @P0 IMAD.MOV.U32 R2, RZ, RZ, R114 ;  /* 0x000000ffff020224 */ /* 0x000fe400078e0072 */
[----:B------:R-:W-:Y:S02]  /*6f80*/  @P0 IMAD.MOV.U32 R3, RZ, RZ, R113 ;  /* 0x000000ffff030224 */ /* 0x000fe400078e0071 */
[-C--:B------:R-:W-:Y:S02]  /*6f90*/  @P0 IMAD R4, R5, R146.reuse, R4 ;  /* 0x0000009205040224 */ /* 0x080fe400078e0204 */
[----:B------:R-:W-:Y:S04]  /*6fa0*/  @P0 IMAD.WIDE.U32 R2, R33, R146, R2 ;  /* 0x0000009221020225 */ /* 0x000fe800078e0002 */
[----:B------:R-:W-:Y:S01]  /*6fb0*/  @P0 IMAD.IADD R3, R3, 0x1, R4 ;  /* 0x0000000103030824 */ /* 0x000fe200078e0204 */
[C---:B------:R-:W-:Y:S04]  /*6fc0*/  @P0 LEA R8, P1, R2.reuse, c[0x0][0x220], 0x1 ;  /* 0x0000880002080a11 */ /* 0x040fe800078208ff */
[----:B------:R-:W-:Y:S02]  /*6fd0*/  @P0 LEA.HI.X R9, R2, c[0x0][0x224], R3, 0x1, P1 ;  /* 0x0000890002090a11 */ /* 0x000fe400008f0c03 */
[----:B------:R-:W-:Y:S03]  /*6fe0*/  @P0 IADD3 R6, P1, R8, R154, RZ ;  /* 0x0000009a08060210 */ /* 0x000fe60007f3e0ff */
[----:B------:R-:W-:Y:S01]  /*6ff0*/  @!PT LDS RZ, [RZ] ;  /* 0x00000000fffff984 */ /* 0x000fe20000000800 */
[----:B------:R-:W-:Y:S01]  /*7000*/  @!PT LDS RZ, [RZ] ;  /* 0x00000000fffff984 */ /* 0x000fe20000000800 */
[----:B------:R-:W-:Y:S01]  /*7010*/  @!PT LDS RZ, [RZ] ;  /* 0x00000000fffff984 */ /* 0x000fe20000000800 */
[----:B------:R1:W-:Y:S01]  /*7020*/  @P0 LDGSTS.E.BYPASS.LTC128B.128 [R216+0x2900], [R8.64], !P5 ;  /* 0x0290000008d80fae */ /* 0x0003e2000e901d48 */
[----:B------:R-:W-:Y:S02]  /*7030*/  @P0 IADD3.X R7, R9, R138, RZ, P1, !PT ;  /* 0x0000008a09070210 */ /* 0x000fe40000ffe4ff */
[-C--:B------:R-:W-:Y:S03]  /*7040*/  @P0 IADD3 R4, P1, R6, R154.reuse, RZ ;  /* 0x0000009a06040210 */ /* 0x080fe60007f3e0ff */
[----:B------:R1:W-:Y:S02]  /*7050*/  @P0 LDGSTS.E.BYPASS.LTC128B.128 [R216+0x3100], [R6.64], !P5 ;  /* 0x0310000006d80fae */ /* 0x0003e4000e901d48 */
[--C-:B------:R-:W-:Y:S01]  /*7060*/  @P0 IMAD.X R5, R7, 0x1, R138.reuse, P1 ;  /* 0x0000000107050824 */ /* 0x100fe200008e068a */
[-C--:B------:R-:W-:Y:S04]  /*7070*/  @P0 IADD3 R2, P1, R4, R154.reuse, RZ ;  /* 0x0000009a04020210 */ /* 0x080fe80007f3e0ff */
[----:B------:R1:W-:Y:S01]  /*7080*/  @P0 LDGSTS.E.BYPASS.LTC128B.128 [R216+0x3900], [R4.64], !P5 ;  /* 0x0390000004d80fae */ /* 0x0003e2000e901d48 */
[----:B------:R-:W-:Y:S01]  /*7090*/  @P0 IMAD.X R3, R5, 0x1, R138, P1 ;  /* 0x0000000105030824 */ /* 0x000fe200008e068a */
[----:B------:R-:W-:Y:S04]  /*70a0*/  @P0 IADD3 R10, P1, R2, R154, RZ ;  /* 0x0000009a020a0210 */ /* 0x000fe80007f3e0ff */
[----:B------:R1:W-:Y:S01]  /*70b0*/  @P0 LDGSTS.E.BYPASS.LTC128B.128 [R216+0x4100], [R2.64], !P5 ;  /* 0x0410000002d80fae */ /* 0x0003e2000e901d48 */
[----:B------:R-:W-:Y:S05]  /*70c0*/  @P0 IADD3.X R11, R3, R138, RZ, P1, !PT ;  /* 0x0000008a030b0210 */ /* 0x000fea0000ffe4ff */
[----:B------:R1:W-:Y:S04]  /*70d0*/  @P0 LDGSTS.E.BYPASS.LTC128B.128 [R216+0x4900], [R10.64], !P5 ;  /* 0x049000000ad80fae */ /* 0x0003e8000e901d48 */
[----:B------:R-:W0:Y:S01]  /*70e0*/  LDGDEPBAR ;  /* 0x00000000000079af */ /* 0x000e220000000000 */
[----:B------:R-:W-:-:S05]  /*70f0*/  @P0 BRA `(.L_x_251) ;  /* 0xffffbb9000000947 */ /* 0x000fca000383ffff */
[----:B------:R-:W-:Y:S01]  /*7100*/  WARPSYNC 0xffffffff ;  /* 0xffffffff00007948 */ /* 0x000fe20003800000 */
[----:B------:R-:W-:Y:S06]  /*7110*/  BAR.SYNC.DEFER_BLOCKING 0x0 ;  /* 0x0000000000007b1d */ /* 0x000fec0000010000 */
.L_x_216:
[----:B------:R-:W-:Y:S01]  /*7120*/  ISETP.GE.AND P0, PT, R172, 0x1, PT ;  /* 0x00000001ac00780c */ /* 0x000fe20003f06270 */
[----:B------:R-:W-:Y:S01]  /*7130*/  BSSY B0, `(.L_x_252) ;  /* 0x0000020000007945 */ /* 0x000fe20003800000 */
[----:B-1----:R-:W-:Y:S01]  /*7140*/  IMAD.IADD R9, R160, 0x1, R161 ;  /* 0x00000001a0097824 */ /* 0x002fe200078e02a1 */
[----:B------:R-:W-:-:S10]  /*7150*/  MOV R0, RZ ;  /* 0x000000ff00007202 */ /* 0x000fd40000000f00 */
[----:B------:R-:W-:Y:S05]  /*7160*/  @!P0 BRA `(.L_x_253) ;  /* 0x000001c000008947 */ /* 0x000fea0003800000 */
[----:B------:R-:W-:Y:S01]  /*7170*/  IABS R2, R133 ;  /* 0x0000008500027213 */ /* 0x000fe20000000000 */
[----:B------:R-:W-:Y:S01]  /*7180*/  IMAD.MOV.U32 R4, RZ, RZ, RZ ;  /* 0x000000ffff047224 */ /* 0x000fe200078e00ff */
[----:B------:R-:W-:Y:S02]  /*7190*/  IADD3 R6, R152, -0x1, R133 ;  /* 0xffffffff98067810 */ /* 0x000fe40007ffe085 */
[----:B------:R-:W1:Y:S02]  /*71a0*/  I2F.RP R0, R2 ;  /* 0x0000000200007306 */ /* 0x000e640000209400 */
[----:B------:R-:W-:-:S06]  /*71b0*/  IABS R8, R6 ;  /* 0x0000000600087213 */ /* 0x000fcc0000000000 */
[----:B-1----:R-:W1:Y:S02]  /*71c0*/  MUFU.RCP R0, R0 ;  /* 0x0000000000007308 */ /* 0x002e640000001000 */
[----:B-1----:R-:W-:-:S06]  /*71d0*/  IADD3 R0, R0, 0xffffffe, RZ ;  /* 0x0ffffffe00007810 */ /* 0x002fcc0007ffe0ff */
[----:B------:R-:W1:Y:S02]  /*71e0*/  F2I.FTZ.U32.TRUNC.NTZ R5, R0 ;  /* 0x0000000000057305 */ /* 0x000e64000021f000 */
        /* <DEDUP_REMOVED lines=20> */
.L_x_253:
[----:B------:R-:W-:Y:S05]  /*7330*/  BSYNC B0 ;  /* 0x0000000000007941 */ /* 0x000fea0003800000 */
.L_x_252:
[----:B------:R-:W2:Y:S01]  /*7340*/  LDL R2, [R1+0x4c] ;  /* 0x00004c0001027983 */ /* 0x000ea20000100800 */
[----:B------:R-:W-:Y:S01]  /*7350*/  MOV R27, RZ ;  /* 0x000000ff001b7202 */ /* 0x000fe20000000f00 */
[----:B------:R-:W-:Y:S01]  /*7360*/  IMAD.MOV.U32 R32, RZ, RZ, RZ ;  /* 0x000000ffff207224 */ /* 0x000fe200078e00ff */
        /* <DEDUP_REMOVED lines=33> */
[----:B--2---:R-:W-:-:S04]  /*7580*/  IMAD R3, R2, R0, RZ ;  /* 0x0000000002037224 */ /* 0x004fc800078e02ff */
[--C-:B------:R-:W-:Y:S01]  /*7590*/  IMAD.IADD R2, R3, 0x1, R0.reuse ;  /* 0x0000000103027824 */ /* 0x100fe200078e0200 */
[----:B------:R1:W-:Y:S01]  /*75a0*/  STL [R1+0x28], R3 ;  /* 0x0000280301007387 */ /* 0x0003e20000100800 */
[----:B------:R-:W-:-:S03]  /*75b0*/  PRMT R0, RZ, 0x7610, R0 ;  /* 0x00007610ff007816 */ /* 0x000fc60000000000 */
[----:B------:R-:W-:-:S04]  /*75c0*/  IMNMX R242, R152, R2, PT ;  /* 0x0000000298f27217 */ /* 0x000fc80003800200 */
[----:B------:R-:W-:-:S13]  /*75d0*/  ISETP.GT.AND P0, PT, R242, R3, PT ;  /* 0x00000003f200720c */ /* 0x000fda0003f04270 */
[----:B------:R-:W-:Y:S05]  /*75e0*/  @!P0 BRA `(.L_x_254) ;  /* 0x0000c1e000008947 */ /* 0x000fea0003800000 */
[----:B------:R-:W2:Y:S04]  /*75f0*/  LDL R18, [R1+0x10] ;  /* 0x0000100001127983 */ /* 0x000ea80000100800 */
[----:B------:R-:W3:Y:S01]  /*7600*/  LDL R17, [R1+0x34] ;  /* 0x0000340001117983 */ /* 0x000ee20000100800 */
[----:B------:R-:W-:-:S03]  /*7610*/  ISETP.NE.U32.AND P0, PT, RZ, c[0x0][0x340], PT ;  /* 0x0000d000ff007a0c */ /* 0x000fc60003f05070 */
[----:B------:R-:W4:Y:S01]  /*7620*/  LDL R19, [R1+0x40] ;  /* 0x0000400001137983 */ /* 0x000f220000100800 */
[----:B------:R-:W-:-:S13]  /*7630*/  ISETP.NE.AND.EX P2, PT, RZ, c[0x0][0x344], PT, P0 ;  /* 0x0000d100ff007a0c */ /* 0x000fda0003f45300 */
[----:B------:R-:W-:Y:S02]  /*7640*/  @P2 MOV R2, 0x4 ;  /* 0x0000000400022802 */ /* 0x000fe40000000f00 */
[----:B------:R-:W-:-:S05]  /*7650*/  SHF.R.S32.HI R0, RZ, 0x1f, R159 ;  /* 0x0000001fff007819 */ /* 0x000fca000001149f */
[----:B------:R-:W-:Y:S01]  /*7660*/  IMAD R0, R0, c[0x0][0x178], RZ ;  /* 0x00005e0000007a24 */ /* 0x000fe200078e02ff */
[----:B------:R-:W-:Y:S01]  /*7670*/  IADD3 R4, P0, R139, R9, RZ ;  /* 0x000000098b047210 */ /* 0x000fe20007f1e0ff */
[----:B-12---:R-:W-:-:S05]  /*7680*/  @P2 IMAD.WIDE R2, R18, R2, c[0x0][0x340] ;  /* 0x0000d00012022625 */ /* 0x006fca00078e0202 */
[----:B------:R1:W2:Y:S01]  /*7690*/  @P2 LDG.E R14, [R2.64] ;  /* 0x00000008020e2981 */ /* 0x0002a2000c1e1900 */
[----:B------:R-:W-:Y:S01]  /*76a0*/  IMAD R5, R159, c[0x0][0x17c], R0 ;  /* 0x00005f009f057a24 */ /* 0x000fe200078e0200 */
[----:B------:R-:W-:Y:S02]  /*76b0*/  MOV R7, R135 ;  /* 0x0000008700077202 */ /* 0x000fe40000000f00 */
[----:B-1----:R-:W-:-:S04]  /*76c0*/  MOV R2, c[0x0][0x2c4] ;  /* 0x0000b10000027a02 */ /* 0x002fc80000000f00 */
[----:B------:R-:W-:Y:S01]  /*76d0*/  ISETP.NE.AND P1, PT, R2, 0x1, PT ;  /* 0x000000010200780c */ /* 0x000fe20003f25270 */
[----:B------:R-:W-:-:S05]  /*76e0*/  IMAD R2, R165, 0x10, R139 ;  /* 0x00000010a5027824 */ /* 0x000fca00078e028b */
[----:B---3--:R-:W-:Y:S01]  /*76f0*/  LEA R12, R17, R2, 0x7 ;  /* 0x00000002110c7211 */ /* 0x008fe200078e38ff */
[----:B------:R-:W-:-:S04]  /*7700*/  IMAD.WIDE.U32 R2, R159, c[0x0][0x178], RZ ;  /* 0x00005e009f027a25 */ /* 0x000fc800078e00ff */
[----:B------:R-:W-:Y:S01]  /*7710*/  IMAD.IADD R3, R3, 0x1, R5 ;  /* 0x0000000103037824 */ /* 0x000fe200078e0205 */
[----:B------:R-:W-:Y:S01]  /*7720*/  LEA.HI.X.SX32 R5, R9, R185, 0x1, P0 ;  /* 0x000000b909057211 */ /* 0x000fe200000f0eff */
[----:B------:R-:W-:Y:S01]  /*7730*/  @P1 IMAD.HI.U32 R6, R12, c[0x0][0x2c8], RZ ;  /* 0x0000b2000c061a27 */ /* 0x000fe200078e00ff */
[----:B------:R-:W-:Y:S02]  /*7740*/  MOV R0, R12 ;  /* 0x0000000c00007202 */ /* 0x000fe40000000f00 */
[----:B------:R-:W-:Y:S01]  /*7750*/  ISETP.NE.U32.AND P0, PT, RZ, c[0x0][0x348], PT ;  /* 0x0000d200ff007a0c */ /* 0x000fe20003f05070 */
[----:B------:R-:W-:Y:S01]  /*7760*/  IMAD R10, R5, c[0x0][0x1e0], RZ ;  /* 0x00007800050a7a24 */ /* 0x000fe200078e02ff */
[----:B------:R-:W-:Y:S02]  /*7770*/  @P1 SHF.R.U32.HI R0, RZ, c[0x0][0x2cc], R6 ;  /* 0x0000b300ff001a19 */ /* 0x000fe40000011606 */
[----:B------:R-:W-:Y:S02]  /*7780*/  MOV R6, R134 ;  /* 0x0000008600067202 */ /* 0x000fe40000000f00 */
[----:B------:R-:W-:Y:S01]  /*7790*/  ISETP.NE.AND.EX P0, PT, RZ, c[0x0][0x34c], PT, P0 ;  /* 0x0000d300ff007a0c */ /* 0x000fe20003f05300 */
[----:B------:R-:W-:-:S02]  /*77a0*/  IMAD R13, R4, c[0x0][0x1e4], R10 ;  /* 0x00007900040d7a24 */ /* 0x000fc400078e020a */
[----:B------:R-:W-:-:S04]  /*77b0*/  IMAD.WIDE.U32 R8, R4, c[0x0][0x1e0], R6 ;  /* 0x0000780004087a25 */ /* 0x000fc800078e0006 */
[----:B------:R-:W-:Y:S01]  /*77c0*/  IMAD.WIDE.U32 R10, R4, c[0x0][0x208], R6 ;  /* 0x00008200040a7a25 */ /* 0x000fe200078e0006 */
[----:B------:R-:W-:-:S03]  /*77d0*/  SEL R7, R137, RZ, !P0 ;  /* 0x000000ff89077207 */ /* 0x000fc60004000000 */
[----:B------:R-:W-:Y:S02]  /*77e0*/  IMAD R6, R5, c[0x0][0x208], RZ ;  /* 0x0000820005067a24 */ /* 0x000fe400078e02ff */
[----:B----4-:R-:W-:-:S04]  /*77f0*/  IMAD.WIDE.U32 R2, R19, c[0x0][0x1b8], R2 ;  /* 0x00006e0013027a25 */ /* 0x010fc800078e0002 */
[----:B------:R-:W-:Y:S01]  /*7800*/  IMAD.IADD R5, R9, 0x1, R13 ;  /* 0x0000000109057824 */ /* 0x000fe200078e020d */
[----:B------:R-:W-:Y:S01]  /*7810*/  SEL R9, R18, RZ, !P0 ;  /* 0x000000ff12097207 */ /* 0x000fe20004000000 */
[----:B------:R-:W-:Y:S01]  /*7820*/  IMAD R13, R4, c[0x0][0x20c], R6 ;  /* 0x00008300040d7a24 */ /* 0x000fe200078e0206 */
[----:B------:R-:W-:Y:S01]  /*7830*/  MOV R4, R8 ;  /* 0x0000000800047202 */ /* 0x000fe20000000f00 */
[----:B------:R-:W-:Y:S02]  /*7840*/  IMAD R3, R19, c[0x0][0x1bc], R3 ;  /* 0x00006f0013037a24 */ /* 0x000fe400078e0203 */
[----:B------:R-:W-:Y:S01]  /*7850*/  IMAD R7, R7, c[0x0][0x1c0], RZ ;  /* 0x0000700007077a24 */ /* 0x000fe200078e02ff */
[----:B------:R-:W-:Y:S01]  /*7860*/  SHF.R.S32.HI R8, RZ, 0x1f, R0 ;  /* 0x0000001fff087819 */ /* 0x000fe20000011400 */
[----:B------:R-:W-:Y:S01]  /*7870*/  IMAD.WIDE.U32 R2, R9, c[0x0][0x1c0], R2 ;  /* 0x0000700009027a25 */ /* 0x000fe200078e0002 */
[----:B------:R-:W-:-:S03]  /*7880*/  IADD3 R15, -R0, RZ, RZ ;  /* 0x000000ff000f7210 */ /* 0x000fc60007ffe1ff */
[----:B------:R-:W-:Y:S02]  /*7890*/  IMAD R16, R9, c[0x0][0x1c4], R7 ;  /* 0x0000710009107a24 */ /* 0x000fe400078e0207 */
[----:B------:R-:W-:Y:S01]  /*78a0*/  IMAD.WIDE.U32 R6, R19, c[0x0][0x1e8], R4 ;  /* 0x00007a0013067a25 */ /* 0x000fe200078e0004 */
[----:B------:R-:W-:-:S03]  /*78b0*/  MOV R4, R10 ;  /* 0x0000000a00047202 */ /* 0x000fc60000000f00 */
[----:B------:R-:W-:Y:S01]  /*78c0*/  IMAD.IADD R5, R11, 0x1, R13 ;  /* 0x000000010b057824 */ /* 0x000fe200078e020d */
[----:B------:R-:W-:Y:S01]  /*78d0*/  IADD3 R3, R3, R16, RZ ;  /* 0x0000001003037210 */ /* 0x000fe20007ffe0ff */
[----:B------:R-:W-:Y:S02]  /*78e0*/  IMAD R9, R19, c[0x0][0x1ec], R7 ;  /* 0x00007b0013097a24 */ /* 0x000fe400078e0207 */
[----:B------:R-:W-:Y:S01]  /*78f0*/  IMAD R7, R8, c[0x0][0x1b0], RZ ;  /* 0x00006c0008077a24 */ /* 0x000fe200078e02ff */
[----:B------:R-:W-:Y:S01]  /*7900*/  ISETP.NE.U32.AND P0, PT, RZ, c[0x0][0x350], PT ;  /* 0x0000d400ff007a0c */ /* 0x000fe20003f05070 */
[----:B------:R-:W-:Y:S02]  /*7910*/  IMAD R11, R15, c[0x0][0x2c4], R12 ;  /* 0x0000b1000f0b7a24 */ /* 0x000fe400078e020c */
[----:B------:R-:W-:Y:S01]  /*7920*/  IMAD.WIDE.U32 R4, R19, c[0x0][0x210], R4 ;  /* 0x0000840013047a25 */ /* 0x000fe200078e0004 */
[----:B------:R-:W-:-:S03]  /*7930*/  MOV R8, R6 ;  /* 0x0000000600087202 */ /* 0x000fc60000000f00 */
[C---:B------:R-:W-:Y:S02]  /*7940*/  IMAD R6, R0.reuse, c[0x0][0x1b4], R7 ;  /* 0x00006d0000067a24 */ /* 0x040fe400078e0207 */
[----:B------:R-:W-:Y:S01]  /*7950*/  IMAD.WIDE.U32 R2, R0, c[0x0][0x1b0], R2 ;  /* 0x00006c0000027a25 */ /* 0x000fe200078e0002 */
[----:B------:R-:W-:-:S03]  /*7960*/  ISETP.NE.AND.EX P0, PT, RZ, c[0x0][0x354], PT, P0 ;  /* 0x0000d500ff007a0c */ /* 0x000fc60003f05300 */
[----:B------:R-:W-:Y:S01]  /*7970*/  IMAD R7, R19, c[0x0][0x214], R5 ;  /* 0x0000850013077a24 */ /* 0x000fe200078e0205 */
[----:B------:R-:W-:Y:S01]  /*7980*/  SHF.R.S32.HI R5, RZ, 0x1f, R11 ;  /* 0x0000001fff057819 */ /* 0x000fe2000001140b */
[----:B------:R-:W-:Y:S01]  /*7990*/  IMAD.IADD R3, R3, 0x1, R6 ;  /* 0x0000000103037824 */ /* 0x000fe200078e0206 */
[----:B------:R-:W-:-:S03]  /*79a0*/  MOV R6, R4 ;  /* 0x0000000400067202 */ /* 0x000fc60000000f00 */
[----:B------:R-:W-:Y:S02]  /*79b0*/  IMAD R5, R5, c[0x0][0x1a8], RZ ;  /* 0x00006a0005057a24 */ /* 0x000fe400078e02ff */
[----:B------:R-:W-:-:S04]  /*79c0*/  IMAD.WIDE.U32 R2, R11, c[0x0][0x1a8], R2 ;  /* 0x00006a000b027a25 */ /* 0x000fc800078e0002 */
[----:B------:R-:W-:-:S04]  /*79d0*/  IMAD R5, R11, c[0x0][0x1ac], R5 ;  /* 0x00006b000b057a24 */ /* 0x000fc800078e0205 */
[----:B------:R-:W-:Y:S01]  /*79e0*/  IMAD.IADD R3, R3, 0x1, R5 ;  /* 0x0000000103037824 */ /* 0x000fe200078e0205 */
[C---:B------:R-:W-:Y:S02]  /*79f0*/  ISETP.GE.AND P1, PT, R134.reuse, c[0x0][0x1d4], PT ;  /* 0x0000750086007a0c */ /* 0x040fe40003f26270 */
[----:B------:R-:W-:Y:S02]  /*7a00*/  ISETP.GE.AND P3, PT, R134, c[0x0][0x198], PT ;  /* 0x0000660086007a0c */ /* 0x000fe40003f66270 */
[----:B------:R-:W-:Y:S02]  /*7a10*/  IADD3 R110, R242, -0x1, RZ ;  /* 0xfffffffff26e7810 */ /* 0x000fe40007ffe0ff */
[----:B--2---:R-:W-:Y:S02]  /*7a20*/  @P2 SHF.R.S32.HI R0, RZ, 0x1f, R14 ;  /* 0x0000001fff002819 */ /* 0x004fe4000001140e */
[----:B------:R-:W-:Y:S02]  /*7a30*/  @!P2 MOV R0, R137 ;  /* 0x000000890000a202 */ /* 0x000fe40000000f00 */
[----:B------:R-:W-:-:S02]  /*7a40*/  @!P2 MOV R14, R18 ;  /* 0x00000012000ea202 */ /* 0x000fc40000000f00 */
[----:B------:R-:W-:Y:S02]  /*7a50*/  SEL R4, R0, RZ, !P0 ;  /* 0x000000ff00047207 */ /* 0x000fe40004000000 */
[----:B------:R-:W-:-:S03]  /*7a60*/  SEL R0, R14, RZ, !P0 ;  /* 0x000000ff0e007207 */ /* 0x000fc60004000000 */
[C---:B------:R-:W-:Y:S02]  /*7a70*/  IMAD R10, R4.reuse, c[0x0][0x1f0], RZ ;  /* 0x00007c00040a7a24 */ /* 0x040fe400078e02ff */
[----:B------:R-:W-:Y:S01]  /*7a80*/  IMAD R4, R4, c[0x0][0x218], RZ ;  /* 0x0000860004047a24 */ /* 0x000fe200078e02ff */
[----:B------:R-:W-:Y:S01]  /*7a90*/  LEA R5, P0, R2, c[0x0][0x160], 0x1 ;  /* 0x0000580002057a11 */ /* 0x000fe200078008ff */
[----:B------:R-:W-:-:S04]  /*7aa0*/  IMAD.WIDE.U32 R12, R0, c[0x0][0x218], R6 ;  /* 0x00008600000c7a25 */ /* 0x000fc800078e0006 */
[C---:B------:R-:W-:Y:S02]  /*7ab0*/  IMAD R6, R0.reuse, c[0x0][0x21c], R4 ;  /* 0x0000870000067a24 */ /* 0x040fe400078e0204 */
[----:B------:R-:W-:Y:S01]  /*7ac0*/  IMAD.WIDE.U32 R8, R0, c[0x0][0x1f0], R8 ;  /* 0x00007c0000087a25 */ /* 0x000fe200078e0008 */
[----:B------:R-:W-:-:S03]  /*7ad0*/  LEA.HI.X R4, R2, c[0x0][0x164], R3, 0x1, P0 ;  /* 0x0000590002047a11 */ /* 0x000fc600000f0c03 */
[----:B------:R-:W-:Y:S01]  /*7ae0*/  IMAD R7, R0, c[0x0][0x1f4], R10 ;  /* 0x00007d0000077a24 */ /* 0x000fe200078e020a */
[----:B------:R-:W-:Y:S01]  /*7af0*/  IADD3 R2, R13, R6, RZ ;  /* 0x000000060d027210 */ /* 0x000fe20007ffe0ff */
[----:B------:R1:W-:Y:S03]  /*7b00*/  STL.64 [R1+0x20], R8 ;  /* 0x0000200801007387 */ /* 0x0003e60000100a00 */
[----:B------:R-:W-:Y:S01]  /*7b10*/  IADD3 R3, R9, R7, RZ ;  /* 0x0000000709037210 */ /* 0x000fe20007ffe0ff */
[----:B------:R1:W-:Y:S04]  /*7b20*/  STL.64 [R1+0x18], R12 ;  /* 0x0000180c01007387 */ /* 0x0003e80000100a00 */
[----:B------:R1:W-:Y:S04]  /*7b30*/  STL [R1+0x2c], R2 ;  /* 0x00002c0201007387 */ /* 0x0003e80000100800 */
[----:B------:R1:W-:Y:S01]  /*7b40*/  STL [R1+0x38], R3 ;  /* 0x0000380301007387 */ /* 0x0003e20000100800 */
[----:B------:R-:W-:Y:S01]  /*7b50*/  LEA R0, R17, R139, 0x7 ;  /* 0x0000008b11007211 */ /* 0x000fe200078e38ff */
[----:B------:R-:W-:Y:S05]  /*7b60*/  BRA.DIV ~URZ, `(.L_x_255) ;  /* 0x0000fb827f007947 */ /* 0x000fea000b800000 */
[----:B------:R2:W3:Y:S02]  /*7b70*/  SHFL.IDX PT, R6, R4, RZ, 0x181f ;  /* 0x00181fff04067589 */ /* 0x0004e400000e0000 */
.L_x_385:
[----:B------:R-:W-:Y:S05]  /*7b80*/  BRA.DIV ~URZ, `(.L_x_256) ;  /* 0x0000fbd27f007947 */ /* 0x000fea000b800000 */
[----:B-1----:R1:W4:Y:S02]  /*7b90*/  SHFL.IDX PT, R2, R5, RZ, 0x181f ;  /* 0x00181fff05027589 */ /* 0x00232400000e0000 */
.L_x_386:
[----:B------:R-:W-:Y:S01]  /*7ba0*/  IMAD R13, R164, c[0x0][0x2c4], RZ ;  /* 0x0000b100a40d7a24 */ /* 0x000fe200078e02ff */
[----:B------:R-:W-:Y:S04]  /*7bb0*/  BSSY B0, `(.L_x_257) ;  /* 0x0000009000007945 */ /* 0x000fe80003800000 */
[----:B------:R-:W-:-:S13]  /*7bc0*/  ISETP.GE.AND P0, PT, R0, R13, PT ;  /* 0x0000000d0000720c */ /* 0x000fda0003f06270 */
[----:B------:R-:W-:Y:S05]  /*7bd0*/  @P0 BRA `(.L_x_258) ;  /* 0x0000006000000947 */ /* 0x000fea0003800000 */
[----:B----4-:R-:W-:-:S04]  /*7be0*/  LEA R2, P0, R134, R2, 0x1 ;  /* 0x0000000286027211 */ /* 0x010fc800078008ff */
[----:B---3--:R-:W-:-:S05]  /*7bf0*/  LEA.HI.X R3, R134, R6, R135, 0x1, P0 ;  /* 0x0000000686037211 */ /* 0x008fca00000f0c87 */
[----:B------:R-:W-:Y:S01]  /*7c00*/  @!PT LDS RZ, [RZ] ;  /* 0x00000000fffff984 */ /* 0x000fe20000000800 */
[----:B------:R-:W-:Y:S01]  /*7c10*/  @!PT LDS RZ, [RZ] ;  /* 0x00000000fffff984 */ /* 0x000fe20000000800 */
[----:B------:R-:W-:Y:S01]  /*7c20*/  @!PT LDS RZ, [RZ] ;  /* 0x00000000fffff984 */ /* 0x000fe20000000800 */
[----:B------:R3:W-:Y:S04]  /*7c30*/  LDGSTS.E.BYPASS.LTC128B.128 [R216+0x5100], [R2.64], !P3 ;  /* 0x0510000002d87fae */ /* 0x0007e8000d901d48 */
.L_x_258:
[----:B------:R-:W-:Y:S05]  /*7c40*/  BSYNC B0 ;  /* 0x0000000000007941 */ /* 0x000fea0003800000 */
.L_x_257:
[----:B------:R-:W-:Y:S05]  /*7c50*/  BRA.DIV ~URZ, `(.L_x_259) ;  /* 0x0000fb727f007947 */ /* 0x000fea000b800000 */
[----:B---3--:R3:W1:Y:S04]  /*7c60*/  SHFL.IDX PT, R6, R4, 0x1, 0x181f ;  /* 0x00381f0004067f89 */ /* 0x00866800000e0000 */
[----:B----4-:R3:W4:Y:S02]  /*7c70*/  SHFL.IDX PT, R2, R5, 0x1, 0x181f ;  /* 0x00381f0005027f89 */ /* 0x01072400000e0000 */
.L_x_387:
[----:B------:R-:W-:Y:S01]  /*7c80*/  IADD3 R3, R0, 0x10, RZ ;  /* 0x0000001000037810 */ /* 0x000fe20007ffe0ff */
[----:B------:R-:W-:Y:S03]  /*7c90*/  BSSY B0, `(.L_x_260) ;  /* 0x0000009000007945 */ /* 0x000fe60003800000 */
[----:B------:R-:W-:-:S13]  /*7ca0*/  ISETP.GE.AND P0, PT, R3, R13, PT ;  /* 0x0000000d0300720c */ /* 0x000fda0003f06270 */
[----:B------:R-:W-:Y:S05]  /*7cb0*/  @P0 BRA `(.L_x_261) ;  /* 0x0000006000000947 */ /* 0x000fea0003800000 */
[----:B----4-:R-:W-:-:S04]  /*7cc0*/  LEA R2, P0, R134, R2, 0x1 ;  /* 0x0000000286027211 */ /* 0x010fc800078008ff */
[----:B-1----:R-:W-:-:S05]  /*7cd0*/  LEA.HI.X R3, R134, R6, R135, 0x1, P0 ;  /* 0x0000000686037211 */ /* 0x002fca00000f0c87 */
[----:B------:R-:W-:Y:S01]  /*7ce0*/  @!PT LDS RZ, [RZ] ;  /* 0x00000000fffff984 */ /* 0x000fe20000000800 */
[----:B------:R-:W-:Y:S01]  /*7cf0*/  @!PT LDS RZ, [RZ] ;  /* 0x00000000fffff984 */ /* 0x000fe20000000800 */
[----:B------:R-:W-:Y:S01]  /*7d00*/  @!PT LDS RZ, [RZ] ;  /* 0x00000000fffff984 */ /* 0x000fe20000000800 */
[----:B------:R1:W-:Y:S04]  /*7d10*/  LDGSTS.E.BYPASS.LTC128B.128 [R216+0x5900], [R2.64], !P3 ;  /* 0x0590000002d87fae */ /* 0x0003e8000d901d48 */
.L_x_261:
[----:B------:R-:W-:Y:S05]  /*7d20*/  BSYNC B0 ;  /* 0x0000000000007941 */ /* 0x000fea0003800000 */
.L_x_260:
[----:B------:R-:W-:Y:S05]  /*7d30*/  BRA.DIV ~URZ, `(.L_x_262) ;  /* 0x0000fb627f007947 */ /* 0x000fea000b800000 */
[----:B-1----:R1:W2:Y:S02]  /*7d40*/  SHFL.IDX PT, R6, R4, 0x2, 0x181f ;  /* 0x00581f0004067f89 */ /* 0x0022a400000e0000 */
.L_x_388:
[----:B------:R-:W-:Y:S05]  /*7d50*/  BRA.DIV ~URZ, `(.L_x_263) ;  /* 0x0000fbb27f007947 */ /* 0x000fea000b800000 */
[----:B----4-:R4:W1:Y:S02]  /*7d60*/  SHFL.IDX PT, R2, R5, 0x2, 0x181f ;  /* 0x00581f0005027f89 */ /* 0x01086400000e0000 */
.L_x_389:
[----:B------:R-:W-:Y:S01]  /*7d70*/  IADD3 R3, R0, 0x20, RZ ;  /* 0x0000002000037810 */ /* 0x000fe20007ffe0ff */
[----:B------:R-:W-:Y:S03]  /*7d80*/  BSSY B0, `(.L_x_264) ;  /* 0x0000009000007945 */ /* 0x000fe60003800000 */
[----:B------:R-:W-:-:S13]  /*7d90*/  ISETP.GE.AND P0, PT, R3, R13, PT ;  /* 0x0000000d0300720c */ /* 0x000fda0003f06270 */
[----:B------:R-:W-:Y:S05]  /*7da0*/  @P0 BRA `(.L_x_265) ;  /* 0x0000006000000947 */ /* 0x000fea0003800000 */
[----:B-1----:R-:W-:-:S04]  /*7db0*/  LEA R2, P0, R134, R2, 0x1 ;  /* 0x0000000286027211 */ /* 0x002fc800078008ff */
[----:B--2---:R-:W-:-:S05]  /*7dc0*/  LEA.HI.X R3, R134, R6, R135, 0x1, P0 ;  /* 0x0000000686037211 */ /* 0x004fca00000f0c87 */
[----:B------:R-:W-:Y:S01]  /*7dd0*/  @!PT LDS RZ, [RZ] ;  /* 0x00000000fffff984 */ /* 0x000fe20000000800 */
[----:B------:R-:W-:Y:S01]  /*7de0*/  @!PT LDS RZ, [RZ] ;  /* 0x00000000fffff984 */ /* 0x000fe20000000800 */
[----:B------:R-:W-:Y:S01]  /*7df0*/  @!PT LDS RZ, [RZ] ;  /* 0x00000000fffff984 */ /* 0x000fe20000000800 */
[----:B------:R1:W-:Y:S04]  /*7e00*/  LDGSTS.E.BYPASS.LTC128B.128 [R216+0x6100], [R2.64], !P3 ;  /* 0x0610000002d87fae */ /* 0x0003e8000d901d48 */
.L_x_265:
[----:B------:R-:W-:Y:S05]  /*7e10*/  BSYNC B0 ;  /* 0x0000000000007941 */ /* 0x000fea0003800000 */
.L_x_264:
[----:B------:R-:W-:Y:S05]  /*7e20*/  BRA.DIV ~URZ, `(.L_x_266) ;  /* 0x0000fb527f007947 */ /* 0x000fea000b800000 */
[----:B--2---:R2:W3:Y:S04]  /*7e30*/  SHFL.IDX PT, R6, R4, 0x3, 0x181f ;  /* 0x00781f0004067f89 */ /* 0x0044e800000e0000 */
[----:B-1----:R2:W1:Y:S02]  /*7e40*/  SHFL.IDX PT, R2, R5, 0x3, 0x181f ;  /* 0x00781f0005027f89 */ /* 0x00246400000e0000 */
.L_x_390:
[----:B------:R-:W-:Y:S01]  /*7e50*/  IADD3 R3, R0, 0x30, RZ ;  /* 0x0000003000037810 */ /* 0x000fe20007ffe0ff */
[----:B------:R-:W-:Y:S03]  /*7e60*/  BSSY B0, `(.L_x_267) ;  /* 0x0000009000007945 */ /* 0x000fe60003800000 */
[----:B------:R-:W-:-:S13]  /*7e70*/  ISETP.GE.AND P0, PT, R3, R13, PT ;  /* 0x0000000d0300720c */ /* 0x000fda0003f06270 */
[----:B------:R-:W-:Y:S05]  /*7e80*/  @P0 BRA `(.L_x_268) ;  /* 0x0000006000000947 */ /* 0x000fea0003800000 */
[----:B-1----:R-:W-:-:S04]  /*7e90*/  LEA R2, P0, R134, R2, 0x1 ;  /* 0x0000000286027211 */ /* 0x002fc800078008ff */
[----:B---3--:R-:W-:-:S05]  /*7ea0*/  LEA.HI.X R3, R134, R6, R135, 0x1, P0 ;  /* 0x0000000686037211 */ /* 0x008fca00000f0c87 */
[----:B------:R-:W-:Y:S01]  /*7eb0*/  @!PT LDS RZ, [RZ] ;  /* 0x00000000fffff984 */ /* 0x000fe20000000800 */
[----:B------:R-:W-:Y:S01]  /*7ec0*/  @!PT LDS RZ, [RZ] ;  /* 0x00000000fffff984 */ /* 0x000fe20000000800 */
[----:B------:R-:W-:Y:S01]  /*7ed0*/  @!PT LDS RZ, [RZ] ;  /* 0x00000000fffff984 */ /* 0x000fe20000000800 */
[----:B------:R1:W-:Y:S04]  /*7ee0*/  LDGSTS.E.BYPASS.LTC128B.128 [R216+0x6900], [R2.64], !P3 ;  /* 0x0690000002d87fae */ /* 0x0003e8000d901d48 */
.L_x_268:
[----:B------:R-:W-:Y:S05]  /*7ef0*/  BSYNC B0 ;  /* 0x0000000000007941 */ /* 0x000fea0003800000 */
.L_x_267:
[----:B------:R-:W-:Y:S05]  /*7f00*/  BRA.DIV ~URZ, `(.L_x_269) ;  /* 0x0000fb427f007947 */ /* 0x000fea000b800000 */
[----:B---3--:R3:W2:Y:S02]  /*7f10*/  SHFL.IDX PT, R6, R4, 0x4, 0x181f ;  /* 0x00981f0004067f89 */ /* 0x0086a400000e0000 */
.L_x_391:
[----:B------:R-:W-:Y:S05]  /*7f20*/  BRA.DIV ~URZ, `(.L_x_270) ;  /* 0x0000fb927f007947 */ /* 0x000fea000b800000 */
[----:B-1----:R1:W3:Y:S02]  /*7f30*/  SHFL.IDX PT, R2, R5, 0x4, 0x181f ;  /* 0x00981f0005027f89 */ /* 0x0022e400000e0000 */
.L_x_392:
[----:B------:R-:W-:Y:S01]  /*7f40*/  IADD3 R3, R0, 0x40, RZ ;  /* 0x0000004000037810 */ /* 0x000fe20007ffe0ff */
[----:B------:R-:W-:Y:S03]  /*7f50*/  BSSY B0, `(.L_x_271) ;  /* 0x0000009000007945 */ /* 0x000fe60003800000 */
[----:B------:R-:W-:-:S13]  /*7f60*/  ISETP.GE.AND P0, PT, R3, R13, PT ;  /* 0x0000000d0300720c */ /* 0x000fda0003f06270 */
[----:B------:R-:W-:Y:S05]  /*7f70*/  @P0 BRA `(.L_x_272) ;  /* 0x0000006000000947 */ /* 0x000fea0003800000 */
[----:B---3--:R-:W-:-:S04]  /*7f80*/  LEA R2, P0, R134, R2, 0x1 ;  /* 0x0000000286027211 */ /* 0x008fc800078008ff */
[----:B--2---:R-:W-:-:S05]  /*7f90*/  LEA.HI.X R3, R134, R6, R135, 0x1, P0 ;  /* 0x0000000686037211 */ /* 0x004fca00000f0c87 */
[----:B------:R-:W-:Y:S01]  /*7fa0*/  @!PT LDS RZ, [RZ] ;  /* 0x00000000fffff984 */ /* 0x000fe20000000800 */
[----:B------:R-:W-:Y:S01]  /*7fb0*/  @!PT LDS RZ, [RZ] ;  /* 0x00000000fffff984 */ /* 0x000fe20000000800 */
[----:B------:R-:W-:Y:S01]  /*7fc0*/  @!PT LDS RZ, [RZ] ;  /* 0x00000000fffff984 */ /* 0x000fe20000000800 */
[----:B------:R2:W-:Y:S04]  /*7fd0*/  LDGSTS.E.BYPASS.LTC128B.128 [R216+0x7100], [R2.64], !P3 ;  /* 0x0710000002d87fae */ /* 0x0005e8000d901d48 */
.L_x_272:
[----:B------:R-:W-:Y:S05]  /*7fe0*/  BSYNC B0 ;  /* 0x0000000000007941 */ /* 0x000fea0003800000 */
.L_x_271:
[----:B------:R-:W-:Y:S05]  /*7ff0*/  BRA.DIV ~URZ, `(.L_x_273) ;  /* 0x0000fb327f007947 */ /* 0x000fea000b800000 */
[----:B--2---:R2:W1:Y:S04]  /*8000*/  SHFL.IDX PT, R6, R4, 0x5, 0x181f ;  /* 0x00b81f0004067f89 */ /* 0x00446800000e0000 */
[----:B---3--:R2:W3:Y:S02]  /*8010*/  SHFL.IDX PT, R2, R5, 0x5, 0x181f ;  /* 0x00b81f0005027f89 */ /* 0x0084e400000e0000 */
.L_x_393:
[----:B------:R-:W-:Y:S01]  /*8020*/  IADD3 R3, R0, 0x50, RZ ;  /* 0x0000005000037810 */ /* 0x000fe20007ffe0ff */
[----:B------:R-:W-:Y:S03]  /*8030*/  BSSY B0, `(.L_x_274) ;  /* 0x0000009000007945 */ /* 0x000fe60003800000 */
[----:B------:R-:W-:-:S13]  /*8040*/  ISETP.GE.AND P0, PT, R3, R13, PT ;  /* 0x0000000d0300720c */ /* 0x000fda0003f06270 */
[----:B------:R-:W-:Y:S05]  /*8050*/  @P0 BRA `(.L_x_275) ;  /* 0x0000006000000947 */ /* 0x000fea0003800000 */
[----:B---3--:R-:W-:-:S04]  /*8060*/  LEA R2, P0, R134, R2, 0x1 ;  /* 0x0000000286027211 */ /* 0x008fc800078008ff */
[----:B-1----:R-:W-:-:S05]  /*8070*/  LEA.HI.X R3, R134, R6, R135, 0x1, P0 ;  /* 0x0000000686037211 */ /* 0x002fca00000f0c87 */
[----:B------:R-:W-:Y:S01]  /*8080*/  @!PT LDS RZ, [RZ] ;  /* 0x00000000fffff984 */ /* 0x000fe20000000800 */
[----:B------:R-:W-:Y:S01]  /*8090*/  @!PT LDS RZ, [RZ] ;  /* 0x00000000fffff984 */ /* 0x000fe20000000800 */
[----:B------:R-:W-:Y:S01]  /*80a0*/  @!PT LDS RZ, [RZ] ;  /* 0x00000000fffff984 */ /* 0x000fe20000000800 */
[----:B------:R1:W-:Y:S04]  /*80b0*/  LDGSTS.E.BYPASS.LTC128B.128 [R216+0x7900], [R2.64], !P3 ;  /* 0x0790000002d87fae */ /* 0x0003e8000d901d48 */
.L_x_275:
[----:B------:R-:W-:Y:S05]  /*80c0*/  BSYNC B0 ;  /* 0x0000000000007941 */ /* 0x000fea0003800000 */
.L_x_274:
[----:B------:R-:W-:Y:S05]  /*80d0*/  BRA.DIV ~URZ, `(.L_x_276) ;  /* 0x0000fb227f007947 */ /* 0x000fea000b800000 */
[----:B-1----:R1:W2:Y:S02]  /*80e0*/  SHFL.IDX PT, R6, R4, 0x6, 0x181f ;  /* 0x00d81f0004067f89 */ /* 0x0022a400000e0000 */
.L_x_394:
[----:B------:R-:W-:Y:S05]  /*80f0*/  BRA.DIV ~URZ, `(.L_x_277) ;  /* 0x0000fb727f007947 */ /* 0x000fea000b800000 */
[----:B---3--:R3:W1:Y:S02]  /*8100*/  SHFL.IDX PT, R2, R5, 0x6, 0x181f ;  /* 0x00d81f0005027f89 */ /* 0x00866400000e0000 */
.L_x_395:
        /* <DEDUP_REMOVED lines=10> */
.L_x_279:
[----:B------:R-:W-:Y:S05]  /*81b0*/  BSYNC B0 ;  /* 0x0000000000007941 */ /* 0x000fea0003800000 */
.L_x_278:
[----:B------:R-:W-:Y:S05]  /*81c0*/  BRA.DIV ~URZ, `(.L_x_280) ;  /* 0x0000fb127f007947 */ /* 0x000fea000b800000 */
[----:B-12---:R-:W1:Y:S04]  /*81d0*/  SHFL.IDX PT, R4, R4, 0x7, 0x181f ;  /* 0x00f81f0004047f89 */ /* 0x006e6800000e0000 */
[----:B------:R2:W3:Y:S02]  /*81e0*/  SHFL.IDX PT, R2, R5, 0x7, 0x181f ;  /* 0x00f81f0005027f89 */ /* 0x0004e400000e0000 */
.L_x_396:
[----:B------:R-:W-:-:S04]  /*81f0*/  IADD3 R0, R0, 0x70, RZ ;  /* 0x0000007000007810 */ /* 0x000fc80007ffe0ff */
[----:B------:R-:W-:-:S13]  /*8200*/  ISETP.GE.AND P0, PT, R0, R13, PT ;  /* 0x0000000d0000720c */ /* 0x000fda0003f06270 */
[----:B---3--:R-:W-:-:S04]  /*8210*/  @!P0 LEA R2, P2, R134, R2, 0x1 ;  /* 0x0000000286028211 */ /* 0x008fc800078408ff */
[----:B-1----:R-:W-:-:S05]  /*8220*/  @!P0 LEA.HI.X R3, R134, R4, R135, 0x1, P2 ;  /* 0x0000000486038211 */ /* 0x002fca00010f0c87 */
[----:B------:R-:W-:Y:S01]  /*8230*/  @!PT LDS RZ, [RZ] ;  /* 0x00000000fffff984 */ /* 0x000fe20000000800 */
[----:B------:R-:W-:Y:S01]  /*8240*/  @!PT LDS RZ, [RZ] ;  /* 0x00000000fffff984 */ /* 0x000fe20000000800 */
[----:B------:R-:W-:Y:S01]  /*8250*/  @!PT LDS RZ, [RZ] ;  /* 0x00000000fffff984 */ /* 0x000fe20000000800 */
[----:B------:R1:W-:Y:S04]  /*8260*/  @!P0 LDGSTS.E.BYPASS.LTC128B.128 [R216+0x8900], [R2.64], !P3 ;  /* 0x0890000002d88fae */ /* 0x0003e8000d901d48 */
[----:B------:R-:W0:Y:S01]  /*8270*/  LDGDEPBAR ;  /* 0x00000000000079af */ /* 0x000e220000000000 */
[----:B------:R-:W-:Y:S02]  /*8280*/  WARPSYNC 0xffffffff ;  /* 0xffffffff00007948 */ /* 0x000fe40003800000 */
[----:B--2-4-:R-:W2:Y:S04]  /*8290*/  LDL R5, [R1+0x38] ;  /* 0x0000380001057983 */ /* 0x014ea80000100800 */
[----:B------:R-:W3:Y:S01]  /*82a0*/  LDL.64 R6, [R1+0x20] ;  /* 0x0000200001067983 */ /* 0x000ee20000100a00 */
[----:B------:R-:W-:Y:S01]  /*82b0*/  IMAD.MOV.U32 R152, RZ, RZ, -0x50 ;  /* 0xffffffb0ff987424 */ /* 0x000fe200078e00ff */
[----:B------:R-:W-:Y:S01]  /*82c0*/  SHF.R.S32.HI R45, RZ, 0x1f, R110 ;  /* 0x0000001fff2d7819 */ /* 0x000fe2000001146e */
[----:B-1----:R-:W-:Y:S01]  /*82d0*/  IMAD.WIDE.U32 R2, R110, c[0x0][0x1e0], RZ ;  /* 0x000078006e027a25 */ /* 0x002fe200078e00ff */
[----:B------:R-:W-:Y:S03]  /*82e0*/  BSSY B0, `(.L_x_281) ;  /* 0x0000032000007945 */ /* 0x000fe60003800000 */
[----:B------:R-:W-:-:S02]  /*82f0*/  IMAD R152, R242, R152, 0x50 ;  /* 0x00000050f2987424 */ /* 0x000fc400078e0298 */
[----:B------:R-:W-:Y:S02]  /*8300*/  IMAD R0, R45, c[0x0][0x1e0], RZ ;  /* 0x000078002d007a24 */ /* 0x000fe400078e02ff */
[----:B------:R-:W-:Y:S01]  /*8310*/  IMAD.MOV.U32 R154, RZ, RZ, c[0x0][0x1e0] ;  /* 0x00007800ff9a7624 */ /* 0x000fe200078e00ff */
[----:B------:R-:W-:Y:S01]  /*8320*/  IADD3 R44, R152, R172, -R139 ;  /* 0x000000ac982c7210 */ /* 0x000fe20007ffe88b */
[----:B------:R-:W-:Y:S02]  /*8330*/  IMAD R0, R110, c[0x0][0x1e4], R0 ;  /* 0x000079006e007a24 */ /* 0x000fe400078e0200 */
[----:B------:R-:W-:Y:S01]  /*8340*/  IMAD.MOV.U32 R155, RZ, RZ, c[0x0][0x1e4] ;  /* 0x00007900ff9b7624 */ /* 0x000fe200078e00ff */
[C---:B------:R-:W-:Y:S01]  /*8350*/  ISETP.GE.AND P3, PT, R44.reuse, 0x11, PT ;  /* 0x000000112c00780c */ /* 0x040fe20003f66270 */
[----:B------:R-:W-:Y:S01]  /*8360*/  IMAD.IADD R0, R3, 0x1, R0 ;  /* 0x0000000103007824 */ /* 0x000fe200078e0200 */
[----:B------:R-:W-:Y:S01]  /*8370*/  BAR.SYNC.DEFER_BLOCKING 0x0 ;  /* 0x0000000000007b1d */ /* 0x000fe20000010000 */
[C---:B------:R-:W-:Y:S01]  /*8380*/  ISETP.GE.AND P2, PT, R44.reuse, 0x21, PT ;  /* 0x000000212c00780c */ /* 0x040fe20003f46270 */
[----:B------:R-:W-:Y:S01]  /*8390*/  IMAD.SHL.U32 R9, R155, 0x20, RZ ;  /* 0x000000209b097824 */ /* 0x000fe200078e00ff */
[----:B------:R-:W-:-:S02]  /*83a0*/  ISETP.GE.AND P0, PT, R44, 0x31, PT ;  /* 0x000000312c00780c */ /* 0x000fc40003f06270 */
[----:B------:R-:W-:Y:S01]  /*83b0*/  ISETP.GE.AND P6, PT, R44, 0x1, PT ;  /* 0x000000012c00780c */ /* 0x000fe20003fc6270 */
[----:B--2---:R-:W-:Y:S02]  /*83c0*/  IMAD.MOV.U32 R147, RZ, RZ, R5 ;  /* 0x000000ffff937224 */ /* 0x004fe400078e0005 */
[----:B---3--:R-:W-:Y:S02]  /*83d0*/  IMAD.MOV.U32 R146, RZ, RZ, R6 ;  /* 0x000000ffff927224 */ /* 0x008fe400078e0006 */
[----:B------:R-:W-:-:S04]  /*83e0*/  IMAD.WIDE.U32 R6, R154, 0x20, RZ ;  /* 0x000000209a067825 */ /* 0x000fc800078e00ff */
[----:B------:R-:W-:-:S04]  /*83f0*/  IMAD.WIDE.U32 R4, R2, 0x50, R146 ;  /* 0x0000005002047825 */ /* 0x000fc800078e0092 */
[----:B------:R-:W-:Y:S01]  /*8400*/  IMAD R2, R0, 0x50, RZ ;  /* 0x0000005000027824 */ /* 0x000fe200078e02ff */
[----:B------:R-:W-:-:S03]  /*8410*/  @P3 LEA R0, P4, R154, R4, 0x4 ;  /* 0x000000049a003211 */ /* 0x000fc600078820ff */
[----:B------:R-:W-:Y:S01]  /*8420*/  IMAD.IADD R3, R5, 0x1, R2 ;  /* 0x0000000105037824 */ /* 0x000fe200078e0202 */
[----:B------:R-:W-:-:S04]  /*8430*/  @P3 LEA R14, P5, R0, c[0x0][0x1c8], 0x1 ;  /* 0x00007200000e3a11 */ /* 0x000fc800078a08ff */
[----:B------:R-:W-:Y:S02]  /*8440*/  @P3 LEA.HI.X R2, R154, R3, R155, 0x4, P4 ;  /* 0x000000039a023211 */ /* 0x000fe400020f249b */
[----:B------:R-:W-:Y:S02]  /*8450*/  @P2 IADD3 R8, P4, R4, R6, RZ ;  /* 0x0000000604082210 */ /* 0x000fe40007f9e0ff */
[----:B------:R-:W-:Y:S01]  /*8460*/  @P3 LEA.HI.X R15, R0, c[0x0][0x1cc], R2, 0x1, P5 ;  /* 0x00007300000f3a11 */ /* 0x000fe200028f0c02 */
[----:B------:R-:W-:Y:S01]  /*8470*/  @P0 IMAD.MOV.U32 R2, RZ, RZ, R4 ;  /* 0x000000ffff020224 */ /* 0x000fe200078e0004 */
[----:B------:R-:W-:Y:S01]  /*8480*/  @P2 IADD3.X R0, R3, R7, R9, P4, !PT ;  /* 0x0000000703002210 */ /* 0x000fe200027fe409 */
[----:B------:R-:W-:Y:S01]  /*8490*/  @P0 IMAD R9, R155, 0x30, RZ ;  /* 0x000000309b090824 */ /* 0x000fe200078e02ff */
[----:B------:R-:W-:Y:S01]  /*84a0*/  @P2 LEA R10, P4, R8, c[0x0][0x1c8], 0x1 ;  /* 0x00007200080a2a11 */ /* 0x000fe200078808ff */
[----:B------:R-:W-:Y:S01]  /*84b0*/  @P0 IMAD.WIDE.U32 R6, R154, 0x30, R2 ;  /* 0x000000309a060825 */ /* 0x000fe200078e0002 */
[----:B------:R-:W-:-:S02]  /*84c0*/  @P6 LEA R16, P5, R4, c[0x0][0x1c8], 0x1 ;  /* 0x0000720004106a11 */ /* 0x000fc400078a08ff */
[----:B------:R-:W-:Y:S01]  /*84d0*/  @P2 LEA.HI.X R11, R8, c[0x0][0x1cc], R0, 0x1, P4 ;  /* 0x00007300080b2a11 */ /* 0x000fe200020f0c00 */
[----:B------:R-:W-:Y:S01]  /*84e0*/  @P0 IMAD.IADD R0, R7, 0x1, R9 ;  /* 0x0000000107000824 */ /* 0x000fe200078e0209 */
[----:B------:R-:W-:Y:S02]  /*84f0*/  @P0 LEA R8, P4, R6, c[0x0][0x1c8], 0x1 ;  /* 0x0000720006080a11 */ /* 0x000fe400078808ff */
[----:B------:R-:W-:Y:S02]  /*8500*/  @P6 LEA.HI.X R17, R4, c[0x0][0x1cc], R3, 0x1, P5 ;  /* 0x0000730004116a11 */ /* 0x000fe400028f0c03 */
[----:B------:R-:W-:-:S03]  /*8510*/  @P0 LEA.HI.X R9, R6, c[0x0][0x1cc], R0, 0x1, P4 ;  /* 0x0000730006090a11 */ /* 0x000fc600020f0c00 */
[----:B------:R-:W-:Y:S01]  /*8520*/  @!PT LDS RZ, [RZ] ;  /* 0x00000000fffff984 */ /* 0x000fe20000000800 */
[----:B------:R-:W-:Y:S01]  /*8530*/  @!PT LDS RZ, [RZ] ;  /* 0x00000000fffff984 */ /* 0x000fe20000000800 */
[----:B------:R-:W-:Y:S01]  /*8540*/  @!PT LDS RZ, [RZ] ;  /* 0x00000000fffff984 */ /* 0x000fe20000000800 */
[----:B------:R1:W-:Y:S04]  /*8550*/  @P6 LDGSTS.E.BYPASS.LTC128B.128 [R216+0x2900], [R16.64], !P1 ;  /* 0x0290000010d86fae */ /* 0x0003e8000c901d48 */
[----:B------:R1:W-:Y:S04]  /*8560*/  @P3 LDGSTS.E.BYPASS.LTC128B.128 [R216+0x3100], [R14.64], !P1 ;  /* 0x031000000ed83fae */ /* 0x0003e8000c901d48 */
[----:B------:R1:W-:Y:S04]  /*8570*/  @P2 LDGSTS.E.BYPASS.LTC128B.128 [R216+0x3900], [R10.64], !P1 ;  /* 0x039000000ad82fae */ /* 0x0003e8000c901d48 */
[----:B------:R1:W-:Y:S01]  /*8580*/  @P0 LDGSTS.E.BYPASS.LTC128B.128 [R216+0x4100], [R8.64], !P1 ;  /* 0x0410000008d80fae */ /* 0x0003e2000c901d48 */
[----:B------:R-:W-:-:S13]  /*8590*/  ISETP.GE.AND P0, PT, R44, 0x41, PT ;  /* 0x000000412c00780c */ /* 0x000fda0003f06270 */
[----:B------:R-:W-:Y:S05]  /*85a0*/  @!P0 BRA `(.L_x_282) ;  /* 0x0000005000008947 */ /* 0x000fea0003800000 */
[----:B------:R-:W-:-:S04]  /*85b0*/  LEA R0, P0, R154, R4, 0x6 ;  /* 0x000000049a007211 */ /* 0x000fc800078030ff */
[----:B------:R-:W-:Y:S02]  /*85c0*/  LEA.HI.X R3, R154, R3, R155, 0x6, P0 ;  /* 0x000000039a037211 */ /* 0x000fe400000f349b */
[----:B------:R-:W-:-:S04]  /*85d0*/  LEA R2, P0, R0, c[0x0][0x1c8], 0x1 ;  /* 0x0000720000027a11 */ /* 0x000fc800078008ff */
[----:B------:R-:W-:-:S05]  /*85e0*/  LEA.HI.X R3, R0, c[0x0][0x1cc], R3, 0x1, P0 ;  /* 0x0000730000037a11 */ /* 0x000fca00000f0c03 */
[----:B------:R2:W-:Y:S04]  /*85f0*/  LDGSTS.E.BYPASS.LTC128B.128 [R216+0x4900], [R2.64], !P1 ;  /* 0x0490000002d87fae */ /* 0x0005e8000c901d48 */
.L_x_282:
[----:B------:R-:W-:Y:S05]  /*8600*/  BSYNC B0 ;  /* 0x0000000000007941 */ /* 0x000fea0003800000 */
.L_x_281:
[----:B------:R-:W-:Y:S01]  /*8610*/  ISETP.LT.AND P0, PT, RZ, c[0x0][0x27c], PT ;  /* 0x00009f00ff007a0c */ /* 0x000fe20003f01270 */
[----:B------:R-:W0:-:S12]  /*8620*/  LDGDEPBAR ;  /* 0x00000000000079af */ /* 0x000e180000000000 */
[----:B------:R-:W-:Y:S05]  /*8630*/  @P0 BRA `(.L_x_283) ;  /* 0x0000002000000947 */ /* 0x000fea0003800000 */
[----:B------:R-:W-:-:S04]  /*8640*/  DEPBAR.LE SB0, 0x1 ;  /* 0x000080400000791a */ /* 0x000fc80000000000 */
[----:B------:R-:W-:Y:S05]  /*8650*/  BRA `(.L_x_284) ;  /* 0x0000344000007947 */ /* 0x000fea0003800000 */
.L_x_283:
[----:B------:R-:W3:Y:S01]  /*8660*/  LDL R31, [R1+0x34] ;  /* 0x00003400011f7983 */ /* 0x000ee20000100800 */
[----:B-----5:R-:W-:Y:S01]  /*8670*/  SHF.R.S32.HI R0, RZ, 0x1f, R136 ;  /* 0x0000001fff007819 */ /* 0x020fe20000011488 */
[----:B------:R-:W-:Y:S01]  /*8680*/  ULDC.U8 UR4, c[0x0][0x298] ;  /* 0x0000a60000047ab9 */ /* 0x000fe20000000000 */
[----:B--2---:R-:W-:Y:S01]  /*8690*/  IMAD.WIDE.U32 R2, R136, c[0x0][0x280], RZ ;  /* 0x0000a00088027a25 */ /* 0x004fe200078e00ff */
[----:B-1----:R-:W1:Y:S01]  /*86a0*/  S2R R9, SR_TID.X ;  /* 0x0000000000097919 */ /* 0x002e620000002100 */
[----:B------:R-:W-:Y:S01]  /*86b0*/  ISETP.NE.AND P3, PT, RZ, UR4, PT ;  /* 0x00000004ff007c0c */ /* 0x000fe2000bf65270 */
[----:B------:R-:W-:Y:S01]  /*86c0*/  BSSY B2, `(.L_x_284) ;  /* 0x000033d000027945 */ /* 0x000fe20003800000 */
[C---:B------:R-:W-:Y:S02]  /*86d0*/  IMAD R6, R0.reuse, c[0x0][0x280], RZ ;  /* 0x0000a00000067a24 */ /* 0x040fe400078e02ff */
[----:B------:R-:W-:Y:S02]  /*86e0*/  IMAD R0, R0, c[0x0][0x290], RZ ;  /* 0x0000a40000007a24 */ /* 0x000fe400078e02ff */
[----:B------:R-:W-:Y:S01]  /*86f0*/  IMAD R8, R136, c[0x0][0x284], R6 ;  /* 0x0000a10088087a24 */ /* 0x000fe200078e0206 */
[----:B------:R-:W-:Y:S01]  /*8700*/  LEA R6, P2, R2, c[0x0][0x270], 0x1 ;  /* 0x00009c0002067a11 */ /* 0x000fe200078408ff */
[----:B------:R-:W-:-:S04]  /*8710*/  IMAD.WIDE.U32 R4, R136, c[0x0][0x290], RZ ;  /* 0x0000a40088047a25 */ /* 0x000fc800078e00ff */
[----:B------:R-:W-:Y:S01]  /*8720*/  IMAD R0, R136, c[0x0][0x294], R0 ;  /* 0x0000a50088007a24 */ /* 0x000fe200078e0200 */
[----:B------:R-:W-:Y:S01]  /*8730*/  LEA R7, P0, R4, c[0x0][0x288], 0x1 ;  /* 0x0000a20004077a11 */ /* 0x000fe200078008ff */
[----:B------:R-:W-:Y:S02]  /*8740*/  IMAD.IADD R3, R8, 0x1, R3 ;  /* 0x0000000108037824 */ /* 0x000fe400078e0203 */
[----:B------:R-:W-:-:S03]  /*8750*/  IMAD.IADD R5, R0, 0x1, R5 ;  /* 0x0000000100057824 */ /* 0x000fc600078e0205 */
[----:B------:R-:W-:Y:S02]  /*8760*/  LEA.HI.X R0, R2, c[0x0][0x274], R3, 0x1, P2 ;  /* 0x00009d0002007a11 */ /* 0x000fe400010f0c03 */
[----:B------:R-:W-:Y:S02]  /*8770*/  LEA.HI.X R2, R4, c[0x0][0x28c], R5, 0x1, P0 ;  /* 0x0000a30004027a11 */ /* 0x000fe400000f0c05 */
[----:B-1----:R-:W-:-:S04]  /*8780*/  SHF.R.S32.HI R30, RZ, 0x1f, R9 ;  /* 0x0000001fff1e7819 */ /* 0x002fc80000011409 */
[----:B------:R-:W-:-:S04]  /*8790*/  LEA.HI R30, R30, R9, RZ, 0x2 ;  /* 0x000000091e1e7211 */ /* 0x000fc800078f10ff */
[----:B------:R-:W-:-:S04]  /*87a0*/  SHF.R.S32.HI R30, RZ, 0x2, R30 ;  /* 0x00000002ff1e7819 */ /* 0x000fc8000001141e */
[----:B------:R-:W-:Y:S01]  /*87b0*/  IADD3 R46, R30, 0x60, RZ ;  /* 0x000000601e2e7810 */ /* 0x000fe20007ffe0ff */
[----:B---3--:R-:W-:Y:S01]  /*87c0*/  IMAD R3, R31, 0x80, R30 ;  /* 0x000000801f037824 */ /* 0x008fe200078e021e */
[----:B------:R-:W-:Y:S05]  /*87d0*/  @!P3 BRA `(.L_x_285) ;  /* 0x000019000000b947 */ /* 0x000fea0003800000 */
[----:B------:R-:W-:Y:S01]  /*87e0*/  ISETP.GE.AND P0, PT, R3, R13, PT ;  /* 0x0000000d0300720c */ /* 0x000fe20003f06270 */
[----:B------:R-:W1:Y:S01]  /*87f0*/  SHFL.IDX PT, R11, R0, RZ, 0x1c1f ;  /* 0x001c1fff000b7589 */ /* 0x000e6200000e0000 */
[----:B------:R-:W-:Y:S01]  /*8800*/  BSSY B0, `(.L_x_286) ;  /* 0x000001a000007945 */ /* 0x000fe20003800000 */
[----:B------:R-:W-:Y:S01]  /*8810*/  CS2R R4, SRZ ;  /* 0x0000000000047805 */ /* 0x000fe2000001ff00 */
[----:B------:R-:W-:Y:S01]  /*8820*/  CS2R R8, SRZ ;  /* 0x0000000000087805 */ /* 0x000fe2000001ff00 */
[----:B------:R-:W2:Y:S04]  /*8830*/  SHFL.IDX PT, R10, R6, RZ, 0x1c1f ;  /* 0x001c1fff060a7589 */ /* 0x000ea800000e0000 */
[----:B------:R3:W4:Y:S04]  /*8840*/  SHFL.IDX PT, R15, R2, RZ, 0x1c1f ;  /* 0x001c1fff020f7589 */ /* 0x00072800000e0000 */
[----:B------:R5:W1:Y:S01]  /*8850*/  SHFL.IDX PT, R14, R7, RZ, 0x1c1f ;  /* 0x001c1fff070e7589 */ /* 0x000a6200000e0000 */
[----:B---3--:R-:W-:Y:S01]  /*8860*/  CS2R R2, SRZ ;  /* 0x0000000000027805 */ /* 0x008fe2000001ff00 */
[----:B-----5:R-:W-:Y:S01]  /*8870*/  CS2R R6, SRZ ;  /* 0x0000000000067805 */ /* 0x020fe2000001ff00 */
[----:B------:R-:W-:Y:S05]  /*8880*/  @P0 BRA `(.L_x_287) ;  /* 0x0000011000000947 */ /* 0x000fea0003800000 */
[----:B-12-4-:R-:W-:Y:S01]  /*8890*/  ISETP.GE.AND P2, PT, R24, c[0x0][0x27c], PT ;  /* 0x00009f0018007a0c */ /* 0x016fe20003f46270 */
[C---:B------:R-:W-:Y:S01]  /*88a0*/  IMAD.SHL.U32 R0, R26.reuse, 0x2, RZ ;  /* 0x000000021a007824 */ /* 0x040fe200078e00ff */
[----:B------:R-:W-:-:S02]  /*88b0*/  ISETP.GE.AND P0, PT, R26, c[0x0][0x27c], PT ;  /* 0x00009f001a007a0c */ /* 0x000fc40003f06270 */
[----:B------:R-:W-:-:S04]  /*88c0*/  SHF.R.S32.HI R2, RZ, 0x1f, R26 ;  /* 0x0000001fff027819 */ /* 0x000fc8000001141a */
[----:B------:R-:W-:-:S05]  /*88d0*/  SHF.L.U64.HI R2, R26, 0x1, R2 ;  /* 0x000000011a027819 */ /* 0x000fca0000010202 */
[----:B------:R-:W-:Y:S02]  /*88e0*/  @!P2 IMAD.WIDE R4, R24, 0x2, R10 ;  /* 0x000000021804a825 */ /* 0x000fe400078e020a */
[-C--:B------:R-:W-:Y:S02]  /*88f0*/  @!P0 IADD3 R16, P4, R10, R0.reuse, RZ ;  /* 0x000000000a108210 */ /* 0x080fe40007f9e0ff */
[----:B------:R-:W-:Y:S01]  /*8900*/  @!P0 IADD3 R10, P3, R14, R0, RZ ;  /* 0x000000000e0a8210 */ /* 0x000fe20007f7e0ff */
[----:B------:R1:W5:Y:S01]  /*8910*/  @!P2 LD.E.64 R8, [R4.64] ;  /* 0x000000080408a980 */ /* 0x000362000c101b00 */
[----:B------:R-:W-:-:S04]  /*8920*/  @!P2 IMAD.WIDE R18, R24, 0x2, R14 ;  /* 0x000000021812a825 */ /* 0x000fc800078e020e */
[--C-:B------:R-:W-:Y:S01]  /*8930*/  @!P0 IMAD.X R17, R11, 0x1, R2.reuse, P4 ;  /* 0x000000010b118824 */ /* 0x100fe200020e0602 */
[----:B------:R2:W5:Y:S01]  /*8940*/  @!P2 LD.E.64 R6, [R18.64] ;  /* 0x000000081206a980 */ /* 0x000562000c101b00 */
[----:B------:R-:W-:Y:S02]  /*8950*/  @!P0 IMAD.X R11, R15, 0x1, R2, P3 ;  /* 0x000000010f0b8824 */ /* 0x000fe400018e0602 */
[----:B------:R-:W-:-:S06]  /*8960*/  CS2R R2, SRZ ;  /* 0x0000000000027805 */ /* 0x000fcc000001ff00 */
[----:B------:R2:W5:Y:S01]  /*8970*/  @!P0 LD.E.64 R2, [R10.64] ;  /* 0x000000080a028980 */ /* 0x000562000c101b00 */
[----:B-1----:R-:W-:-:S06]  /*8980*/  CS2R R4, SRZ ;  /* 0x0000000000047805 */ /* 0x002fcc000001ff00 */
[----:B------:R2:W5:Y:S02]  /*8990*/  @!P0 LD.E.64 R4, [R16.64] ;  /* 0x0000000810048980 */ /* 0x000564000c101b00 */
.L_x_287:
[----:B-12-4-:R-:W-:Y:S05]  /*89a0*/  BSYNC B0 ;  /* 0x0000000000007941 */ /* 0x016fea0003800000 */
.L_x_286:
[----:B------:R-:W-:Y:S01]  /*89b0*/  IMAD R0, R31, -0x80, R13 ;  /* 0xffffff801f007824 */ /* 0x000fe200078e020d */
[--C-:B-----5:R-:W-:Y:S01]  /*89c0*/  SHF.R.U64 R17, R8, 0x10, R9.reuse ;  /* 0x0000001008117819 */ /* 0x120fe20000001209 */
[----:B------:R-:W-:Y:S01]  /*89d0*/  IMAD.MOV.U32 R19, RZ, RZ, R8 ;  /* 0x000000ffff137224 */ /* 0x000fe200078e0008 */
[--C-:B------:R-:W-:Y:S01]  /*89e0*/  SHF.R.U32.HI R12, RZ, 0x10, R9.reuse ;  /* 0x00000010ff0c7819 */ /* 0x100fe20000011609 */
[----:B------:R-:W-:Y:S01]  /*89f0*/  IMAD.MOV.U32 R18, RZ, RZ, R9 ;  /* 0x000000ffff127224 */ /* 0x000fe200078e0009 */
[----:B------:R-:W-:Y:S01]  /*8a00*/  IMNMX R28, R0, 0x80, PT ;  /* 0x00000080001c7817 */ /* 0x000fe20003800200 */
[----:B------:R-:W-:Y:S01]  /*8a10*/  IMAD.MOV.U32 R16, RZ, RZ, R4 ;  /* 0x000000ffff107224 */ /* 0x000fe200078e0004 */
[--C-:B------:R-:W-:Y:S01]  /*8a20*/  SHF.R.U64 R14, R4, 0x10, R5.reuse ;  /* 0x00000010040e7819 */ /* 0x100fe20000001205 */
[----:B------:R-:W-:Y:S01]  /*8a30*/  IMAD.MOV.U32 R10, RZ, RZ, R6 ;  /* 0x000000ffff0a7224 */ /* 0x000fe200078e0006 */
[----:B------:R-:W-:Y:S01]  /*8a40*/  ISETP.GE.AND P0, PT, R30, R28, PT ;  /* 0x0000001c1e00720c */ /* 0x000fe20003f06270 */
[----:B------:R-:W-:Y:S01]  /*8a50*/  IMAD.MOV.U32 R15, RZ, RZ, R5 ;  /* 0x000000ffff0f7224 */ /* 0x000fe200078e0005 */
[--C-:B------:R-:W-:Y:S01]  /*8a60*/  SHF.R.U64 R8, R6, 0x10, R7.reuse ;  /* 0x0000001006087819 */ /* 0x100fe20000001207 */
[----:B------:R-:W-:Y:S01]  /*8a70*/  IMAD.MOV.U32 R9, RZ, RZ, R7 ;  /* 0x000000ffff097224 */ /* 0x000fe200078e0007 */
[----:B------:R-:W-:Y:S01]  /*8a80*/  SHF.R.U32.HI R11, RZ, 0x10, R5 ;  /* 0x00000010ff0b7819 */ /* 0x000fe20000011605 */
[----:B------:R-:W-:Y:S01]  /*8a90*/  IMAD.MOV.U32 R6, RZ, RZ, R2 ;  /* 0x000000ffff067224 */ /* 0x000fe200078e0002 */
[----:B------:R-:W-:-:S04]  /*8aa0*/  DEPBAR.LE SB0, 0x1 ;  /* 0x000080400000791a */ /* 0x000fc80000000000 */
[----:B------:R-:W-:Y:S01]  /*8ab0*/  IMAD.MOV.U32 R4, RZ, RZ, R3 ;  /* 0x000000ffff047224 */ /* 0x000fe200078e0003 */
[----:B------:R-:W-:Y:S01]  /*8ac0*/  SHF.R.U32.HI R5, RZ, 0x10, R7 ;  /* 0x00000010ff057819 */ /* 0x000fe20000011607 */
[----:B------:R-:W-:Y:S01]  /*8ad0*/  BSSY B1, `(.L_x_288) ;  /* 0x000005f000017945 */ /* 0x000fe20003800000 */
[--C-:B------:R-:W-:Y:S02]  /*8ae0*/  SHF.R.U64 R2, R2, 0x10, R3.reuse ;  /* 0x0000001002027819 */ /* 0x100fe40000001203 */
[----:B------:R-:W-:Y:S02]  /*8af0*/  SHF.R.U32.HI R0, RZ, 0x10, R3 ;  /* 0x00000010ff007819 */ /* 0x000fe40000011603 */
[----:B------:R-:W-:Y:S02]  /*8b00*/  PRMT R19, R19, 0x5410, R17 ;  /* 0x0000541013137816 */ /* 0x000fe40000000011 */
[----:B------:R-:W-:Y:S02]  /*8b10*/  PRMT R20, R18, 0x5410, R12 ;  /* 0x0000541012147816 */ /* 0x000fe4000000000c */
[----:B------:R-:W-:-:S02]  /*8b20*/  PRMT R22, R16, 0x5410, R14 ;  /* 0x0000541010167816 */ /* 0x000fc4000000000e */
[----:B------:R-:W-:Y:S02]  /*8b30*/  PRMT R27, R15, 0x5410, R11 ;  /* 0x000054100f1b7816 */ /* 0x000fe4000000000b */
[----:B------:R-:W-:Y:S02]  /*8b40*/  PRMT R17, R10, 0x5410, R8 ;  /* 0x000054100a117816 */ /* 0x000fe40000000008 */
[----:B------:R-:W-:Y:S02]  /*8b50*/  PRMT R18, R9, 0x5410, R5 ;  /* 0x0000541009127816 */ /* 0x000fe40000000005 */
[----:B------:R-:W-:Y:S02]  /*8b60*/  PRMT R21, R6, 0x5410, R2 ;  /* 0x0000541006157816 */ /* 0x000fe40000000002 */
[----:B------:R-:W-:Y:S01]  /*8b70*/  PRMT R23, R4, 0x5410, R0 ;  /* 0x0000541004177816 */ /* 0x000fe20000000000 */
[----:B------:R-:W-:Y:S06]  /*8b80*/  BAR.SYNC.DEFER_BLOCKING 0x0 ;  /* 0x0000000000007b1d */ /* 0x000fec0000010000 */
[----:B------:R-:W-:Y:S05]  /*8b90*/  @P0 BRA `(.L_x_289) ;  /* 0x0000052000000947 */ /* 0x000fea0003800000 */
[----:B------:R-:W-:Y:S01]  /*8ba0*/  ISETP.GE.AND P0, PT, R24, c[0x0][0x27c], PT ;  /* 0x00009f0018007a0c */ /* 0x000fe20003f06270 */
[----:B------:R-:W-:-:S12]  /*8bb0*/  BSSY B0, `(.L_x_290) ;  /* 0x0000028000007945 */ /* 0x000fd80003800000 */
[----:B------:R-:W-:Y:S05]  /*8bc0*/  @P0 BRA `(.L_x_291) ;  /* 0x0000026000000947 */ /* 0x000fea0003800000 */
[----:B------:R-:W1:Y:S01]  /*8bd0*/  LDS.128 R4, [R80+0x5000] ;  /* 0x0050000050047984 */ /* 0x000e620000000c00 */
[----:B------:R-:W-:Y:S01]  /*8be0*/  SHF.L.U32 R3, R19, 0x10, RZ ;  /* 0x0000001013037819 */ /* 0x000fe200000006ff */
[----:B------:R-:W-:Y:S01]  /*8bf0*/  IMAD.U32 R0, R17, 0x10000, RZ ;  /* 0x0001000011007824 */ /* 0x000fe200078e00ff */
[----:B------:R-:W-:Y:S02]  /*8c00*/  LOP3.LUT R2, R19, 0xffff0000, RZ, 0xc0, !PT ;  /* 0xffff000013027812 */ /* 0x000fe400078ec0ff */
[C---:B-1----:R-:W-:Y:S01]  /*8c10*/  SHF.L.U32 R9, R4.reuse, 0x10, RZ ;  /* 0x0000001004097819 */ /* 0x042fe200000006ff */
[----:B------:R-:W-:Y:S01]  /*8c20*/  IMAD.U32 R10, R7, 0x10000, RZ ;  /* 0x00010000070a7824 */ /* 0x000fe200078e00ff */
[----:B------:R-:W-:Y:S02]  /*8c30*/  LOP3.LUT R8, R4, 0xffff0000, RZ, 0xc0, !PT ;  /* 0xffff000004087812 */ /* 0x000fe400078ec0ff */
[C---:B------:R-:W-:Y:S02]  /*8c40*/  SHF.L.U32 R13, R5.reuse, 0x10, RZ ;  /* 0x00000010050d7819 */ /* 0x040fe400000006ff */
[----:B------:R-:W-:Y:S01]  /*8c50*/  LOP3.LUT R4, R5, 0xffff0000, RZ, 0xc0, !PT ;  /* 0xffff000005047812 */ /* 0x000fe200078ec0ff */
[CC--:B------:R-:W-:Y:S01]  /*8c60*/  FMUL.FTZ R15, R8.reuse, R0.reuse ;  /* 0x00000000080f7220 */ /* 0x0c0fe20000410000 */
[----:B------:R-:W-:Y:S01]  /*8c70*/  LOP3.LUT R5, R17, 0xffff0000, RZ, 0xc0, !PT ;  /* 0xffff000011057812 */ /* 0x000fe200078ec0ff */
[-C--:B------:R-:W-:Y:S01]  /*8c80*/  FMUL.FTZ R14, R8, R3.reuse ;  /* 0x00000003080e7220 */ /* 0x080fe20000410000 */
[C---:B------:R-:W-:Y:S01]  /*8c90*/  SHF.L.U32 R12, R6.reuse, 0x10, RZ ;  /* 0x00000010060c7819 */ /* 0x040fe200000006ff */
[----:B------:R-:W-:Y:S01]  /*8ca0*/  FFMA.FTZ R16, R9, R3, -R15 ;  /* 0x0000000309107223 */ /* 0x000fe2000001080f */
[----:B------:R-:W-:Y:S01]  /*8cb0*/  LOP3.LUT R11, R6, 0xffff0000, RZ, 0xc0, !PT ;  /* 0xffff0000060b7812 */ /* 0x000fe200078ec0ff */
[-C--:B------:R-:W-:Y:S01]  /*8cc0*/  FMUL.FTZ R8, R4, R5.reuse ;  /* 0x0000000504087220 */ /* 0x080fe20000410000 */
[----:B------:R-:W-:Y:S01]  /*8cd0*/  LOP3.LUT R6, R7, 0xffff0000, RZ, 0xc0, !PT ;  /* 0xffff000007067812 */ /* 0x000fe200078ec0ff */
[----:B------:R-:W-:Y:S01]  /*8ce0*/  FFMA.FTZ R15, R9, R0, R14 ;  /* 0x00000000090f7223 */ /* 0x000fe2000001000e */
[----:B------:R-:W-:Y:S01]  /*8cf0*/  LOP3.LUT R0, R18, 0xffff0000, RZ, 0xc0, !PT ;  /* 0xffff000012007812 */ /* 0x000fe200078ec0ff */
[-C--:B------:R-:W-:Y:S01]  /*8d00*/  FMUL.FTZ R7, R4, R2.reuse ;  /* 0x0000000204077220 */ /* 0x080fe20000410000 */
[----:B------:R-:W-:Y:S01]  /*8d10*/  SHF.L.U32 R4, R20, 0x10, RZ ;  /* 0x0000001014047819 */ /* 0x000fe200000006ff */
[C---:B------:R-:W-:Y:S01]  /*8d20*/  FFMA.FTZ R14, R13.reuse, R2, -R8 ;  /* 0x000000020d0e7223 */ /* 0x040fe20000010808 */
[----:B------:R-:W-:Y:S01]  /*8d30*/  SHF.L.U32 R2, R18, 0x10, RZ ;  /* 0x0000001012027819 */ /* 0x000fe200000006ff */
[----:B------:R-:W-:Y:S01]  /*8d40*/  FFMA.FTZ R9, R13, R5, R7 ;  /* 0x000000050d097223 */ /* 0x000fe20000010007 */
[----:B------:R-:W-:Y:S01]  /*8d50*/  LOP3.LUT R3, R20, 0xffff0000, RZ, 0xc0, !PT ;  /* 0xffff000014037812 */ /* 0x000fe200078ec0ff */
[----:B------:R-:W-:-:S02]  /*8d60*/  FMUL.FTZ R7, R6, R0 ;  /* 0x0000000006077220 */ /* 0x000fc40000410000 */
[C---:B------:R-:W-:Y:S02]  /*8d70*/  FMUL.FTZ R8, R11.reuse, R2 ;  /* 0x000000020b087220 */ /* 0x040fe40000410000 */
[-C--:B------:R-:W-:Y:S02]  /*8d80*/  FMUL.FTZ R5, R11, R4.reuse ;  /* 0x000000040b057220 */ /* 0x080fe40000410000 */
[-C--:B------:R-:W-:Y:S02]  /*8d90*/  FMUL.FTZ R6, R6, R3.reuse ;  /* 0x0000000306067220 */ /* 0x080fe40000410000 */
[C---:B------:R-:W-:Y:S01]  /*8da0*/  FFMA.FTZ R8, R12.reuse, R4, -R8 ;  /* 0x000000040c087223 */ /* 0x040fe20000010808 */
[----:B------:R-:W-:Y:S01]  /*8db0*/  F2FP.BF16.PACK_AB R4, R15, R16 ;  /* 0x000000100f04723e */ /* 0x000fe200000010ff */
[----:B------:R-:W-:Y:S01]  /*8dc0*/  FFMA.FTZ R2, R12, R2, R5 ;  /* 0x000000020c027223 */ /* 0x000fe20000010005 */
[----:B------:R-:W-:Y:S01]  /*8dd0*/  F2FP.BF16.PACK_AB R5, R9, R14 ;  /* 0x0000000e0905723e */ /* 0x000fe200000010ff */
[----:B------:R-:W-:-:S02]  /*8de0*/  FFMA.FTZ R3, R10, R3, -R7 ;  /* 0x000000030a037223 */ /* 0x000fc40000010807 */
[----:B------:R-:W-:Y:S01]  /*8df0*/  FFMA.FTZ R0, R10, R0, R6 ;  /* 0x000000000a007223 */ /* 0x000fe20000010006 */
[----:B------:R-:W-:-:S04]  /*8e00*/  F2FP.BF16.PACK_AB R6, R2, R8 ;  /* 0x000000080206723e */ /* 0x000fc800000010ff */
[----:B------:R-:W-:-:S05]  /*8e10*/  F2FP.BF16.PACK_AB R7, R0, R3 ;  /* 0x000000030007723e */ /* 0x000fca00000010ff */
[----:B------:R1:W-:Y:S02]  /*8e20*/  STS.128 [R80+0x5000], R4 ;  /* 0x0050000450007388 */ /* 0x0003e40000000c00 */
.L_x_291:
[----:B------:R-:W-:Y:S05]  /*8e30*/  BSYNC B0 ;  /* 0x0000000000007941 */ /* 0x000fea0003800000 */
.L_x_290:
[----:B------:R-:W-:-:S13]  /*8e40*/  ISETP.GE.AND P0, PT, R26, c[0x0][0x27c], PT ;  /* 0x00009f001a007a0c */ /* 0x000fda0003f06270 */
[----:B------:R-:W-:Y:S05]  /*8e50*/  @P0 BRA `(.L_x_289) ;  /* 0x0000026000000947 */ /* 0x000fea0003800000 */
[----:B-1----:R-:W1:Y:S01]  /*8e60*/  LDS.128 R4, [R81+0x5000] ;  /* 0x0050000051047984 */ /* 0x002e620000000c00 */
[C---:B------:R-:W-:Y:S01]  /*8e70*/  SHF.L.U32 R3, R22.reuse, 0x10, RZ ;  /* 0x0000001016037819 */ /* 0x040fe200000006ff */
        /* <DEDUP_REMOVED lines=13> */
[CC--:B------:R-:W-:Y:S01]  /*8f50*/  FMUL.FTZ R8, R4.reuse, R5.reuse ;  /* 0x0000000504087220 */ /* 0x0c0fe20000410000 */
[----:B------:R-:W-:Y:S01]  /*8f60*/  LOP3.LUT R6, R7, 0xffff0000, RZ, 0xc0, !PT ;  /* 0xffff000007067812 */ /* 0x000fe200078ec0ff */
[----:B------:R-:W-:Y:S01]  /*8f70*/  FFMA.FTZ R15, R9, R0, R14 ;  /* 0x00000000090f7223 */ /* 0x000fe2000001000e */
[----:B------:R-:W-:Y:S01]  /*8f80*/  LOP3.LUT R0, R23, 0xffff0000, RZ, 0xc0, !PT ;  /* 0xffff000017007812 */ /* 0x000fe200078ec0ff */
[-C--:B------:R-:W-:Y:S01]  /*8f90*/  FMUL.FTZ R7, R4, R2.reuse ;  /* 0x0000000204077220 */ /* 0x080fe20000410000 */
[----:B------:R-:W-:Y:S01]  /*8fa0*/  SHF.L.U32 R4, R27, 0x10, RZ ;  /* 0x000000101b047819 */ /* 0x000fe200000006ff */
[----:B------:R-:W-:Y:S01]  /*8fb0*/  FFMA.FTZ R14, R13, R2, -R8 ;  /* 0x000000020d0e7223 */ /* 0x000fe20000010808 */
        /* <DEDUP_REMOVED lines=16> */
.L_x_289:
[----:B------:R-:W-:Y:S05]  /*90c0*/  BSYNC B1 ;  /* 0x0000000000017941 */ /* 0x000fea0003800000 */
.L_x_288:
[----:B------:R-:W-:Y:S01]  /*90d0*/  ISETP.GE.AND P0, PT, R148, R28, PT ;  /* 0x0000001c9400720c */ /* 0x000fe20003f06270 */
[----:B------:R-:W-:-:S12]  /*90e0*/  BSSY B1, `(.L_x_292) ;  /* 0x0000054000017945 */ /* 0x000fd80003800000 */
[----:B------:R-:W-:Y:S05]  /*90f0*/  @P0 BRA `(.L_x_293) ;  /* 0x0000052000000947 */ /* 0x000fea0003800000 */
[----:B------:R-:W-:Y:S01]  /*9100*/  ISETP.GE.AND P0, PT, R24, c[0x0][0x27c], PT ;  /* 0x00009f0018007a0c */ /* 0x000fe20003f06270 */
[----:B------:R-:W-:-:S12]  /*9110*/  BSSY B0, `(.L_x_294) ;  /* 0x0000028000007945 */ /* 0x000fd80003800000 */
[----:B------:R-:W-:Y:S05]  /*9120*/  @P0 BRA `(.L_x_295) ;  /* 0x0000026000000947 */ /* 0x000fea0003800000 */
[----:B-1----:R-:W1:Y:S01]  /*9130*/  LDS.128 R4, [R80+0x6000] ;  /* 0x0060000050047984 */ /* 0x002e620000000c00 */
        /* <DEDUP_REMOVED lines=8> */
[-C--:B------:R-:W-:Y:S01]  /*91c0*/  FMUL.FTZ R15, R0, R8.reuse ;  /* 0x00000008000f7220 */ /* 0x080fe20000410000 */
[----:B------:R-:W-:Y:S01]  /*91d0*/  LOP3.LUT R5, R17, 0xffff0000, RZ, 0xc0, !PT ;  /* 0xffff000011057812 */ /* 0x000fe200078ec0ff */
[C---:B------:R-:W-:Y:S01]  /*91e0*/  FMUL.FTZ R14, R3.reuse, R8 ;  /* 0x00000008030e7220 */ /* 0x040fe20000410000 */
[C---:B------:R-:W-:Y:S01]  /*91f0*/  SHF.L.U32 R12, R6.reuse, 0x10, RZ ;  /* 0x00000010060c7819 */ /* 0x040fe200000006ff */
[-C--:B------:R-:W-:Y:S01]  /*9200*/  FFMA.FTZ R16, R3, R9.reuse, -R15 ;  /* 0x0000000903107223 */ /* 0x080fe2000001080f */
[----:B------:R-:W-:Y:S01]  /*9210*/  LOP3.LUT R11, R6, 0xffff0000, RZ, 0xc0, !PT ;  /* 0xffff0000060b7812 */ /* 0x000fe200078ec0ff */
[-C--:B------:R-:W-:Y:S01]  /*9220*/  FMUL.FTZ R8, R5, R4.reuse ;  /* 0x0000000405087220 */ /* 0x080fe20000410000 */
[----:B------:R-:W-:Y:S01]  /*9230*/  LOP3.LUT R6, R7, 0xffff0000, RZ, 0xc0, !PT ;  /* 0xffff000007067812 */ /* 0x000fe200078ec0ff */
[----:B------:R-:W-:Y:S01]  /*9240*/  FFMA.FTZ R15, R0, R9, R14 ;  /* 0x00000009000f7223 */ /* 0x000fe2000001000e */
[----:B------:R-:W-:Y:S01]  /*9250*/  LOP3.LUT R0, R18, 0xffff0000, RZ, 0xc0, !PT ;  /* 0xffff000012007812 */ /* 0x000fe200078ec0ff */
[----:B------:R-:W-:Y:S01]  /*9260*/  FMUL.FTZ R7, R2, R4 ;  /* 0x0000000402077220 */ /* 0x000fe20000410000 */
[----:B------:R-:W-:Y:S01]  /*9270*/  SHF.L.U32 R4, R20, 0x10, RZ ;  /* 0x0000001014047819 */ /* 0x000fe200000006ff */
[-C--:B------:R-:W-:Y:S01]  /*9280*/  FFMA.FTZ R14, R2, R13.reuse, -R8 ;  /* 0x0000000d020e7223 */ /* 0x080fe20000010808 */
[----:B------:R-:W-:Y:S01]  /*9290*/  SHF.L.U32 R2, R18, 0x10, RZ ;  /* 0x0000001012027819 */ /* 0x000fe200000006ff */
[----:B------:R-:W-:Y:S01]  /*92a0*/  FFMA.FTZ R9, R5, R13, R7 ;  /* 0x0000000d05097223 */ /* 0x000fe20000010007 */
[----:B------:R-:W-:Y:S01]  /*92b0*/  LOP3.LUT R3, R20, 0xffff0000, RZ, 0xc0, !PT ;  /* 0xffff000014037812 */ /* 0x000fe200078ec0ff */
[----:B------:R-:W-:-:S02]  /*92c0*/  FMUL.FTZ R7, R0, R6 ;  /* 0x0000000600077220 */ /* 0x000fc40000410000 */
[-C--:B------:R-:W-:Y:S02]  /*92d0*/  FMUL.FTZ R8, R2, R11.reuse ;  /* 0x0000000b02087220 */ /* 0x080fe40000410000 */
[C---:B------:R-:W-:Y:S02]  /*92e0*/  FMUL.FTZ R5, R4.reuse, R11 ;  /* 0x0000000b04057220 */ /* 0x040fe40000410000 */
[----:B------:R-:W-:Y:S02]  /*92f0*/  FMUL.FTZ R6, R3, R6 ;  /* 0x0000000603067220 */ /* 0x000fe40000410000 */
[----:B------:R-:W-:Y:S01]  /*9300*/  FFMA.FTZ R8, R4, R12, -R8 ;  /* 0x0000000c04087223 */ /* 0x000fe20000010808 */
        /* <DEDUP_REMOVED lines=8> */
.L_x_295:
[----:B------:R-:W-:Y:S05]  /*9390*/  BSYNC B0 ;  /* 0x0000000000007941 */ /* 0x000fea0003800000 */
.L_x_294:
        /* <DEDUP_REMOVED lines=21> */
[C---:B------:R-:W-:Y:S01]  /*94f0*/  FMUL.FTZ R7, R2.reuse, R4 ;  /* 0x0000000402077220 */ /* 0x040fe20000410000 */
        /* <DEDUP_REMOVED lines=18> */
.L_x_293:
[----:B------:R-:W-:Y:S05]  /*9620*/  BSYNC B1 ;  /* 0x0000000000017941 */ /* 0x000fea0003800000 */
.L_x_292:
        /* <DEDUP_REMOVED lines=44> */
.L_x_299:
[----:B------:R-:W-:Y:S05]  /*98f0*/  BSYNC B0 ;  /* 0x0000000000007941 */ /* 0x000fea0003800000 */
.L_x_298:
        /* <DEDUP_REMOVED lines=40> */
.L_x_297:
[----:B------:R-:W-:Y:S05]  /*9b80*/  BSYNC B1 ;  /* 0x0000000000017941 */ /* 0x000fea0003800000 */
.L_x_296:
[----:B------:R-:W-:-:S13]  /*9b90*/  ISETP.GE.AND P0, PT, R46, R28, PT ;  /* 0x0000001c2e00720c */ /* 0x000fda0003f06270 */
        /* <DEDUP_REMOVED lines=42> */
.L_x_302:
[----:B------:R-:W-:Y:S05]  /*9e40*/  BSYNC B0 ;  /* 0x0000000000007941 */ /* 0x000fea0003800000 */
.L_x_301:
        /* <DEDUP_REMOVED lines=31> */
[-C--:B------:R-:W-:Y:S01]  /*a040*/  FFMA.FTZ R8, R4, R11.reuse, -R8 ;  /* 0x0000000b04087223 */ /* 0x080fe20000010808 */
[----:B------:R-:W-:Y:S01]  /*a050*/  F2FP.BF16.PACK_AB R4, R15, R16 ;  /* 0x000000100f04723e */ /* 0x000fe200000010ff */
[----:B------:R-:W-:Y:S01]  /*a060*/  FFMA.FTZ R2, R2, R11, R5 ;  /* 0x0000000b02027223 */ /* 0x000fe20000010005 */
[----:B------:R-:W-:Y:S01]  /*a070*/  F2FP.BF16.PACK_AB R5, R9, R14 ;  /* 0x0000000e0905723e */ /* 0x000fe200000010ff */
[----:B------:R-:W-:-:S02]  /*a080*/  FFMA.FTZ R3, R3, R13, -R7 ;  /* 0x0000000d03037223 */ /* 0x000fc40000010807 */
[----:B------:R-:W-:Y:S01]  /*a090*/  FFMA.FTZ R0, R0, R13, R6 ;  /* 0x0000000d00007223 */ /* 0x000fe20000010006 */
[----:B------:R-:W-:-:S04]  /*a0a0*/  F2FP.BF16.PACK_AB R6, R2, R8 ;  /* 0x000000080206723e */ /* 0x000fc800000010ff */
[----:B------:R-:W-:-:S05]  /*a0b0*/  F2FP.BF16.PACK_AB R7, R0, R3 ;  /* 0x000000030007723e */ /* 0x000fca00000010ff */
[----:B------:R1:W-:Y:S01]  /*a0c0*/  STS.128 [R81+0x8000], R4 ;  /* 0x0080000451007388 */ /* 0x0003e20000000c00 */
[----:B------:R-:W-:Y:S05]  /*a0d0*/  BRA `(.L_x_300) ;  /* 0x000019b000007947 */ /* 0x000fea0003800000 */
.L_x_285:
[----:B------:R-:W-:Y:S01]  /*a0e0*/  ISETP.GE.AND P0, PT, R3, R13, PT ;  /* 0x0000000d0300720c */ /* 0x000fe20003f06270 */
[----:B------:R-:W1:Y:S01]  /*a0f0*/  SHFL.IDX PT, R15, R0, RZ, 0x1c1f ;  /* 0x001c1fff000f7589 */ /* 0x000e6200000e0000 */
[----:B------:R-:W-:Y:S01]  /*a100*/  BSSY B0, `(.L_x_303) ;  /* 0x0000014000007945 */ /* 0x000fe20003800000 */
[----:B------:R-:W-:Y:S01]  /*a110*/  CS2R R4, SRZ ;  /* 0x0000000000047805 */ /* 0x000fe2000001ff00 */
[----:B------:R-:W-:Y:S01]  /*a120*/  CS2R R10, SRZ ;  /* 0x00000000000a7805 */ /* 0x000fe2000001ff00 */
[----:B------:R-:W2:Y:S01]  /*a130*/  SHFL.IDX PT, R14, R6, RZ, 0x1c1f ;  /* 0x001c1fff060e7589 */ /* 0x000ea200000e0000 */
[----:B------:R-:W-:-:S03]  /*a140*/  CS2R R8, SRZ ;  /* 0x0000000000087805 */ /* 0x000fc6000001ff00 */
[----:B------:R-:W3:Y:S04]  /*a150*/  SHFL.IDX PT, R16, R2, RZ, 0x1c1f ;  /* 0x001c1fff02107589 */ /* 0x000ee800000e0000 */
[----:B------:R4:W1:Y:S02]  /*a160*/  SHFL.IDX PT, R12, R7, RZ, 0x1c1f ;  /* 0x001c1fff070c7589 */ /* 0x00086400000e0000 */
[----:B----4-:R-:W-:Y:S01]  /*a170*/  CS2R R6, SRZ ;  /* 0x0000000000067805 */ /* 0x010fe2000001ff00 */
[----:B------:R-:W-:Y:S05]  /*a180*/  @P0 BRA `(.L_x_304) ;  /* 0x000000b000000947 */ /* 0x000fea0003800000 */
[C---:B-123--:R-:W-:Y:S01]  /*a190*/  ISETP.GE.AND P0, PT, R28.reuse, c[0x0][0x27c], PT ;  /* 0x00009f001c007a0c */ /* 0x04efe20003f06270 */
[C---:B------:R-:W-:Y:S01]  /*a1a0*/  IMAD.SHL.U32 R2, R28.reuse, 0x2, RZ ;  /* 0x000000021c027824 */ /* 0x040fe200078e00ff */
[----:B------:R-:W-:Y:S01]  /*a1b0*/  SHF.L.U64.HI R0, R28, 0x1, R29 ;  /* 0x000000011c007819 */ /* 0x000fe2000001021d */
[----:B------:R-:W-:-:S03]  /*a1c0*/  CS2R R6, SRZ ;  /* 0x0000000000067805 */ /* 0x000fc6000001ff00 */
[-C--:B------:R-:W-:Y:S02]  /*a1d0*/  IADD3 R14, P3, R14, R2.reuse, RZ ;  /* 0x000000020e0e7210 */ /* 0x080fe40007f7e0ff */
[----:B------:R-:W-:-:S03]  /*a1e0*/  IADD3 R2, P2, R12, R2, RZ ;  /* 0x000000020c027210 */ /* 0x000fc60007f5e0ff */
[--C-:B------:R-:W-:Y:S02]  /*a1f0*/  IMAD.X R15, R15, 0x1, R0.reuse, P3 ;  /* 0x000000010f0f7824 */ /* 0x100fe400018e0600 */
[----:B------:R-:W-:Y:S01]  /*a200*/  IMAD.X R3, R16, 0x1, R0, P2 ;  /* 0x0000000110037824 */ /* 0x000fe200010e0600 */
[----:B------:R-:W-:Y:S05]  /*a210*/  @P0 BRA `(.L_x_304) ;  /* 0x0000002000000947 */ /* 0x000fea0003800000 */
[----:B------:R1:W5:Y:S04]  /*a220*/  LD.E.128 R8, [R14.64] ;  /* 0x000000080e087980 */ /* 0x000368000c101d00 */
[----:B------:R1:W5:Y:S02]  /*a230*/  LD.E.128 R4, [R2.64] ;  /* 0x0000000802047980 */ /* 0x000364000c101d00 */
.L_x_304:
[----:B-123--:R-:W-:Y:S05]  /*a240*/  BSYNC B0 ;  /* 0x0000000000007941 */ /* 0x00efea0003800000 */
.L_x_303:
[----:B------:R-:W-:Y:S01]  /*a250*/  IMAD R0, R31, -0x80, R13 ;  /* 0xffffff801f007824 */ /* 0x000fe200078e020d */
[----:B------:R-:W-:Y:S01]  /*a260*/  ISETP.GE.AND P0, PT, R28, c[0x0][0x27c], PT ;  /* 0x00009f001c007a0c */ /* 0x000fe20003f06270 */
[----:B-----5:R-:W-:Y:S01]  /*a270*/  IMAD.MOV.U32 R19, RZ, RZ, R8 ;  /* 0x000000ffff137224 */ /* 0x020fe200078e0008 */
[--C-:B------:R-:W-:Y:S01]  /*a280*/  SHF.R.U64 R17, R8, 0x10, R9.reuse ;  /* 0x0000001008117819 */ /* 0x100fe20000001209 */
[----:B------:R-:W-:Y:S01]  /*a290*/  IMAD.MOV.U32 R16, RZ, RZ, R10 ;  /* 0x000000ffff107224 */ /* 0x000fe200078e000a */
[----:B------:R-:W-:Y:S01]  /*a2a0*/  IMNMX R43, R0, 0x80, PT ;  /* 0x00000080002b7817 */ /* 0x000fe20003800200 */
[----:B------:R-:W-:Y:S01]  /*a2b0*/  IMAD.MOV.U32 R18, RZ, RZ, R9 ;  /* 0x000000ffff127224 */ /* 0x000fe200078e0009 */
[--C-:B------:R-:W-:Y:S01]  /*a2c0*/  SHF.R.U64 R14, R10, 0x10, R11.reuse ;  /* 0x000000100a0e7819 */ /* 0x100fe2000000120b */
[----:B------:R-:W-:Y:S01]  /*a2d0*/  IMAD.MOV.U32 R10, RZ, RZ, R4 ;  /* 0x000000ffff0a7224 */ /* 0x000fe200078e0004 */
[----:B------:R-:W-:Y:S01]  /*a2e0*/  ISETP.GE.OR P2, PT, R30, R43, P0 ;  /* 0x0000002b1e00720c */ /* 0x000fe20000746670 */
[----:B------:R-:W-:Y:S01]  /*a2f0*/  IMAD.MOV.U32 R15, RZ, RZ, R11 ;  /* 0x000000ffff0f7224 */ /* 0x000fe200078e000b */
[----:B------:R-:W-:Y:S01]  /*a300*/  SHF.R.U32.HI R12, RZ, 0x10, R9 ;  /* 0x00000010ff0c7819 */ /* 0x000fe20000011609 */
[--C-:B------:R-:W-:Y:S01]  /*a310*/  IMAD.MOV.U32 R9, RZ, RZ, R5.reuse ;  /* 0x000000ffff097224 */ /* 0x100fe200078e0005 */
[----:B------:R-:W-:Y:S01]  /*a320*/  SHF.R.U64 R8, R4, 0x10, R5 ;  /* 0x0000001004087819 */ /* 0x000fe20000001205 */
[----:B------:R-:W-:Y:S01]  /*a330*/  IMAD.MOV.U32 R3, RZ, RZ, R7 ;  /* 0x000000ffff037224 */ /* 0x000fe200078e0007 */
[----:B------:R-:W-:Y:S01]  /*a340*/  SHF.R.U32.HI R4, RZ, 0x10, R5 ;  /* 0x00000010ff047819 */ /* 0x000fe20000011605 */
[----:B------:R-:W-:Y:S01]  /*a350*/  IMAD.MOV.U32 R5, RZ, RZ, R6 ;  /* 0x000000ffff057224 */ /* 0x000fe200078e0006 */
[----:B------:R-:W-:Y:S01]  /*a360*/  SHF.R.U32.HI R11, RZ, 0x10, R11 ;  /* 0x00000010ff0b7819 */ /* 0x000fe2000001160b */
[----:B------:R-:W-:-:S04]  /*a370*/  DEPBAR.LE SB0, 0x1 ;  /* 0x000080400000791a */ /* 0x000fc80000000000 */
[--C-:B------:R-:W-:Y:S01]  /*a380*/  SHF.R.U64 R2, R6, 0x10, R7.reuse ;  /* 0x0000001006027819 */ /* 0x100fe20000001207 */
[----:B------:R-:W-:Y:S01]  /*a390*/  BSSY B0, `(.L_x_305) ;  /* 0x0000062000007945 */ /* 0x000fe20003800000 */
[----:B------:R-:W-:Y:S02]  /*a3a0*/  SHF.R.U32.HI R0, RZ, 0x10, R7 ;  /* 0x00000010ff007819 */ /* 0x000fe40000011607 */
[----:B------:R-:W-:Y:S02]  /*a3b0*/  PRMT R33, R19, 0x5410, R17 ;  /* 0x0000541013217816 */ /* 0x000fe40000000011 */
[----:B------:R-:W-:Y:S02]  /*a3c0*/  PRMT R37, R18, 0x5410, R12 ;  /* 0x0000541012257816 */ /* 0x000fe4000000000c */
[----:B------:R-:W-:Y:S02]  /*a3d0*/  PRMT R30, R16, 0x5410, R14 ;  /* 0x00005410101e7816 */ /* 0x000fe4000000000e */
[----:B------:R-:W-:-:S02]  /*a3e0*/  PRMT R36, R15, 0x5410, R11 ;  /* 0x000054100f247816 */ /* 0x000fc4000000000b */
[----:B------:R-:W-:Y:S02]  /*a3f0*/  PRMT R32, R10, 0x5410, R8 ;  /* 0x000054100a207816 */ /* 0x000fe40000000008 */
[----:B------:R-:W-:Y:S02]  /*a400*/  PRMT R34, R9, 0x5410, R4 ;  /* 0x0000541009227816 */ /* 0x000fe40000000004 */
[----:B------:R-:W-:Y:S02]  /*a410*/  PRMT R27, R5, 0x5410, R2 ;  /* 0x00005410051b7816 */ /* 0x000fe40000000002 */
[----:B------:R-:W-:Y:S01]  /*a420*/  PRMT R35, R3, 0x5410, R0 ;  /* 0x0000541003237816 */ /* 0x000fe20000000000 */
[----:B------:R-:W-:Y:S06]  /*a430*/  BAR.SYNC.DEFER_BLOCKING 0x0 ;  /* 0x0000000000007b1d */ /* 0x000fec0000010000 */
[----:B------:R-:W-:Y:S05]  /*a440*/  @P2 BRA `(.L_x_306) ;  /* 0x0000056000002947 */ /* 0x000fea0003800000 */
[----:B------:R-:W2:Y:S04]  /*a450*/  LDL R21, [R1+0x54] ;  /* 0x0000540001157983 */ /* 0x000ea80000100800 */
[----:B------:R-:W3:Y:S01]  /*a460*/  LDL R20, [R1+0x5c] ;  /* 0x00005c0001147983 */ /* 0x000ee20000100800 */
[----:B------:R-:W-:-:S02]  /*a470*/  IADD3 R2, R28, c[0x0][0x27c], RZ ;  /* 0x00009f001c027a10 */ /* 0x000fc40007ffe0ff */
[C---:B--2---:R-:W-:Y:S02]  /*a480*/  LOP3.LUT R0, R21.reuse, 0x38, R28, 0xf8, !PT ;  /* 0x0000003815007812 */ /* 0x044fe400078ef81c */
[----:B------:R-:W-:Y:S02]  /*a490*/  LOP3.LUT R2, R21, 0x38, R2, 0xf8, !PT ;  /* 0x0000003815027812 */ /* 0x000fe400078ef802 */
[----:B---3--:R-:W-:-:S04]  /*a4a0*/  LOP3.LUT R0, R153, R0, R20, 0xf6, !PT ;  /* 0x0000000099007212 */ /* 0x008fc800078ef614 */
[----:B------:R-:W-:Y:S02]  /*a4b0*/  LEA R31, R0, 0x5100, 0x1 ;  /* 0x00005100001f7811 */ /* 0x000fe400078e08ff */
[----:B------:R-:W-:-:S03]  /*a4c0*/  LOP3.LUT R0, R2, R20, RZ, 0x3c, !PT ;  /* 0x0000001402007212 */ /* 0x000fc600078e3cff */
[----:B------:R-:W1:Y:S01]  /*a4d0*/  LDS.128 R8, [R31] ;  /* 0x000000001f087984 */ /* 0x000e620000000c00 */
[----:B------:R-:W-:-:S05]  /*a4e0*/  IADD3 R0, R153, R0, RZ ;  /* 0x0000000099007210 */ /* 0x000fca0007ffe0ff */
[----:B------:R-:W-:Y:S02]  /*a4f0*/  IMAD.SHL.U32 R25, R0, 0x2, RZ ;  /* 0x0000000200197824 */ /* 0x000fe400078e00ff */
[----:B------:R-:W-:-:S03]  /*a500*/  IMAD.U32 R0, R33, 0x10000, RZ ;  /* 0x0001000021007824 */ /* 0x000fc600078e00ff */
[----:B------:R-:W2:Y:S01]  /*a510*/  LDS.128 R4, [R25+0x5100] ;  /* 0x0051000019047984 */ /* 0x000ea20000000c00 */
[C---:B-1----:R-:W-:Y:S01]  /*a520*/  SHF.L.U32 R12, R8.reuse, 0x10, RZ ;  /* 0x00000010080c7819 */ /* 0x042fe200000006ff */
[C---:B------:R-:W-:Y:S01]  /*a530*/  IMAD.U32 R18, R9.reuse, 0x10000, RZ ;  /* 0x0001000009127824 */ /* 0x040fe200078e00ff */
[----:B------:R-:W-:Y:S01]  /*a540*/  LOP3.LUT R23, R9, 0xffff0000, RZ, 0xc0, !PT ;  /* 0xffff000009177812 */ /* 0x000fe200078ec0ff */
[C---:B------:R-:W-:Y:S01]  /*a550*/  IMAD.U32 R21, R11.reuse, 0x10000, RZ ;  /* 0x000100000b157824 */ /* 0x040fe200078e00ff */
[----:B------:R-:W-:Y:S02]  /*a560*/  LOP3.LUT R14, R8, 0xffff0000, RZ, 0xc0, !PT ;  /* 0xffff0000080e7812 */ /* 0x000fe400078ec0ff */
[C---:B------:R-:W-:Y:S02]  /*a570*/  SHF.L.U32 R13, R10.reuse, 0x10, RZ ;  /* 0x000000100a0d7819 */ /* 0x040fe400000006ff */
[----:B------:R-:W-:Y:S02]  /*a580*/  LOP3.LUT R17, R10, 0xffff0000, RZ, 0xc0, !PT ;  /* 0xffff00000a117812 */ /* 0x000fe400078ec0ff */
[----:B------:R-:W-:Y:S01]  /*a590*/  LOP3.LUT R22, R11, 0xffff0000, RZ, 0xc0, !PT ;  /* 0xffff00000b167812 */ /* 0x000fe200078ec0ff */
[C---:B--2---:R-:W-:Y:S01]  /*a5a0*/  IMAD.U32 R16, R5.reuse, 0x10000, RZ ;  /* 0x0001000005107824 */ /* 0x044fe200078e00ff */
[----:B------:R-:W-:Y:S01]  /*a5b0*/  LOP3.LUT R20, R5, 0xffff0000, RZ, 0xc0, !PT ;  /* 0xffff000005147812 */ /* 0x000fe200078ec0ff */
[----:B------:R-:W-:Y:S01]  /*a5c0*/  IMAD.U32 R15, R7, 0x10000, RZ ;  /* 0x00010000070f7824 */ /* 0x000fe200078e00ff */
[----:B------:R-:W-:-:S02]  /*a5d0*/  SHF.L.U32 R2, R4, 0x10, RZ ;  /* 0x0000001004027819 */ /* 0x000fc400000006ff */
[----:B------:R-:W-:Y:S02]  /*a5e0*/  SHF.L.U32 R5, R32, 0x10, RZ ;  /* 0x0000001020057819 */ /* 0x000fe400000006ff */
[----:B------:R-:W-:Y:S02]  /*a5f0*/  LOP3.LUT R9, R4, 0xffff0000, RZ, 0xc0, !PT ;  /* 0xffff000004097812 */ /* 0x000fe400078ec0ff */
[----:B------:R-:W-:Y:S01]  /*a600*/  LOP3.LUT R4, R32, 0xffff0000, RZ, 0xc0, !PT ;  /* 0xffff000020047812 */ /* 0x000fe200078ec0ff */
[----:B------:R-:W-:Y:S01]  /*a610*/  FMUL.FTZ R3, R2, R5 ;  /* 0x0000000502037220 */ /* 0x000fe20000410000 */
[C---:B------:R-:W-:Y:S02]  /*a620*/  SHF.L.U32 R8, R6.reuse, 0x10, RZ ;  /* 0x0000001006087819 */ /* 0x040fe400000006ff */
[----:B------:R-:W-:Y:S01]  /*a630*/  LOP3.LUT R10, R6, 0xffff0000, RZ, 0xc0, !PT ;  /* 0xffff0000060a7812 */ /* 0x000fe200078ec0ff */
[-C--:B------:R-:W-:Y:S01]  /*a640*/  FFMA.FTZ R42, R12, R0.reuse, -R3 ;  /* 0x000000000c2a7223 */ /* 0x080fe20000010803 */
[----:B------:R-:W-:Y:S01]  /*a650*/  SHF.L.U32 R3, R27, 0x10, RZ ;  /* 0x000000101b037819 */ /* 0x000fe200000006ff */
[----:B------:R-:W-:Y:S01]  /*a660*/  FMUL.FTZ R6, R2, R0 ;  /* 0x0000000002067220 */ /* 0x000fe20000410000 */
[----:B------:R-:W-:Y:S01]  /*a670*/  LOP3.LUT R2, R33, 0xffff0000, RZ, 0xc0, !PT ;  /* 0xffff000021027812 */ /* 0x000fe200078ec0ff */
[----:B------:R-:W-:Y:S01]  /*a680*/  FMUL.FTZ R11, R9, R4 ;  /* 0x00000004090b7220 */ /* 0x000fe20000410000 */
[----:B------:R-:W-:Y:S01]  /*a690*/  LOP3.LUT R19, R7, 0xffff0000, RZ, 0xc0, !PT ;  /* 0xffff000007137812 */ /* 0x000fe200078ec0ff */
[----:B------:R-:W-:-:S02]  /*a6a0*/  IMAD.U32 R0, R30, 0x10000, RZ ;  /* 0x000100001e007824 */ /* 0x000fc400078e00ff */
[----:B------:R-:W-:Y:S01]  /*a6b0*/  FFMA.FTZ R41, R12, R5, R6 ;  /* 0x000000050c297223 */ /* 0x000fe20000010006 */
[----:B------:R-:W-:Y:S01]  /*a6c0*/  LOP3.LUT R6, R27, 0xffff0000, RZ, 0xc0, !PT ;  /* 0xffff00001b067812 */ /* 0x000fe200078ec0ff */
[-C--:B------:R-:W-:Y:S02]  /*a6d0*/  FMUL.FTZ R5, R8, R3.reuse ;  /* 0x0000000308057220 */ /* 0x080fe40000410000 */
[-C--:B------:R-:W-:Y:S02]  /*a6e0*/  FMUL.FTZ R7, R9, R2.reuse ;  /* 0x0000000209077220 */ /* 0x080fe40000410000 */
[----:B------:R-:W-:Y:S02]  /*a6f0*/  FFMA.FTZ R40, R14, R2, -R11 ;  /* 0x000000020e287223 */ /* 0x000fe4000001080b */
[-C--:B------:R-:W-:Y:S02]  /*a700*/  FMUL.FTZ R2, R8, R0.reuse ;  /* 0x0000000008027220 */ /* 0x080fe40000410000 */
[----:B------:R-:W-:Y:S01]  /*a710*/  FFMA.FTZ R38, R13, R0, -R5 ;  /* 0x000000000d267223 */ /* 0x000fe20000010805 */
[----:B------:R-:W-:Y:S01]  /*a720*/  LOP3.LUT R0, R30, 0xffff0000, RZ, 0xc0, !PT ;  /* 0xffff00001e007812 */ /* 0x000fe200078ec0ff */
[----:B------:R-:W-:Y:S01]  /*a730*/  FFMA.FTZ R39, R14, R4, R7 ;  /* 0x000000040e277223 */ /* 0x000fe20000010007 */
[----:B------:R-:W-:Y:S01]  /*a740*/  SHF.L.U32 R5, R35, 0x10, RZ ;  /* 0x0000001023057819 */ /* 0x000fe200000006ff */
[----:B------:R-:W-:Y:S01]  /*a750*/  FFMA.FTZ R26, R13, R3, R2 ;  /* 0x000000030d1a7223 */ /* 0x000fe20000010002 */
[----:B------:R-:W-:Y:S01]  /*a760*/  SHF.L.U32 R3, R37, 0x10, RZ ;  /* 0x0000001025037819 */ /* 0x000fe200000006ff */
[----:B------:R-:W-:-:S02]  /*a770*/  FMUL.FTZ R4, R10, R6 ;  /* 0x000000060a047220 */ /* 0x000fc40000410000 */
[----:B------:R-:W-:Y:S02]  /*a780*/  IMAD.U32 R2, R34, 0x10000, RZ ;  /* 0x0001000022027824 */ /* 0x000fe400078e00ff */
[-C--:B------:R-:W-:Y:S02]  /*a790*/  FMUL.FTZ R10, R10, R0.reuse ;  /* 0x000000000a0a7220 */ /* 0x080fe40000410000 */
[----:B------:R-:W-:Y:S01]  /*a7a0*/  FFMA.FTZ R24, R17, R0, -R4 ;  /* 0x0000000011187223 */ /* 0x000fe20000010804 */
[----:B------:R-:W-:Y:S01]  /*a7b0*/  SHF.L.U32 R0, R36, 0x10, RZ ;  /* 0x0000001024007819 */ /* 0x000fe200000006ff */
[C---:B------:R-:W-:Y:S02]  /*a7c0*/  FMUL.FTZ R7, R16.reuse, R3 ;  /* 0x0000000310077220 */ /* 0x040fe40000410000 */
[----:B------:R-:W-:Y:S02]  /*a7d0*/  FMUL.FTZ R4, R15, R5 ;  /* 0x000000050f047220 */ /* 0x000fe40000410000 */
[----:B------:R-:W-:-:S02]  /*a7e0*/  FMUL.FTZ R8, R16, R2 ;  /* 0x0000000210087220 */ /* 0x000fc40000410000 */
[----:B------:R-:W-:Y:S01]  /*a7f0*/  FFMA.FTZ R17, R17, R6, R10 ;  /* 0x0000000611117223 */ /* 0x000fe2000001000a */
[----:B------:R-:W-:Y:S01]  /*a800*/  F2FP.BF16.PACK_AB R10, R24, R38 ;  /* 0x00000026180a723e */ /* 0x000fe200000010ff */
[----:B------:R-:W-:Y:S01]  /*a810*/  FFMA.FTZ R13, R18, R2, R7 ;  /* 0x00000002120d7223 */ /* 0x000fe20000010007 */
[----:B------:R-:W-:Y:S01]  /*a820*/  LOP3.LUT R2, R34, 0xffff0000, RZ, 0xc0, !PT ;  /* 0xffff000022027812 */ /* 0x000fe200078ec0ff */
[-C--:B------:R-:W-:Y:S02]  /*a830*/  FMUL.FTZ R6, R15, R0.reuse ;  /* 0x000000000f067220 */ /* 0x080fe40000410000 */
[----:B------:R-:W-:Y:S01]  /*a840*/  FFMA.FTZ R11, R21, R0, -R4 ;  /* 0x00000000150b7223 */ /* 0x000fe20000010804 */
[----:B------:R-:W-:Y:S01]  /*a850*/  LOP3.LUT R0, R35, 0xffff0000, RZ, 0xc0, !PT ;  /* 0xffff000023007812 */ /* 0x000fe200078ec0ff */
[----:B------:R-:W-:Y:S01]  /*a860*/  FFMA.FTZ R14, R18, R3, -R8 ;  /* 0x00000003120e7223 */ /* 0x000fe20000010808 */
[----:B------:R-:W-:Y:S01]  /*a870*/  LOP3.LUT R4, R37, 0xffff0000, RZ, 0xc0, !PT ;  /* 0xffff000025047812 */ /* 0x000fe200078ec0ff */
[----:B------:R-:W-:Y:S01]  /*a880*/  FFMA.FTZ R12, R21, R5, R6 ;  /* 0x00000005150c7223 */ /* 0x000fe20000010006 */
[----:B------:R-:W-:Y:S01]  /*a890*/  LOP3.LUT R3, R36, 0xffff0000, RZ, 0xc0, !PT ;  /* 0xffff000024037812 */ /* 0x000fe200078ec0ff */
[----:B------:R-:W-:-:S02]  /*a8a0*/  FMUL.FTZ R8, R20, R2 ;  /* 0x0000000214087220 */ /* 0x000fc40000410000 */
[C---:B------:R-:W-:Y:S02]  /*a8b0*/  FMUL.FTZ R6, R19.reuse, R0 ;  /* 0x0000000013067220 */ /* 0x040fe40000410000 */
[-C--:B------:R-:W-:Y:S02]  /*a8c0*/  FMUL.FTZ R7, R20, R4.reuse ;  /* 0x0000000414077220 */ /* 0x080fe40000410000 */
[-C--:B------:R-:W-:Y:S02]  /*a8d0*/  FMUL.FTZ R5, R19, R3.reuse ;  /* 0x0000000313057220 */ /* 0x080fe40000410000 */
[----:B------:R-:W-:Y:S01]  /*a8e0*/  FFMA.FTZ R9, R23, R4, -R8 ;  /* 0x0000000417097223 */ /* 0x000fe20000010808 */
[----:B------:R-:W-:Y:S01]  /*a8f0*/  F2FP.BF16.PACK_AB R8, R40, R42 ;  /* 0x0000002a2808723e */ /* 0x000fe200000010ff */
[C---:B------:R-:W-:Y:S01]  /*a900*/  FFMA.FTZ R3, R22.reuse, R3, -R6 ;  /* 0x0000000316037223 */ /* 0x040fe20000010806 */
[----:B------:R-:W-:Y:S01]  /*a910*/  F2FP.BF16.PACK_AB R4, R39, R41 ;  /* 0x000000292704723e */ /* 0x000fe200000010ff */
[----:B------:R-:W-:Y:S01]  /*a920*/  FFMA.FTZ R2, R23, R2, R7 ;  /* 0x0000000217027223 */ /* 0x000fe20000010007 */
[----:B------:R-:W-:Y:S01]  /*a930*/  F2FP.BF16.PACK_AB R9, R9, R14 ;  /* 0x0000000e0909723e */ /* 0x000fe200000010ff */
[----:B------:R-:W-:Y:S01]  /*a940*/  FFMA.FTZ R0, R22, R0, R5 ;  /* 0x0000000016007223 */ /* 0x000fe20000010005 */
[----:B------:R-:W-:-:S02]  /*a950*/  F2FP.BF16.PACK_AB R11, R3, R11 ;  /* 0x0000000b030b723e */ /* 0x000fc400000010ff */
[----:B------:R-:W-:Y:S02]  /*a960*/  F2FP.BF16.PACK_AB R6, R17, R26 ;  /* 0x0000001a1106723e */ /* 0x000fe400000010ff */
[----:B------:R-:W-:Y:S01]  /*a970*/  F2FP.BF16.PACK_AB R5, R2, R13 ;  /* 0x0000000d0205723e */ /* 0x000fe200000010ff */
[----:B------:R1:W-:Y:S01]  /*a980*/  STS.128 [R31], R8 ;  /* 0x000000081f007388 */ /* 0x0003e20000000c00 */
[----:B------:R-:W-:-:S05]  /*a990*/  F2FP.BF16.PACK_AB R7, R0, R12 ;  /* 0x0000000c0007723e */ /* 0x000fca00000010ff */
[----:B------:R1:W-:Y:S02]  /*a9a0*/  STS.128 [R25+0x5100], R4 ;  /* 0x0051000419007388 */ /* 0x0003e40000000c00 */
.L_x_306:
[----:B------:R-:W-:Y:S05]  /*a9b0*/  BSYNC B0 ;  /* 0x0000000000007941 */ /* 0x000fea0003800000 */
.L_x_305:
[----:B------:R-:W-:Y:S01]  /*a9c0*/  ISETP.GE.OR P2, PT, R148, R43, P0 ;  /* 0x0000002b9400720c */ /* 0x000fe20000746670 */
[----:B------:R-:W-:-:S12]  /*a9d0*/  BSSY B0, `(.L_x_307) ;  /* 0x0000056000007945 */ /* 0x000fd80003800000 */
[----:B------:R-:W-:Y:S05]  /*a9e0*/  @P2 BRA `(.L_x_308) ;  /* 0x0000054000002947 */ /* 0x000fea0003800000 */
[----:B------:R-:W-:Y:S02]  /*a9f0*/  IADD3 R2, R28, c[0x0][0x27c], RZ ;  /* 0x00009f001c027a10 */ /* 0x000fe40007ffe0ff */
[C---:B------:R-:W-:Y:S02]  /*aa00*/  LOP3.LUT R0, R149.reuse, 0x38, R28, 0xf8, !PT ;  /* 0x0000003895007812 */ /* 0x040fe400078ef81c */
[----:B------:R-:W-:Y:S02]  /*aa10*/  LOP3.LUT R2, R149, 0x38, R2, 0xf8, !PT ;  /* 0x0000003895027812 */ /* 0x000fe400078ef802 */
[----:B------:R-:W-:Y:S02]  /*aa20*/  LOP3.LUT R0, R162, R0, R186, 0xf6, !PT ;  /* 0x00000000a2007212 */ /* 0x000fe400078ef6ba */
[----:B------:R-:W-:Y:S02]  /*aa30*/  LOP3.LUT R2, R2, R186, RZ, 0x3c, !PT ;  /* 0x000000ba02027212 */ /* 0x000fe400078e3cff */
[----:B-1----:R-:W-:Y:S01]  /*aa40*/  LEA R31, R0, 0x5100, 0x1 ;  /* 0x00005100001f7811 */ /* 0x002fe200078e08ff */
[----:B------:R-:W-:Y:S01]  /*aa50*/  IMAD.U32 R0, R33, 0x10000, RZ ;  /* 0x0001000021007824 */ /* 0x000fe200078e00ff */
[----:B------:R-:W-:-:S03]  /*aa60*/  IADD3 R2, R162, R2, RZ ;  /* 0x00000002a2027210 */ /* 0x000fc60007ffe0ff */
[----:B------:R-:W1:Y:S02]  /*aa70*/  LDS.128 R8, [R31] ;  /* 0x000000001f087984 */ /* 0x000e640000000c00 */
[----:B------:R-:W-:-:S05]  /*aa80*/  IMAD.SHL.U32 R26, R2, 0x2, RZ ;  /* 0x00000002021a7824 */ /* 0x000fca00078e00ff */
[----:B------:R-:W2:Y:S01]  /*aa90*/  LDS.128 R4, [R26+0x5100] ;  /* 0x005100001a047984 */ /* 0x000ea20000000c00 */
[C---:B-1----:R-:W-:Y:S01]  /*aaa0*/  SHF.L.U32 R12, R8.reuse, 0x10, RZ ;  /* 0x00000010080c7819 */ /* 0x042fe200000006ff */
[C---:B------:R-:W-:Y:S01]  /*aab0*/  IMAD.U32 R18, R9.reuse, 0x10000, RZ ;  /* 0x0001000009127824 */ /* 0x040fe200078e00ff */
[----:B------:R-:W-:Y:S01]  /*aac0*/  LOP3.LUT R23, R9, 0xffff0000, RZ, 0xc0, !PT ;  /* 0xffff000009177812 */ /* 0x000fe200078ec0ff */
[----:B------:R-:W-:Y:S01]  /*aad0*/  IMAD.U32 R21, R11, 0x10000, RZ ;  /* 0x000100000b157824 */ /* 0x000fe200078e00ff */
[----:B------:R-:W-:Y:S02]  /*aae0*/  LOP3.LUT R14, R8, 0xffff0000, RZ, 0xc0, !PT ;  /* 0xffff0000080e7812 */ /* 0x000fe400078ec0ff */
[----:B------:R-:W-:Y:S01]  /*aaf0*/  SHF.L.U32 R13, R10, 0x10, RZ ;  /* 0x000000100a0d7819 */ /* 0x000fe200000006ff */
        /* <DEDUP_REMOVED lines=8> */
[----:B------:R-:W-:Y:S02]  /*ab80*/  LOP3.LUT R17, R10, 0xffff0000, RZ, 0xc0, !PT ;  /* 0xffff00000a117812 */ /* 0x000fe400078ec0ff */
[----:B------:R-:W-:Y:S01]  /*ab90*/  SHF.L.U32 R8, R6, 0x10, RZ ;  /* 0x0000001006087819 */ /* 0x000fe200000006ff */
[----:B------:R-:W-:Y:S01]  /*aba0*/  FFMA.FTZ R42, R0, R12, -R3 ;  /* 0x0000000c002a7223 */ /* 0x000fe20000010803 */
[----:B------:R-:W-:Y:S01]  /*abb0*/  LOP3.LUT R10, R6, 0xffff0000, RZ, 0xc0, !PT ;  /* 0xffff0000060a7812 */ /* 0x000fe200078ec0ff */
[----:B------:R-:W-:Y:S01]  /*abc0*/  FMUL.FTZ R6, R0, R2 ;  /* 0x0000000200067220 */ /* 0x000fe20000410000 */
[----:B------:R-:W-:Y:S01]  /*abd0*/  SHF.L.U32 R3, R27, 0x10, RZ ;  /* 0x000000101b037819 */ /* 0x000fe200000006ff */
[----:B------:R-:W-:Y:S01]  /*abe0*/  IMAD.U32 R0, R30, 0x10000, RZ ;  /* 0x000100001e007824 */ /* 0x000fe200078e00ff */
[----:B------:R-:W-:Y:S01]  /*abf0*/  LOP3.LUT R22, R11, 0xffff0000, RZ, 0xc0, !PT ;  /* 0xffff00000b167812 */ /* 0x000fe200078ec0ff */
[-C--:B------:R-:W-:Y:S01]  /*ac00*/  FMUL.FTZ R11, R4, R9.reuse ;  /* 0x00000009040b7220 */ /* 0x080fe20000410000 */
[----:B------:R-:W-:Y:S01]  /*ac10*/  LOP3.LUT R2, R33, 0xffff0000, RZ, 0xc0, !PT ;  /* 0xffff000021027812 */ /* 0x000fe200078ec0ff */
[----:B------:R-:W-:Y:S01]  /*ac20*/  FFMA.FTZ R41, R5, R12, R6 ;  /* 0x0000000c05297223 */ /* 0x000fe20000010006 */
[----:B------:R-:W-:Y:S01]  /*ac30*/  LOP3.LUT R19, R7, 0xffff0000, RZ, 0xc0, !PT ;  /* 0xffff000007137812 */ /* 0x000fe200078ec0ff */
[----:B------:R-:W-:Y:S01]  /*ac40*/  FMUL.FTZ R5, R3, R8 ;  /* 0x0000000803057220 */ /* 0x000fe20000410000 */
[----:B------:R-:W-:Y:S01]  /*ac50*/  LOP3.LUT R6, R27, 0xffff0000, RZ, 0xc0, !PT ;  /* 0xffff00001b067812 */ /* 0x000fe200078ec0ff */
[----:B------:R-:W-:-:S02]  /*ac60*/  FMUL.FTZ R7, R2, R9 ;  /* 0x0000000902077220 */ /* 0x000fc40000410000 */
[----:B------:R-:W-:Y:S02]  /*ac70*/  FFMA.FTZ R40, R2, R14, -R11 ;  /* 0x0000000e02287223 */ /* 0x000fe4000001080b */
[C---:B------:R-:W-:Y:S02]  /*ac80*/  FMUL.FTZ R2, R0.reuse, R8 ;  /* 0x0000000800027220 */ /* 0x040fe40000410000 */
[-C--:B------:R-:W-:Y:S01]  /*ac90*/  FFMA.FTZ R38, R0, R13.reuse, -R5 ;  /* 0x0000000d00267223 */ /* 0x080fe20000010805 */
[----:B------:R-:W-:Y:S01]  /*aca0*/  LOP3.LUT R0, R30, 0xffff0000, RZ, 0xc0, !PT ;  /* 0xffff00001e007812 */ /* 0x000fe200078ec0ff */
[----:B------:R-:W-:Y:S01]  /*acb0*/  FFMA.FTZ R39, R4, R14, R7 ;  /* 0x0000000e04277223 */ /* 0x000fe20000010007 */
[----:B------:R-:W-:Y:S01]  /*acc0*/  SHF.L.U32 R5, R35, 0x10, RZ ;  /* 0x0000001023057819 */ /* 0x000fe200000006ff */
[----:B------:R-:W-:Y:S01]  /*acd0*/  FFMA.FTZ R25, R3, R13, R2 ;  /* 0x0000000d03197223 */ /* 0x000fe20000010002 */
[----:B------:R-:W-:Y:S01]  /*ace0*/  SHF.L.U32 R3, R37, 0x10, RZ ;  /* 0x0000001025037819 */ /* 0x000fe200000006ff */
[----:B------:R-:W-:-:S02]  /*acf0*/  FMUL.FTZ R4, R6, R10 ;  /* 0x0000000a06047220 */ /* 0x000fc40000410000 */
[----:B------:R-:W-:Y:S02]  /*ad00*/  IMAD.U32 R2, R34, 0x10000, RZ ;  /* 0x0001000022027824 */ /* 0x000fe400078e00ff */
[C---:B------:R-:W-:Y:S02]  /*ad10*/  FMUL.FTZ R10, R0.reuse, R10 ;  /* 0x0000000a000a7220 */ /* 0x040fe40000410000 */
[----:B------:R-:W-:Y:S01]  /*ad20*/  FFMA.FTZ R24, R0, R17, -R4 ;  /* 0x0000001100187223 */ /* 0x000fe20000010804 */
[----:B------:R-:W-:Y:S01]  /*ad30*/  SHF.L.U32 R0, R36, 0x10, RZ ;  /* 0x0000001024007819 */ /* 0x000fe200000006ff */
[-C--:B------:R-:W-:Y:S02]  /*ad40*/  FMUL.FTZ R7, R3, R16.reuse ;  /* 0x0000001003077220 */ /* 0x080fe40000410000 */
[----:B------:R-:W-:Y:S02]  /*ad50*/  FMUL.FTZ R4, R5, R15 ;  /* 0x0000000f05047220 */ /* 0x000fe40000410000 */
[----:B------:R-:W-:-:S02]  /*ad60*/  FMUL.FTZ R8, R2, R16 ;  /* 0x0000001002087220 */ /* 0x000fc40000410000 */
[----:B------:R-:W-:Y:S01]  /*ad70*/  FFMA.FTZ R14, R6, R17, R10 ;  /* 0x00000011060e7223 */ /* 0x000fe2000001000a */
[----:B------:R-:W-:Y:S01]  /*ad80*/  F2FP.BF16.PACK_AB R10, R24, R38 ;  /* 0x00000026180a723e */ /* 0x000fe200000010ff */
[-C--:B------:R-:W-:Y:S01]  /*ad90*/  FFMA.FTZ R13, R2, R18.reuse, R7 ;  /* 0x00000012020d7223 */ /* 0x080fe20000010007 */
[----:B------:R-:W-:Y:S01]  /*ada0*/  LOP3.LUT R2, R34, 0xffff0000, RZ, 0xc0, !PT ;  /* 0xffff000022027812 */ /* 0x000fe200078ec0ff */
[C---:B------:R-:W-:Y:S02]  /*adb0*/  FMUL.FTZ R6, R0.reuse, R15 ;  /* 0x0000000f00067220 */ /* 0x040fe40000410000 */
[-C--:B------:R-:W-:Y:S01]  /*adc0*/  FFMA.FTZ R11, R0, R21.reuse, -R4 ;  /* 0x00000015000b7223 */ /* 0x080fe20000010804 */
[----:B------:R-:W-:Y:S01]  /*add0*/  LOP3.LUT R0, R35, 0xffff0000, RZ, 0xc0, !PT ;  /* 0xffff000023007812 */ /* 0x000fe200078ec0ff */
[----:B------:R-:W-:Y:S01]  /*ade0*/  FFMA.FTZ R16, R3, R18, -R8 ;  /* 0x0000001203107223 */ /* 0x000fe20000010808 */
[----:B------:R-:W-:Y:S01]  /*adf0*/  LOP3.LUT R4, R37, 0xffff0000, RZ, 0xc0, !PT ;  /* 0xffff000025047812 */ /* 0x000fe200078ec0ff */
[----:B------:R-:W-:Y:S01]  /*ae00*/  FFMA.FTZ R12, R5, R21, R6 ;  /* 0x00000015050c7223 */ /* 0x000fe20000010006 */
[----:B------:R-:W-:Y:S01]  /*ae10*/  LOP3.LUT R3, R36, 0xffff0000, RZ, 0xc0, !PT ;  /* 0xffff000024037812 */ /* 0x000fe200078ec0ff */
[----:B------:R-:W-:-:S02]  /*ae20*/  FMUL.FTZ R8, R2, R20 ;  /* 0x0000001402087220 */ /* 0x000fc40000410000 */
[-C--:B------:R-:W-:Y:S02]  /*ae30*/  FMUL.FTZ R6, R0, R19.reuse ;  /* 0x0000001300067220 */ /* 0x080fe40000410000 */
[C---:B------:R-:W-:Y:S02]  /*ae40*/  FMUL.FTZ R7, R4.reuse, R20 ;  /* 0x0000001404077220 */ /* 0x040fe40000410000 */
[C---:B------:R-:W-:Y:S02]  /*ae50*/  FMUL.FTZ R5, R3.reuse, R19 ;  /* 0x0000001303057220 */ /* 0x040fe40000410000 */
[----:B------:R-:W-:Y:S01]  /*ae60*/  FFMA.FTZ R9, R4, R23, -R8 ;  /* 0x0000001704097223 */ /* 0x000fe20000010808 */
[----:B------:R-:W-:Y:S01]  /*ae70*/  F2FP.BF16.PACK_AB R8, R40, R42 ;  /* 0x0000002a2808723e */ /* 0x000fe200000010ff */
[----:B------:R-:W-:Y:S01]  /*ae80*/  FFMA.FTZ R3, R3, R22, -R6 ;  /* 0x0000001603037223 */ /* 0x000fe20000010806 */
        /* <DEDUP_REMOVED lines=10> */
.L_x_308:
[----:B------:R-:W-:Y:S05]  /*af30*/  BSYNC B0 ;  /* 0x0000000000007941 */ /* 0x000fea0003800000 */
.L_x_307:
        /* <DEDUP_REMOVED lines=87> */
.L_x_310:
[----:B------:R-:W-:Y:S05]  /*b4b0*/  BSYNC B0 ;  /* 0x0000000000007941 */ /* 0x000fea0003800000 */
.L_x_309:
[----:B------:R-:W-:-:S13]  /*b4c0*/  ISETP.GE.OR P0, PT, R46, R43, P0 ;  /* 0x0000002b2e00720c */ /* 0x000fda0000706670 */
[----:B------:R-:W-:Y:S05]  /*b4d0*/  @P0 BRA `(.L_x_300) ;  /* 0x000005b000000947 */ /* 0x000fea0003800000 */
[----:B------:R-:W-:Y:S01]  /*b4e0*/  SHF.R.S32.HI R2, RZ, 0x1f, R46 ;  /* 0x0000001fff027819 */ /* 0x000fe2000001142e */
[----:B------:R-:W-:Y:S01]  /*b4f0*/  IMAD.SHL.U32 R0, R46, 0x40, RZ ;  /* 0x000000402e007824 */ /* 0x000fe200078e00ff */
[----:B-1----:R-:W-:Y:S02]  /*b500*/  IADD3 R5, R28, c[0x0][0x27c], RZ ;  /* 0x00009f001c057a10 */ /* 0x002fe40007ffe0ff */
[----:B------:R-:W-:Y:S02]  /*b510*/  LEA.HI R2, R2, R46, RZ, 0x3 ;  /* 0x0000002e02027211 */ /* 0x000fe400078f18ff */
[----:B------:R-:W-:-:S03]  /*b520*/  LOP3.LUT R0, R0, 0x1c0, RZ, 0xc0, !PT ;  /* 0x000001c000007812 */ /* 0x000fc600078ec0ff */
[----:B------:R-:W-:Y:S01]  /*b530*/  IMAD.SHL.U32 R2, R2, 0x40, RZ ;  /* 0x0000004002027824 */ /* 0x000fe200078e00ff */
[----:B------:R-:W-:Y:S02]  /*b540*/  LOP3.LUT R4, R0, 0x38, R28, 0xf8, !PT ;  /* 0x0000003800047812 */ /* 0x000fe400078ef81c */
[----:B------:R-:W-:Y:S02]  /*b550*/  SHF.R.U32.HI R3, RZ, 0x3, R0 ;  /* 0x00000003ff037819 */ /* 0x000fe40000011600 */
[----:B------:R-:W-:Y:S02]  /*b560*/  LOP3.LUT R2, R2, 0xfffffe00, RZ, 0xc0, !PT ;  /* 0xfffffe0002027812 */ /* 0x000fe400078ec0ff */
[----:B------:R-:W-:Y:S02]  /*b570*/  LOP3.LUT R5, R0, 0x38, R5, 0xf8, !PT ;  /* 0x0000003800057812 */ /* 0x000fe400078ef805 */
[----:B------:R-:W-:Y:S02]  /*b580*/  LOP3.LUT R0, R2, R4, R3, 0xf6, !PT ;  /* 0x0000000402007212 */ /* 0x000fe400078ef603 */
[----:B------:R-:W-:-:S02]  /*b590*/  LOP3.LUT R3, R5, R3, RZ, 0x3c, !PT ;  /* 0x0000000305037212 */ /* 0x000fc400078e3cff */
[----:B------:R-:W-:Y:S02]  /*b5a0*/  LEA R28, R0, 0x5100, 0x1 ;  /* 0x00005100001c7811 */ /* 0x000fe400078e08ff */
[----:B------:R-:W-:Y:S02]  /*b5b0*/  IADD3 R3, R2, R3, RZ ;  /* 0x0000000302037210 */ /* 0x000fe40007ffe0ff */
[----:B------:R-:W-:Y:S01]  /*b5c0*/  SHF.L.U32 R2, R30, 0x10, RZ ;  /* 0x000000101e027819 */ /* 0x000fe200000006ff */
[----:B------:R-:W1:Y:S01]  /*b5d0*/  LDS.128 R8, [R28] ;  /* 0x000000001c087984 */ /* 0x000e620000000c00 */
[----:B------:R-:W-:Y:S01]  /*b5e0*/  LOP3.LUT R0, R27, 0xffff0000, RZ, 0xc0, !PT ;  /* 0xffff00001b007812 */ /* 0x000fe200078ec0ff */
[----:B------:R-:W-:-:S05]  /*b5f0*/  IMAD.SHL.U32 R25, R3, 0x2, RZ ;  /* 0x0000000203197824 */ /* 0x000fca00078e00ff */
[----:B------:R-:W2:Y:S01]  /*b600*/  LDS.128 R4, [R25+0x5100] ;  /* 0x0051000019047984 */ /* 0x000ea20000000c00 */
[C---:B-1----:R-:W-:Y:S01]  /*b610*/  SHF.L.U32 R13, R8.reuse, 0x10, RZ ;  /* 0x00000010080d7819 */ /* 0x042fe200000006ff */
[----:B------:R-:W-:Y:S01]  /*b620*/  IMAD.U32 R17, R9, 0x10000, RZ ;  /* 0x0001000009117824 */ /* 0x000fe200078e00ff */
[----:B------:R-:W-:Y:S01]  /*b630*/  LOP3.LUT R16, R8, 0xffff0000, RZ, 0xc0, !PT ;  /* 0xffff000008107812 */ /* 0x000fe200078ec0ff */
[----:B------:R-:W-:Y:S01]  /*b640*/  IMAD.U32 R20, R11, 0x10000, RZ ;  /* 0x000100000b147824 */ /* 0x000fe200078e00ff */
[----:B------:R-:W-:Y:S02]  /*b650*/  SHF.L.U32 R8, R27, 0x10, RZ ;  /* 0x000000101b087819 */ /* 0x000fe400000006ff */
[----:B------:R-:W-:Y:S01]  /*b660*/  LOP3.LUT R22, R9, 0xffff0000, RZ, 0xc0, !PT ;  /* 0xffff000009167812 */ /* 0x000fe200078ec0ff */
[----:B--2---:R-:W-:Y:S01]  /*b670*/  IMAD.U32 R3, R6, 0x10000, RZ ;  /* 0x0001000006037824 */ /* 0x004fe200078e00ff */
[----:B------:R-:W-:Y:S01]  /*b680*/  LOP3.LUT R21, R11, 0xffff0000, RZ, 0xc0, !PT ;  /* 0xffff00000b157812 */ /* 0x000fe200078ec0ff */
[----:B------:R-:W-:Y:S01]  /*b690*/  IMAD.U32 R15, R5, 0x10000, RZ ;  /* 0x00010000050f7824 */ /* 0x000fe200078e00ff */
[----:B------:R-:W-:Y:S01]  /*b6a0*/  SHF.L.U32 R12, R10, 0x10, RZ ;  /* 0x000000100a0c7819 */ /* 0x000fe200000006ff */
[----:B------:R-:W-:Y:S01]  /*b6b0*/  IMAD.U32 R14, R7, 0x10000, RZ ;  /* 0x00010000070e7824 */ /* 0x000fe200078e00ff */
[----:B------:R-:W-:-:S02]  /*b6c0*/  SHF.L.U32 R9, R4, 0x10, RZ ;  /* 0x0000001004097819 */ /* 0x000fc400000006ff */
[----:B------:R-:W-:Y:S01]  /*b6d0*/  LOP3.LUT R11, R4, 0xffff0000, RZ, 0xc0, !PT ;  /* 0xffff0000040b7812 */ /* 0x000fe200078ec0ff */
[-C--:B------:R-:W-:Y:S01]  /*b6e0*/  FMUL.FTZ R4, R8, R3.reuse ;  /* 0x0000000308047220 */ /* 0x080fe20000410000 */
[----:B------:R-:W-:Y:S01]  /*b6f0*/  LOP3.LUT R19, R5, 0xffff0000, RZ, 0xc0, !PT ;  /* 0xffff000005137812 */ /* 0x000fe200078ec0ff */
[----:B------:R-:W-:Y:S01]  /*b700*/  FMUL.FTZ R3, R2, R3 ;  /* 0x0000000302037220 */ /* 0x000fe20000410000 */
[----:B------:R-:W-:Y:S01]  /*b710*/  LOP3.LUT R5, R6, 0xffff0000, RZ, 0xc0, !PT ;  /* 0xffff000006057812 */ /* 0x000fe200078ec0ff */
[-C--:B------:R-:W-:Y:S01]  /*b720*/  FFMA.FTZ R31, R2, R12.reuse, -R4 ;  /* 0x0000000c021f7223 */ /* 0x080fe20000010804 */
[----:B------:R-:W-:Y:S02]  /*b730*/  LOP3.LUT R10, R10, 0xffff0000, RZ, 0xc0, !PT ;  /* 0xffff00000a0a7812 */ /* 0x000fe400078ec0ff */
[----:B------:R-:W-:Y:S01]  /*b740*/  LOP3.LUT R2, R30, 0xffff0000, RZ, 0xc0, !PT ;  /* 0xffff00001e027812 */ /* 0x000fe200078ec0ff */
[----:B------:R-:W-:Y:S01]  /*b750*/  FMUL.FTZ R6, R0, R5 ;  /* 0x0000000500067220 */ /* 0x000fe20000410000 */
[----:B------:R-:W-:Y:S01]  /*b760*/  SHF.L.U32 R4, R32, 0x10, RZ ;  /* 0x0000001020047819 */ /* 0x000fe200000006ff */
[----:B------:R-:W-:Y:S01]  /*b770*/  FFMA.FTZ R30, R8, R12, R3 ;  /* 0x0000000c081e7223 */ /* 0x000fe20000010003 */
[----:B------:R-:W-:Y:S01]  /*b780*/  LOP3.LUT R18, R7, 0xffff0000, RZ, 0xc0, !PT ;  /* 0xffff000007127812 */ /* 0x000fe200078ec0ff */
[----:B------:R-:W-:-:S02]  /*b790*/  IMAD.U32 R3, R33, 0x10000, RZ ;  /* 0x0001000021037824 */ /* 0x000fc400078e00ff */
[C---:B------:R-:W-:Y:S02]  /*b7a0*/  FMUL.FTZ R7, R2.reuse, R5 ;  /* 0x0000000502077220 */ /* 0x040fe40000410000 */
[-C--:B------:R-:W-:Y:S01]  /*b7b0*/  FFMA.FTZ R29, R2, R10.reuse, -R6 ;  /* 0x0000000a021d7223 */ /* 0x080fe20000010806 */
[----:B------:R-:W-:Y:S01]  /*b7c0*/  LOP3.LUT R6, R32, 0xffff0000, RZ, 0xc0, !PT ;  /* 0xffff000020067812 */ /* 0x000fe200078ec0ff */
[-C--:B------:R-:W-:Y:S02]  /*b7d0*/  FMUL.FTZ R5, R4, R9.reuse ;  /* 0x0000000904057220 */ /* 0x080fe40000410000 */
[----:B------:R-:W-:Y:S02]  /*b7e0*/  FMUL.FTZ R2, R3, R9 ;  /* 0x0000000903027220 */ /* 0x000fe40000410000 */
[----:B------:R-:W-:Y:S01]  /*b7f0*/  FFMA.FTZ R27, R0, R10, R7 ;  /* 0x0000000a001b7223 */ /* 0x000fe20000010007 */
[----:B------:R-:W-:Y:S01]  /*b800*/  LOP3.LUT R0, R33, 0xffff0000, RZ, 0xc0, !PT ;  /* 0xffff000021007812 */ /* 0x000fe200078ec0ff */
[-C--:B------:R-:W-:Y:S01]  /*b810*/  FFMA.FTZ R26, R3, R13.reuse, -R5 ;  /* 0x0000000d031a7223 */ /* 0x080fe20000010805 */
[----:B------:R-:W-:Y:S01]  /*b820*/  SHF.L.U32 R3, R37, 0x10, RZ ;  /* 0x0000001025037819 */ /* 0x000fe200000006ff */
[----:B------:R-:W-:Y:S01]  /*b830*/  FFMA.FTZ R24, R4, R13, R2 ;  /* 0x0000000d04187223 */ /* 0x000fe20000010002 */
[----:B------:R-:W-:Y:S01]  /*b840*/  SHF.L.U32 R5, R35, 0x10, RZ ;  /* 0x0000001023057819 */ /* 0x000fe200000006ff */
[----:B------:R-:W-:Y:S01]  /*b850*/  FMUL.FTZ R4, R6, R11 ;  /* 0x0000000b06047220 */ /* 0x000fe20000410000 */
[----:B------:R-:W-:Y:S01]  /*b860*/  F2FP.BF16.PACK_AB R10, R29, R31 ;  /* 0x0000001f1d0a723e */ /* 0x000fe200000010ff */
[----:B------:R-:W-:-:S02]  /*b870*/  IMAD.U32 R2, R34, 0x10000, RZ ;  /* 0x0001000022027824 */ /* 0x000fc400078e00ff */
[C---:B------:R-:W-:Y:S02]  /*b880*/  FMUL.FTZ R9, R0.reuse, R11 ;  /* 0x0000000b00097220 */ /* 0x040fe40000410000 */
[----:B------:R-:W-:Y:S02]  /*b890*/  FFMA.FTZ R23, R0, R16, -R4 ;  /* 0x0000001000177223 */ /* 0x000fe40000010804 */
[----:B------:R-:W-:Y:S02]  /*b8a0*/  IMAD.U32 R0, R36, 0x10000, RZ ;  /* 0x0001000024007824 */ /* 0x000fe400078e00ff */
[-C--:B------:R-:W-:Y:S02]  /*b8b0*/  FMUL.FTZ R7, R3, R15.reuse ;  /* 0x0000000f03077220 */ /* 0x080fe40000410000 */
[----:B------:R-:W-:Y:S02]  /*b8c0*/  FMUL.FTZ R4, R5, R14 ;  /* 0x0000000e05047220 */ /* 0x000fe40000410000 */
[----:B------:R-:W-:-:S02]  /*b8d0*/  FMUL.FTZ R8, R2, R15 ;  /* 0x0000000f02087220 */ /* 0x000fc40000410000 */
[----:B------:R-:W-:Y:S02]  /*b8e0*/  FFMA.FTZ R16, R6, R16, R9 ;  /* 0x0000001006107223 */ /* 0x000fe40000010009 */
        /* <DEDUP_REMOVED lines=26> */
.L_x_300:
[----:B------:R-:W-:Y:S05]  /*ba90*/  BSYNC B2 ;  /* 0x0000000000027941 */ /* 0x000fea0003800000 */
.L_x_284:
[----:B-1----:R-:W3:Y:S01]  /*baa0*/  LDL R6, [R1+0x2c] ;  /* 0x00002c0001067983 */ /* 0x002ee20000100800 */
[----:B------:R-:W-:-:S04]  /*bab0*/  DEPBAR.LE SB0, 0x0 ;  /* 0x000080000000791a */ /* 0x000fc80000000000 */
[----:B------:R-:W3:Y:S01]  /*bac0*/  LDL.64 R4, [R1+0x18] ;  /* 0x0000180001047983 */ /* 0x000ee20000100a00 */
[----:B------:R-:W-:Y:S01]  /*bad0*/  IMAD R0, R45, c[0x0][0x208], RZ ;  /* 0x000082002d007a24 */ /* 0x000fe200078e02ff */
[----:B------:R-:W-:Y:S01]  /*bae0*/  ISETP.GE.AND P0, PT, R134, c[0x0][0x1d4], PT ;  /* 0x0000750086007a0c */ /* 0x000fe20003f06270 */
[C---:B--2---:R-:W-:Y:S01]  /*baf0*/  IMAD.WIDE.U32 R2, R110.reuse, c[0x0][0x208], RZ ;  /* 0x000082006e027a25 */ /* 0x044fe200078e00ff */
[----:B------:R-:W-:Y:S03]  /*bb00*/  BAR.SYNC.DEFER_BLOCKING 0x0 ;  /* 0x0000000000007b1d */ /* 0x000fe60000010000 */
[----:B------:R-:W-:-:S03]  /*bb10*/  IMAD R0, R110, c[0x0][0x20c], R0 ;  /* 0x000083006e007a24 */ /* 0x000fc600078e0200 */
[----:B------:R-:W-:Y:S01]  /*bb20*/  UMOV UR6, 0x5 ;  /* 0x0000000500067882 */ /* 0x000fe20000000000 */
[----:B------:R-:W2:Y:S01]  /*bb30*/  LDL R247, [R1+0x28] ;  /* 0x0000280001f77983 */ /* 0x000ea20000100800 */
[----:B------:R-:W-:Y:S01]  /*bb40*/  IADD3 R0, R3, R0, RZ ;  /* 0x0000000003007210 */ /* 0x000fe20007ffe0ff */
[----:B------:R-:W-:Y:S02]  /*bb50*/  ULDC.64 UR4, c[0x0][0x208] ;  /* 0x0000820000047ab9 */ /* 0x000fe40000000a00 */
[----:B------:R-:W-:Y:S04]  /*bb60*/  LDSM.16.M88.4 R32, [R207] ;  /* 0x00000000cf20783b */ /* 0x000fe80000000200 */
[----:B------:R-:W1:Y:S01]  /*bb70*/  LDSM.16.M88.4 R48, [R200] ;  /* 0x00000000c830783b */ /* 0x000e620000000200 */
[----:B------:R-:W-:Y:S01]  /*bb80*/  IMAD R0, R0, 0x50, RZ ;  /* 0x0000005000007824 */ /* 0x000fe200078e02ff */
[C---:B------:R-:W-:Y:S01]  /*bb90*/  ISETP.LT.OR P3, PT, R44.reuse, 0x11, P0 ;  /* 0x000000112c00780c */ /* 0x040fe20000761670 */
[----:B------:R-:W-:Y:S01]  /*bba0*/  USHF.L.U64.HI UR5, UR4, UR6, UR5 ;  /* 0x0000000604057299 */ /* 0x000fe20008010205 */
[----:B------:R-:W4:Y:S01]  /*bbb0*/  LDSM.16.M88.4 R28, [R207+0x2000] ;  /* 0x00200000cf1c783b */ /* 0x000f220000000200 */
[----:B------:R-:W-:Y:S01]  /*bbc0*/  USHF.L.U32 UR4, UR4, 0x5, URZ ;  /* 0x0000000504047899 */ /* 0x000fe2000800063f */
[----:B------:R-:W-:-:S02]  /*bbd0*/  ISETP.LT.OR P4, PT, R44, 0x1, P0 ;  /* 0x000000012c00780c */ /* 0x000fc40000781670 */
[C---:B------:R-:W-:Y:S01]  /*bbe0*/  ISETP.LT.OR P6, PT, R44.reuse, 0x21, P0 ;  /* 0x000000212c00780c */ /* 0x040fe200007c1670 */
[----:B------:R-:W-:Y:S01]  /*bbf0*/  LDSM.16.M88.4 R24, [R210] ;  /* 0x00000000d218783b */ /* 0x000fe20000000200 */
[----:B------:R-:W-:-:S03]  /*bc00*/  ISETP.LT.OR P5, PT, R44, 0x31, P0 ;  /* 0x000000312c00780c */ /* 0x000fc600007a1670 */
[----:B------:R-:W-:Y:S04]  /*bc10*/  LDSM.16.M88.4 R68, [R200+0x800] ;  /* 0x00080000c844783b */ /* 0x000fe80000000200 */
[----:B------:R-:W-:Y:S04]  /*bc20*/  LDSM.16.M88.4 R84, [R200+0x1000] ;  /* 0x00100000c854783b */ /* 0x000fe80000000200 */
[----:B------:R-:W-:Y:S04]  /*bc30*/  LDSM.16.M88.4 R92, [R200+0x1800] ;  /* 0x00180000c85c783b */ /* 0x000fe80000000200 */
[----:B------:R-:W-:Y:S04]  /*bc40*/  LDSM.16.M88.4 R100, [R200+0x2000] ;  /* 0x00200000c864783b */ /* 0x000fe80000000200 */
[----:B------:R-:W-:Y:S04]  /*bc50*/  LDSM.16.M88.4 R20, [R210+0x2000] ;  /* 0x00200000d214783b */ /* 0x000fe80000000200 */
[----:B------:R-:W-:Y:S04]  /*bc60*/  LDSM.16.M88.4 R80, [R215] ;  /* 0x00000000d750783b */ /* 0x000fe80000000200 */
[----:B------:R-:W-:Y:S04]  /*bc70*/  LDSM.16.M88.4 R88, [R214] ;  /* 0x00000000d658783b */ /* 0x000fe80000000200 */
[----:B------:R-:W-:Y:S01]  /*bc80*/  LDSM.16.M88.4 R96, [R213] ;  /* 0x00000000d560783b */ /* 0x000fe20000000200 */
[-C--:B-1----:R-:W-:Y:S03]  /*bc90*/  HMMA.16816.F32.BF16 R12, R32, R48.reuse, RZ ;  /* 0x00000030200c723c */ /* 0x082fe600000418ff */
[----:B------:R-:W-:Y:S05]  /*bca0*/  LDSM.16.M88.4 R104, [R212] ;  /* 0x00000000d468783b */ /* 0x000fea0000000200 */
[----:B----4-:R-:W-:Y:S08]  /*bcb0*/  HMMA.16816.F32.BF16 R52, R28, R48, RZ ;  /* 0x000000301c34723c */ /* 0x010ff000000418ff */
[----:B------:R-:W-:Y:S01]  /*bcc0*/  HMMA.16816.F32.BF16 R64, R32, R50, RZ ;  /* 0x000000322040723c */ /* 0x000fe200000418ff */
[----:B---3--:R-:W-:-:S05]  /*bcd0*/  MOV R5, R6 ;  /* 0x0000000600057202 */ /* 0x008fca0000000f00 */
[----:B------:R-:W-:Y:S01]  /*bce0*/  IMAD.WIDE.U32 R2, R2, 0x50, R4 ;  /* 0x0000005002027825 */ /* 0x000fe200078e0004 */
[----:B------:R-:W-:Y:S02]  /*bcf0*/  P2R R4, PR, RZ, 0x8 ;  /* 0x00000008ff047803 */ /* 0x000fe40000000000 */
[----:B------:R-:W-:Y:S02]  /*bd00*/  ISETP.LT.OR P3, PT, R44, 0x41, P0 ;  /* 0x000000412c00780c */ /* 0x000fe40000761670 */
[----:B------:R-:W-:Y:S01]  /*bd10*/  LEA R8, P2, R2, c[0x0][0x1f8], 0x1 ;  /* 0x00007e0002087a11 */ /* 0x000fe200078408ff */
[----:B------:R-:W1:Y:S01]  /*bd20*/  LDSM.16.M88.4 R44, [R211] ;  /* 0x00000000d32c783b */ /* 0x000e620000000200 */
[----:B------:R-:W-:Y:S02]  /*bd30*/  IADD3 R0, R3, R0, RZ ;  /* 0x0000000003007210 */ /* 0x000fe40007ffe0ff */
[----:B------:R-:W-:Y:S02]  /*bd40*/  IADD3 R6, P0, R8, UR4, RZ ;  /* 0x0000000408067c10 */ /* 0x000fe4000ff1e0ff */
[----:B------:R-:W-:-:S02]  /*bd50*/  LEA.HI.X R9, R2, c[0x0][0x1fc], R0, 0x1, P2 ;  /* 0x00007f0002097a11 */ /* 0x000fc400010f0c00 */
[----:B------:R-:W-:Y:S02]  /*bd60*/  ISETP.NE.AND P2, PT, R4, RZ, PT ;  /* 0x000000ff0400720c */ /* 0x000fe40003f45270 */
[----:B------:R-:W-:Y:S01]  /*bd70*/  IADD3.X R7, R9, UR5, RZ, P0, !PT ;  /* 0x0000000509077c10 */ /* 0x000fe200087fe4ff */
[----:B------:R-:W-:Y:S01]  /*bd80*/  @!PT LDS RZ, [RZ] ;  /* 0x00000000fffff984 */ /* 0x000fe20000000800 */
[----:B------:R-:W-:Y:S01]  /*bd90*/  @!PT LDS RZ, [RZ] ;  /* 0x00000000fffff984 */ /* 0x000fe20000000800 */
[----:B------:R-:W-:Y:S01]  /*bda0*/  @!PT LDS RZ, [RZ] ;  /* 0x00000000fffff984 */ /* 0x000fe20000000800 */
[----:B------:R3:W-:Y:S01]  /*bdb0*/  LDGSTS.E.BYPASS.LTC128B.128 [R216+0x100], [R8.64], !P4 ;  /* 0x0010000008d87fae */ /* 0x0007e2000e101d48 */
[----:B------:R-:W-:-:S04]  /*bdc0*/  IADD3 R4, P0, R6, UR4, RZ ;  /* 0x0000000406047c10 */ /* 0x000fc8000ff1e0ff */
[----:B------:R-:W-:Y:S02]  /*bdd0*/  IADD3.X R5, R7, UR5, RZ, P0, !PT ;  /* 0x0000000507057c10 */ /* 0x000fe400087fe4ff */
[----:B------:R-:W-:-:S03]  /*bde0*/  IADD3 R2, P0, R4, UR4, RZ ;  /* 0x0000000404027c10 */ /* 0x000fc6000ff1e0ff */
[----:B------:R4:W-:Y:S01]  /*bdf0*/  LDGSTS.E.BYPASS.LTC128B.128 [R216+0x900], [R6.64], !P2 ;  /* 0x0090000006d87fae */ /* 0x0009e2000d101d48 */
[----:B------:R-:W-:-:S03]  /*be00*/  IADD3.X R3, R5, UR5, RZ, P0, !PT ;  /* 0x0000000505037c10 */ /* 0x000fc600087fe4ff */
[----:B------:R4:W-:Y:S04]  /*be10*/  LDGSTS.E.BYPASS.LTC128B.128 [R216+0x1100], [R4.64], !P6 ;  /* 0x0110000004d87fae */ /* 0x0009e8000f101d48 */
[----:B------:R1:W-:Y:S01]  /*be20*/  LDGSTS.E.BYPASS.LTC128B.128 [R216+0x1900], [R2.64], !P5 ;  /* 0x0190000002d87fae */ /* 0x0003e2000e901d48 */
[----:B---3--:R-:W-:-:S04]  /*be30*/  IADD3 R8, P0, R2, UR4, RZ ;  /* 0x0000000402087c10 */ /* 0x008fc8000ff1e0ff */
[----:B------:R-:W-:-:S05]  /*be40*/  IADD3.X R9, R3, UR5, RZ, P0, !PT ;  /* 0x0000000503097c10 */ /* 0x000fca00087fe4ff */
[----:B------:R3:W-:Y:S04]  /*be50*/  LDGSTS.E.BYPASS.LTC128B.128 [R216+0x2100], [R8.64], !P3 ;  /* 0x0210000008d87fae */ /* 0x0007e8000d901d48 */
[----:B------:R-:W-:Y:S04]  /*be60*/  LDSM.16.M88.4 R36, [R206] ;  /* 0x00000000ce24783b */ /* 0x000fe80000000200 */
[----:B------:R-:W2:Y:S01]  /*be70*/  LDSM.16.M88.4 R16, [R208] ;  /* 0x00000000d010783b */ /* 0x000ea20000000200 */
[-C--:B-1----:R-:W-:Y:S03]  /*be80*/  HMMA.16816.F32.BF16 R56, R24, R44.reuse, R12 ;  /* 0x0000002c1838723c */ /* 0x082fe6000004180c */
[----:B------:R-:W1:Y:S04]  /*be90*/  LDSM.16.M88.4 R12, [R208+0x2000] ;  /* 0x00200000d00c783b */ /* 0x000e680000000200 */
[----:B------:R-:W-:Y:S01]  /*bea0*/  LDSM.16.M88.4 R40, [R203] ;  /* 0x00000000cb28783b */ /* 0x000fe20000000200 */
[----:B------:R-:W-:Y:S03]  /*beb0*/  HMMA.16816.F32.BF16 R52, R20, R44, R52 ;  /* 0x0000002c1434723c */ /* 0x000fe60000041834 */
[----:B----4-:R-:W-:Y:S04]  /*bec0*/  LDSM.16.M88.4 R4, [R209+0x2000] ;  /* 0x00200000d104783b */ /* 0x010fe80000000200 */
[----:B------:R-:W0:Y:S04]  /*bed0*/  LDGDEPBAR ;  /* 0x00000000000079af */ /* 0x000e280000000000 */
[----:B---3--:R-:W3:Y:S05]  /*bee0*/  LDSM.16.M88.4 R8, [R209] ;  /* 0x00000000d108783b */ /* 0x008eea0000000200 */
[----:B--2---:R-:W-:Y:S08]  /*bef0*/  HMMA.16816.F32.BF16 R60, R16, R36, R56 ;  /* 0x00000024103c723c */ /* 0x004ff00000041838 */
[----:B------:R-:W-:Y:S08]  /*bf00*/  HMMA.16816.F32.BF16 R56, R28, R50, RZ ;  /* 0x000000321c38723c */ /* 0x000ff000000418ff */
[----:B-1----:R-:W-:Y:S08]  /*bf10*/  HMMA.16816.F32.BF16 R48, R12, R36, R52 ;  /* 0x000000240c30723c */ /* 0x002ff00000041834 */
        /* <DEDUP_REMOVED lines=32> */
[----:B-----5:R1:W1:Y:S03]  /*c120*/  MUFU.TANH R136, R0 ;  /* 0x0000000000887308 */ /* 0x0202660000002400 */
        /* <DEDUP_REMOVED lines=16> */
[----:B------:R-:W2:Y:S07]  /*c230*/  LDSM.16.M88.4 R40, [R206+0x1000] ;  /* 0x00100000ce28783b */ /* 0x000eae0000000200 */
        /* <DEDUP_REMOVED lines=26> */
[----:B--2---:R-:W-:Y:S01]  /*c3e0*/  HMMA.16816.F32.BF16 R56, R16, R40, R56 ;  /* 0x000000281038723c */ /* 0x004fe20000041838 */
[----:B------:R1:W2:Y:S07]  /*c3f0*/  MUFU.TANH R118, R0 ;  /* 0x0000000000767308 */ /* 0x0002ae0000002400 */
        /* <DEDUP_REMOVED lines=19> */
[----:B------:R1:W1:Y:S03]  /*c530*/  MUFU.TANH R112, R0 ;  /* 0x0000000000707308 */ /* 0x0002660000002400 */
[----:B------:R-:W-:Y:S08]  /*c540*/  HMMA.16816.F32.BF16 R72, R4, R44, R36 ;  /* 0x0000002c0448723c */ /* 0x000ff00000041824 */
[----:B------:R-:W-:Y:S01]  /*c550*/  HMMA.16816.F32.BF16 R36, R16, R42, R48 ;  /* 0x0000002a1024723c */ /* 0x000fe20000041830 */
[----:B------:R-:W2:Y:S01]  /*c560*/  LDSM.16.M88.4 R48, [R206+0x1800] ;  /* 0x00180000ce30783b */ /* 0x000ea20000000200 */
        /* <DEDUP_REMOVED lines=24> */
[----:B------:R-:W-:Y:S01]  /*c6f0*/  HMMA.16816.F32.BF16 R52, R16, R48, R56 ;  /* 0x000000301034723c */ /* 0x000fe20000041838 */
        /* <DEDUP_REMOVED lines=131> */
[-C--:B------:R-:W-:Y:S02]  /*cf30*/  IADD3 R6, P2, R8, R10.reuse, RZ ;  /* 0x0000000a08067210 */ /* 0x080fe40007f5e0ff */
        /* <DEDUP_REMOVED lines=16> */
.L_x_312:
[----:B--234-:R-:W-:Y:S05]  /*d040*/  BSYNC B0 ;  /* 0x0000000000007941 */ /* 0x01cfea0003800000 */
.L_x_311:
[----:B-1----:R-:W1:Y:S01]  /*d050*/  S2R R2, SR_TID.X ;  /* 0x0000000000027919 */ /* 0x002e620000002100 */
[----:B------:R-:W-:-:S03]  /*d060*/  LOP3.LUT R0, R189, 0xffffffe0, RZ, 0xc0, !PT ;  /* 0xffffffe0bd007812 */ /* 0x000fc600078ec0ff */
[----:B------:R-:W0:Y:S02]  /*d070*/  LDGDEPBAR ;  /* 0x00000000000079af */ /* 0x000e240000000000 */
[----:B-1----:R-:W-:-:S05]  /*d080*/  IMAD.IADD R0, R2, 0x1, -R0 ;  /* 0x0000000102007824 */ /* 0x002fca00078e0a00 */
[----:B------:R-:W-:-:S04]  /*d090*/  SHF.R.S32.HI R2, RZ, 0x1f, R0 ;  /* 0x0000001fff027819 */ /* 0x000fc80000011400 */
[----:B------:R-:W-:-:S04]  /*d0a0*/  LEA.HI R2, R2, R0, RZ, 0x2 ;  /* 0x0000000002027211 */ /* 0x000fc800078f10ff */
[----:B------:R-:W-:-:S05]  /*d0b0*/  LOP3.LUT R2, R2, 0x7ffffffc, RZ, 0xc0, !PT ;  /* 0x7ffffffc02027812 */ /* 0x000fca00078ec0ff */
[----:B------:R-:W-:-:S04]  /*d0c0*/  IMAD.IADD R0, R0, 0x1, -R2 ;  /* 0x0000000100007824 */ /* 0x000fc800078e0a02 */
[----:B------:R-:W-:-:S05]  /*d0d0*/  IMAD.SHL.U32 R0, R0, 0x2, RZ ;  /* 0x0000000200007824 */ /* 0x000fca00078e00ff */
[----:B------:R-:W-:-:S04]  /*d0e0*/  IADD3 R0, -R0, R172, R152 ;  /* 0x000000ac00007210 */ /* 0x000fc80007ffe198 */
[C---:B------:R-:W-:Y:S02]  /*d0f0*/  ISETP.GT.AND P3, PT, R0.reuse, RZ, PT ;  /* 0x000000ff0000720c */ /* 0x040fe40003f64270 */
[C---:B------:R-:W-:Y:S02]  /*d100*/  ISETP.GT.AND P2, PT, R0.reuse, 0x1, PT ;  /* 0x000000010000780c */ /* 0x040fe40003f44270 */
[----:B------:R-:W-:Y:S02]  /*d110*/  ISETP.GT.AND P0, PT, R0, 0x8, PT ;  /* 0x000000080000780c */ /* 0x000fe40003f04270 */
[----:B------:R-:W-:Y:S02]  /*d120*/  FSEL R9, R145, -INF , P3 ;  /* 0xff80000091097808 */ /* 0x000fe40001800000 */
[----:B------:R-:W-:Y:S02]  /*d130*/  FSEL R25, R144, -INF , P2 ;  /* 0xff80000090197808 */ /* 0x000fe40001000000 */
[----:B------:R-:W-:-:S02]  /*d140*/  FSEL R10, R141, -INF , P3 ;  /* 0xff8000008d0a7808 */ /* 0x000fc40001800000 */
[----:B------:R-:W-:Y:S02]  /*d150*/  FSEL R11, R140, -INF , P2 ;  /* 0xff8000008c0b7808 */ /* 0x000fe40001000000 */
[----:B------:R-:W-:Y:S02]  /*d160*/  ISETP.GT.AND P5, PT, R0, 0x9, PT ;  /* 0x000000090000780c */ /* 0x000fe40003fa4270 */
[----:B------:R-:W-:Y:S02]  /*d170*/  FSEL R26, R139, -INF , P0 ;  /* 0xff8000008b1a7808 */ /* 0x000fe40000000000 */
[----:B------:R-:W-:Y:S02]  /*d180*/  FMNMX.FTZ R2, R9, R25, !PT ;  /* 0x0000001909027209 */ /* 0x000fe40007810000 */
[----:B------:R-:W-:Y:S02]  /*d190*/  FSEL R20, R125, -INF , P0 ;  /* 0xff8000007d147808 */ /* 0x000fe40000000000 */
[----:B------:R-:W-:-:S02]  /*d1a0*/  FSEL R12, R131, -INF , P0 ;  /* 0xff800000830c7808 */ /* 0x000fc40000000000 */
        /* <DEDUP_REMOVED lines=8> */
[----:B------:R-:W-:Y:S02]  /*d230*/  FMNMX.FTZ R3, R12, R3, !PT ;  /* 0x000000030c037209 */ /* 0x000fe40007810000 */
[----:B------:R-:W-:Y:S02]  /*d240*/  ISETP.GT.AND P5, PT, R0, 0x11, PT ;  /* 0x000000110000780c */ /* 0x000fe40003fa4270 */
[----:B------:R-:W-:Y:S02]  /*d250*/  FSEL R93, R128, -INF , P0 ;  /* 0xff800000805d7808 */ /* 0x000fe40000000000 */
[----:B------:R-:W-:-:S02]  /*d260*/  FMNMX.FTZ R2, R27, R2, !PT ;  /* 0x000000021b027209 */ /* 0x000fc40007810000 */
[----:B------:R-:W-:Y:S02]  /*d270*/  FSEL R15, R136, -INF , P2 ;  /* 0xff800000880f7808 */ /* 0x000fe40001000000 */
[----:B------:R-:W-:Y:S02]  /*d280*/  FSEL R33, R142, -INF , P2 ;  /* 0xff8000008e217808 */ /* 0x000fe40001000000 */
[----:B------:R-:W-:Y:S02]  /*d290*/  FSEL R71, R114, -INF , P0 ;  /* 0xff80000072477808 */ /* 0x000fe40000000000 */
[----:B------:R-:W-:Y:S02]  /*d2a0*/  FSEL R36, R119, -INF , P0 ;  /* 0xff80000077247808 */ /* 0x000fe40000000000 */
[----:B------:R-:W-:Y:S02]  /*d2b0*/  FSEL R101, R124, -INF , P0 ;  /* 0xff8000007c657808 */ /* 0x000fe40000000000 */
[----:B------:R-:W-:-:S02]  /*d2c0*/  FMNMX.FTZ R3, R13, R3, !PT ;  /* 0x000000030d037209 */ /* 0x000fc40007810000 */
[C---:B------:R-:W-:Y:S02]  /*d2d0*/  ISETP.GT.AND P6, PT, R0.reuse, 0x18, PT ;  /* 0x000000180000780c */ /* 0x040fe40003fc4270 */
[C---:B------:R-:W-:Y:S02]  /*d2e0*/  ISETP.GT.AND P4, PT, R0.reuse, 0x19, PT ;  /* 0x000000190000780c */ /* 0x040fe40003f84270 */
[C---:B------:R-:W-:Y:S02]  /*d2f0*/  ISETP.GT.AND P2, PT, R0.reuse, 0x21, PT ;  /* 0x000000210000780c */ /* 0x040fe40003f44270 */
[----:B------:R-:W-:Y:S02]  /*d300*/  ISETP.GT.AND P0, PT, R0, 0x28, PT ;  /* 0x000000280000780c */ /* 0x000fe40003f04270 */
[----:B------:R-:W-:Y:S02]  /*d310*/  FSEL R94, R127, -INF , P5 ;  /* 0xff8000007f5e7808 */ /* 0x000fe40002800000 */
[----:B------:R-:W-:-:S02]  /*d320*/  FMNMX.FTZ R2, R93, R2, !PT ;  /* 0x000000025d027209 */ /* 0x000fc40007810000 */
[----:B------:R-:W-:Y:S02]  /*d330*/  FSEL R37, R118, -INF , P5 ;  /* 0xff80000076257808 */ /* 0x000fe40002800000 */
[----:B------:R-:W-:Y:S02]  /*d340*/  FSEL R102, R123, -INF , P5 ;  /* 0xff8000007b667808 */ /* 0x000fe40002800000 */
        /* <DEDUP_REMOVED lines=16> */
[----:B------:R-:W-:Y:S02]  /*d450*/  FMNMX.FTZ R2, R94, R2, !PT ;  /* 0x000000025e027209 */ /* 0x000fe40007810000 */
[C---:B------:R-:W-:Y:S02]  /*d460*/  ISETP.GT.AND P3, PT, R0.reuse, 0x20, PT ;  /* 0x000000200000780c */ /* 0x040fe40003f64270 */
[C---:B------:R-:W-:Y:S02]  /*d470*/  ISETP.GT.AND P4, PT, R0.reuse, 0x31, PT ;  /* 0x000000310000780c */ /* 0x040fe40003f84270 */
[C---:B------:R-:W-:Y:S02]  /*d480*/  ISETP.GT.AND P2, PT, R0.reuse, 0x29, PT ;  /* 0x000000290000780c */ /* 0x040fe40003f44270 */
[----:B------:R-:W-:Y:S02]  /*d490*/  ISETP.GT.AND P0, PT, R0, 0x30, PT ;  /* 0x000000300000780c */ /* 0x000fe40003f04270 */
[----:B------:R-:W-:-:S02]  /*d4a0*/  FSEL R38, R112, -INF , P6 ;  /* 0xff80000070267808 */ /* 0x000fc40003000000 */
[----:B------:R-:W-:Y:S02]  /*d4b0*/  FMNMX.FTZ R3, R37, R3, !PT ;  /* 0x0000000325037209 */ /* 0x000fe40007810000 */
[----:B------:R-:W-:Y:S02]  /*d4c0*/  FMNMX.FTZ R2, R95, R2, !PT ;  /* 0x000000025f027209 */ /* 0x000fe40007810000 */
        /* <DEDUP_REMOVED lines=46> */
[----:B------:R-:W-:Y:S02]  /*d7b0*/  FSEL R146, R52, -INF , P6 ;  /* 0xff80000034927808 */ /* 0x000fe40003000000 */
[----:B------:R-:W-:Y:S02]  /*d7c0*/  FMNMX.FTZ R0, R147, R0, !PT ;  /* 0x0000000093007209 */ /* 0x000fe40007810000 */
[----:B------:R-:W-:Y:S02]  /*d7d0*/  FSEL R152, R56, -INF , P5 ;  /* 0xff80000038987808 */ /* 0x000fe40002800000 */
[----:B------:R-:W-:Y:S02]  /*d7e0*/  FMNMX.FTZ R3, R135, R3, !PT ;  /* 0x0000000387037209 */ /* 0x000fe40007810000 */
[----:B------:R-:W-:Y:S02]  /*d7f0*/  FMNMX.FTZ R2, R92, R2, !PT ;  /* 0x000000025c027209 */ /* 0x000fe40007810000 */
[----:B------:R-:W-:-:S02]  /*d800*/  FSEL R145, R53, -INF , P5 ;  /* 0xff80000035917808 */ /* 0x000fc40002800000 */
[----:B------:R-:W-:Y:S02]  /*d810*/  FMNMX.FTZ R0, R146, R0, !PT ;  /* 0x0000000092007209 */ /* 0x000fe40007810000 */
[----:B------:R-:W-:Y:S02]  /*d820*/  FSEL R174, R31, -INF , P3 ;  /* 0xff8000001fae7808 */ /* 0x000fe40001800000 */
[----:B------:R-:W-:Y:S02]  /*d830*/  FMNMX.FTZ R3, R152, R3, !PT ;  /* 0x0000000398037209 */ /* 0x000fe40007810000 */
[----:B------:R-:W-:Y:S02]  /*d840*/  FMNMX.FTZ R2, R126, R2, !PT ;  /* 0x000000027e027209 */ /* 0x000fe40007810000 */
[----:B------:R-:W-:Y:S02]  /*d850*/  FSEL R196, R28, -INF , P3 ;  /* 0xff8000001cc47808 */ /* 0x000fe40001800000 */
[----:B------:R-:W-:-:S02]  /*d860*/  FMNMX.FTZ R0, R145, R0, !PT ;  /* 0x0000000091007209 */ /* 0x000fc40007810000 */
[----:B------:R-:W-:Y:S02]  /*d870*/  FSEL R177, R41, -INF , P2 ;  /* 0xff80000029b17808 */ /* 0x000fe40001000000 */
[----:B------:R-:W-:Y:S02]  /*d880*/  FMNMX.FTZ R3, R174, R3, !PT ;  /* 0x00000003ae037209 */ /* 0x000fe40007810000 */
[----:B------:R-:W-:Y:S02]  /*d890*/  FMNMX.FTZ R2, R127, R2, !PT ;  /* 0x000000027f027209 */ /* 0x000fe40007810000 */
[----:B------:R-:W-:Y:S02]  /*d8a0*/  FSEL R199, R21, -INF , P2 ;  /* 0xff80000015c77808 */ /* 0x000fe40001000000 */
[----:B------:R-:W-:Y:S02]  /*d8b0*/  FMNMX.FTZ R0, R196, R0, !PT ;  /* 0x00000000c4007209 */ /* 0x000fe40007810000 */
[----:B------:R-:W-:-:S02]  /*d8c0*/  FSEL R176, R18, -INF , P0 ;  /* 0xff80000012b07808 */ /* 0x000fc40000000000 */
[----:B------:R-:W-:Y:S02]  /*d8d0*/  FMNMX.FTZ R3, R177, R3, !PT ;  /* 0x00000003b1037209 */ /* 0x000fe40007810000 */
[----:B------:R-:W-:Y:S02]  /*d8e0*/  FMNMX.FTZ R2, R128, R2, !PT ;  /* 0x0000000280027209 */ /* 0x000fe40007810000 */
[----:B------:R-:W-:Y:S02]  /*d8f0*/  FSEL R194, R16, -INF , P0 ;  /* 0xff80000010c27808 */ /* 0x000fe40000000000 */
[----:B------:R-:W-:Y:S02]  /*d900*/  FMNMX.FTZ R0, R199, R0, !PT ;  /* 0x00000000c7007209 */ /* 0x000fe40007810000 */
[----:B------:R-:W-:Y:S02]  /*d910*/  FSEL R182, R19, -INF , P4 ;  /* 0xff80000013b67808 */ /* 0x000fe40002000000 */
[----:B------:R-:W-:-:S02]  /*d920*/  FMNMX.FTZ R3, R176, R3, !PT ;  /* 0x00000003b0037209 */ /* 0x000fc40007810000 */
[----:B------:R-:W-:Y:S02]  /*d930*/  FMNMX.FTZ R4, R129, R2, !PT ;  /* 0x0000000281047209 */ /* 0x000fe40007810000 */
[----:B------:R-:W-:Y:S02]  /*d940*/  FMNMX.FTZ R2, R194, R0, !PT ;  /* 0x00000000c2027209 */ /* 0x000fe40007810000 */
[----:B------:R-:W-:Y:S02]  /*d950*/  FMNMX.FTZ R0, R182, R3, !PT ;  /* 0x00000003b6007209 */ /* 0x000fe40007810000 */
[----:B------:R-:W-:Y:S02]  /*d960*/  FSEL R188, R17, -INF , P4 ;  /* 0xff80000011bc7808 */ /* 0x000fe40002000000 */
[----:B------:R-:W-:Y:S01]  /*d970*/  FMNMX.FTZ R4, R153, R4, !PT ;  /* 0x0000000499047209 */ /* 0x000fe20007810000 */
[----:B------:R-:W1:Y:S01]  /*d980*/  SHFL.BFLY PT, R6, R0, 0x2, 0x1f ;  /* 0x0c401f0000067f89 */ /* 0x000e6200000e0000 */
[----:B------:R-:W-:-:S02]  /*d990*/  FMNMX.FTZ R5, R32, R33, !PT ;  /* 0x0000002120057209 */ /* 0x000fc40007810000 */
[----:B------:R-:W-:Y:S01]  /*d9a0*/  FMNMX.FTZ R2, R188, R2, !PT ;  /* 0x00000002bc027209 */ /* 0x000fe20007810000 */
[----:B------:R-:W-:Y:S01]  /*d9b0*/  LDSM.16.MT88.4 R16, [R201] ;  /* 0x00000000c910783b */ /* 0x000fe20000004200 */
[----:B------:R-:W-:Y:S02]  /*d9c0*/  FMNMX.FTZ R3, R154, R4, !PT ;  /* 0x000000049a037209 */ /* 0x000fe40007810000 */
[----:B------:R-:W-:Y:S02]  /*d9d0*/  FMNMX.FTZ R4, R34, R5, !PT ;  /* 0x0000000522047209 */ /* 0x000fe40007810000 */
[----:B------:R-:W-:Y:S01]  /*d9e0*/  FSEL R151, R40, -INF , P6 ;  /* 0xff80000028977808 */ /* 0x000fe20003000000 */
[----:B------:R-:W2:Y:S01]  /*d9f0*/  SHFL.BFLY PT, R5, R2, 0x2, 0x1f ;  /* 0x0c401f0002057f89 */ /* 0x000ea200000e0000 */
[----:B------:R-:W-:Y:S02]  /*da00*/  FMNMX.FTZ R4, R35, R4, !PT ;  /* 0x0000000423047209 */ /* 0x000fe40007810000 */
[----:B------:R-:W-:-:S02]  /*da10*/  FSEL R139, R48, -INF , P5 ;  /* 0xff800000308b7808 */ /* 0x000fc40002800000 */
[----:B------:R-:W-:Y:S02]  /*da20*/  FMNMX.FTZ R3, R151, R3, !PT ;  /* 0x0000000397037209 */ /* 0x000fe40007810000 */
[----:B------:R-:W-:Y:S02]  /*da30*/  FMNMX.FTZ R4, R101, R4, !PT ;  /* 0x0000000465047209 */ /* 0x000fe40007810000 */
[----:B------:R-:W-:Y:S02]  /*da40*/  FSEL R187, R30, -INF , P3 ;  /* 0xff8000001ebb7808 */ /* 0x000fe40001800000 */
[----:B------:R-:W-:Y:S02]  /*da50*/  FMNMX.FTZ R3, R139, R3, !PT ;  /* 0x000000038b037209 */ /* 0x000fe40007810000 */
[----:B------:R-:W-:Y:S02]  /*da60*/  FMNMX.FTZ R4, R102, R4, !PT ;  /* 0x0000000466047209 */ /* 0x000fe40007810000 */
[----:B------:R-:W-:-:S02]  /*da70*/  FSEL R190, R29, -INF , P2 ;  /* 0xff8000001dbe7808 */ /* 0x000fc40001000000 */
[----:B------:R-:W-:Y:S01]  /*da80*/  FMNMX.FTZ R3, R187, R3, !PT ;  /* 0x00000003bb037209 */ /* 0x000fe20007810000 */
[----:B------:R-:W-:Y:S01]  /*da90*/  LDSM.16.MT88.4 R28, [R202] ;  /* 0x00000000ca1c783b */ /* 0x000fe20000004200 */
[----:B------:R-:W-:Y:S02]  /*daa0*/  FMNMX.FTZ R4, R103, R4, !PT ;  /* 0x0000000467047209 */ /* 0x000fe40007810000 */
[----:B------:R-:W-:Y:S02]  /*dab0*/  FSEL R197, R23, -INF , P0 ;  /* 0xff80000017c57808 */ /* 0x000fe40000000000 */
[----:B------:R-:W-:Y:S02]  /*dac0*/  FMNMX.FTZ R3, R190, R3, !PT ;  /* 0x00000003be037209 */ /* 0x000fe40007810000 */
[----:B------:R-:W-:Y:S02]  /*dad0*/  FMNMX.FTZ R4, R120, R4, !PT ;  /* 0x0000000478047209 */ /* 0x000fe40007810000 */
[----:B-1----:R-:W-:-:S02]  /*dae0*/  FMNMX.FTZ R0, R0, R6, !PT ;  /* 0x0000000600007209 */ /* 0x002fc40007810000 */
[----:B------:R-:W-:Y:S02]  /*daf0*/  FSEL R218, R22, -INF , P4 ;  /* 0xff80000016da7808 */ /* 0x000fe40002000000 */
[----:B------:R-:W-:Y:S01]  /*db00*/  FMNMX.FTZ R3, R197, R3, !PT ;  /* 0x00000003c5037209 */ /* 0x000fe20007810000 */
[----:B------:R-:W1:Y:S01]  /*db10*/  SHFL.BFLY PT, R6, R0, 0x1, 0x1f ;  /* 0x0c201f0000067f89 */ /* 0x000e6200000e0000 */
[----:B------:R-:W-:Y:S02]  /*db20*/  FMNMX.FTZ R4, R134, R4, !PT ;  /* 0x0000000486047209 */ /* 0x000fe40007810000 */
[----:B------:R-:W-:Y:S02]  /*db30*/  FMNMX.FTZ R3, R218, R3, !PT ;  /* 0x00000003da037209 */ /* 0x000fe40007810000 */
[----:B--2---:R-:W-:Y:S02]  /*db40*/  FMNMX.FTZ R2, R2, R5, !PT ;  /* 0x0000000502027209 */ /* 0x004fe40007810000 */
[----:B------:R-:W-:Y:S01]  /*db50*/  FMNMX.FTZ R4, R137, R4, !PT ;  /* 0x0000000489047209 */ /* 0x000fe20007810000 */
[----:B------:R-:W2:Y:S01]  /*db60*/  SHFL.BFLY PT, R5, R3, 0x2, 0x1f ;  /* 0x0c401f0003057f89 */ /* 0x000ea200000e0000 */
[----:B------:R-:W-:-:S02]  /*db70*/  FSEL R149, R58, -INF , P6 ;  /* 0xff8000003a957808 */ /* 0x000fc40003000000 */
[----:B------:R-:W-:Y:S01]  /*db80*/  FMNMX.FTZ R4, R138, R4, !PT ;  /* 0x000000048a047209 */ /* 0x000fe20007810000 */
[----:B------:R-:W3:Y:S01]  /*db90*/  SHFL.BFLY PT, R7, R2, 0x1, 0x1f ;  /* 0x0c201f0002077f89 */ /* 0x000ee200000e0000 */
[----:B------:R-:W-:Y:S02]  /*dba0*/  FSEL R150, R54, -INF , P5 ;  /* 0xff80000036967808 */ /* 0x000fe40002800000 */
[----:B------:R-:W-:Y:S02]  /*dbb0*/  FMNMX.FTZ R4, R144, R4, !PT ;  /* 0x0000000490047209 */ /* 0x000fe40007810000 */
[----:B------:R-:W-:Y:S02]  /*dbc0*/  FSEL R195, R45, -INF , P3 ;  /* 0xff8000002dc37808 */ /* 0x000fe40001800000 */
[----:B------:R-:W-:Y:S02]  /*dbd0*/  FMNMX.FTZ R4, R217, R4, !PT ;  /* 0x00000004d9047209 */ /* 0x000fe40007810000 */
[----:B------:R-:W-:-:S02]  /*dbe0*/  FSEL R189, R44, -INF , P2 ;  /* 0xff8000002cbd7808 */ /* 0x000fc40001000000 */
[----:B------:R-:W-:Y:S02]  /*dbf0*/  FMNMX.FTZ R4, R191, R4, !PT ;  /* 0x00000004bf047209 */ /* 0x000fe40007810000 */
[----:B-1----:R-:W-:Y:S02]  /*dc00*/  FMNMX.FTZ R70, R0, R6, !PT ;  /* 0x0000000600467209 */ /* 0x002fe40007810000 */
[----:B------:R-:W-:Y:S02]  /*dc10*/  FMNMX.FTZ R4, R149, R4, !PT ;  /* 0x0000000495047209 */ /* 0x000fe40007810000 */
[----:B------:R-:W-:Y:S02]  /*dc20*/  FSETP.NEU.FTZ.AND P2, PT, R70, -INF , PT ;  /* 0xff8000004600780b */ /* 0x000fe40003f5d000 */
[----:B------:R-:W-:Y:S02]  /*dc30*/  FMNMX.FTZ R0, R150, R4, !PT ;  /* 0x0000000496007209 */ /* 0x000fe40007810000 */
[----:B--2---:R-:W-:-:S02]  /*dc40*/  FMNMX.FTZ R5, R3, R5, !PT ;  /* 0x0000000503057209 */ /* 0x004fc40007810000 */
[----:B------:R-:W-:Y:S02]  /*dc50*/  FMNMX.FTZ R0, R195, R0, !PT ;  /* 0x00000000c3007209 */ /* 0x000fe40007810000 */
[----:B---3--:R-:W-:Y:S01]  /*dc60*/  FMNMX.FTZ R68, R2, R7, !PT ;  /* 0x0000000702447209 */ /* 0x008fe20007810000 */
[----:B------:R-:W-:Y:S01]  /*dc70*/  FMUL.FTZ R2, R70, c[0x0][0x2d0] ;  /* 0x0000b40046027a20 */ /* 0x000fe20000410000 */
[----:B------:R-:W-:Y:S01]  /*dc80*/  FSEL R219, R42, -INF , P0 ;  /* 0xff8000002adb7808 */ /* 0x000fe20000000000 */
[----:B------:R-:W1:Y:S01]  /*dc90*/  SHFL.BFLY PT, R8, R5, 0x1, 0x1f ;  /* 0x0c201f0005087f89 */ /* 0x000e6200000e0000 */
[----:B------:R-:W-:Y:S01]  /*dca0*/  FMNMX.FTZ R0, R189, R0, !PT ;  /* 0x00000000bd007209 */ /* 0x000fe20007810000 */
[----:B------:R-:W-:Y:S01]  /*dcb0*/  FMUL.FTZ R3, R68, c[0x0][0x2d0] ;  /* 0x0000b40044037a20 */ /* 0x000fe20000410000 */
[----:B------:R-:W-:Y:S02]  /*dcc0*/  FSEL R4, R2, RZ, P2 ;  /* 0x000000ff02047208 */ /* 0x000fe40001000000 */
[----:B------:R-:W-:-:S02]  /*dcd0*/  FSEL R220, R43, -INF , P4 ;  /* 0xff8000002bdc7808 */ /* 0x000fc40002000000 */
[----:B------:R-:W-:Y:S01]  /*dce0*/  FMNMX.FTZ R2, R219, R0, !PT ;  /* 0x00000000db027209 */ /* 0x000fe20007810000 */
[----:B------:R-:W-:Y:S01]  /*dcf0*/  FFMA.FTZ R0, R9, c[0x0][0x2d0], -R4 ;  /* 0x0000b40009007a23 */ /* 0x000fe20000010804 */
[----:B------:R-:W-:Y:S01]  /*dd00*/  FSETP.NEU.FTZ.AND P0, PT, R68, -INF , PT ;  /* 0xff8000004400780b */ /* 0x000fe20003f1d000 */
[----:B------:R-:W-:Y:S01]  /*dd10*/  LDSM.16.MT88.4 R40, [R204] ;  /* 0x00000000cc28783b */ /* 0x000fe20000004200 */
[----:B------:R-:W-:Y:S01]  /*dd20*/  FMNMX.FTZ R6, R220, R2, !PT ;  /* 0x00000002dc067209 */ /* 0x000fe20007810000 */
[----:B------:R2:W-:Y:S01]  /*dd30*/  MUFU.EX2 R239, R0 ;  /* 0x0000000000ef7308 */ /* 0x0005e20000000800 */
[----:B------:R-:W-:-:S03]  /*dd40*/  FSEL R3, R3, RZ, P0 ;  /* 0x000000ff03037208 */ /* 0x000fc60000000000 */
[----:B------:R-:W3:Y:S01]  /*dd50*/  SHFL.BFLY PT, R7, R6, 0x2, 0x1f ;  /* 0x0c401f0006077f89 */ /* 0x000ee200000e0000 */
[----:B-1----:R-:W-:Y:S01]  /*dd60*/  FMNMX.FTZ R2, R5, R8, !PT ;  /* 0x0000000805027209 */ /* 0x002fe20007810000 */
[--C-:B------:R-:W-:Y:S02]  /*dd70*/  FFMA.FTZ R5, R12, c[0x0][0x2d0], -R3.reuse ;  /* 0x0000b4000c057a23 */ /* 0x100fe40000010803 */
[----:B--2---:R-:W-:Y:S02]  /*dd80*/  FFMA.FTZ R0, R10, c[0x0][0x2d0], -R3 ;  /* 0x0000b4000a007a23 */ /* 0x004fe40000010803 */
[----:B------:R1:W-:Y:S01]  /*dd90*/  MUFU.EX2 R240, R5 ;  /* 0x0000000500f07308 */ /* 0x0003e20000000800 */
[----:B------:R-:W-:-:S07]  /*dda0*/  FSETP.NEU.FTZ.AND P0, PT, R2, -INF , PT ;  /* 0xff8000000200780b */ /* 0x000fce0003f1d000 */
[----:B------:R2:W-:Y:S01]  /*ddb0*/  MUFU.EX2 R238, R0 ;  /* 0x0000000000ee7308 */ /* 0x0005e20000000800 */
[----:B-1----:R-:W-:-:S07]  /*ddc0*/  FFMA.FTZ R5, R13, c[0x0][0x2d0], -R3 ;  /* 0x0000b4000d057a23 */ /* 0x002fce0000010803 */
[----:B------:R3:W1:Y:S01]  /*ddd0*/  MUFU.EX2 R241, R5 ;  /* 0x0000000500f17308 */ /* 0x0006620000000800 */
[----:B--2---:R-:W-:-:S07]  /*dde0*/  FFMA.FTZ R0, R11, c[0x0][0x2d0], -R3 ;  /* 0x0000b4000b007a23 */ /* 0x004fce0000010803 */
[----:B------:R2:W4:Y:S01]  /*ddf0*/  MUFU.EX2 R237, R0 ;  /* 0x0000000000ed7308 */ /* 0x0005220000000800 */
[----:B---3--:R-:W-:Y:S02]  /*de00*/  FMNMX.FTZ R5, R6, R7, !PT ;  /* 0x0000000706057209 */ /* 0x008fe40007810000 */
[----:B-1----:R-:W-:-:S03]  /*de10*/  F2FP.BF16.PACK_AB R10, R241, R240 ;  /* 0x000000f0f10a723e */ /* 0x002fc600000010ff */
[----:B------:R-:W1:Y:S01]  /*de20*/  SHFL.BFLY PT, R7, R5, 0x1, 0x1f ;  /* 0x0c201f0005077f89 */ /* 0x000e6200000e0000 */
[----:B--2---:R-:W-:Y:S01]  /*de30*/  FMUL.FTZ R0, R2, c[0x0][0x2d0] ;  /* 0x0000b40002007a20 */ /* 0x004fe20000410000 */
[----:B----4-:R-:W-:-:S04]  /*de40*/  F2FP.BF16.PACK_AB R8, R237, R238 ;  /* 0x000000eeed08723e */ /* 0x010fc800000010ff */
[----:B------:R-:W-:-:S05]  /*de50*/  FSEL R0, R0, RZ, P0 ;  /* 0x000000ff00007208 */ /* 0x000fca0000000000 */
[----:B------:R-:W-:-:S04]  /*de60*/  FFMA.FTZ R6, R14, c[0x0][0x2d0], -R0 ;  /* 0x0000b4000e067a23 */ /* 0x000fc80000010800 */
[----:B------:R2:W-:Y:S01]  /*de70*/  MUFU.EX2 R234, R6 ;  /* 0x0000000600ea7308 */ /* 0x0005e20000000800 */
[----:B-1----:R-:W-:Y:S01]  /*de80*/  FMNMX.FTZ R69, R5, R7, !PT ;  /* 0x0000000705457209 */ /* 0x002fe20007810000 */
[----:B------:R-:W-:-:S03]  /*de90*/  FFMA.FTZ R5, R26, c[0x0][0x2d0], -R4 ;  /* 0x0000b4001a057a23 */ /* 0x000fc60000010804 */
[----:B------:R-:W-:-:S03]  /*dea0*/  FSETP.NEU.FTZ.AND P0, PT, R69, -INF , PT ;  /* 0xff8000004500780b */ /* 0x000fc60003f1d000 */
[----:B------:R-:W-:Y:S01]  /*deb0*/  MUFU.EX2 R227, R5 ;  /* 0x0000000500e37308 */ /* 0x000fe20000000800 */
[----:B--2---:R-:W-:-:S07]  /*dec0*/  FFMA.FTZ R6, R15, c[0x0][0x2d0], -R0 ;  /* 0x0000b4000f067a23 */ /* 0x004fce0000010800 */
[----:B------:R1:W2:Y:S02]  /*ded0*/  MUFU.EX2 R233, R6 ;  /* 0x0000000600e97308 */ /* 0x0002a40000000800 */
[--C-:B-1----:R-:W-:Y:S01]  /*dee0*/  FFMA.FTZ R6, R20, c[0x0][0x2d0], -R0.reuse ;  /* 0x0000b40014067a23 */ /* 0x102fe20000010800 */
[----:B--2---:R-:W-:Y:S01]  /*def0*/  F2FP.BF16.PACK_AB R9, R233, R234 ;  /* 0x000000eae909723e */ /* 0x004fe200000010ff */
[----:B------:R-:W1:Y:S04]  /*df00*/  LDSM.16.MT88.4 R20, [R205] ;  /* 0x00000000cd14783b */ /* 0x000e680000004200 */
[----:B------:R2:W-:Y:S02]  /*df10*/  MUFU.EX2 R235, R6 ;  /* 0x0000000600eb7308 */ /* 0x0005e40000000800 */
[----:B--2---:R-:W-:-:S06]  /*df20*/  FFMA.FTZ R6, R24, c[0x0][0x2d0], -R0 ;  /* 0x0000b40018067a23 */ /* 0x004fcc0000010800 */
[----:B------:R2:W3:Y:S02]  /*df30*/  MUFU.EX2 R236, R6 ;  /* 0x0000000600ec7308 */ /* 0x0004e40000000800 */
[----:B--2---:R-:W-:Y:S01]  /*df40*/  FFMA.FTZ R6, R25, c[0x0][0x2d0], -R4 ;  /* 0x0000b40019067a23 */ /* 0x004fe20000010804 */
[----:B---3--:R-:W-:-:S05]  /*df50*/  F2FP.BF16.PACK_AB R11, R236, R235 ;  /* 0x000000ebec0b723e */ /* 0x008fca00000010ff */
[----:B------:R2:W3:Y:S02]  /*df60*/  MUFU.EX2 R228, R6 ;  /* 0x0000000600e47308 */ /* 0x0004e40000000800 */
[C---:B------:R-:W-:Y:S08]  /*df70*/  HMMA.16816.F32.BF16 R80, R8.reuse, R16, RZ ;  /* 0x000000100850723c */ /* 0x040ff000000418ff */
[----:B------:R-:W-:Y:S01]  /*df80*/  HMMA.16816.F32.BF16 R64, R8, R18, RZ ;  /* 0x000000120840723c */ /* 0x000fe200000418ff */
[----:B--2---:R-:W-:Y:S01]  /*df90*/  FMUL.FTZ R6, R69, c[0x0][0x2d0] ;  /* 0x0000b40045067a20 */ /* 0x004fe20000410000 */
[----:B---3--:R-:W-:-:S06]  /*dfa0*/  F2FP.BF16.PACK_AB R12, R228, R239 ;  /* 0x000000efe40c723e */ /* 0x008fcc00000010ff */
[C---:B-1----:R-:W-:Y:S01]  /*dfb0*/  HMMA.16816.F32.BF16 R76, R8.reuse, R20, RZ ;  /* 0x00000014084c723c */ /* 0x042fe200000418ff */
        /* <DEDUP_REMOVED lines=355> */
.L_x_314:
[----:B------:R-:W5:Y:S01]  /*f5f0*/  LDL R2, [R1+0x2c] ;  /* 0x00002c0001027983 */ /* 0x000f620000100800 */
[----:B------:R-:W-:Y:S04]  /*f600*/  DEPBAR.LE SB0, 0x0 ;  /* 0x000080000000791a */ /* 0x000fe80000000000 */
[----:B------:R-:W5:Y:S01]  /*f610*/  LDL.64 R172, [R1+0x18] ;  /* 0x0000180001ac7983 */ /* 0x000f620000100a00 */
[----:B------:R-:W-:Y:S01]  /*f620*/  WARPSYNC 0xffffffff ;  /* 0xffffffff00007948 */ /* 0x000fe20003800000 */
[----:B--2---:R-:W-:Y:S04]  /*f630*/  SHF.R.S32.HI R0, RZ, 0x1f, R217 ;  /* 0x0000001fff007819 */ /* 0x004fe800000114d9 */
[----:B------:R-:W-:Y:S01]  /*f640*/  BAR.SYNC.DEFER_BLOCKING 0x0 ;  /* 0x0000000000007b1d */ /* 0x000fe20000010000 */
[----:B------:R-:W-:Y:S04]  /*f650*/  IMAD R0, R0, c[0x0][0x208], RZ ;  /* 0x0000820000007a24 */ /* 0x000fe800078e02ff */
[C---:B------:R-:W-:Y:S03]  /*f660*/  IMAD R0, R217.reuse, c[0x0][0x20c], R0 ;  /* 0x00008300d9007a24 */ /* 0x040fe600078e0200 */
        /* <DEDUP_REMOVED lines=37> */
[----:B------:R-:W-:Y:S03]  /*f8c0*/  MOV R173, R2 ;  /* 0x0000000200ad7202 */ /* 0x000fe60000000f00 */
[----:B------:R-:W-:Y:S01]  /*f8d0*/  IMAD.WIDE.U32 R160, R217, c[0x0][0x208], RZ ;  /* 0x00008200d9a07a25 */ /* 0x000fe200078e00ff */
[-C--:B------:R-:W-:Y:S01]  /*f8e0*/  HMMA.16816.F32.BF16 R12, R164, R162.reuse, R12 ;  /* 0x000000a2a40c723c */ /* 0x080fe2000004180c */
[----:B------:R-:W-:Y:S03]  /*f8f0*/  MOV R2, c[0x0][0x208] ;  /* 0x0000820000027a02 */ /* 0x000fe60000000f00 */
[----:B------:R-:W-:Y:S01]  /*f900*/  IADD3 R0, R161, R0, RZ ;  /* 0x00000000a1007210 */ /* 0x000fe20007ffe0ff */
[----:B------:R-:W-:Y:S01]  /*f910*/  IMAD.WIDE.U32 R172, R160, 0x50, R172 ;  /* 0x00000050a0ac7825 */ /* 0x000fe200078e00ac */
[----:B------:R-:W-:Y:S02]  /*f920*/  SHF.L.U32 R87, R2, 0x5, RZ ;  /* 0x0000000502577819 */ /* 0x000fe400000006ff */
[C---:B------:R-:W-:Y:S01]  /*f930*/  HMMA.16816.F32.BF16 R16, R156.reuse, R162, R16 ;  /* 0x000000a29c10723c */ /* 0x040fe20000041810 */
[----:B------:R-:W3:Y:S03]  /*f940*/  LDSM.16.M88.4 R160, [R213] ;  /* 0x00000000d5a0783b */ /* 0x000ee60000000200 */
[----:B------:R-:W-:Y:S01]  /*f950*/  IMAD R0, R0, 0x50, RZ ;  /* 0x0000005000007824 */ /* 0x000fe200078e02ff */
[----:B------:R-:W-:Y:S03]  /*f960*/  LEA R180, P0, R172, c[0x0][0x1f8], 0x1 ;  /* 0x00007e00acb47a11 */ /* 0x000fe600078008ff */
[-C--:B------:R-:W-:Y:S04]  /*f970*/  HMMA.16816.F32.BF16 R20, R156, R168.reuse, R20 ;  /* 0x000000a89c14723c */ /* 0x080fe80000041814 */
[----:B------:R-:W-:Y:S02]  /*f980*/  IADD3 R0, R173, R0, RZ ;  /* 0x00000000ad007210 */ /* 0x000fe40007ffe0ff */
[-C--:B------:R-:W-:Y:S02]  /*f990*/  IADD3 R178, P2, R180, R87.reuse, RZ ;  /* 0x00000057b4b27210 */ /* 0x080fe40007f5e0ff */
[C---:B------:R-:W-:Y:S04]  /*f9a0*/  HMMA.16816.F32.BF16 R24, R164.reuse, R168, R24 ;  /* 0x000000a8a418723c */ /* 0x040fe80000041818 */
[----:B------:R-:W-:Y:S02]  /*f9b0*/  LEA.HI.X R181, R172, c[0x0][0x1fc], R0, 0x1, P0 ;  /* 0x00007f00acb57a11 */ /* 0x000fe400000f0c00 */
[----:B------:R-:W4:Y:S01]  /*f9c0*/  LDSM.16.M88.4 R172, [R212] ;  /* 0x00000000d4ac783b */ /* 0x000f220000000200 */
[----:B------:R-:W-:Y:S01]  /*f9d0*/  MOV R168, 0x5 ;  /* 0x0000000500a87802 */ /* 0x000fe20000000f00 */
[-C--:B------:R-:W-:Y:S04]  /*f9e0*/  HMMA.16816.F32.BF16 R28, R164, R170.reuse, R28 ;  /* 0x000000aaa41c723c */ /* 0x080fe8000004181c */
[----:B------:R-:W-:Y:S02]  /*f9f0*/  SHF.L.U64.HI R2, R2, R168, c[0x0][0x20c] ;  /* 0x0000830002027619 */ /* 0x000fe400000102a8 */
[----:B------:R-:W-:Y:S01]  /*fa00*/  @!PT LDS RZ, [RZ] ;  /* 0x00000000fffff984 */ /* 0x000fe20000000800 */
[----:B------:R-:W-:Y:S01]  /*fa10*/  @!PT LDS RZ, [RZ] ;  /* 0x00000000fffff984 */ /* 0x000fe20000000800 */
[----:B------:R-:W-:Y:S01]  /*fa20*/  @!PT LDS RZ, [RZ] ;  /* 0x00000000fffff984 */ /* 0x000fe20000000800 */
[----:B------:R5:W-:Y:S01]  /*fa30*/  LDGSTS.E.BYPASS.LTC128B.128 [R216+0x100], [R180.64], !P1 ;  /* 0x00100000b4d87fae */ /* 0x000be2000c901d48 */
[-C--:B------:R-:W-:Y:S01]  /*fa40*/  IADD3 R176, P0, R178, R87.reuse, RZ ;  /* 0x00000057b2b07210 */ /* 0x080fe20007f1e0ff */
[C---:B------:R-:W-:Y:S04]  /*fa50*/  HMMA.16816.F32.BF16 R32, R156.reuse, R170, R32 ;  /* 0x000000aa9c20723c */ /* 0x040fe80000041820 */
[-C--:B------:R-:W-:Y:S02]  /*fa60*/  IADD3.X R179, R181, R2.reuse, RZ, P2, !PT ;  /* 0x00000002b5b37210 */ /* 0x080fe400017fe4ff */
[-C--:B------:R-:W-:Y:S02]  /*fa70*/  IADD3 R168, P2, R176, R87.reuse, RZ ;  /* 0x00000057b0a87210 */ /* 0x080fe40007f5e0ff */
[-C--:B-1----:R-:W-:Y:S01]  /*fa80*/  HMMA.16816.F32.BF16 R36, R156, R152.reuse, R36 ;  /* 0x000000989c24723c */ /* 0x082fe20000041824 */
[----:B------:R1:W-:Y:S03]  /*fa90*/  LDGSTS.E.BYPASS.LTC128B.128 [R216+0x900], [R178.64], !P1 ;  /* 0x00900000b2d87fae */ /* 0x0003e6000c901d48 */
[-C--:B------:R-:W-:Y:S02]  /*faa0*/  IADD3.X R177, R179, R2.reuse, RZ, P0, !PT ;  /* 0x00000002b3b17210 */ /* 0x080fe400007fe4ff */
[----:B------:R-:W-:Y:S02]  /*fab0*/  IADD3 R170, P0, R168, R87, RZ ;  /* 0x00000057a8aa7210 */ /* 0x000fe40007f1e0ff */
[C---:B------:R-:W-:Y:S01]  /*fac0*/  HMMA.16816.F32.BF16 R40, R164.reuse, R152, R40 ;  /* 0x00000098a428723c */ /* 0x040fe20000041828 */
[----:B------:R1:W-:Y:S03]  /*fad0*/  LDGSTS.E.BYPASS.LTC128B.128 [R216+0x1100], [R176.64], !P1 ;  /* 0x01100000b0d87fae */ /* 0x0003e6000c901d48 */
[-C--:B------:R-:W-:Y:S04]  /*fae0*/  IADD3.X R169, R177, R2.reuse, RZ, P2, !PT ;  /* 0x00000002b1a97210 */ /* 0x080fe800017fe4ff */
[-C--:B------:R-:W-:Y:S01]  /*faf0*/  HMMA.16816.F32.BF16 R44, R164, R154.reuse, R44 ;  /* 0x0000009aa42c723c */ /* 0x080fe2000004182c */
[----:B------:R4:W-:Y:S03]  /*fb00*/  LDGSTS.E.BYPASS.LTC128B.128 [R216+0x1900], [R168.64], !P1 ;  /* 0x01900000a8d87fae */ /* 0x0009e6000c901d48 */
[----:B------:R-:W-:Y:S04]  /*fb10*/  IADD3.X R171, R169, R2, RZ, P0, !PT ;  /* 0x00000002a9ab7210 */ /* 0x000fe800007fe4ff */
[C---:B------:R-:W-:Y:S01]  /*fb20*/  HMMA.16816.F32.BF16 R48, R156.reuse, R154, R48 ;  /* 0x0000009a9c30723c */ /* 0x040fe20000041830 */
[----:B------:R4:W-:Y:S07]  /*fb30*/  LDGSTS.E.BYPASS.LTC128B.128 [R216+0x2100], [R170.64], !P1 ;  /* 0x02100000aad87fae */ /* 0x0009ee000c901d48 */
[-C--:B---3--:R-:W-:Y:S01]  /*fb40*/  HMMA.16816.F32.BF16 R52, R156, R160.reuse, R52 ;  /* 0x000000a09c34723c */ /* 0x088fe20000041834 */
[----:B-----5:R-:W-:Y:S07]  /*fb50*/  LDSM.16.M88.4 R180, [R208+0x2000] ;  /* 0x00200000d0b4783b */ /* 0x020fee0000000200 */
[C---:B------:R-:W-:Y:S01]  /*fb60*/  HMMA.16816.F32.BF16 R56, R164.reuse, R160, R56 ;  /* 0x000000a0a438723c */ /* 0x040fe20000041838 */
[----:B-1----:R-:W-:Y:S07]  /*fb70*/  LDSM.16.M88.4 R176, [R206] ;  /* 0x00000000ceb0783b */ /* 0x002fee0000000200 */
[-C--:B------:R-:W-:Y:S01]  /*fb80*/  HMMA.16816.F32.BF16 R60, R164, R162.reuse, R60 ;  /* 0x000000a2a43c723c */ /* 0x080fe2000004183c */
[----:B------:R-:W-:Y:S07]  /*fb90*/  LDSM.16.M88.4 R184, [R206+0x800] ;  /* 0x00080000ceb8783b */ /* 0x000fee0000000200 */
[C---:B------:R-:W-:Y:S01]  /*fba0*/  HMMA.16816.F32.BF16 R64, R156.reuse, R162, R64 ;  /* 0x000000a29c40723c */ /* 0x040fe20000041840 */
[----:B----4-:R-:W1:Y:S07]  /*fbb0*/  LDSM.16.M88.4 R168, [R208] ;  /* 0x00000000d0a8783b */ /* 0x010e6e0000000200 */
[-C--:B------:R-:W-:Y:S01]  /*fbc0*/  HMMA.16816.F32.BF16 R68, R156, R172.reuse, R68 ;  /* 0x000000ac9c44723c */ /* 0x080fe20000041844 */
[----:B------:R-:W3:Y:S02]  /*fbd0*/  LDSM.16.M88.4 R152, [R206+0x1000] ;  /* 0x00100000ce98783b */ /* 0x000ee40000000200 */
[C---:B--2---:R-:W-:Y:S02]  /*fbe0*/  ISETP.GT.AND P0, PT, R217.reuse, R222, PT ;  /* 0x000000ded900720c */ /* 0x044fe40003f04270 */
[----:B------:R-:W-:Y:S03]  /*fbf0*/  IADD3 R217, R217, -0x1, RZ ;  /* 0xffffffffd9d97810 */ /* 0x000fe60007ffe0ff */
[C---:B------:R-:W-:Y:S01]  /*fc00*/  HMMA.16816.F32.BF16 R72, R164.reuse, R172, R72 ;  /* 0x000000aca448723c */ /* 0x040fe20000041848 */
[----:B------:R-:W2:Y:S07]  /*fc10*/  LDSM.16.M88.4 R188, [R206+0x1800] ;  /* 0x00180000cebc783b */ /* 0x000eae0000000200 */
[-C--:B------:R-:W-:Y:S01]  /*fc20*/  HMMA.16816.F32.BF16 R76, R164, R174.reuse, R76 ;  /* 0x000000aea44c723c */ /* 0x080fe2000004184c */
[----:B------:R-:W4:Y:S07]  /*fc30*/  LDSM.16.M88.4 R192, [R206+0x2000] ;  /* 0x00200000cec0783b */ /* 0x000f2e0000000200 */
[----:B------:R-:W-:Y:S01]  /*fc40*/  HMMA.16816.F32.BF16 R80, R156, R174, R80 ;  /* 0x000000ae9c50723c */ /* 0x000fe20000041850 */
[----:B------:R-:W-:Y:S07]  /*fc50*/  LDSM.16.M88.4 R160, [R209] ;  /* 0x00000000d1a0783b */ /* 0x000fee0000000200 */
[-C--:B-1----:R-:W-:Y:S01]  /*fc60*/  HMMA.16816.F32.BF16 R4, R168, R176.reuse, R4 ;  /* 0x000000b0a804723c */ /* 0x082fe20000041804 */
[----:B------:R-:W1:Y:S07]  /*fc70*/  LDSM.16.M88.4 R196, [R203] ;  /* 0x00000000cbc4783b */ /* 0x000e6e0000000200 */
[C---:B------:R-:W-:Y:S01]  /*fc80*/  HMMA.16816.F32.BF16 R8, R180.reuse, R176, R8 ;  /* 0x000000b0b408723c */ /* 0x040fe20000041808 */
[----:B------:R-:W5:Y:S07]  /*fc90*/  LDSM.16.M88.4 R156, [R209+0x2000] ;  /* 0x00200000d19c783b */ /* 0x000f6e0000000200 */
[-C--:B------:R-:W-:Y:S01]  /*fca0*/  HMMA.16816.F32.BF16 R12, R180, R178.reuse, R12 ;  /* 0x000000b2b40c723c */ /* 0x080fe2000004180c */
[----:B------:R-:W0:Y:S07]  /*fcb0*/  LDGDEPBAR ;  /* 0x00000000000079af */ /* 0x000e2e0000000000 */
[C---:B------:R-:W-:Y:S08]  /*fcc0*/  HMMA.16816.F32.BF16 R16, R168.reuse, R178, R16 ;  /* 0x000000b2a810723c */ /* 0x040ff00000041810 */
        /* <DEDUP_REMOVED lines=8> */
[-C--:B--2---:R-:W-:Y:S08]  /*fd50*/  HMMA.16816.F32.BF16 R52, R168, R188.reuse, R52 ;  /* 0x000000bca834723c */ /* 0x084ff00000041834 */
[C---:B------:R-:W-:Y:S08]  /*fd60*/  HMMA.16816.F32.BF16 R56, R180.reuse, R188, R56 ;  /* 0x000000bcb438723c */ /* 0x040ff00000041838 */
[-C--:B------:R-:W-:Y:S08]  /*fd70*/  HMMA.16816.F32.BF16 R60, R180, R190.reuse, R60 ;  /* 0x000000beb43c723c */ /* 0x080ff0000004183c */
[C---:B------:R-:W-:Y:S08]  /*fd80*/  HMMA.16816.F32.BF16 R64, R168.reuse, R190, R64 ;  /* 0x000000bea840723c */ /* 0x040ff00000041840 */
[-C--:B----4-:R-:W-:Y:S08]  /*fd90*/  HMMA.16816.F32.BF16 R68, R168, R192.reuse, R68 ;  /* 0x000000c0a844723c */ /* 0x090ff00000041844 */
[C---:B------:R-:W-:Y:S08]  /*fda0*/  HMMA.16816.F32.BF16 R72, R180.reuse, R192, R72 ;  /* 0x000000c0b448723c */ /* 0x040ff00000041848 */
[-C--:B------:R-:W-:Y:S08]  /*fdb0*/  HMMA.16816.F32.BF16 R76, R180, R194.reuse, R76 ;  /* 0x000000c2b44c723c */ /* 0x080ff0000004184c */
[----:B------:R-:W-:Y:S08]  /*fdc0*/  HMMA.16816.F32.BF16 R80, R168, R194, R80 ;  /* 0x000000c2a850723c */ /* 0x000ff00000041850 */
[-C--:B-1----:R-:W-:Y:S08]  /*fdd0*/  HMMA.16816.F32.BF16 R4, R160, R196.reuse, R4 ;  /* 0x000000c4a004723c */ /* 0x082ff00000041804 */
[C---:B-----5:R-:W-:Y:S08]  /*fde0*/  HMMA.16816.F32.BF16 R8, R156.reuse, R196, R8 ;  /* 0x000000c49c08723c */ /* 0x060ff00000041808 */
        /* <DEDUP_REMOVED lines=11> */
[----:B------:R1:W-:Y:S02]  /*fea0*/  MUFU.TANH R169, R0 ;  /* 0x0000000000a97308 */ /* 0x0003e40000002400 */
[----:B-1----:R-:W-:Y:S02]  /*feb0*/  FMUL.FTZ R0, R7, c[0x0][0x320] ;  /* 0x0000c80007007a20 */ /* 0x002fe40000410000 */
[----:B------:R-:W1:Y:S06]  /*fec0*/  LDSM.16.M88.4 R4, [R203+0x800] ;  /* 0x00080000cb04783b */ /* 0x000e6c0000000200 */
[----:B------:R2:W-:Y:S02]  /*fed0*/  MUFU.TANH R167, R0 ;  /* 0x0000000000a77308 */ /* 0x0005e40000002400 */
[----:B--2---:R-:W-:Y:S08]  /*fee0*/  FMUL.FTZ R0, R8, c[0x0][0x320] ;  /* 0x0000c80008007a20 */ /* 0x004ff00000410000 */
[----:B------:R2:W3:Y:S01]  /*fef0*/  MUFU.TANH R173, R0 ;  /* 0x0000000000ad7308 */ /* 0x0004e20000002400 */
[-C--:B-1----:R-:W-:Y:S08]  /*ff00*/  HMMA.16816.F32.BF16 R20, R160, R4.reuse, R20 ;  /* 0x00000004a014723c */ /* 0x082ff00000041814 */
[C---:B------:R-:W-:Y:S04]  /*ff10*/  HMMA.16816.F32.BF16 R24, R156.reuse, R4, R24 ;  /* 0x000000049c18723c */ /* 0x040fe80000041818 */
[----:B--2---:R-:W-:Y:S02]  /*ff20*/  FMUL.FTZ R0, R9, c[0x0][0x320] ;  /* 0x0000c80009007a20 */ /* 0x004fe40000410000 */
[----:B------:R-:W1:Y:S02]  /*ff30*/  LDSM.16.M88.4 R8, [R203+0x1000] ;  /* 0x00100000cb08783b */ /* 0x000e640000000200 */
[-C--:B------:R-:W-:Y:S01]  /*ff40*/  HMMA.16816.F32.BF16 R28, R156, R6.reuse, R28 ;  /* 0x000000069c1c723c */ /* 0x080fe2000004181c */
[----:B------:R2:W4:Y:S07]  /*ff50*/  MUFU.TANH R168, R0 ;  /* 0x0000000000a87308 */ /* 0x00052e0000002400 */
[C---:B------:R-:W-:Y:S08]  /*ff60*/  HMMA.16816.F32.BF16 R32, R160.reuse, R6, R32 ;  /* 0x00000006a020723c */ /* 0x040ff00000041820 */
[----:B------:R-:W-:Y:S04]  /*ff70*/  FMUL.FTZ R4, R26, c[0x0][0x320] ;  /* 0x0000c8001a047a20 */ /* 0x000fe80000410000 */
[----:B------:R-:W-:Y:S01]  /*ff80*/  FMUL.FTZ R2, R27, c[0x0][0x320] ;  /* 0x0000c8001b027a20 */ /* 0x000fe20000410000 */
[----:B------:R5:W-:Y:S01]  /*ff90*/  MUFU.TANH R176, R4 ;  /* 0x0000000400b07308 */ /* 0x000be20000002400 */
[----:B--2---:R-:W-:Y:S09]  /*ffa0*/  FMUL.FTZ R0, R12, c[0x0][0x320] ;  /* 0x0000c8000c007a20 */ /* 0x004ff20000410000 */
[----:B------:R2:W2:Y:S10]  /*ffb0*/  MUFU.TANH R155, R0 ;  /* 0x00000000009b7308 */ /* 0x0004b40000002400 */
[----:B------:R3:W-:Y:S01]  /*ffc0*/  MUFU.TANH R178, R2 ;  /* 0x0000000200b27308 */ /* 0x0007e20000002400 */
[-C--:B-1----:R-:W-:Y:S01]  /*ffd0*/  HMMA.16816.F32.BF16 R36, R160, R8.reuse, R36 ;  /* 0x00000008a024723c */ /* 0x082fe20000041824 */
[----:B-----5:R-:W1:Y:S07]  /*ffe0*/  LDSM.16.M88.4 R4, [R203+0x1800] ;  /* 0x00180000cb04783b */ /* 0x020e6e0000000200 */
[C---:B------:R-:W-:Y:S04]  /*fff0*/  HMMA.16816.F32.BF16 R40, R156.reuse, R8, R40 ;  /* 0x000000089c28723c */ /* 0x040fe80000041828 */
[----:B--2---:R-:W-:Y:S04]  /*10000*/  FMUL.FTZ R0, R13, c[0x0][0x320] ;  /* 0x0000c8000d007a20 */ /* 0x004fe80000410000 */
[-C--:B------:R-:W-:Y:S01]  /*10010*/  HMMA.16816.F32.BF16 R44, R156, R10.reuse, R44 ;  /* 0x0000000a9c2c723c */ /* 0x080fe2000004182c */
[----:B------:R2:W5:Y:S07]  /*10020*/  MUFU.TANH R152, R0 ;  /* 0x0000000000987308 */ /* 0x00056e0000002400 */
[C---:B------:R-:W-:Y:S08]  /*10030*/  HMMA.16816.F32.BF16 R48, R160.reuse, R10, R48 ;  /* 0x0000000aa030723c */ /* 0x040ff00000041830 */
[----:B------:R-:W-:Y:S04]  /*10040*/  FMUL.FTZ R8, R41, c[0x0][0x320] ;  /* 0x0000c80029087a20 */ /* 0x000fe80000410000 */
[----:B------:R4:W-:Y:S01]  /*10050*/  MUFU.TANH R185, R8 ;  /* 0x0000000800b97308 */ /* 0x0009e20000002400 */
[----:B---3--:R-:W-:Y:S02]  /*10060*/  FMUL.FTZ R2, R42, c[0x0][0x320] ;  /* 0x0000c8002a027a20 */ /* 0x008fe40000410000 */
[----:B--2---:R-:W-:Y:S01]  /*10070*/  FMUL.FTZ R0, R14, c[0x0][0x320] ;  /* 0x0000c8000e007a20 */ /* 0x004fe20000410000 */
[-C--:B-1----:R-:W-:Y:S06]  /*10080*/  HMMA.16816.F32.BF16 R52, R160, R4.reuse, R52 ;  /* 0x00000004a034723c */ /* 0x082fec0000041834 */
[----:B------:R1:W-:Y:S02]  /*10090*/  MUFU.TANH R165, R0 ;  /* 0x0000000000a57308 */ /* 0x0003e40000002400 */
[C---:B------:R-:W-:Y:S08]  /*100a0*/  HMMA.16816.F32.BF16 R56, R156.reuse, R4, R56 ;  /* 0x000000049c38723c */ /* 0x040ff00000041838 */
[----:B------:R2:W-:Y:S01]  /*100b0*/  MUFU.TANH R186, R2 ;  /* 0x0000000200ba7308 */ /* 0x0005e20000002400 */
[-C--:B------:R-:W-:Y:S01]  /*100c0*/  HMMA.16816.F32.BF16 R60, R156, R6.reuse, R60 ;  /* 0x000000069c3c723c */ /* 0x080fe2000004183c */
[----:B----4-:R-:W3:Y:S01]  /*100d0*/  LDSM.16.M88.4 R8, [R203+0x2000] ;  /* 0x00200000cb08783b */ /* 0x010ee20000000200 */
[----:B------:R-:W-:Y:S06]  /*100e0*/  DEPBAR.LE SB0, 0x0 ;  /* 0x000080000000791a */ /* 0x000fec0000000000 */
[C---:B------:R-:W-:Y:S01]  /*100f0*/  HMMA.16816.F32.BF16 R64, R160.reuse, R6, R64 ;  /* 0x00000006a040723c */ /* 0x040fe20000041840 */
[----:B------:R-:W-:Y:S04]  /*10100*/  BAR.SYNC.DEFER_BLOCKING 0x0 ;  /* 0x0000000000007b1d */ /* 0x000fe80000010000 */
[----:B-1----:R-:W-:Y:S02]  /*10110*/  FMUL.FTZ R0, R15, c[0x0][0x320] ;  /* 0x0000c8000f007a20 */ /* 0x002fe40000410000 */
[----:B------:R-:W-:Y:S02]  /*10120*/  FMUL.FTZ R4, R56, c[0x0][0x320] ;  /* 0x0000c80038047a20 */ /* 0x000fe40000410000 */
[----:B------:R1:W-:Y:S03]  /*10130*/  MUFU.TANH R164, R0 ;  /* 0x0000000000a47308 */ /* 0x0003e60000002400 */
[----:B--2---:R-:W-:Y:S04]  /*10140*/  FMUL.FTZ R2, R57, c[0x0][0x320] ;  /* 0x0000c80039027a20 */ /* 0x004fe80000410000 */
[----:B------:R-:W-:Y:S03]  /*10150*/  FMUL.FTZ R7, R62, c[0x0][0x320] ;  /* 0x0000c8003e077a20 */ /* 0x000fe60000410000 */
[----:B------:R2:W-:Y:S10]  /*10160*/  MUFU.TANH R189, R4 ;  /* 0x0000000400bd7308 */ /* 0x0005f40000002400 */
[----:B------:R4:W-:Y:S01]  /*10170*/  MUFU.TANH R194, R2 ;  /* 0x0000000200c27308 */ /* 0x0009e20000002400 */
[----:B-1----:R-:W-:Y:S01]  /*10180*/  FMUL.FTZ R0, R16, c[0x0][0x320] ;  /* 0x0000c80010007a20 */ /* 0x002fe20000410000 */
[-C--:B---3--:R-:W-:Y:S08]  /*10190*/  HMMA.16816.F32.BF16 R68, R160, R8.reuse, R68 ;  /* 0x00000008a044723c */ /* 0x088ff00000041844 */
[----:B------:R1:W3:Y:S01]  /*101a0*/  MUFU.TANH R87, R0 ;  /* 0x0000000000577308 */ /* 0x0002e20000002400 */
[C---:B------:R-:W-:Y:S04]  /*101b0*/  HMMA.16816.F32.BF16 R72, R156.reuse, R8, R72 ;  /* 0x000000089c48723c */ /* 0x040fe80000041848 */
[----:B--2---:R-:W-:Y:S03]  /*101c0*/  FMNMX.FTZ R4, R173, R85, !PT ;  /* 0x00000055ad047209 */ /* 0x004fe60007810000 */
[----:B------:R-:W-:Y:S01]  /*101d0*/  FMUL.FTZ R8, R63, c[0x0][0x320] ;  /* 0x0000c8003f087a20 */ /* 0x000fe20000410000 */
[-C--:B------:R-:W-:Y:S01]  /*101e0*/  HMMA.16816.F32.BF16 R76, R156, R10.reuse, R76 ;  /* 0x0000000a9c4c723c */ /* 0x080fe2000004184c */
[----:B------:R-:W-:Y:S03]  /*101f0*/  MUFU.TANH R156, R7 ;  /* 0x00000007009c7308 */ /* 0x000fe60000002400 */
[----:B------:R-:W-:Y:S02]  /*10200*/  FMNMX.FTZ R4, R168, R4, !PT ;  /* 0x00000004a8047209 */ /* 0x000fe40007810000 */
[----:B----4-:R-:W-:Y:S02]  /*10210*/  FMNMX.FTZ R2, R166, R3, !PT ;  /* 0x00000003a6027209 */ /* 0x010fe40007810000 */
[----:B------:R-:W-:Y:S03]  /*10220*/  HMMA.16816.F32.BF16 R80, R160, R10, R80 ;  /* 0x0000000aa050723c */ /* 0x000fe60000041850 */
[----:B------:R-:W-:Y:S01]  /*10230*/  MUFU.TANH R157, R8 ;  /* 0x00000008009d7308 */ /* 0x000fe20000002400 */
[----:B------:R-:W-:Y:S01]  /*10240*/  FMNMX.FTZ R4, R155, R4, !PT ;  /* 0x000000049b047209 */ /* 0x000fe20007810000 */
[----:B-1----:R-:W-:Y:S01]  /*10250*/  FMUL.FTZ R0, R17, c[0x0][0x320] ;  /* 0x0000c80011007a20 */ /* 0x002fe20000410000 */
[----:B------:R-:W-:Y:S02]  /*10260*/  FMNMX.FTZ R2, R154, R2, !PT ;  /* 0x000000029a027209 */ /* 0x000fe40007810000 */
[----:B------:R-:W-:Y:S01]  /*10270*/  FMUL.FTZ R5, R73, c[0x0][0x320] ;  /* 0x0000c80049057a20 */ /* 0x000fe20000410000 */
[----:B-----5:R-:W-:Y:S03]  /*10280*/  FMNMX.FTZ R4, R152, R4, !PT ;  /* 0x0000000498047209 */ /* 0x020fe60007810000 */
[----:B---3--:R-:W-:Y:S01]  /*10290*/  FMNMX.FTZ R2, R87, R2, !PT ;  /* 0x0000000257027209 */ /* 0x008fe20007810000 */
[----:B------:R1:W2:Y:S03]  /*102a0*/  MUFU.TANH R14, R0 ;  /* 0x00000000000e7308 */ /* 0x0002a60000002400 */
[----:B------:R-:W-:Y:S07]  /*102b0*/  FMUL.FTZ R6, R76, c[0x0][0x320] ;  /* 0x0000c8004c067a20 */ /* 0x000fee0000410000 */
[----:B------:R3:W-:Y:S10]  /*102c0*/  MUFU.TANH R218, R5 ;  /* 0x0000000500da7308 */ /* 0x0007f40000002400 */
[----:B------:R4:W-:Y:S01]  /*102d0*/  MUFU.TANH R192, R6 ;  /* 0x0000000600c07308 */ /* 0x0009e20000002400 */
[----:B-1----:R-:W-:Y:S01]  /*102e0*/  FMUL.FTZ R0, R18, c[0x0][0x320] ;  /* 0x0000c80012007a20 */ /* 0x002fe20000410000 */
[----:B--2---:R-:W-:Y:S08]  /*102f0*/  FMNMX.FTZ R2, R14, R2, !PT ;  /* 0x000000020e027209 */ /* 0x004ff00007810000 */
[----:B------:R1:W-:Y:S01]  /*10300*/  MUFU.TANH R17, R0 ;  /* 0x0000000000117308 */ /* 0x0003e20000002400 */
[----:B---3--:R-:W-:Y:S09]  /*10310*/  FMUL.FTZ R5, R80, c[0x0][0x320] ;  /* 0x0000c80050057a20 */ /* 0x008ff20000410000 */
[----:B------:R2:W-:Y:S01]  /*10320*/  MUFU.TANH R195, R5 ;  /* 0x0000000500c37308 */ /* 0x0005e20000002400 */
[----:B----4-:R-:W-:Y:S09]  /*10330*/  FMUL.FTZ R6, R77, c[0x0][0x320] ;  /* 0x0000c8004d067a20 */ /* 0x010ff20000410000 */
[----:B------:R-:W-:Y:S01]  /*10340*/  MUFU.TANH R191, R6 ;  /* 0x0000000600bf7308 */ /* 0x000fe20000002400 */
[----:B-1----:R-:W-:Y:S09]  /*10350*/  FMUL.FTZ R0, R19, c[0x0][0x320] ;  /* 0x0000c80013007a20 */ /* 0x002ff20000410000 */
[----:B------:R1:W-:Y:S01]  /*10360*/  MUFU.TANH R16, R0 ;  /* 0x0000000000107308 */ /* 0x0003e20000002400 */
[----:B--2---:R-:W-:Y:S09]  /*10370*/  FMUL.FTZ R5, R81, c[0x0][0x320] ;  /* 0x0000c80051057a20 */ /* 0x004ff20000410000 */
[----:B------:R2:W-:Y:S01]  /*10380*/  MUFU.TANH R163, R5 ;  /* 0x0000000500a37308 */ /* 0x0005e20000002400 */
[----:B-1----:R-:W-:Y:S09]  /*10390*/  FMUL.FTZ R0, R20, c[0x0][0x320] ;  /* 0x0000c80014007a20 */ /* 0x002ff20000410000 */
[----:B------:R1:W3:Y:S01]  /*103a0*/  MUFU.TANH R19, R0 ;  /* 0x0000000000137308 */ /* 0x0002e20000002400 */
[----:B--2---:R-:W-:Y:S09]  /*103b0*/  FMUL.FTZ R5, R82, c[0x0][0x320] ;  /* 0x0000c80052057a20 */ /* 0x004ff20000410000 */
[----:B------:R2:W-:Y:S01]  /*103c0*/  MUFU.TANH R162, R5 ;  /* 0x0000000500a27308 */ /* 0x0005e20000002400 */
[----:B-1----:R-:W-:Y:S01]  /*103d0*/  FMUL.FTZ R0, R21, c[0x0][0x320] ;  /* 0x0000c80015007a20 */ /* 0x002fe20000410000 */
[----:B---3--:R-:W-:Y:S08]  /*103e0*/  FMNMX.FTZ R2, R19, R2, !PT ;  /* 0x0000000213027209 */ /* 0x008ff00007810000 */
[----:B------:R1:W3:Y:S01]  /*103f0*/  MUFU.TANH R20, R0 ;  /* 0x0000000000147308 */ /* 0x0002e20000002400 */
[----:B--2---:R-:W-:Y:S09]  /*10400*/  FMUL.FTZ R5, R83, c[0x0][0x320] ;  /* 0x0000c80053057a20 */ /* 0x004ff20000410000 */
[----:B------:R2:W-:Y:S01]  /*10410*/  MUFU.TANH R161, R5 ;  /* 0x0000000500a17308 */ /* 0x0005e20000002400 */
[----:B-1----:R-:W-:Y:S01]  /*10420*/  FMUL.FTZ R0, R22, c[0x0][0x320] ;  /* 0x0000c80016007a20 */ /* 0x002fe20000410000 */
[----:B---3--:R-:W-:Y:S08]  /*10430*/  FMNMX.FTZ R2, R20, R2, !PT ;  /* 0x0000000214027209 */ /* 0x008ff00007810000 */
[----:B------:R1:W-:Y:S01]  /*10440*/  MUFU.TANH R21, R0 ;  /* 0x0000000000157308 */ /* 0x0003e20000002400 */
[----:B--2---:R-:W-:Y:S04]  /*10450*/  FMNMX.FTZ R5, R171, R86, !PT ;  /* 0x00000056ab057209 */ /* 0x004fe80007810000 */
[----:B------:R-:W-:Y:S04]  /*10460*/  FMNMX.FTZ R5, R170, R5, !PT ;  /* 0x00000005aa057209 */ /* 0x000fe80007810000 */
[----:B------:R-:W-:Y:S01]  /*10470*/  FMNMX.FTZ R6, R165, R5, !PT ;  /* 0x00000005a5067209 */ /* 0x000fe20007810000 */
[----:B-1----:R-:W-:Y:S04]  /*10480*/  FMUL.FTZ R0, R23, c[0x0][0x320] ;  /* 0x0000c80017007a20 */ /* 0x002fe80000410000 */
        /* <DEDUP_REMOVED lines=104> */
[----:B------:R-:W-:Y:S05]  /*10b10*/  FMNMX.FTZ R2, R163, R2, !PT ;  /* 0x00000002a3027209 */ /* 0x000fea0007810000 */
[----:B------:R-:W2:Y:S01]  /*10b20*/  SHFL.BFLY PT, R9, R2, 0x2, 0x1f ;  /* 0x0c401f0002097f89 */ /* 0x000ea200000e0000 */
[----:B-1----:R-:W-:Y:S04]  /*10b30*/  FMUL.FTZ R0, R71, c[0x0][0x320] ;  /* 0x0000c80047007a20 */ /* 0x002fe80000410000 */
[----:B------:R1:W-:Y:S01]  /*10b40*/  MUFU.TANH R158, R0 ;  /* 0x00000000009e7308 */ /* 0x0003e20000002400 */
[----:B--2---:R-:W-:Y:S05]  /*10b50*/  FMNMX.FTZ R2, R2, R9, !PT ;  /* 0x0000000902027209 */ /* 0x004fea0007810000 */
[----:B------:R-:W2:Y:S01]  /*10b60*/  SHFL.BFLY PT, R9, R2, 0x1, 0x1f ;  /* 0x0c201f0002097f89 */ /* 0x000ea200000e0000 */
[----:B-1----:R-:W-:Y:S04]  /*10b70*/  FMUL.FTZ R0, R72, c[0x0][0x320] ;  /* 0x0000c80048007a20 */ /* 0x002fe80000410000 */
[----:B------:R1:W3:Y:S01]  /*10b80*/  MUFU.TANH R196, R0 ;  /* 0x0000000000c47308 */ /* 0x0002e20000002400 */
[----:B--2---:R-:W-:Y:S05]  /*10b90*/  FMNMX.FTZ R70, R2, R9, !PT ;  /* 0x0000000902467209 */ /* 0x004fea0007810000 */
[----:B------:R-:W-:Y:S04]  /*10ba0*/  FMUL.FTZ R153, R70, c[0x0][0x2d0] ;  /* 0x0000b40046997a20 */ /* 0x000fe80000410000 */
[----:B------:R-:W-:Y:S04]  /*10bb0*/  FFMA.FTZ R9, R12, c[0x0][0x2d0], -R153 ;  /* 0x0000b4000c097a23 */ /* 0x000fe80000010899 */
[----:B------:R-:W-:Y:S01]  /*10bc0*/  MUFU.EX2 R226, R9 ;  /* 0x0000000900e27308 */ /* 0x000fe20000000800 */
[----:B-1----:R-:W-:Y:S02]  /*10bd0*/  FMNMX.FTZ R0, R169, R84, !PT ;  /* 0x00000054a9007209 */ /* 0x002fe40007810000 */
[----:B---3--:R-:W-:Y:S02]  /*10be0*/  FMNMX.FTZ R5, R196, R4, !PT ;  /* 0x00000004c4057209 */ /* 0x008fe40007810000 */
[----:B------:R-:W-:Y:S02]  /*10bf0*/  FMNMX.FTZ R0, R167, R0, !PT ;  /* 0x00000000a7007209 */ /* 0x000fe40007810000 */
[----:B------:R-:W-:Y:S01]  /*10c00*/  FMNMX.FTZ R4, R164, R6, !PT ;  /* 0x00000006a4047209 */ /* 0x000fe20007810000 */
[----:B------:R-:W-:Y:S01]  /*10c10*/  FMUL.FTZ R6, R74, c[0x0][0x320] ;  /* 0x0000c8004a067a20 */ /* 0x000fe20000410000 */
[----:B------:R-:W-:Y:S02]  /*10c20*/  FMNMX.FTZ R0, R17, R0, !PT ;  /* 0x0000000011007209 */ /* 0x000fe40007810000 */
[----:B------:R-:W-:Y:S01]  /*10c30*/  FMNMX.FTZ R4, R176, R4, !PT ;  /* 0x00000004b0047209 */ /* 0x000fe20007810000 */
[----:B------:R1:W2:Y:S01]  /*10c40*/  MUFU.TANH R190, R6 ;  /* 0x0000000600be7308 */ /* 0x0002a20000002400 */
[----:B------:R-:W-:Y:S02]  /*10c50*/  FMNMX.FTZ R0, R16, R0, !PT ;  /* 0x0000000010007209 */ /* 0x000fe40007810000 */
        /* <DEDUP_REMOVED lines=10> */
[----:B------:R-:W-:Y:S01]  /*10d00*/  FMNMX.FTZ R5, R192, R5, !PT ;  /* 0x00000005c0057209 */ /* 0x000fe20007810000 */
[----:B-1----:R-:W-:Y:S01]  /*10d10*/  FMUL.FTZ R6, R75, c[0x0][0x320] ;  /* 0x0000c8004b067a20 */ /* 0x002fe20000410000 */
[----:B------:R-:W-:Y:S02]  /*10d20*/  FMNMX.FTZ R0, R183, R0, !PT ;  /* 0x00000000b7007209 */ /* 0x000fe40007810000 */
[----:B------:R-:W-:Y:S01]  /*10d30*/  FMNMX.FTZ R5, R191, R5, !PT ;  /* 0x00000005bf057209 */ /* 0x000fe20007810000 */
[----:B------:R1:W3:Y:S01]  /*10d40*/  MUFU.TANH R160, R6 ;  /* 0x0000000600a07308 */ /* 0x0002e20000002400 */
[----:B------:R-:W-:Y:S03]  /*10d50*/  FMNMX.FTZ R0, R180, R0, !PT ;  /* 0x00000000b4007209 */ /* 0x000fe60007810000 */
[----:B------:R-:W4:Y:S01]  /*10d60*/  SHFL.BFLY PT, R8, R5, 0x2, 0x1f ;  /* 0x0c401f0005087f89 */ /* 0x000f2200000e0000 */
[----:B------:R-:W-:Y:S04]  /*10d70*/  FMNMX.FTZ R0, R181, R0, !PT ;  /* 0x00000000b5007209 */ /* 0x000fe80007810000 */
[----:B------:R-:W-:Y:S04]  /*10d80*/  FMNMX.FTZ R0, R249, R0, !PT ;  /* 0x00000000f9007209 */ /* 0x000fe80007810000 */
[----:B------:R-:W-:Y:S04]  /*10d90*/  FMNMX.FTZ R0, R252, R0, !PT ;  /* 0x00000000fc007209 */ /* 0x000fe80007810000 */
[----:B------:R-:W-:Y:S04]  /*10da0*/  FMNMX.FTZ R0, R247, R0, !PT ;  /* 0x00000000f7007209 */ /* 0x000fe80007810000 */
[----:B------:R-:W-:Y:S02]  /*10db0*/  FMNMX.FTZ R0, R250, R0, !PT ;  /* 0x00000000fa007209 */ /* 0x000fe40007810000 */
[----:B-1----:R-:W-:Y:S02]  /*10dc0*/  FMNMX.FTZ R6, R188, R4, !PT ;  /* 0x00000004bc067209 */ /* 0x002fe40007810000 */
[----:B------:R-:W-:Y:S02]  /*10dd0*/  FMNMX.FTZ R0, R31, R0, !PT ;  /* 0x000000001f007209 */ /* 0x000fe40007810000 */
[----:B----4-:R-:W-:Y:S02]  /*10de0*/  FMNMX.FTZ R5, R5, R8, !PT ;  /* 0x0000000805057209 */ /* 0x010fe40007810000 */
[----:B------:R-:W-:Y:S03]  /*10df0*/  FMNMX.FTZ R0, R158, R0, !PT ;  /* 0x000000009e007209 */ /* 0x000fe60007810000 */
[----:B------:R-:W1:Y:S01]  /*10e00*/  SHFL.BFLY PT, R8, R5, 0x1, 0x1f ;  /* 0x0c201f0005087f89 */ /* 0x000e6200000e0000 */
[----:B------:R-:W-:Y:S04]  /*10e10*/  FMNMX.FTZ R0, R162, R0, !PT ;  /* 0x00000000a2007209 */ /* 0x000fe80007810000 */
[----:B------:R-:W-:Y:S05]  /*10e20*/  FMNMX.FTZ R0, R161, R0, !PT ;  /* 0x00000000a1007209 */ /* 0x000fea0007810000 */
[----:B------:R-:W4:Y:S01]  /*10e30*/  SHFL.BFLY PT, R7, R0, 0x2, 0x1f ;  /* 0x0c401f0000077f89 */ /* 0x000f2200000e0000 */
[----:B-1----:R-:W-:Y:S02]  /*10e40*/  FMNMX.FTZ R68, R5, R8, !PT ;  /* 0x0000000805447209 */ /* 0x002fe40007810000 */
[----:B------:R-:W-:Y:S03]  /*10e50*/  @P0 MOV R5, R219 ;  /* 0x000000db00050202 */ /* 0x000fe60000000f00 */
[----:B------:R-:W-:Y:S01]  /*10e60*/  FMUL.FTZ R159, R68, c[0x0][0x2d0] ;  /* 0x0000b400449f7a20 */ /* 0x000fe20000410000 */
[----:B----4-:R-:W-:Y:S01]  /*10e70*/  FMNMX.FTZ R4, R0, R7, !PT ;  /* 0x0000000700047209 */ /* 0x010fe20007810000 */
[----:B------:R-:W-:Y:S01]  /*10e80*/  FMUL.FTZ R7, R78, c[0x0][0x320] ;  /* 0x0000c8004e077a20 */ /* 0x000fe20000410000 */
[----:B------:R-:W-:Y:S03]  /*10e90*/  FMNMX.FTZ R0, R248, R6, !PT ;  /* 0x00000006f8007209 */ /* 0x000fe60007810000 */
[----:B------:R1:W4:Y:S01]  /*10ea0*/  MUFU.TANH R74, R7 ;  /* 0x00000007004a7308 */ /* 0x0003220000002400 */
[----:B------:R-:W-:Y:S04]  /*10eb0*/  FMNMX.FTZ R0, R251, R0, !PT ;  /* 0x00000000fb007209 */ /* 0x000fe80007810000 */
[----:B------:R-:W-:Y:S01]  /*10ec0*/  FMNMX.FTZ R6, R198, R0, !PT ;  /* 0x00000000c6067209 */ /* 0x000fe20007810000 */
[----:B------:R-:W-:Y:S03]  /*10ed0*/  FMUL.FTZ R0, R79, c[0x0][0x320] ;  /* 0x0000c8004f007a20 */ /* 0x000fe60000410000 */
[----:B------:R-:W-:Y:S01]  /*10ee0*/  FMNMX.FTZ R6, R32, R6, !PT ;  /* 0x0000000620067209 */ /* 0x000fe20007810000 */
[----:B------:R5:W2:Y:S01]  /*10ef0*/  MUFU.TANH R75, R0 ;  /* 0x00000000004b7308 */ /* 0x000aa20000002400 */
[----:B-1----:R-:W1:Y:S02]  /*10f00*/  SHFL.BFLY PT, R7, R4, 0x1, 0x1f ;  /* 0x0c201f0004077f89 */ /* 0x002e6400000e0000 */
[----:B-----5:R-:W-:Y:S04]  /*10f10*/  FMNMX.FTZ R0, R156, R6, !PT ;  /* 0x000000069c007209 */ /* 0x020fe80007810000 */
[----:B------:R-:W-:Y:S01]  /*10f20*/  FMNMX.FTZ R2, R157, R0, !PT ;  /* 0x000000009d027209 */ /* 0x000fe20007810000 */
[----:B------:R-:W-:Y:S03]  /*10f30*/  FADD.FTZ R0, -R70, R3 ;  /* 0x0000000346007221 */ /* 0x000fe60000010100 */
[----:B--2---:R-:W-:Y:S01]  /*10f40*/  FMNMX.FTZ R3, R190, R2, !PT ;  /* 0x00000002be037209 */ /* 0x004fe20007810000 */
[----:B------:R-:W-:Y:S03]  /*10f50*/  FMUL.FTZ R2, R0, c[0x0][0x2d0] ;  /* 0x0000b40000027a20 */ /* 0x000fe60000410000 */
[----:B---3--:R-:W-:Y:S01]  /*10f60*/  FMNMX.FTZ R0, R160, R3, !PT ;  /* 0x00000003a0007209 */ /* 0x008fe20007810000 */
[----:B------:R2:W3:Y:S01]  /*10f70*/  MUFU.EX2 R73, R2 ;  /* 0x0000000200497308 */ /* 0x0004e20000000800 */
[----:B-1----:R-:W-:Y:S01]  /*10f80*/  FMNMX.FTZ R69, R4, R7, !PT ;  /* 0x0000000704457209 */ /* 0x002fe20007810000 */
[--C-:B------:R-:W-:Y:S01]  /*10f90*/  FFMA.FTZ R4, R166, c[0x0][0x2d0], -R153.reuse ;  /* 0x0000b400a6047a23 */ /* 0x100fe20000010899 */
[----:B----4-:R-:W-:Y:S01]  /*10fa0*/  FMNMX.FTZ R0, R74, R0, !PT ;  /* 0x000000004a007209 */ /* 0x010fe20007810000 */
[----:B------:R-:W-:Y:S03]  /*10fb0*/  @P0 IMAD.WIDE.U32 R6, R217, c[0x0][0x1e0], RZ ;  /* 0x00007800d9060a25 */ /* 0x000fe600078e00ff */
[----:B------:R-:W-:Y:S03]  /*10fc0*/  FMNMX.FTZ R0, R75, R0, !PT ;  /* 0x000000004b007209 */ /* 0x000fe60007810000 */
[----:B------:R1:W-:Y:S02]  /*10fd0*/  MUFU.EX2 R238, R4 ;  /* 0x0000000400ee7308 */ /* 0x0003e40000000800 */
[----:B------:R-:W4:Y:S01]  /*10fe0*/  SHFL.BFLY PT, R3, R0, 0x2, 0x1f ;  /* 0x0c401f0000037f89 */ /* 0x000f2200000e0000 */
[----:B--2---:R-:W-:Y:S02]  /*10ff0*/  FADD.FTZ R2, -R69, R84 ;  /* 0x0000005445027221 */ /* 0x004fe40000010100 */
[C---:B---3--:R-:W-:Y:S02]  /*11000*/  FMUL.FTZ R33, R73.reuse, R117 ;  /* 0x0000007549217220 */ /* 0x048fe40000410000 */
[----:B------:R-:W-:Y:S02]  /*11010*/  FMUL.FTZ R2, R2, c[0x0][0x2d0] ;  /* 0x0000b40002027a20 */ /* 0x000fe40000410000 */
[C---:B------:R-:W-:Y:S02]  /*11020*/  FMUL.FTZ R48, R73.reuse, R132 ;  /* 0x0000008449307220 */ /* 0x040fe40000410000 */
[----:B------:R2:W3:Y:S01]  /*11030*/  MUFU.EX2 R72, R2 ;  /* 0x0000000200487308 */ /* 0x0004e20000000800 */
[----:B------:R-:W-:Y:S02]  /*11040*/  FMUL.FTZ R49, R73, R133 ;  /* 0x0000008549317220 */ /* 0x000fe40000410000 */
[--C-:B-1----:R-:W-:Y:S01]  /*11050*/  FFMA.FTZ R4, R19, c[0x0][0x2d0], -R153.reuse ;  /* 0x0000b40013047a23 */ /* 0x102fe20000010899 */
[----:B----4-:R-:W-:Y:S01]  /*11060*/  FMNMX.FTZ R0, R0, R3, !PT ;  /* 0x0000000300007209 */ /* 0x010fe20007810000 */
[----:B------:R-:W-:Y:S05]  /*11070*/  FFMA.FTZ R3, R14, c[0x0][0x2d0], -R153 ;  /* 0x0000b4000e037a23 */ /* 0x000fea0000010899 */
[----:B------:R-:W-:Y:S10]  /*11080*/  MUFU.EX2 R241, R3 ;  /* 0x0000000300f17308 */ /* 0x000ff40000000800 */
[----:B------:R1:W-:Y:S01]  /*11090*/  MUFU.EX2 R231, R4 ;  /* 0x0000000400e77308 */ /* 0x0003e20000000800 */
[----:B--2---:R-:W-:Y:S02]  /*110a0*/  FADD.FTZ R2, -R68, R85 ;  /* 0x0000005544027221 */ /* 0x004fe40000010100 */
[----:B---3--:R-:W-:Y:S01]  /*110b0*/  FMUL.FTZ R19, R72, R103 ;  /* 0x0000006748137220 */ /* 0x008fe20000410000 */
[----:B------:R-:W-:Y:S01]  /*110c0*/  MOV R103, R189 ;  /* 0x000000bd00677202 */ /* 0x000fe20000000f00 */
[----:B------:R-:W-:Y:S02]  /*110d0*/  FMUL.FTZ R2, R2, c[0x0][0x2d0] ;  /* 0x0000b40002027a20 */ /* 0x000fe40000410000 */
[C---:B------:R-:W-:Y:S03]  /*110e0*/  FMUL.FTZ R34, R72.reuse, R118 ;  /* 0x0000007648227220 */ /* 0x040fe60000410000 */
[----:B------:R2:W3:Y:S01]  /*110f0*/  MUFU.EX2 R71, R2 ;  /* 0x0000000200477308 */ /* 0x0004e20000000800 */
[C---:B------:R-:W-:Y:S02]  /*11100*/  FMUL.FTZ R35, R72.reuse, R119 ;  /* 0x0000007748237220 */ /* 0x040fe40000410000 */
[C---:B------:R-:W-:Y:S02]  /*11110*/  FMUL.FTZ R50, R72.reuse, R134 ;  /* 0x0000008648327220 */ /* 0x040fe40000410000 */
[----:B------:R-:W-:Y:S02]  /*11120*/  FMUL.FTZ R51, R72, R135 ;  /* 0x0000008748337220 */ /* 0x000fe40000410000 */
[--C-:B-1----:R-:W-:Y:S04]  /*11130*/  FFMA.FTZ R4, R20, c[0x0][0x2d0], -R153.reuse ;  /* 0x0000b40014047a23 */ /* 0x102fe80000010899 */
[----:B------:R1:W-:Y:S01]  /*11140*/  MUFU.EX2 R230, R4 ;  /* 0x0000000400e67308 */ /* 0x0003e20000000800 */
[----:B--2---:R-:W-:Y:S02]  /*11150*/  FFMA.FTZ R2, R154, c[0x0][0x2d0], -R153 ;  /* 0x0000b4009a027a23 */ /* 0x004fe40000010899 */
[----:B------:R-:W-:Y:S07]  /*11160*/  FMUL.FTZ R154, R69, c[0x0][0x2d0] ;  /* 0x0000b400459a7a20 */ /* 0x000fee0000410000 */
[----:B------:R2:W4:Y:S01]  /*11170*/  MUFU.EX2 R240, R2 ;  /* 0x0000000200f07308 */ /* 0x0005220000000800 */
[----:B---3--:R-:W-:Y:S02]  /*11180*/  FMUL.FTZ R41, R71, R125 ;  /* 0x0000007d47297220 */ /* 0x008fe40000410000 */
[----:B------:R-:W-:Y:S01]  /*11190*/  FFMA.FTZ R3, R169, c[0x0][0x2d0], -R154 ;  /* 0x0000b400a9037a23 */ /* 0x000fe2000001089a */
[----:B------:R-:W-:Y:S01]  /*111a0*/  MOV R169, R192 ;  /* 0x000000c000a97202 */ /* 0x000fe20000000f00 */
[C---:B------:R-:W-:Y:S02]  /*111b0*/  FMUL.FTZ R45, R71.reuse, R129 ;  /* 0x00000081472d7220 */ /* 0x040fe40000410000 */
[C---:B------:R-:W-:Y:S02]  /*111c0*/  FMUL.FTZ R57, R71.reuse, R141 ;  /* 0x0000008d47397220 */ /* 0x040fe40000410000 */
[C---:B------:R-:W-:Y:S01]  /*111d0*/  FMUL.FTZ R56, R71.reuse, R140 ;  /* 0x0000008c47387220 */ /* 0x040fe20000410000 */
[----:B------:R3:W-:Y:S01]  /*111e0*/  MUFU.EX2 R234, R3 ;  /* 0x0000000300ea7308 */ /* 0x0007e20000000800 */
[C---:B------:R-:W-:Y:S01]  /*111f0*/  FMUL.FTZ R60, R71.reuse, R144 ;  /* 0x00000090473c7220 */ /* 0x040fe20000410000 */
[----:B-1----:R-:W-:Y:S01]  /*11200*/  @P0 MOV R4, R220 ;  /* 0x000000dc00040202 */ /* 0x002fe20000000f00 */
[----:B------:R-:W-:Y:S04]  /*11210*/  FMUL.FTZ R61, R71, R145 ;  /* 0x00000091473d7220 */ /* 0x000fe80000410000 */
[----:B------:R-:W-:Y:S04]  /*11220*/  @P0 IMAD.WIDE.U32 R4, R6, 0x50, R4 ;  /* 0x0000005006040825 */ /* 0x000fe800078e0004 */
[--C-:B------:R-:W-:Y:S01]  /*11230*/  FFMA.FTZ R6, R13, c[0x0][0x2d0], -R153.reuse ;  /* 0x0000b4000d067a23 */ /* 0x100fe20000010899 */
[----:B------:R-:W-:Y:S01]  /*11240*/  @P0 LEA R10, P2, R4, c[0x0][0x1c8], 0x1 ;  /* 0x00007200040a0a11 */ /* 0x000fe200078408ff */
[----:B------:R-:W-:Y:S01]  /*11250*/  FMUL.FTZ R13, R71, R97 ;  /* 0x00000061470d7220 */ /* 0x000fe20000410000 */
[----:B------:R-:W-:Y:S01]  /*11260*/  MOV R97, R30 ;  /* 0x0000001e00617202 */ /* 0x000fe20000000f00 */
[----:B------:R-:W-:Y:S01]  /*11270*/  MUFU.EX2 R227, R6 ;  /* 0x0000000600e37308 */ /* 0x000fe20000000800 */
[----:B--2---:R-:W-:Y:S01]  /*11280*/  FFMA.FTZ R2, R87, c[0x0][0x2d0], -R153 ;  /* 0x0000b40057027a23 */ /* 0x004fe20000010899 */
[----:B----4-:R-:W-:Y:S01]  /*11290*/  F2FP.BF16.PACK_AB R76, R240, R238 ;  /* 0x000000eef04c723e */ /* 0x010fe200000010ff */
[--C-:B---3--:R-:W-:Y:S07]  /*112a0*/  FFMA.FTZ R3, R167, c[0x0][0x2d0], -R154.reuse ;  /* 0x0000b400a7037a23 */ /* 0x108fee000001089a */
[----:B------:R1:W2:Y:S10]  /*112b0*/  MUFU.EX2 R239, R2 ;  /* 0x0000000200ef7308 */ /* 0x0002b40000000800 */
[----:B------:R3:W4:Y:S01]  /*112c0*/  MUFU.EX2 R235, R3 ;  /* 0x0000000300eb7308 */ /* 0x0007220000000800 */
[----:B-1----:R-:W1:Y:S01]  /*112d0*/  SHFL.BFLY PT, R2, R0, 0x1, 0x1f ;  /* 0x0c201f0000027f89 */ /* 0x002e6200000e0000 */
[----:B--2---:R-:W-:Y:S01]  /*112e0*/  F2FP.BF16.PACK_AB R78, R241, R239 ;  /* 0x000000eff14e723e */ /* 0x004fe200000010ff */
[--C-:B---3--:R-:W-:Y:S01]  /*112f0*/  FFMA.FTZ R3, R17, c[0x0][0x2d0], -R154.reuse ;  /* 0x0000b40011037a23 */ /* 0x108fe2000001089a */
[----:B----4-:R-:W-:Y:S01]  /*11300*/  F2FP.BF16.PACK_AB R77, R235, R234 ;  /* 0x000000eaeb4d723e */ /* 0x010fe200000010ff */
[C---:B------:R-:W-:Y:S01]  /*11310*/  FMUL.FTZ R17, R73.reuse, R101 ;  /* 0x0000006549117220 */ /* 0x040fe20000410000 */
[----:B------:R-:W-:Y:S04]  /*11320*/  MOV R101, R198 ;  /* 0x000000c600657202 */ /* 0x000fe80000000f00 */
[----:B------:R2:W-:Y:S01]  /*11330*/  MUFU.EX2 R236, R3 ;  /* 0x0000000300ec7308 */ /* 0x0005e20000000800 */
[----:B-1----:R-:W-:Y:S01]  /*11340*/  FMNMX.FTZ R2, R0, R2, !PT ;  /* 0x0000000200027209 */ /* 0x002fe20007810000 */
[----:B------:R-:W-:Y:S02]  /*11350*/  FFMA.FTZ R0, R16, c[0x0][0x2d0], -R154 ;  /* 0x0000b40010007a23 */ /* 0x000fe4000001089a */
[----:B------:R-:W-:Y:S01]  /*11360*/  FMUL.FTZ R16, R73, R100 ;  /* 0x0000006449107220 */ /* 0x000fe20000410000 */
[----:B------:R-:W-:Y:S05]  /*11370*/  MOV R100, R193 ;  /* 0x000000c100647202 */ /* 0x000fea0000000f00 */
[----:B------:R1:W3:Y:S01]  /*11380*/  MUFU.EX2 R237, R0 ;  /* 0x0000000000ed7308 */ /* 0x0002e20000000800 */
[--C-:B--2---:R-:W-:Y:S09]  /*11390*/  FFMA.FTZ R3, R173, c[0x0][0x2d0], -R159.reuse ;  /* 0x0000b400ad037a23 */ /* 0x104ff2000001089f */
[----:B------:R2:W-:Y:S01]  /*113a0*/  MUFU.EX2 R228, R3 ;  /* 0x0000000300e47308 */ /* 0x0005e20000000800 */
[----:B-1----:R-:W-:Y:S01]  /*113b0*/  FADD.FTZ R0, -R2, R86 ;  /* 0x0000005602007221 */ /* 0x002fe20000010100 */
[----:B---3--:R-:W-:Y:S03]  /*113c0*/  F2FP.BF16.PACK_AB R79, R237, R236 ;  /* 0x000000eced4f723e */ /* 0x008fe600000010ff */
[----:B------:R-:W-:Y:S06]  /*113d0*/  FMUL.FTZ R0, R0, c[0x0][0x2d0] ;  /* 0x0000b40000007a20 */ /* 0x000fec0000410000 */
[----:B------:R-:W1:Y:S01]  /*113e0*/  MUFU.EX2 R0, R0 ;  /* 0x0000000000007308 */ /* 0x000e620000000800 */
[--C-:B--2---:R-:W-:Y:S09]  /*113f0*/  FFMA.FTZ R3, R168, c[0x0][0x2d0], -R159.reuse ;  /* 0x0000b400a8037a23 */ /* 0x104ff2000001089f */
[----:B------:R2:W3:Y:S01]  /*11400*/  MUFU.EX2 R229, R3 ;  /* 0x0000000300e57308 */ /* 0x0004e20000000800 */
[C---:B-1----:R-:W-:Y:S01]  /*11410*/  FMUL.FTZ R14, R0.reuse, R98 ;  /* 0x00000062000e7220 */ /* 0x042fe20000410000 */
[----:B------:R-:W-:Y:S01]  /*11420*/  MOV R98, R199 ;  /* 0x000000c700627202 */ /* 0x000fe20000000f00 */
[C---:B------:R-:W-:Y:S02]  /*11430*/  FMUL.FTZ R30, R0.reuse, R114 ;  /* 0x00000072001e7220 */ /* 0x040fe40000410000 */
[C---:B------:R-:W-:Y:S02]  /*11440*/  FMUL.FTZ R42, R0.reuse, R126 ;  /* 0x0000007e002a7220 */ /* 0x040fe40000410000 */
[C---:B------:R-:W-:Y:S02]  /*11450*/  FMUL.FTZ R43, R0.reuse, R127 ;  /* 0x0000007f002b7220 */ /* 0x040fe40000410000 */
[C---:B------:R-:W-:Y:S02]  /*11460*/  FMUL.FTZ R46, R0.reuse, R130 ;  /* 0x00000082002e7220 */ /* 0x040fe40000410000 */
[--C-:B--2---:R-:W-:Y:S01]  /*11470*/  FFMA.FTZ R3, R155, c[0x0][0x2d0], -R159.reuse ;  /* 0x0000b4009b037a23 */ /* 0x104fe2000001089f */
[----:B---3--:R-:W-:Y:S01]  /*11480*/  F2FP.BF16.PACK_AB R64, R229, R228 ;  /* 0x000000e4e540723e */ /* 0x008fe200000010ff */
[C---:B------:R-:W-:Y:S01]  /*11490*/  FMUL.FTZ R47, R0.reuse, R131 ;  /* 0x00000083002f7220 */ /* 0x040fe20000410000 */
[----:B------:R-:W-:Y:S01]  /*114a0*/  MOV R155, R190 ;  /* 0x000000be009b7202 */ /* 0x000fe20000000f00 */
[----:B------:R1:W-:Y:S01]  /*114b0*/  MUFU.EX2 R232, R3 ;  /* 0x0000000300e87308 */ /* 0x0003e20000000800 */
[C---:B------:R-:W-:Y:S02]  /*114c0*/  FMUL.FTZ R59, R0.reuse, R143 ;  /* 0x0000008f003b7220 */ /* 0x040fe40000410000 */
[C---:B------:R-:W-:Y:S02]  /*114d0*/  FMUL.FTZ R58, R0.reuse, R142 ;  /* 0x0000008e003a7220 */ /* 0x040fe40000410000 */
[C---:B------:R-:W-:Y:S02]  /*114e0*/  FMUL.FTZ R62, R0.reuse, R146 ;  /* 0x00000092003e7220 */ /* 0x040fe40000410000 */
[----:B------:R-:W-:Y:S02]  /*114f0*/  FMUL.FTZ R63, R0, R147 ;  /* 0x00000093003f7220 */ /* 0x000fe40000410000 */
[----:B-1----:R-:W-:Y:S02]  /*11500*/  FFMA.FTZ R3, R152, c[0x0][0x2d0], -R159 ;  /* 0x0000b40098037a23 */ /* 0x002fe4000001089f */
[----:B------:R-:W-:Y:S02]  /*11510*/  FMUL.FTZ R152, R2, c[0x0][0x2d0] ;  /* 0x0000b40002987a20 */ /* 0x000fe40000410000 */
[----:B------:R1:W2:Y:S02]  /*11520*/  MUFU.EX2 R233, R3 ;  /* 0x0000000300e97308 */ /* 0x0002a40000000800 */
[--C-:B-1----:R-:W-:Y:S01]  /*11530*/  FFMA.FTZ R3, R171, c[0x0][0x2d0], -R152.reuse ;  /* 0x0000b400ab037a23 */ /* 0x102fe20000010898 */
[----:B--2---:R-:W-:Y:S02]  /*11540*/  F2FP.BF16.PACK_AB R66, R233, R232 ;  /* 0x000000e8e942723e */ /* 0x004fe400000010ff */
[----:B------:R-:W-:Y:S05]  /*11550*/  MOV R171, R218 ;  /* 0x000000da00ab7202 */ /* 0x000fea0000000f00 */
[----:B------:R1:W-:Y:S02]  /*11560*/  MUFU.EX2 R173, R3 ;  /* 0x0000000300ad7308 */ /* 0x0003e40000000800 */
[--C-:B-1----:R-:W-:Y:S01]  /*11570*/  FFMA.FTZ R3, R170, c[0x0][0x2d0], -R152.reuse ;  /* 0x0000b400aa037a23 */ /* 0x102fe20000010898 */
[----:B------:R-:W-:Y:S07]  /*11580*/  MOV R170, R191 ;  /* 0x000000bf00aa7202 */ /* 0x000fee0000000f00 */
[----:B------:R1:W2:Y:S02]  /*11590*/  MUFU.EX2 R174, R3 ;  /* 0x0000000300ae7308 */ /* 0x0002a40000000800 */
[--C-:B-1----:R-:W-:Y:S01]  /*115a0*/  FFMA.FTZ R3, R165, c[0x0][0x2d0], -R152.reuse ;  /* 0x0000b400a5037a23 */ /* 0x102fe20000010898 */
[----:B--2---:R-:W-:Y:S07]  /*115b0*/  F2FP.BF16.PACK_AB R65, R174, R173 ;  /* 0x000000adae41723e */ /* 0x004fee00000010ff */
[----:B------:R1:W-:Y:S02]  /*115c0*/  MUFU.EX2 R175, R3 ;  /* 0x0000000300af7308 */ /* 0x0003e40000000800 */
[----:B-1----:R-:W-:Y:S01]  /*115d0*/  FFMA.FTZ R3, R164, c[0x0][0x2d0], -R152 ;  /* 0x0000b400a4037a23 */ /* 0x002fe20000010898 */
[----:B------:R-:W-:Y:S07]  /*115e0*/  MOV R164, R195 ;  /* 0x000000c300a47202 */ /* 0x000fee0000000f00 */
        /* <DEDUP_REMOVED lines=17> */
[-C--:B------:R-:W-:Y:S02]  /*11700*/  @P0 IADD3 R4, P3, R6, R3.reuse, RZ ;  /* 0x0000000306040210 */ /* 0x080fe40007f7e0ff */
[-C--:B------:R-:W-:Y:S01]  /*11710*/  @P0 IADD3.X R9, R11, R12.reuse, RZ, P4, !PT ;  /* 0x0000000c0b090210 */ /* 0x080fe200027fe4ff */
[----:B------:R2:W-:Y:S03]  /*11720*/  MUFU.EX2 R225, R5 ;  /* 0x0000000500e17308 */ /* 0x0005e60000000800 */
[-C--:B------:R-:W-:Y:S01]  /*11730*/  @P0 IADD3.X R7, R9, R12.reuse, RZ, P2, !PT ;  /* 0x0000000c09070210 */ /* 0x080fe200017fe4ff */
[----:B------:R3:W-:Y:S08]  /*11740*/  @P0 LDGSTS.E.BYPASS.LTC128B.128 [R216+0x3100], [R8.64], !P1 ;  /* 0x0310000008d80fae */ /* 0x0007f0000c901d48 */
[----:B------:R4:W-:Y:S01]  /*11750*/  @P0 LDGSTS.E.BYPASS.LTC128B.128 [R216+0x3900], [R6.64], !P1 ;  /* 0x0390000006d80fae */ /* 0x0009e2000c901d48 */
[----:B-1----:R-:W-:Y:S01]  /*11760*/  @P0 IADD3 R10, P2, R4, R3, RZ ;  /* 0x00000003040a0210 */ /* 0x002fe20007f5e0ff */
[--C-:B------:R-:W-:Y:S02]  /*11770*/  FFMA.FTZ R3, R15, c[0x0][0x2d0], -R154.reuse ;  /* 0x0000b4000f037a23 */ /* 0x100fe4000001089a */
[----:B------:R-:W-:Y:S01]  /*11780*/  FMUL.FTZ R15, R0, R99 ;  /* 0x00000063000f7220 */ /* 0x000fe20000410000 */
[----:B------:R-:W-:Y:S01]  /*11790*/  MOV R99, R197 ;  /* 0x000000c500637202 */ /* 0x000fe20000000f00 */
[----:B------:R1:W-:Y:S01]  /*117a0*/  MUFU.EX2 R222, R3 ;  /* 0x0000000300de7308 */ /* 0x0003e20000000800 */
[--C-:B------:R-:W-:Y:S01]  /*117b0*/  FFMA.FTZ R11, R22, c[0x0][0x2d0], -R154.reuse ;  /* 0x0000b400160b7a23 */ /* 0x100fe2000001089a */
[----:B--2---:R-:W-:Y:S01]  /*117c0*/  @P0 IADD3.X R5, R7, R12, RZ, P3, !PT ;  /* 0x0000000c07050210 */ /* 0x004fe20001ffe4ff */
[C---:B---3--:R-:W-:Y:S04]  /*117d0*/  FMUL.FTZ R8, R71.reuse, R88 ;  /* 0x0000005847087220 */ /* 0x048fe80000410000 */
[----:B------:R2:W-:Y:S01]  /*117e0*/  @P0 LDGSTS.E.BYPASS.LTC128B.128 [R216+0x4100], [R4.64], !P1 ;  /* 0x0410000004d80fae */ /* 0x0005e2000c901d48 */
[----:B------:R-:W-:Y:S02]  /*117f0*/  FMUL.FTZ R9, R71, R89 ;  /* 0x0000005947097220 */ /* 0x000fe40000410000 */
[----:B------:R3:W-:Y:S01]  /*11800*/  MUFU.EX2 R224, R11 ;  /* 0x0000000b00e07308 */ /* 0x0007e20000000800 */
[C---:B----4-:R-:W-:Y:S02]  /*11810*/  FMUL.FTZ R6, R72.reuse, R94 ;  /* 0x0000005e48067220 */ /* 0x050fe40000410000 */
[----:B------:R-:W-:Y:S02]  /*11820*/  FMUL.FTZ R7, R72, R95 ;  /* 0x0000005f48077220 */ /* 0x000fe40000410000 */
[----:B-1----:R-:W-:Y:S02]  /*11830*/  FFMA.FTZ R3, R18, c[0x0][0x2d0], -R154 ;  /* 0x0000b40012037a23 */ /* 0x002fe4000001089a */
[----:B------:R-:W-:Y:S01]  /*11840*/  FMUL.FTZ R18, R72, R102 ;  /* 0x0000006648127220 */ /* 0x000fe20000410000 */
[----:B------:R-:W-:Y:S02]  /*11850*/  MOV R102, R194 ;  /* 0x000000c200667202 */ /* 0x000fe40000000f00 */
[----:B------:R1:W-:Y:S01]  /*11860*/  MUFU.EX2 R223, R3 ;  /* 0x0000000300df7308 */ /* 0x0003e20000000800 */
[----:B---3--:R-:W-:Y:S01]  /*11870*/  @P0 IADD3.X R11, R5, R12, RZ, P2, !PT ;  /* 0x0000000c050b0210 */ /* 0x008fe200017fe4ff */
[C---:B--2---:R-:W-:Y:S02]  /*11880*/  FMUL.FTZ R4, R73.reuse, R92 ;  /* 0x0000005c49047220 */ /* 0x044fe40000410000 */
[----:B------:R-:W-:Y:S02]  /*11890*/  FMUL.FTZ R5, R73, R93 ;  /* 0x0000005d49057220 */ /* 0x000fe40000410000 */
[----:B------:R2:W-:Y:S01]  /*118a0*/  @P0 LDGSTS.E.BYPASS.LTC128B.128 [R216+0x4900], [R10.64], !P1 ;  /* 0x049000000ad80fae */ /* 0x0005e2000c901d48 */
[----:B------:R-:W-:Y:S01]  /*118b0*/  FMUL.FTZ R12, R71, R96 ;  /* 0x00000060470c7220 */ /* 0x000fe20000410000 */
[----:B------:R-:W-:Y:S01]  /*118c0*/  MOV R96, R32 ;  /* 0x0000002000607202 */ /* 0x000fe20000000f00 */
[----:B------:R-:W-:Y:S05]  /*118d0*/  FMUL.FTZ R32, R73, R116 ;  /* 0x0000007449207220 */ /* 0x000fea0000410000 */
[----:B------:R-:W3:Y:S01]  /*118e0*/  LDSM.16.MT88.4 R20, [R201] ;  /* 0x00000000c914783b */ /* 0x000ee20000004200 */
[--C-:B-1----:R-:W-:Y:S01]  /*118f0*/  FFMA.FTZ R3, R172, c[0x0][0x2d0], -R159.reuse ;  /* 0x0000b400ac037a23 */ /* 0x102fe2000001089f */
[----:B------:R-:W-:Y:S01]  /*11900*/  MOV R172, R31 ;  /* 0x0000001f00ac7202 */ /* 0x000fe20000000f00 */
[C---:B------:R-:W-:Y:S05]  /*11910*/  FMUL.FTZ R31, R0.reuse, R115 ;  /* 0x00000073001f7220 */ /* 0x040fea0000410000 */
[----:B------:R-:W1:Y:S01]  /*11920*/  LDSM.16.MT88.4 R36, [R205] ;  /* 0x00000000cd24783b */ /* 0x000e620000004200 */
[----:B------:R4:W-:Y:S07]  /*11930*/  MUFU.EX2 R218, R3 ;  /* 0x0000000300da7308 */ /* 0x0009ee0000000800 */
[----:B------:R-:W5:Y:S01]  /*11940*/  LDSM.16.MT88.4 R52, [R202] ;  /* 0x00000000ca34783b */ /* 0x000f620000004200 */
[C---:B--2---:R-:W-:Y:S02]  /*11950*/  FMUL.FTZ R10, R0.reuse, R90 ;  /* 0x0000005a000a7220 */ /* 0x044fe40000410000 */
[----:B------:R-:W-:Y:S05]  /*11960*/  FMUL.FTZ R11, R0, R91 ;  /* 0x0000005b000b7220 */ /* 0x000fea0000410000 */
[----:B------:R-:W2:Y:S08]  /*11970*/  LDSM.16.MT88.4 R80, [R204] ;  /* 0x00000000cc50783b */ /* 0x000eb00000004200 */
[----:B------:R-:W1:Y:S01]  /*11980*/  LDSM.16.MT88.4 R84, [R201+0x800] ;  /* 0x00080000c954783b */ /* 0x000e620000004200 */
[--C-:B----4-:R-:W-:Y:S02]  /*11990*/  FFMA.FTZ R3, R25, c[0x0][0x2d0], -R159.reuse ;  /* 0x0000b40019037a23 */ /* 0x110fe4000001089f */
[----:B------:R-:W-:Y:S02]  /*119a0*/  FMUL.FTZ R25, R71, R109 ;  /* 0x0000006d47197220 */ /* 0x000fe40000410000 */
[----:B------:R4:W1:Y:S01]  /*119b0*/  MUFU.EX2 R219, R3 ;  /* 0x0000000300db7308 */ /* 0x0008620000000800 */
[-C--:B---3--:R-:W-:Y:S02]  /*119c0*/  HMMA.16816.F32.BF16 R4, R76, R20.reuse, R4 ;  /* 0x000000144c04723c */ /* 0x088fe40000041804 */
[----:B------:R-:W3:Y:S06]  /*119d0*/  LDSM.16.MT88.4 R88, [R205+0x800] ;  /* 0x00080000cd58783b */ /* 0x000eec0000004200 */
[C---:B------:R-:W-:Y:S02]  /*119e0*/  HMMA.16816.F32.BF16 R8, R64.reuse, R20, R8 ;  /* 0x000000144008723c */ /* 0x040fe40000041808 */
[----:B------:R-:W2:Y:S05]  /*119f0*/  LDSM.16.MT88.4 R92, [R202+0x800] ;  /* 0x00080000ca5c783b */ /* 0x000eaa0000004200 */
[C---:B------:R-:W-:Y:S01]  /*11a00*/  FMUL.FTZ R20, R73.reuse, R104 ;  /* 0x0000006849147220 */ /* 0x040fe20000410000 */
[-C--:B------:R-:W-:Y:S02]  /*11a10*/  HMMA.16816.F32.BF16 R12, R64, R22.reuse, R12 ;  /* 0x00000016400c723c */ /* 0x080fe4000004180c */
[----:B------:R-:W3:Y:S02]  /*11a20*/  LDL.LU R115, [R1] ;  /* 0x0000000001737983 */ /* 0x000ee40000300800 */
[----:B------:R-:W-:Y:S02]  /*11a30*/  FMUL.FTZ R21, R73, R105 ;  /* 0x0000006949157220 */ /* 0x000fe40000410000 */
[----:B------:R-:W3:Y:S01]  /*11a40*/  LDL.LU R114, [R1+0x4] ;  /* 0x0000040001727983 */ /* 0x000ee20000300800 */
[--C-:B----4-:R-:W-:Y:S01]  /*11a50*/  FFMA.FTZ R3, R24, c[0x0][0x2d0], -R159.reuse ;  /* 0x0000b40018037a23 */ /* 0x110fe2000001089f */
[C---:B------:R-:W-:Y:S02]  /*11a60*/  HMMA.16816.F32.BF16 R16, R76.reuse, R22, R16 ;  /* 0x000000164c10723c */ /* 0x040fe40000041810 */
[----:B------:R-:W-:Y:S01]  /*11a70*/  LDSM.16.MT88.4 R116, [R205+0x2000] ;  /* 0x00200000cd74783b */ /* 0x000fe20000004200 */
[----:B------:R4:W-:Y:S01]  /*11a80*/  MUFU.EX2 R221, R3 ;  /* 0x0000000300dd7308 */ /* 0x0009e20000000800 */
[----:B------:R-:W-:Y:S03]  /*11a90*/  FMUL.FTZ R24, R71, R108 ;  /* 0x0000006c47187220 */ /* 0x000fe60000410000 */
[C---:B------:R-:W-:Y:S02]  /*11aa0*/  FMUL.FTZ R22, R72.reuse, R106 ;  /* 0x0000006a48167220 */ /* 0x040fe40000410000 */
[----:B------:R-:W-:Y:S01]  /*11ab0*/  FMUL.FTZ R23, R72, R107 ;  /* 0x0000006b48177220 */ /* 0x000fe20000410000 */
[----:B------:R-:W-:Y:S06]  /*11ac0*/  LDSM.16.MT88.4 R132, [R202+0x2000] ;  /* 0x00200000ca84783b */ /* 0x000fec0000004200 */
[-C--:B-1----:R-:W-:Y:S02]  /*11ad0*/  HMMA.16816.F32.BF16 R20, R76, R36.reuse, R20 ;  /* 0x000000244c14723c */ /* 0x082fe40000041814 */
[----:B------:R-:W0:Y:S01]  /*11ae0*/  LDGDEPBAR ;  /* 0x00000000000079af */ /* 0x000e220000000000 */
[----:B----4-:R-:W-:Y:S02]  /*11af0*/  FFMA.FTZ R3, R26, c[0x0][0x2d0], -R159 ;  /* 0x0000b4001a037a23 */ /* 0x010fe4000001089f */
[----:B------:R-:W-:Y:S02]  /*11b00*/  FMUL.FTZ R26, R0, R110 ;  /* 0x0000006e001a7220 */ /* 0x000fe40000410000 */
[----:B------:R1:W-:Y:S02]  /*11b10*/  MUFU.EX2 R220, R3 ;  /* 0x0000000300dc7308 */ /* 0x0003e40000000800 */
[--C-:B-1----:R-:W-:Y:S03]  /*11b20*/  FFMA.FTZ R3, R176, c[0x0][0x2d0], -R152.reuse ;  /* 0x0000b400b0037a23 */ /* 0x102fe60000010898 */
[----:B------:R-:W-:Y:S05]  /*11b30*/  MOV R176, R196 ;  /* 0x000000c400b07202 */ /* 0x000fea0000000f00 */
[----:B------:R1:W-:Y:S02]  /*11b40*/  MUFU.EX2 R168, R3 ;  /* 0x0000000300a87308 */ /* 0x0003e40000000800 */
[--C-:B-1----:R-:W-:Y:S08]  /*11b50*/  FFMA.FTZ R3, R178, c[0x0][0x2d0], -R152.reuse ;  /* 0x0000b400b2037a23 */ /* 0x102ff00000010898 */
[----:B------:R1:W4:Y:S02]  /*11b60*/  MUFU.EX2 R167, R3 ;  /* 0x0000000300a77308 */ /* 0x0003240000000800 */
[--C-:B-1----:R-:W-:Y:S02]  /*11b70*/  FFMA.FTZ R3, R27, c[0x0][0x2d0], -R152.reuse ;  /* 0x0000b4001b037a23 */ /* 0x102fe40000010898 */
[----:B------:R-:W-:Y:S06]  /*11b80*/  FMUL.FTZ R27, R0, R111 ;  /* 0x0000006f001b7220 */ /* 0x000fec0000410000 */
[----:B------:R1:W-:Y:S01]  /*11b90*/  MUFU.EX2 R166, R3 ;  /* 0x0000000300a67308 */ /* 0x0003e20000000800 */
[C---:B------:R-:W-:Y:S07]  /*11ba0*/  HMMA.16816.F32.BF16 R24, R64.reuse, R36, R24 ;  /* 0x000000244018723c */ /* 0x040fee0000041818 */
[C---:B------:R-:W-:Y:S02]  /*11bb0*/  FMUL.FTZ R36, R73.reuse, R120 ;  /* 0x0000007849247220 */ /* 0x040fe40000410000 */
[----:B------:R-:W-:Y:S03]  /*11bc0*/  FMUL.FTZ R37, R73, R121 ;  /* 0x0000007949257220 */ /* 0x000fe60000410000 */
[----:B-1----:R-:W-:Y:S02]  /*11bd0*/  FFMA.FTZ R3, R29, c[0x0][0x2d0], -R152 ;  /* 0x0000b4001d037a23 */ /* 0x002fe40000010898 */
[C---:B------:R-:W-:Y:S02]  /*11be0*/  FMUL.FTZ R29, R71.reuse, R113 ;  /* 0x00000071471d7220 */ /* 0x040fe40000410000 */
[----:B------:R1:W1:Y:S01]  /*11bf0*/  MUFU.EX2 R165, R3 ;  /* 0x0000000300a57308 */ /* 0x0002620000000800 */
[----:B------:R-:W3:Y:S01]  /*11c00*/  LDL.LU R113, [R1+0x8] ;  /* 0x0000080001717983 */ /* 0x000ee20000300800 */
[--C-:B-1----:R-:W-:Y:S02]  /*11c10*/  FFMA.FTZ R3, R28, c[0x0][0x2d0], -R153.reuse ;  /* 0x0000b4001c037a23 */ /* 0x102fe40000010899 */
[----:B------:R-:W-:Y:S06]  /*11c20*/  FMUL.FTZ R28, R71, R112 ;  /* 0x00000070471c7220 */ /* 0x000fec0000410000 */
[----:B------:R1:W-:Y:S01]  /*11c30*/  MUFU.EX2 R199, R3 ;  /* 0x0000000300c77308 */ /* 0x0003e20000000800 */
[----:B------:R-:W3:Y:S01]  /*11c40*/  LDL.LU R112, [R1+0xc] ;  /* 0x00000c0001707983 */ /* 0x000ee20000300800 */
[-C--:B------:R-:W-:Y:S08]  /*11c50*/  HMMA.16816.F32.BF16 R28, R64, R38.reuse, R28 ;  /* 0x00000026401c723c */ /* 0x080ff0000004181c */
[C---:B------:R-:W-:Y:S07]  /*11c60*/  HMMA.16816.F32.BF16 R32, R76.reuse, R38, R32 ;  /* 0x000000264c20723c */ /* 0x040fee0000041820 */
[C---:B------:R-:W-:Y:S02]  /*11c70*/  FMUL.FTZ R38, R72.reuse, R122 ;  /* 0x0000007a48267220 */ /* 0x040fe40000410000 */
[----:B------:R-:W-:Y:S03]  /*11c80*/  FMUL.FTZ R39, R72, R123 ;  /* 0x0000007b48277220 */ /* 0x000fe60000410000 */
[--C-:B-1----:R-:W-:Y:S04]  /*11c90*/  FFMA.FTZ R3, R179, c[0x0][0x2d0], -R153.reuse ;  /* 0x0000b400b3037a23 */ /* 0x102fe80000010899 */
[-C--:B-----5:R-:W-:Y:S01]  /*11ca0*/  HMMA.16816.F32.BF16 R36, R76, R52.reuse, R36 ;  /* 0x000000344c24723c */ /* 0x0a0fe20000041824 */
[----:B------:R1:W-:Y:S02]  /*11cb0*/  MUFU.EX2 R198, R3 ;  /* 0x0000000300c67308 */ /* 0x0003e40000000800 */
[--C-:B-1----:R-:W-:Y:S02]  /*11cc0*/  FFMA.FTZ R3, R40, c[0x0][0x2d0], -R153.reuse ;  /* 0x0000b40028037a23 */ /* 0x102fe40000010899 */
[----:B------:R-:W-:Y:S06]  /*11cd0*/  FMUL.FTZ R40, R71, R124 ;  /* 0x0000007c47287220 */ /* 0x000fec0000410000 */
[----:B------:R1:W-:Y:S01]  /*11ce0*/  MUFU.EX2 R197, R3 ;  /* 0x0000000300c57308 */ /* 0x0003e20000000800 */
[C---:B------:R-:W-:Y:S07]  /*11cf0*/  HMMA.16816.F32.BF16 R40, R64.reuse, R52, R40 ;  /* 0x000000344028723c */ /* 0x040fee0000041828 */
[C---:B------:R-:W-:Y:S02]  /*11d00*/  FMUL.FTZ R53, R73.reuse, R137 ;  /* 0x0000008949357220 */ /* 0x040fe40000410000 */
[----:B------:R-:W-:Y:S03]  /*11d10*/  FMUL.FTZ R52, R73, R136 ;  /* 0x0000008849347220 */ /* 0x000fe60000410000 */
[--C-:B-1----:R-:W-:Y:S02]  /*11d20*/  FFMA.FTZ R3, R44, c[0x0][0x2d0], -R153.reuse ;  /* 0x0000b4002c037a23 */ /* 0x102fe40000010899 */
[----:B------:R-:W-:Y:S02]  /*11d30*/  FMUL.FTZ R44, R71, R128 ;  /* 0x00000080472c7220 */ /* 0x000fe40000410000 */
[----:B------:R1:W-:Y:S05]  /*11d40*/  MUFU.EX2 R196, R3 ;  /* 0x0000000300c47308 */ /* 0x0003ea0000000800 */
[-C--:B------:R-:W-:Y:S08]  /*11d50*/  HMMA.16816.F32.BF16 R44, R64, R54.reuse, R44 ;  /* 0x00000036402c723c */ /* 0x080ff0000004182c */
[C---:B------:R-:W-:Y:S07]  /*11d60*/  HMMA.16816.F32.BF16 R48, R76.reuse, R54, R48 ;  /* 0x000000364c30723c */ /* 0x040fee0000041830 */
[C---:B------:R-:W-:Y:S02]  /*11d70*/  FMUL.FTZ R54, R72.reuse, R138 ;  /* 0x0000008a48367220 */ /* 0x040fe40000410000 */
[----:B------:R-:W-:Y:S03]  /*11d80*/  FMUL.FTZ R55, R72, R139 ;  /* 0x0000008b48377220 */ /* 0x000fe60000410000 */
[--C-:B-1----:R-:W-:Y:S04]  /*11d90*/  FFMA.FTZ R3, R182, c[0x0][0x2d0], -R154.reuse ;  /* 0x0000b400b6037a23 */ /* 0x102fe8000001089a */
[-C--:B--2---:R-:W-:Y:S01]  /*11da0*/  HMMA.16816.F32.BF16 R52, R76, R80.reuse, R52 ;  /* 0x000000504c34723c */ /* 0x084fe20000041834 */
[----:B------:R1:W-:Y:S07]  /*11db0*/  MUFU.EX2 R195, R3 ;  /* 0x0000000300c37308 */ /* 0x0003ee0000000800 */
[C---:B------:R-:W-:Y:S07]  /*11dc0*/  HMMA.16816.F32.BF16 R56, R64.reuse, R80, R56 ;  /* 0x000000504038723c */ /* 0x040fee0000041838 */
[----:B------:R-:W-:Y:S01]  /*11dd0*/  F2FP.BF16.PACK_AB R80, R219, R218 ;  /* 0x000000dadb50723e */ /* 0x000fe200000010ff */
[-C--:B------:R-:W-:Y:S04]  /*11de0*/  HMMA.16816.F32.BF16 R60, R64, R82.reuse, R60 ;  /* 0x00000052403c723c */ /* 0x080fe8000004183c */
[----:B----4-:R-:W-:Y:S03]  /*11df0*/  F2FP.BF16.PACK_AB R81, R167, R168 ;  /* 0x000000a8a751723e */ /* 0x010fe600000010ff */
        /* <DEDUP_REMOVED lines=13> */
[----:B------:R1:W-:Y:S01]  /*11ed0*/  MUFU.EX2 R193, R3 ;  /* 0x0000000300c17308 */ /* 0x0003e20000000800 */
[----:B------:R-:W-:Y:S03]  /*11ee0*/  F2FP.BF16.PACK_AB R83, R165, R166 ;  /* 0x000000a6a553723e */ /* 0x000fe600000010ff */
[-C--:B------:R-:W-:Y:S08]  /*11ef0*/  HMMA.16816.F32.BF16 R4, R76, R84.reuse, R4 ;  /* 0x000000544c04723c */ /* 0x080ff00000041804 */
[C---:B------:R-:W-:Y:S08]  /*11f00*/  HMMA.16816.F32.BF16 R8, R80.reuse, R84, R8 ;  /* 0x000000545008723c */ /* 0x040ff00000041808 */
[-C--:B------:R-:W-:Y:S04]  /*11f10*/  HMMA.16816.F32.BF16 R12, R80, R86.reuse, R12 ;  /* 0x00000056500c723c */ /* 0x080fe8000004180c */
[----:B-1----:R-:W-:Y:S04]  /*11f20*/  FFMA.FTZ R3, R181, c[0x0][0x2d0], -R154 ;  /* 0x0000b400b5037a23 */ /* 0x002fe8000001089a */
[C---:B------:R-:W-:Y:S01]  /*11f30*/  HMMA.16816.F32.BF16 R16, R76.reuse, R86, R16 ;  /* 0x000000564c10723c */ /* 0x040fe20000041810 */
[----:B------:R1:W-:Y:S01]  /*11f40*/  MUFU.EX2 R192, R3 ;  /* 0x0000000300c07308 */ /* 0x0003e20000000800 */
[----:B------:R-:W2:Y:S06]  /*11f50*/  LDSM.16.MT88.4 R84, [R204+0x800] ;  /* 0x00080000cc54783b */ /* 0x000eac0000004200 */
[-C--:B---3--:R-:W-:Y:S08]  /*11f60*/  HMMA.16816.F32.BF16 R20, R76, R88.reuse, R20 ;  /* 0x000000584c14723c */ /* 0x088ff00000041814 */
[C---:B------:R-:W-:Y:S07]  /*11f70*/  HMMA.16816.F32.BF16 R24, R80.reuse, R88, R24 ;  /* 0x000000585018723c */ /* 0x040fee0000041818 */
[----:B------:R-:W-:Y:S01]  /*11f80*/  FFMA.FTZ R88, R243, c[0x0][0x2d0], -R153 ;  /* 0x0000b400f3587a23 */ /* 0x000fe20000010899 */
[-C--:B------:R-:W-:Y:S04]  /*11f90*/  HMMA.16816.F32.BF16 R28, R80, R90.reuse, R28 ;  /* 0x0000005a501c723c */ /* 0x080fe8000004181c */
[--C-:B-1----:R-:W-:Y:S04]  /*11fa0*/  FFMA.FTZ R3, R184, c[0x0][0x2d0], -R159.reuse ;  /* 0x0000b400b8037a23 */ /* 0x102fe8000001089f */
[C---:B------:R-:W-:Y:S01]  /*11fb0*/  HMMA.16816.F32.BF16 R32, R76.reuse, R90, R32 ;  /* 0x0000005a4c20723c */ /* 0x040fe20000041820 */
[----:B------:R1:W-:Y:S07]  /*11fc0*/  MUFU.EX2 R191, R3 ;  /* 0x0000000300bf7308 */ /* 0x0003ee0000000800 */
[-C--:B------:R-:W-:Y:S08]  /*11fd0*/  HMMA.16816.F32.BF16 R36, R76, R92.reuse, R36 ;  /* 0x0000005c4c24723c */ /* 0x080ff00000041824 */
[C---:B------:R-:W-:Y:S08]  /*11fe0*/  HMMA.16816.F32.BF16 R40, R80.reuse, R92, R40 ;  /* 0x0000005c5028723c */ /* 0x040ff00000041828 */
[-C--:B------:R-:W-:Y:S04]  /*11ff0*/  HMMA.16816.F32.BF16 R44, R80, R94.reuse, R44 ;  /* 0x0000005e502c723c */ /* 0x080fe8000004182c */
[----:B-1----:R-:W-:Y:S04]  /*12000*/  FFMA.FTZ R3, R185, c[0x0][0x2d0], -R159 ;  /* 0x0000b400b9037a23 */ /* 0x002fe8000001089f */
[C---:B------:R-:W-:Y:S01]  /*12010*/  HMMA.16816.F32.BF16 R48, R76.reuse, R94, R48 ;  /* 0x0000005e4c30723c */ /* 0x040fe20000041830 */
[----:B------:R1:W3:Y:S01]  /*12020*/  MUFU.EX2 R190, R3 ;  /* 0x0000000300be7308 */ /* 0x0002e20000000800 */
[----:B------:R-:W-:Y:S06]  /*12030*/  LDSM.16.MT88.4 R92, [R202+0x1000] ;  /* 0x00100000ca5c783b */ /* 0x000fec0000004200 */
[-C--:B--2---:R-:W-:Y:S08]  /*12040*/  HMMA.16816.F32.BF16 R52, R76, R84.reuse, R52 ;  /* 0x000000544c34723c */ /* 0x084ff00000041834 */
[C---:B------:R-:W-:Y:S08]  /*12050*/  HMMA.16816.F32.BF16 R56, R80.reuse, R84, R56 ;  /* 0x000000545038723c */ /* 0x040ff00000041838 */
[-C--:B------:R-:W-:Y:S04]  /*12060*/  HMMA.16816.F32.BF16 R60, R80, R86.reuse, R60 ;  /* 0x00000056503c723c */ /* 0x080fe8000004183c */
[----:B-1----:R-:W-:Y:S03]  /*12070*/  FFMA.FTZ R3, R186, c[0x0][0x2d0], -R152 ;  /* 0x0000b400ba037a23 */ /* 0x002fe60000010898 */
[----:B---3--:R-:W-:Y:S01]  /*12080*/  F2FP.BF16.PACK_AB R80, R190, R191 ;  /* 0x000000bfbe50723e */ /* 0x008fe200000010ff */
[----:B------:R-:W-:Y:S01]  /*12090*/  HMMA.16816.F32.BF16 R64, R76, R86, R64 ;  /* 0x000000564c40723c */ /* 0x000fe20000041840 */
[----:B------:R1:W-:Y:S01]  /*120a0*/  MUFU.EX2 R138, R3 ;  /* 0x00000003008a7308 */ /* 0x0003e20000000800 */
[----:B------:R-:W-:Y:S02]  /*120b0*/  LDSM.16.MT88.4 R84, [R205+0x1000] ;  /* 0x00100000cd54783b */ /* 0x000fe40000004200 */
[----:B------:R-:W-:Y:S03]  /*120c0*/  FFMA.FTZ R0, R0, R112, R173 ;  /* 0x0000007000007223 */ /* 0x000fe600000100ad */
[----:B------:R-:W-:Y:S02]  /*120d0*/  F2FP.BF16.PACK_AB R76, R198, R199 ;  /* 0x000000c7c64c723e */ /* 0x000fe400000010ff */
[----:B------:R-:W-:Y:S03]  /*120e0*/  F2FP.BF16.PACK_AB R78, R196, R197 ;  /* 0x000000c5c44e723e */ /* 0x000fe600000010ff */
[----:B------:R-:W-:Y:S01]  /*120f0*/  F2FP.BF16.PACK_AB R77, R194, R195 ;  /* 0x000000c3c24d723e */ /* 0x000fe200000010ff */
[----:B------:R-:W-:Y:S01]  /*12100*/  FADD.FTZ R0, R174, R0 ;  /* 0x00000000ae007221 */ /* 0x000fe20000010000 */
[----:B------:R-:W-:Y:S01]  /*12110*/  F2FP.BF16.PACK_AB R79, R192, R193 ;  /* 0x000000c1c04f723e */ /* 0x000fe200000010ff */
[--C-:B-1----:R-:W-:Y:S02]  /*12120*/  FFMA.FTZ R3, R188, c[0x0][0x2d0], -R152.reuse ;  /* 0x0000b400bc037a23 */ /* 0x102fe40000010898 */
[----:B------:R1:W-:Y:S10]  /*12130*/  MUFU.EX2 R188, R88 ;  /* 0x0000005800bc7308 */ /* 0x0003f40000000800 */
[----:B------:R2:W3:Y:S01]  /*12140*/  MUFU.EX2 R137, R3 ;  /* 0x0000000300897308 */ /* 0x0004e20000000800 */
[----:B-1----:R-:W1:Y:S01]  /*12150*/  LDSM.16.MT88.4 R88, [R201+0x1000] ;  /* 0x00100000c958783b */ /* 0x002e620000004200 */
[--C-:B--2---:R-:W-:Y:S01]  /*12160*/  FFMA.FTZ R3, R187, c[0x0][0x2d0], -R159.reuse ;  /* 0x0000b400bb037a23 */ /* 0x104fe2000001089f */
[----:B---3--:R-:W-:Y:S07]  /*12170*/  F2FP.BF16.PACK_AB R81, R137, R138 ;  /* 0x0000008a8951723e */ /* 0x008fee00000010ff */
[----:B------:R2:W-:Y:S02]  /*12180*/  MUFU.EX2 R189, R3 ;  /* 0x0000000300bd7308 */ /* 0x0005e40000000800 */
[----:B--2---:R-:W-:Y:S01]  /*12190*/  FFMA.FTZ R3, R245, c[0x0][0x2d0], -R159 ;  /* 0x0000b400f5037a23 */ /* 0x004fe2000001089f */
[-C--:B-1----:R-:W-:Y:S07]  /*121a0*/  HMMA.16816.F32.BF16 R4, R76, R88.reuse, R4 ;  /* 0x000000584c04723c */ /* 0x082fee0000041804 */
[----:B------:R1:W2:Y:S02]  /*121b0*/  MUFU.EX2 R139, R3 ;  /* 0x00000003008b7308 */ /* 0x0002a40000000800 */
[--C-:B-1----:R-:W-:Y:S03]  /*121c0*/  FFMA.FTZ R3, R248, c[0x0][0x2d0], -R152.reuse ;  /* 0x0000b400f8037a23 */ /* 0x102fe60000010898 */
[----:B--2---:R-:W-:Y:S05]  /*121d0*/  F2FP.BF16.PACK_AB R82, R139, R189 ;  /* 0x000000bd8b52723e */ /* 0x004fea00000010ff */
[----:B------:R1:W-:Y:S02]  /*121e0*/  MUFU.EX2 R136, R3 ;  /* 0x0000000300887308 */ /* 0x0003e40000000800 */
[----:B-1----:R-:W-:Y:S08]  /*121f0*/  FFMA.FTZ R3, R251, c[0x0][0x2d0], -R152 ;  /* 0x0000b400fb037a23 */ /* 0x002ff00000010898 */
[----:B------:R1:W2:Y:S02]  /*12200*/  MUFU.EX2 R141, R3 ;  /* 0x00000003008d7308 */ /* 0x0002a40000000800 */
[--C-:B-1----:R-:W-:Y:S01]  /*12210*/  FFMA.FTZ R3, R246, c[0x0][0x2d0], -R153.reuse ;  /* 0x0000b400f6037a23 */ /* 0x102fe20000010899 */
[----:B--2---:R-:W-:Y:S07]  /*12220*/  F2FP.BF16.PACK_AB R83, R141, R136 ;  /* 0x000000888d53723e */ /* 0x004fee00000010ff */
[----:B------:R1:W2:Y:S01]  /*12230*/  MUFU.EX2 R187, R3 ;  /* 0x0000000300bb7308 */ /* 0x0002a20000000800 */
[C---:B------:R-:W-:Y:S08]  /*12240*/  HMMA.16816.F32.BF16 R8, R80.reuse, R88, R8 ;  /* 0x000000585008723c */ /* 0x040ff00000041808 */
[-C--:B------:R-:W-:Y:S08]  /*12250*/  HMMA.16816.F32.BF16 R12, R80, R90.reuse, R12 ;  /* 0x0000005a500c723c */ /* 0x080ff0000004180c */
[C---:B------:R-:W-:Y:S01]  /*12260*/  HMMA.16816.F32.BF16 R16, R76.reuse, R90, R16 ;  /* 0x0000005a4c10723c */ /* 0x040fe20000041810 */
[----:B------:R-:W3:Y:S03]  /*12270*/  LDSM.16.MT88.4 R88, [R204+0x1000] ;  /* 0x00100000cc58783b */ /* 0x000ee60000004200 */
[--C-:B-1----:R-:W-:Y:S04]  /*12280*/  FFMA.FTZ R3, R249, c[0x0][0x2d0], -R154.reuse ;  /* 0x0000b400f9037a23 */ /* 0x102fe8000001089a */
[-C--:B------:R-:W-:Y:S01]  /*12290*/  HMMA.16816.F32.BF16 R20, R76, R84.reuse, R20 ;  /* 0x000000544c14723c */ /* 0x080fe20000041814 */
[----:B------:R1:W-:Y:S07]  /*122a0*/  MUFU.EX2 R186, R3 ;  /* 0x0000000300ba7308 */ /* 0x0003ee0000000800 */
[C---:B------:R-:W-:Y:S07]  /*122b0*/  HMMA.16816.F32.BF16 R24, R80.reuse, R84, R24 ;  /* 0x000000545018723c */ /* 0x040fee0000041818 */
[--C-:B------:R-:W-:Y:S01]  /*122c0*/  FFMA.FTZ R84, R98, c[0x0][0x2d0], -R153.reuse ;  /* 0x0000b40062547a23 */ /* 0x100fe20000010899 */
[-C--:B------:R-:W-:Y:S04]  /*122d0*/  HMMA.16816.F32.BF16 R28, R80, R86.reuse, R28 ;  /* 0x00000056501c723c */ /* 0x080fe8000004181c */
[----:B------:R-:W-:Y:S04]  /*122e0*/  MOV R98, R171 ;  /* 0x000000ab00627202 */ /* 0x000fe80000000f00 */
[C---:B------:R-:W-:Y:S04]  /*122f0*/  HMMA.16816.F32.BF16 R32, R76.reuse, R86, R32 ;  /* 0x000000564c20723c */ /* 0x040fe80000041820 */
[--C-:B-1----:R-:W-:Y:S04]  /*12300*/  FFMA.FTZ R3, R252, c[0x0][0x2d0], -R154.reuse ;  /* 0x0000b400fc037a23 */ /* 0x102fe8000001089a */
[-C--:B------:R-:W-:Y:S01]  /*12310*/  HMMA.16816.F32.BF16 R36, R76, R92.reuse, R36 ;  /* 0x0000005c4c24723c */ /* 0x080fe20000041824 */
[----:B------:R1:W4:Y:S07]  /*12320*/  MUFU.EX2 R143, R3 ;  /* 0x00000003008f7308 */ /* 0x00032e0000000800 */
[C---:B------:R-:W-:Y:S08]  /*12330*/  HMMA.16816.F32.BF16 R40, R80.reuse, R92, R40 ;  /* 0x0000005c5028723c */ /* 0x040ff00000041828 */
[-C--:B------:R-:W-:Y:S08]  /*12340*/  HMMA.16816.F32.BF16 R44, R80, R94.reuse, R44 ;  /* 0x0000005e502c723c */ /* 0x080ff0000004182c */
[C---:B------:R-:W-:Y:S01]  /*12350*/  HMMA.16816.F32.BF16 R48, R76.reuse, R94, R48 ;  /* 0x0000005e4c30723c */ /* 0x040fe20000041830 */
[----:B------:R-:W-:Y:S03]  /*12360*/  LDSM.16.MT88.4 R92, [R202+0x1800] ;  /* 0x00180000ca5c783b */ /* 0x000fe60000004200 */
[--C-:B-1----:R-:W-:Y:S04]  /*12370*/  FFMA.FTZ R3, R242, c[0x0][0x2d0], -R153.reuse ;  /* 0x0000b400f2037a23 */ /* 0x102fe80000010899 */
[-C--:B---3--:R-:W-:Y:S01]  /*12380*/  HMMA.16816.F32.BF16 R52, R76, R88.reuse, R52 ;  /* 0x000000584c34723c */ /* 0x088fe20000041834 */
[----:B------:R1:W-:Y:S07]  /*12390*/  MUFU.EX2 R185, R3 ;  /* 0x0000000300b97308 */ /* 0x0003ee0000000800 */
[C---:B------:R-:W-:Y:S08]  /*123a0*/  HMMA.16816.F32.BF16 R56, R80.reuse, R88, R56 ;  /* 0x000000585038723c */ /* 0x040ff00000041838 */
[-C--:B------:R-:W-:Y:S08]  /*123b0*/  HMMA.16816.F32.BF16 R60, R80, R90.reuse, R60 ;  /* 0x0000005a503c723c */ /* 0x080ff0000004183c */
[----:B------:R-:W-:Y:S01]  /*123c0*/  HMMA.16816.F32.BF16 R64, R76, R90, R64 ;  /* 0x0000005a4c40723c */ /* 0x000fe20000041840 */
[----:B------:R-:W-:Y:S03]  /*123d0*/  LDSM.16.MT88.4 R88, [R205+0x1800] ;  /* 0x00180000cd58783b */ /* 0x000fe60000004200 */
[----:B-1----:R-:W-:Y:S03]  /*123e0*/  FFMA.FTZ R3, R244, c[0x0][0x2d0], -R153 ;  /* 0x0000b400f4037a23 */ /* 0x002fe60000010899 */
[----:B--2---:R-:W-:Y:S01]  /*123f0*/  F2FP.BF16.PACK_AB R76, R187, R188 ;  /* 0x000000bcbb4c723e */ /* 0x004fe200000010ff */
[----:B------:R1:W2:Y:S01]  /*12400*/  MUFU.EX2 R184, R3 ;  /* 0x0000000300b87308 */ /* 0x0002a20000000800 */
[----:B----4-:R-:W-:Y:S03]  /*12410*/  F2FP.BF16.PACK_AB R77, R143, R186 ;  /* 0x000000ba8f4d723e */ /* 0x010fe600000010ff */
[--C-:B-1----:R-:W-:Y:S01]  /*12420*/  FFMA.FTZ R3, R247, c[0x0][0x2d0], -R154.reuse ;  /* 0x0000b400f7037a23 */ /* 0x102fe2000001089a */
[----:B--2---:R-:W-:Y:S05]  /*12430*/  F2FP.BF16.PACK_AB R78, R184, R185 ;  /* 0x000000b9b84e723e */ /* 0x004fea00000010ff */
[----:B------:R1:W-:Y:S02]  /*12440*/  MUFU.EX2 R182, R3 ;  /* 0x0000000300b67308 */ /* 0x0003e40000000800 */
[----:B-1----:R-:W-:Y:S08]  /*12450*/  FFMA.FTZ R3, R250, c[0x0][0x2d0], -R154 ;  /* 0x0000b400fa037a23 */ /* 0x002ff0000001089a */
[----:B------:R1:W2:Y:S02]  /*12460*/  MUFU.EX2 R183, R3 ;  /* 0x0000000300b77308 */ /* 0x0002a40000000800 */
[--C-:B-1----:R-:W-:Y:S01]  /*12470*/  FFMA.FTZ R3, R103, c[0x0][0x2d0], -R159.reuse ;  /* 0x0000b40067037a23 */ /* 0x102fe2000001089f */
[----:B--2---:R-:W-:Y:S07]  /*12480*/  F2FP.BF16.PACK_AB R79, R183, R182 ;  /* 0x000000b6b74f723e */ /* 0x004fee00000010ff */
[----:B------:R1:W-:Y:S02]  /*12490*/  MUFU.EX2 R142, R3 ;  /* 0x00000003008e7308 */ /* 0x0003e40000000800 */
[--C-:B-1----:R-:W-:Y:S08]  /*124a0*/  FFMA.FTZ R3, R102, c[0x0][0x2d0], -R159.reuse ;  /* 0x0000b40066037a23 */ /* 0x102ff0000001089f */
[----:B------:R1:W2:Y:S02]  /*124b0*/  MUFU.EX2 R181, R3 ;  /* 0x0000000300b57308 */ /* 0x0002a40000000800 */
[--C-:B-1----:R-:W-:Y:S01]  /*124c0*/  FFMA.FTZ R3, R101, c[0x0][0x2d0], -R152.reuse ;  /* 0x0000b40065037a23 */ /* 0x102fe20000010898 */
[----:B--2---:R-:W-:Y:S07]  /*124d0*/  F2FP.BF16.PACK_AB R80, R181, R142 ;  /* 0x0000008eb550723e */ /* 0x004fee00000010ff */
[----:B------:R1:W-:Y:S02]  /*124e0*/  MUFU.EX2 R140, R3 ;  /* 0x00000003008c7308 */ /* 0x0003e40000000800 */
[--C-:B-1----:R-:W-:Y:S01]  /*124f0*/  FFMA.FTZ R3, R96, c[0x0][0x2d0], -R152.reuse ;  /* 0x0000b40060037a23 */ /* 0x102fe20000010898 */
[----:B------:R-:W-:Y:S07]  /*12500*/  MOV R96, R158 ;  /* 0x0000009e00607202 */ /* 0x000fee0000000f00 */
[----:B------:R1:W2:Y:S02]  /*12510*/  MUFU.EX2 R158, R3 ;  /* 0x00000003009e7308 */ /* 0x0002a40000000800 */
[--C-:B-1----:R-:W-:Y:S01]  /*12520*/  FFMA.FTZ R3, R100, c[0x0][0x2d0], -R159.reuse ;  /* 0x0000b40064037a23 */ /* 0x102fe2000001089f */
[----:B--2---:R-:W-:Y:S01]  /*12530*/  F2FP.BF16.PACK_AB R81, R158, R140 ;  /* 0x0000008c9e51723e */ /* 0x004fe200000010ff */
[----:B------:R-:W-:Y:S06]  /*12540*/  LDSM.16.MT88.4 R100, [R201+0x2000] ;  /* 0x00200000c964783b */ /* 0x000fec0000004200 */
[----:B------:R1:W-:Y:S02]  /*12550*/  MUFU.EX2 R179, R3 ;  /* 0x0000000300b37308 */ /* 0x0003e40000000800 */
[----:B-1----:R-:W-:Y:S01]  /*12560*/  FFMA.FTZ R3, R99, c[0x0][0x2d0], -R159 ;  /* 0x0000b40063037a23 */ /* 0x002fe2000001089f */
[----:B------:R-:W-:Y:S07]  /*12570*/  MOV R99, R176 ;  /* 0x000000b000637202 */ /* 0x000fee0000000f00 */
        /* <DEDUP_REMOVED lines=10> */
[----:B------:R-:W-:Y:S02]  /*12620*/  MOV R97, R169 ;  /* 0x000000a900617202 */ /* 0x000fe40000000f00 */
[----:B--2---:R-:W-:Y:S03]  /*12630*/  F2FP.BF16.PACK_AB R83, R157, R156 ;  /* 0x0000009c9d53723e */ /* 0x004fe600000010ff */
[----:B------:R1:W2:Y:S04]  /*12640*/  MUFU.EX2 R178, R3 ;  /* 0x0000000300b27308 */ /* 0x0002a80000000800 */
[C---:B------:R-:W-:Y:S08]  /*12650*/  HMMA.16816.F32.BF16 R8, R80.reuse, R84, R8 ;  /* 0x000000545008723c */ /* 0x040ff00000041808 */
[-C--:B------:R-:W-:Y:S08]  /*12660*/  HMMA.16816.F32.BF16 R12, R80, R86.reuse, R12 ;  /* 0x00000056500c723c */ /* 0x080ff0000004180c */
[C---:B------:R-:W-:Y:S01]  /*12670*/  HMMA.16816.F32.BF16 R16, R76.reuse, R86, R16 ;  /* 0x000000564c10723c */ /* 0x040fe20000041810 */
[----:B------:R-:W3:Y:S03]  /*12680*/  LDSM.16.MT88.4 R84, [R204+0x1800] ;  /* 0x00180000cc54783b */ /* 0x000ee60000004200 */
[--C-:B-1----:R-:W-:Y:S01]  /*12690*/  FFMA.FTZ R3, R172, c[0x0][0x2d0], -R154.reuse ;  /* 0x0000b400ac037a23 */ /* 0x102fe2000001089a */
[----:B--2---:R-:W-:Y:S03]  /*126a0*/  F2FP.BF16.PACK_AB R148, R178, R176 ;  /* 0x000000b0b294723e */ /* 0x004fe600000010ff */
[-C--:B------:R-:W-:Y:S01]  /*126b0*/  HMMA.16816.F32.BF16 R20, R76, R88.reuse, R20 ;  /* 0x000000584c14723c */ /* 0x080fe20000041814 */
[----:B------:R1:W-:Y:S07]  /*126c0*/  MUFU.EX2 R172, R3 ;  /* 0x0000000300ac7308 */ /* 0x0003ee0000000800 */
[C---:B------:R-:W-:Y:S08]  /*126d0*/  HMMA.16816.F32.BF16 R24, R80.reuse, R88, R24 ;  /* 0x000000585018723c */ /* 0x040ff00000041818 */
[-C--:B------:R-:W-:Y:S08]  /*126e0*/  HMMA.16816.F32.BF16 R28, R80, R90.reuse, R28 ;  /* 0x0000005a501c723c */ /* 0x080ff0000004181c */
[C---:B------:R-:W-:Y:S04]  /*126f0*/  HMMA.16816.F32.BF16 R32, R76.reuse, R90, R32 ;  /* 0x0000005a4c20723c */ /* 0x040fe80000041820 */
[--C-:B-1----:R-:W-:Y:S01]  /*12700*/  FFMA.FTZ R3, R96, c[0x0][0x2d0], -R154.reuse ;  /* 0x0000b40060037a23 */ /* 0x102fe2000001089a */
[----:B------:R-:W-:Y:S03]  /*12710*/  MOV R96, R170 ;  /* 0x000000aa00607202 */ /* 0x000fe60000000f00 */
[-C--:B------:R-:W-:Y:S01]  /*12720*/  HMMA.16816.F32.BF16 R36, R76, R92.reuse, R36 ;  /* 0x0000005c4c24723c */ /* 0x080fe20000041824 */
[----:B------:R1:W2:Y:S07]  /*12730*/  MUFU.EX2 R171, R3 ;  /* 0x0000000300ab7308 */ /* 0x0002ae0000000800 */
[C---:B------:R-:W-:Y:S08]  /*12740*/  HMMA.16816.F32.BF16 R40, R80.reuse, R92, R40 ;  /* 0x0000005c5028723c */ /* 0x040ff00000041828 */
[-C--:B------:R-:W-:Y:S08]  /*12750*/  HMMA.16816.F32.BF16 R44, R80, R94.reuse, R44 ;  /* 0x0000005e502c723c */ /* 0x080ff0000004182c */
[C---:B------:R-:W-:Y:S04]  /*12760*/  HMMA.16816.F32.BF16 R48, R76.reuse, R94, R48 ;  /* 0x0000005e4c30723c */ /* 0x040fe80000041830 */
[--C-:B-1----:R-:W-:Y:S01]  /*12770*/  FFMA.FTZ R3, R164, c[0x0][0x2d0], -R153.reuse ;  /* 0x0000b400a4037a23 */ /* 0x102fe20000010899 */
[----:B--2---:R-:W-:Y:S03]  /*12780*/  F2FP.BF16.PACK_AB R149, R171, R172 ;  /* 0x000000acab95723e */ /* 0x004fe600000010ff */
[----:B------:R1:W-:Y:S01]  /*12790*/  MUFU.EX2 R170, R3 ;  /* 0x0000000300aa7308 */ /* 0x0003e20000000800 */
[-C--:B---3--:R-:W-:Y:S08]  /*127a0*/  HMMA.16816.F32.BF16 R52, R76, R84.reuse, R52 ;  /* 0x000000544c34723c */ /* 0x088ff00000041834 */
[C---:B------:R-:W-:Y:S07]  /*127b0*/  HMMA.16816.F32.BF16 R56, R80.reuse, R84, R56 ;  /* 0x000000545038723c */ /* 0x040fee0000041838 */
[----:B------:R-:W-:Y:S01]  /*127c0*/  MOV R84, R69 ;  /* 0x0000004500547202 */ /* 0x000fe20000000f00 */
[-C--:B------:R-:W-:Y:S04]  /*127d0*/  HMMA.16816.F32.BF16 R60, R80, R86.reuse, R60 ;  /* 0x00000056503c723c */ /* 0x080fe8000004183c */
[----:B------:R-:W-:Y:S01]  /*127e0*/  MOV R85, R68 ;  /* 0x0000004400557202 */ /* 0x000fe20000000f00 */
[----:B-1----:R-:W-:Y:S03]  /*127f0*/  FFMA.FTZ R3, R163, c[0x0][0x2d0], -R153 ;  /* 0x0000b400a3037a23 */ /* 0x002fe60000010899 */
[----:B------:R-:W-:Y:S01]  /*12800*/  HMMA.16816.F32.BF16 R64, R76, R86, R64 ;  /* 0x000000564c40723c */ /* 0x000fe20000041840 */
[----:B------:R1:W2:Y:S06]  /*12810*/  MUFU.EX2 R169, R3 ;  /* 0x0000000300a97308 */ /* 0x0002ac0000000800 */
[----:B------:R-:W-:Y:S01]  /*12820*/  MOV R86, R2 ;  /* 0x0000000200567202 */ /* 0x000fe20000000f00 */
[--C-:B-1----:R-:W-:Y:S01]  /*12830*/  FFMA.FTZ R3, R162, c[0x0][0x2d0], -R154.reuse ;  /* 0x0000b400a2037a23 */ /* 0x102fe2000001089a */
[----:B--2---:R-:W-:Y:S03]  /*12840*/  F2FP.BF16.PACK_AB R150, R169, R170 ;  /* 0x000000aaa996723e */ /* 0x004fe600000010ff */
[----:B------:R1:W-:Y:S02]  /*12850*/  MUFU.EX2 R164, R3 ;  /* 0x0000000300a47308 */ /* 0x0003e40000000800 */
[----:B-1----:R-:W-:Y:S08]  /*12860*/  FFMA.FTZ R3, R161, c[0x0][0x2d0], -R154 ;  /* 0x0000b400a1037a23 */ /* 0x002ff0000001089a */
[----:B------:R1:W2:Y:S02]  /*12870*/  MUFU.EX2 R163, R3 ;  /* 0x0000000300a37308 */ /* 0x0002a40000000800 */
[----:B-1----:R-:W-:Y:S01]  /*12880*/  FFMA.FTZ R3, R99, c[0x0][0x2d0], -R159 ;  /* 0x0000b40063037a23 */ /* 0x002fe2000001089f */
[----:B--2---:R-:W-:Y:S07]  /*12890*/  F2FP.BF16.PACK_AB R151, R163, R164 ;  /* 0x000000a4a397723e */ /* 0x004fee00000010ff */
[----:B------:R1:W-:Y:S01]  /*128a0*/  MUFU.EX2 R162, R3 ;  /* 0x0000000300a27308 */ /* 0x0003e20000000800 */
[-C--:B------:R-:W-:Y:S07]  /*128b0*/  HMMA.16816.F32.BF16 R92, R148, R100.reuse, R4 ;  /* 0x00000064945c723c */ /* 0x080fee0000041804 */
[----:B------:R-:W-:Y:S02]  /*128c0*/  FFMA.FTZ R5, R72, R114, R234 ;  /* 0x0000007248057223 */ /* 0x000fe400000100ea */
[----:B------:R-:W-:Y:S03]  /*128d0*/  FFMA.FTZ R4, R71, R113, R228 ;  /* 0x0000007147047223 */ /* 0x000fe600000100e4 */
[----:B------:R-:W-:Y:S02]  /*128e0*/  FADD.FTZ R5, R235, R5 ;  /* 0x00000005eb057221 */ /* 0x000fe40000010000 */
[----:B------:R-:W-:Y:S02]  /*128f0*/  FADD.FTZ R4, R229, R4 ;  /* 0x00000004e5047221 */ /* 0x000fe40000010000 */
[--C-:B-1----:R-:W-:Y:S04]  /*12900*/  FFMA.FTZ R3, R98, c[0x0][0x2d0], -R159.reuse ;  /* 0x0000b40062037a23 */ /* 0x102fe8000001089f */
        /* <DEDUP_REMOVED lines=12> */
[----:B--2---:R-:W-:Y:S01]  /*129d0*/  F2FP.BF16.PACK_AB R146, R159, R160 ;  /* 0x000000a09f92723e */ /* 0x004fe200000010ff */
[----:B------:R-:W-:Y:S06]  /*129e0*/  FFMA.FTZ R152, R75, c[0x0][0x2d0], -R152 ;  /* 0x0000b4004b987a23 */ /* 0x000fec0000010898 */
[----:B------:R1:W-:Y:S10]  /*129f0*/  MUFU.EX2 R153, R3 ;  /* 0x0000000300997308 */ /* 0x0003f40000000800 */
[----:B------:R-:W2:Y:S01]  /*12a00*/  MUFU.EX2 R74, R152 ;  /* 0x00000098004a7308 */ /* 0x000ea20000000800 */
[----:B-1----:R-:W-:Y:S04]  /*12a10*/  FFMA.FTZ R3, R73, R115, R238 ;  /* 0x0000007349037223 */ /* 0x002fe800000100ee */
[----:B------:R-:W-:Y:S04]  /*12a20*/  FADD.FTZ R3, R240, R3 ;  /* 0x00000003f0037221 */ /* 0x000fe80000010000 */
[----:B------:R-:W-:Y:S01]  /*12a30*/  FADD.FTZ R3, R239, R3 ;  /* 0x00000003ef037221 */ /* 0x000fe20000010000 */
[----:B--2---:R-:W-:Y:S07]  /*12a40*/  F2FP.BF16.PACK_AB R147, R74, R153 ;  /* 0x000000994a93723e */ /* 0x004fee00000010ff */
[C---:B------:R-:W-:Y:S07]  /*12a50*/  HMMA.16816.F32.BF16 R88, R144.reuse, R100, R8 ;  /* 0x000000649058723c */ /* 0x040fee0000041808 */
[----:B------:R-:W-:Y:S01]  /*12a60*/  FADD.FTZ R9, R236, R5 ;  /* 0x00000005ec097221 */ /* 0x000fe20000010000 */
[-C--:B------:R-:W-:Y:S04]  /*12a70*/  HMMA.16816.F32.BF16 R96, R144, R102.reuse, R12 ;  /* 0x000000669060723c */ /* 0x080fe8000004180c */
[----:B------:R-:W-:Y:S02]  /*12a80*/  FADD.FTZ R11, R232, R4 ;  /* 0x00000004e80b7221 */ /* 0x000fe40000010000 */
[----:B------:R-:W-:Y:S01]  /*12a90*/  FADD.FTZ R10, R175, R0 ;  /* 0x00000000af0a7221 */ /* 0x000fe20000010000 */
[----:B------:R-:W1:Y:S01]  /*12aa0*/  LDSM.16.MT88.4 R4, [R204+0x2000] ;  /* 0x00200000cc04783b */ /* 0x000e620000004200 */
        /* <DEDUP_REMOVED lines=77> */
[----:B------:R-:W-:Y:S01]  /*12f80*/  STL [R1], R5 ;  /* 0x0000000501007387 */ /* 0x000fe20000100800 */
        /* <DEDUP_REMOVED lines=9> */
.L_x_313:
[----:B------:R-:W-:Y:S05]  /*13020*/  BRA.DIV ~URZ, `(.L_x_315) ;  /* 0x00004d827f007947 */ /* 0x000fea000b800000 */
[----:B------:R-:W3:Y:S04]  /*13030*/  LDL.LU R11, [R1] ;  /* 0x00000000010b7983 */ /* 0x000ee80000300800 */
[----:B------:R-:W4:Y:S04]  /*13040*/  LDL.LU R8, [R1+0x4] ;  /* 0x0000040001087983 */ /* 0x000f280000300800 */
[----:B-1----:R-:W5:Y:S04]  /*13050*/  LDL.LU R4, [R1+0x8] ;  /* 0x0000080001047983 */ /* 0x002f680000300800 */
[----:B--2---:R-:W2:Y:S04]  /*13060*/  LDL.LU R10, [R1+0xc] ;  /* 0x00000c00010a7983 */ /* 0x004ea80000300800 */
[----:B---3--:R-:W1:Y:S04]  /*13070*/  SHFL.BFLY PT, R3, R11, 0x2, 0x1f ;  /* 0x0c401f000b037f89 */ /* 0x008e6800000e0000 */
[----:B----4-:R-:W3:Y:S04]  /*13080*/  SHFL.BFLY PT, R0, R8, 0x2, 0x1f ;  /* 0x0c401f0008007f89 */ /* 0x010ee800000e0000 */
[----:B-----5:R-:W4:Y:S04]  /*13090*/  SHFL.BFLY PT, R6, R4, 0x2, 0x1f ;  /* 0x0c401f0004067f89 */ /* 0x020f2800000e0000 */
[----:B--2---:R-:W2:Y:S01]  /*130a0*/  SHFL.BFLY PT, R7, R10, 0x2, 0x1f ;  /* 0x0c401f000a077f89 */ /* 0x004ea200000e0000 */
[----:B-1----:R-:W-:-:S02]  /*130b0*/  FADD.FTZ R3, R3, R11 ;  /* 0x0000000b03037221 */ /* 0x002fc40000010000 */
[----:B---3--:R-:W-:Y:S02]  /*130c0*/  FADD.FTZ R0, R0, R8 ;  /* 0x0000000800007221 */ /* 0x008fe40000010000 */
[----:B----4-:R-:W-:-:S03]  /*130d0*/  FADD.FTZ R6, R6, R4 ;  /* 0x0000000406067221 */ /* 0x010fc60000010000 */
[----:B------:R-:W1:Y:S01]  /*130e0*/  SHFL.BFLY PT, R5, R0, 0x1, 0x1f ;  /* 0x0c201f0000057f89 */ /* 0x000e6200000e0000 */
[----:B--2---:R-:W-:-:S03]  /*130f0*/  FADD.FTZ R7, R7, R10 ;  /* 0x0000000a07077221 */ /* 0x004fc60000010000 */
[----:B------:R-:W2:Y:S04]  /*13100*/  SHFL.BFLY PT, R4, R3, 0x1, 0x1f ;  /* 0x0c201f0003047f89 */ /* 0x000ea800000e0000 */
[----:B------:R-:W3:Y:S04]  /*13110*/  SHFL.BFLY PT, R8, R6, 0x1, 0x1f ;  /* 0x0c201f0006087f89 */ /* 0x000ee800000e0000 */
[----:B------:R4:W4:Y:S01]  /*13120*/  SHFL.BFLY PT, R9, R7, 0x1, 0x1f ;  /* 0x0c201f0007097f89 */ /* 0x00092200000e0000 */
[----:B-1----:R-:W-:Y:S02]  /*13130*/  FADD.FTZ R5, R0, R5 ;  /* 0x0000000500057221 */ /* 0x002fe40000010000 */
[----:B--2---:R-:W-:-:S02]  /*13140*/  FADD.FTZ R3, R3, R4 ;  /* 0x0000000403037221 */ /* 0x004fc40000010000 */
[----:B---3--:R-:W-:-:S03]  /*13150*/  FADD.FTZ R6, R6, R8 ;  /* 0x0000000806067221 */ /* 0x008fc60000010000 */
.L_x_397:
[----:B------:R-:W-:Y:S01]  /*13160*/  FSETP.NE.FTZ.AND P3, PT, R3, RZ, PT ;  /* 0x000000ff0300720b */ /* 0x000fe20003f75000 */
[----:B----4-:R-:W-:Y:S01]  /*13170*/  FADD.FTZ R7, R9, R7 ;  /* 0x0000000709077221 */ /* 0x010fe20000010000 */
[----:B------:R-:W-:Y:S02]  /*13180*/  MOV R0, RZ ;  /* 0x000000ff00007202 */ /* 0x000fe40000000f00 */
[----:B------:R-:W-:Y:S02]  /*13190*/  FSETP.NE.FTZ.AND P1, PT, R6, RZ, PT ;  /* 0x000000ff0600720b */ /* 0x000fe40003f35000 */
[----:B------:R-:W-:Y:S02]  /*131a0*/  FSETP.NE.FTZ.AND P2, PT, R5, RZ, PT ;  /* 0x000000ff0500720b */ /* 0x000fe40003f55000 */
[----:B------:R-:W-:Y:S02]  /*131b0*/  MOV R4, RZ ;  /* 0x000000ff00047202 */ /* 0x000fe40000000f00 */
[----:B------:R-:W-:-:S02]  /*131c0*/  FSETP.NE.FTZ.AND P0, PT, R7, RZ, PT ;  /* 0x000000ff0700720b */ /* 0x000fc40003f15000 */
[----:B------:R-:W-:Y:S01]  /*131d0*/  MOV R32, 0xff800000 ;  /* 0xff80000000207802 */ /* 0x000fe20000000f00 */
[----:B------:R-:W1:Y:S01]  /*131e0*/  @P3 MUFU.RCP R0, R3 ;  /* 0x0000000300003308 */ /* 0x000e620000001000 */
[----:B------:R-:W-:Y:S02]  /*131f0*/  MOV R31, 0xff800000 ;  /* 0xff800000001f7802 */ /* 0x000fe40000000f00 */
[----:B------:R-:W-:Y:S02]  /*13200*/  MOV R30, 0xff800000 ;  /* 0xff800000001e7802 */ /* 0x000fe40000000f00 */
[----:B------:R-:W-:-:S03]  /*13210*/  MOV R27, 0xff800000 ;  /* 0xff800000001b7802 */ /* 0x000fc60000000f00 */
[----:B------:R2:W-:Y:S01]  /*13220*/  @P3 MUFU.LG2 R10, R3 ;  /* 0x00000003000a3308 */ /* 0x0005e20000000c00 */
[----:B-1----:R-:W-:-:S07]  /*13230*/  FMUL.FTZ R74, R0, R92 ;  /* 0x0000005c004a7220 */ /* 0x002fce0000410000 */
[----:B------:R-:W1:Y:S01]  /*13240*/  @P2 MUFU.RCP R4, R5 ;  /* 0x0000000500042308 */ /* 0x000e620000001000 */
[C---:B------:R-:W-:Y:S02]  /*13250*/  FMUL.FTZ R75, R0.reuse, R93 ;  /* 0x0000005d004b7220 */ /* 0x040fe40000410000 */
[C---:B------:R-:W-:Y:S02]  /*13260*/  FMUL.FTZ R76, R0.reuse, R100 ;  /* 0x00000064004c7220 */ /* 0x040fe40000410000 */
[C---:B------:R-:W-:Y:S01]  /*13270*/  FMUL.FTZ R77, R0.reuse, R101 ;  /* 0x00000065004d7220 */ /* 0x040fe20000410000 */
[----:B--2---:R-:W-:Y:S01]  /*13280*/  MOV R3, RZ ;  /* 0x000000ff00037202 */ /* 0x004fe20000000f00 */
[C---:B------:R-:W-:Y:S01]  /*13290*/  FMUL.FTZ R78, R0.reuse, R104 ;  /* 0x00000068004e7220 */ /* 0x040fe20000410000 */
[----:B------:R2:W-:Y:S01]  /*132a0*/  @P2 MUFU.LG2 R9, R5 ;  /* 0x0000000500092308 */ /* 0x0005e20000000c00 */
[C---:B------:R-:W-:Y:S02]  /*132b0*/  FMUL.FTZ R79, R0.reuse, R105 ;  /* 0x00000069004f7220 */ /* 0x040fe40000410000 */
[----:B------:R-:W-:-:S02]  /*132c0*/  FMUL.FTZ R82, R0, R116 ;  /* 0x0000007400527220 */ /* 0x000fc40000410000 */
[C---:B------:R-:W-:Y:S02]  /*132d0*/  FMUL.FTZ R83, R0.reuse, R117 ;  /* 0x0000007500537220 */ /* 0x040fe40000410000 */
[C---:B------:R-:W-:Y:S01]  /*132e0*/  FMUL.FTZ R66, R0.reuse, R120 ;  /* 0x0000007800427220 */ /* 0x040fe20000410000 */
[----:B------:R-:W3:Y:S01]  /*132f0*/  @P1 MUFU.RCP R3, R6 ;  /* 0x0000000600031308 */ /* 0x000ee20000001000 */
[C---:B------:R-:W-:Y:S02]  /*13300*/  FMUL.FTZ R67, R0.reuse, R121 ;  /* 0x0000007900437220 */ /* 0x040fe40000410000 */
[C---:B------:R-:W-:Y:S02]  /*13310*/  FMUL.FTZ R86, R0.reuse, R132 ;  /* 0x0000008400567220 */ /* 0x040fe40000410000 */
[C---:B------:R-:W-:Y:S02]  /*13320*/  FMUL.FTZ R87, R0.reuse, R133 ;  /* 0x0000008500577220 */ /* 0x040fe40000410000 */
[C---:B------:R-:W-:Y:S01]  /*13330*/  FMUL.FTZ R84, R0.reuse, R136 ;  /* 0x0000008800547220 */ /* 0x040fe20000410000 */
[----:B--2---:R-:W-:Y:S01]  /*13340*/  @P2 MOV R5, 0x3f317218 ;  /* 0x3f31721800052802 */ /* 0x004fe20000000f00 */
[----:B------:R-:W-:-:S02]  /*13350*/  FMUL.FTZ R85, R0, R137 ;  /* 0x0000008900557220 */ /* 0x000fc40000410000 */
[C---:B------:R-:W-:Y:S02]  /*13360*/  FMUL.FTZ R64, R0.reuse, R148 ;  /* 0x0000009400407220 */ /* 0x040fe40000410000 */
[----:B------:R-:W-:Y:S02]  /*13370*/  FMUL.FTZ R65, R0, R149 ;  /* 0x0000009500417220 */ /* 0x000fe40000410000 */
[----:B------:R2:W4:Y:S01]  /*13380*/  @P1 MUFU.LG2 R0, R6 ;  /* 0x0000000600001308 */ /* 0x0005220000000c00 */
[C---:B-1----:R-:W-:Y:S02]  /*13390*/  FMUL.FTZ R100, R4.reuse, R106 ;  /* 0x0000006a04647220 */ /* 0x042fe40000410000 */
[----:B------:R-:W-:Y:S02]  /*133a0*/  FMUL.FTZ R101, R4, R107 ;  /* 0x0000006b04657220 */ /* 0x000fe40000410000 */
[C---:B---3--:R-:W-:Y:S02]  /*133b0*/  FMUL.FTZ R52, R3.reuse, R88 ;  /* 0x0000005803347220 */ /* 0x048fe40000410000 */
[----:B------:R-:W-:-:S02]  /*133c0*/  FMUL.FTZ R53, R3, R89 ;  /* 0x0000005903357220 */ /* 0x000fc40000410000 */
[C---:B------:R-:W-:Y:S02]  /*133d0*/  FMUL.FTZ R40, R3.reuse, R96 ;  /* 0x0000006003287220 */ /* 0x040fe40000410000 */
[C---:B------:R-:W-:Y:S02]  /*133e0*/  FMUL.FTZ R41, R3.reuse, R97 ;  /* 0x0000006103297220 */ /* 0x040fe40000410000 */
[C---:B------:R-:W-:Y:S02]  /*133f0*/  FMUL.FTZ R42, R3.reuse, R108 ;  /* 0x0000006c032a7220 */ /* 0x040fe40000410000 */
[C---:B------:R-:W-:Y:S01]  /*13400*/  FMUL.FTZ R43, R3.reuse, R109 ;  /* 0x0000006d032b7220 */ /* 0x040fe20000410000 */
[----:B--2---:R-:W-:Y:S01]  /*13410*/  @P3 MOV R6, 0x3f317218 ;  /* 0x3f31721800063802 */ /* 0x004fe20000000f00 */
[----:B----4-:R-:W-:Y:S01]  /*13420*/  @P1 FMUL.FTZ R8, R0, 0.69314718246459960938 ;  /* 0x3f31721800081820 */ /* 0x010fe20000410000 */
[----:B------:R-:W-:Y:S01]  /*13430*/  MOV R0, RZ ;  /* 0x000000ff00007202 */ /* 0x000fe20000000f00 */
[----:B------:R-:W-:-:S02]  /*13440*/  FMUL.FTZ R44, R3, R112 ;  /* 0x00000070032c7220 */ /* 0x000fc40000410000 */
[C---:B------:R-:W-:Y:S02]  /*13450*/  FMUL.FTZ R45, R3.reuse, R113 ;  /* 0x00000071032d7220 */ /* 0x040fe40000410000 */
[C---:B------:R-:W-:Y:S01]  /*13460*/  FMUL.FTZ R58, R3.reuse, R124 ;  /* 0x0000007c033a7220 */ /* 0x040fe20000410000 */
[----:B------:R-:W-:Y:S01]  /*13470*/  @P0 MUFU.RCP R0, R7 ;  /* 0x0000000700000308 */ /* 0x000fe20000001000 */
[C---:B------:R-:W-:Y:S02]  /*13480*/  FMUL.FTZ R59, R3.reuse, R125 ;  /* 0x0000007d033b7220 */ /* 0x040fe40000410000 */
[C---:B------:R-:W-:Y:S02]  /*13490*/  FMUL.FTZ R54, R3.reuse, R128 ;  /* 0x0000008003367220 */ /* 0x040fe40000410000 */
[C---:B------:R-:W-:Y:S02]  /*134a0*/  FMUL.FTZ R55, R3.reuse, R129 ;  /* 0x0000008103377220 */ /* 0x040fe40000410000 */
[----:B------:R-:W-:-:S02]  /*134b0*/  FMUL.FTZ R46, R3, R140 ;  /* 0x0000008c032e7220 */ /* 0x000fc40000410000 */
[C---:B------:R-:W-:Y:S02]  /*134c0*/  FMUL.FTZ R47, R3.reuse, R141 ;  /* 0x0000008d032f7220 */ /* 0x040fe40000410000 */
[C---:B------:R-:W-:Y:S02]  /*134d0*/  FMUL.FTZ R34, R3.reuse, R144 ;  /* 0x0000009003227220 */ /* 0x040fe40000410000 */
[----:B------:R-:W-:Y:S02]  /*134e0*/  FMUL.FTZ R35, R3, R145 ;  /* 0x0000009103237220 */ /* 0x000fe40000410000 */
[C---:B------:R-:W-:Y:S01]  /*134f0*/  FMUL.FTZ R94, R4.reuse, R94 ;  /* 0x0000005e045e7220 */ /* 0x040fe20000410000 */
[----:B------:R-:W1:Y:S01]  /*13500*/  @P0 MUFU.LG2 R3, R7 ;  /* 0x0000000700030308 */ /* 0x000e620000000c00 */
        /* <DEDUP_REMOVED lines=12> */
[----:B------:R-:W-:Y:S01]  /*135d0*/  FMUL.FTZ R73, R4, R151 ;  /* 0x0000009704497220 */ /* 0x000fe20000410000 */
[----:B------:R-:W-:Y:S01]  /*135e0*/  @P1 MOV R4, 0x3f317218 ;  /* 0x3f31721800041802 */ /* 0x000fe20000000f00 */
[----:B------:R-:W-:-:S02]  /*135f0*/  @P2 FMUL.FTZ R9, R9, 0.69314718246459960938 ;  /* 0x3f31721809092820 */ /* 0x000fc40000410000 */
[----:B------:R-:W-:Y:S02]  /*13600*/  @P2 FMUL.FTZ R5, R5, c[0x0][0x2d0] ;  /* 0x0000b40005052a20 */ /* 0x000fe40000410000 */
[----:B------:R-:W-:Y:S02]  /*13610*/  @P1 FMUL.FTZ R4, R4, c[0x0][0x2d0] ;  /* 0x0000b40004041a20 */ /* 0x000fe40000410000 */
[----:B------:R-:W-:Y:S02]  /*13620*/  @P3 FMUL.FTZ R10, R10, 0.69314718246459960938 ;  /* 0x3f3172180a0a3820 */ /* 0x000fe40000410000 */
[----:B------:R-:W-:Y:S01]  /*13630*/  @P1 FFMA.FTZ R32, R4, R68, R8 ;  /* 0x0000004404201223 */ /* 0x000fe20000010008 */
[----:B------:R-:W-:Y:S01]  /*13640*/  @P0 MOV R4, 0x3f317218 ;  /* 0x3f31721800040802 */ /* 0x000fe20000000f00 */
[----:B------:R-:W-:Y:S02]  /*13650*/  @P3 FMUL.FTZ R6, R6, c[0x0][0x2d0] ;  /* 0x0000b40006063a20 */ /* 0x000fe40000410000 */
[----:B------:R-:W-:Y:S01]  /*13660*/  @P2 FFMA.FTZ R31, R5, R69, R9 ;  /* 0x00000045051f2223 */ /* 0x000fe20000010009 */
[----:B------:R-:W-:Y:S01]  /*13670*/  MOV R5, 0x1 ;  /* 0x0000000100057802 */ /* 0x000fe20000000f00 */
[----:B-1----:R-:W-:-:S02]  /*13680*/  @P0 FMUL.FTZ R3, R3, 0.69314718246459960938 ;  /* 0x3f31721803030820 */ /* 0x002fc40000410000 */
[----:B------:R-:W-:Y:S02]  /*13690*/  @P0 FMUL.FTZ R4, R4, c[0x0][0x2d0] ;  /* 0x0000b40004040a20 */ /* 0x000fe40000410000 */
[----:B------:R-:W-:Y:S02]  /*136a0*/  @P3 FFMA.FTZ R30, R6, R70, R10 ;  /* 0x00000046061e3223 */ /* 0x000fe4000001000a */
        /* <DEDUP_REMOVED lines=18> */
.L_x_254:
[----:B------:R2:W5:Y:S01]  /*137d0*/  LDL R6, [R1+0x30] ;  /* 0x0000300001067983 */ /* 0x0005620000100800 */
[----:B------:R-:W-:Y:S03]  /*137e0*/  BSSY B0, `(.L_x_316) ;  /* 0x0000012000007945 */ /* 0x000fe60003800000 */
[----:B------:R-:W3:Y:S02]  /*137f0*/  S2R R17, SR_TID.X ;  /* 0x0000000000117919 */ /* 0x000ee40000002100 */
[----:B---3--:R-:W-:-:S13]  /*13800*/  LOP3.LUT P0, RZ, R17, 0x7f, RZ, 0xc0, !PT ;  /* 0x0000007f11ff7812 */ /* 0x008fda000780c0ff */
[----:B------:R-:W-:Y:S05]  /*13810*/  @P0 BRA `(.L_x_317) ;  /* 0x000000e000000947 */ /* 0x000fea0003800000 */
[----:B--2---:R-:W2:Y:S01]  /*13820*/  S2R R4, SR_LANEID ;  /* 0x0000000000047919 */ /* 0x004ea20000000000 */
[----:B------:R-:W-:Y:S01]  /*13830*/  VOTEU.ANY UR4, UPT, PT ;  /* 0x0000000000047886 */ /* 0x000fe200038e0100 */
[----:B------:R-:W-:Y:S01]  /*13840*/  IMAD.MOV.U32 R5, RZ, RZ, c[0x0][0x564] ;  /* 0x00015900ff057624 */ /* 0x000fe200078e00ff */
[----:B-1----:R-:W2:Y:S08]  /*13850*/  FLO.U32 R3, UR4 ;  /* 0x0000000400037d00 */ /* 0x002eb000080e0000 */
        /* <DEDUP_REMOVED lines=10> */
.L_x_317:
[----:B--2---:R-:W-:Y:S05]  /*13900*/  BSYNC B0 ;  /* 0x0000000000007941 */ /* 0x004fea0003800000 */
.L_x_316:
[----:B------:R-:W2:Y:S01]  /*13910*/  LDL R18, [R1+0x10] ;  /* 0x0000100001127983 */ /* 0x000ea20000100800 */
[----:B------:R-:W-:Y:S01]  /*13920*/  SHF.R.S32.HI R14, RZ, 0x1f, R17 ;  /* 0x0000001fff0e7819 */ /* 0x000fe20000011411 */
[----:B------:R-:W-:Y:S01]  /*13930*/  BSSY B1, `(.L_x_318) ;  /* 0x00002d9000017945 */ /* 0x000fe20003800000 */
[----:B------:R-:W-:Y:S01]  /*13940*/  PRMT R0, R0, 0x9910, RZ ;  /* 0x0000991000007816 */ /* 0x000fe200000000ff */
[----:B-----5:R-:W-:Y:S01]  /*13950*/  IMAD.MOV.U32 R49, RZ, RZ, R6 ;  /* 0x000000ffff317224 */ /* 0x020fe200078e0006 */
[----:B-1----:R-:W-:Y:S02]  /*13960*/  LEA.HI R3, R14, R17, RZ, 0x3 ;  /* 0x000000110e037211 */ /* 0x002fe400078f18ff */
[----:B------:R-:W-:Y:S02]  /*13970*/  ISETP.NE.AND P0, PT, R0, RZ, PT ;  /* 0x000000ff0000720c */ /* 0x000fe40003f05270 */
[----:B------:R-:W-:Y:S02]  /*13980*/  LOP3.LUT R2, R3, 0xfffffff8, RZ, 0xc0, !PT ;  /* 0xfffffff803027812 */ /* 0x000fe400078ec0ff */
[----:B------:R-:W-:-:S03]  /*13990*/  SHF.R.S32.HI R48, RZ, 0x3, R3 ;  /* 0x00000003ff307819 */ /* 0x000fc60000011403 */
[----:B------:R-:W-:-:S04]  /*139a0*/  IMAD.IADD R2, R17, 0x1, -R2 ;  /* 0x0000000111027824 */ /* 0x000fc800078e0a02 */
[C---:B------:R-:W-:Y:S02]  /*139b0*/  IMAD.SHL.U32 R0, R2.reuse, 0x8, RZ ;  /* 0x0000000802007824 */ /* 0x040fe400078e00ff */
[----:B------:R-:W-:-:S03]  /*139c0*/  IMAD R28, R2, 0x10, R48 ;  /* 0x00000010021c7824 */ /* 0x000fc600078e0230 */
[----:B------:R-:W-:Y:S02]  /*139d0*/  SHF.R.S32.HI R80, RZ, 0x1f, R0 ;  /* 0x0000001fff507819 */ /* 0x000fe40000011400 */
[----:B--2---:R-:W-:Y:S01]  /*139e0*/  SHF.R.S32.HI R11, RZ, 0x1f, R18 ;  /* 0x0000001fff0b7819 */ /* 0x004fe20000011412 */
[----:B------:R-:W-:Y:S05]  /*139f0*/  @!P0 BRA `(.L_x_319) ;  /* 0x0000215000008947 */ /* 0x000fea0003800000 */
[----:B------:R-:W2:Y:S04]  /*13a00*/  LDL R7, [R1+0x50] ;  /* 0x0000500001077983 */ /* 0x000ea80000100800 */
[----:B------:R-:W3:Y:S04]  /*13a10*/  LDL R15, [R1+0x58] ;  /* 0x00005800010f7983 */ /* 0x000ee80000100800 */
[----:B------:R-:W4:Y:S04]  /*13a20*/  LDL R13, [R1+0x60] ;  /* 0x00006000010d7983 */ /* 0x000f280000100800 */
[----:B------:R-:W3:Y:S04]  /*13a30*/  LDL R12, [R1+0x64] ;  /* 0x00006400010c7983 */ /* 0x000ee80000100800 */
[----:B------:R-:W1:Y:S01]  /*13a40*/  S2R R4, SR_TID.X ;  /* 0x0000000000047919 */ /* 0x000e620000002100 */
[----:B------:R-:W-:Y:S01]  /*13a50*/  LEA.HI R10, R14, R17, RZ, 0x2 ;  /* 0x000000110e0a7211 */ /* 0x000fe200078f10ff */
[----:B------:R-:W-:Y:S01]  /*13a60*/  WARPSYNC 0xffffffff ;  /* 0xffffffff00007948 */ /* 0x000fe20003800000 */
[----:B-1----:R-:W-:-:S04]  /*13a70*/  SHF.R.S32.HI R5, RZ, 0x1f, R4 ;  /* 0x0000001fff057819 */ /* 0x002fc80000011404 */
[----:B------:R-:W-:Y:S02]  /*13a80*/  LEA.HI R5, R5, R4, RZ, 0x2 ;  /* 0x0000000405057211 */ /* 0x000fe400078f10ff */
[----:B------:R-:W-:Y:S02]  /*13a90*/  SHF.R.S32.HI R4, RZ, 0x1f, R10 ;  /* 0x0000001fff047819 */ /* 0x000fe4000001140a */
[----:B------:R-:W-:-:S04]  /*13aa0*/  SHF.R.S32.HI R5, RZ, 0x2, R5 ;  /* 0x00000002ff057819 */ /* 0x000fc80000011405 */
[----:B------:R-:W-:-:S04]  /*13ab0*/  LEA.HI R4, R4, R5, RZ, 0x3 ;  /* 0x0000000504047211 */ /* 0x000fc800078f18ff */
[----:B------:R-:W-:-:S05]  /*13ac0*/  LOP3.LUT R4, R4, 0xfffffff8, RZ, 0xc0, !PT ;  /* 0xfffffff804047812 */ /* 0x000fca00078ec0ff */
[----:B------:R-:W-:Y:S02]  /*13ad0*/  IMAD.IADD R4, R5, 0x1, -R4 ;  /* 0x0000000105047824 */ /* 0x000fe400078e0a04 */
[----:B------:R-:W-:-:S03]  /*13ae0*/  IMAD.MOV.U32 R9, RZ, RZ, -0x10 ;  /* 0xfffffff0ff097424 */ /* 0x000fc600078e00ff */
[----:B------:R-:W-:Y:S01]  /*13af0*/  LOP3.LUT R2, R4, 0x1, RZ, 0xc0, !PT ;  /* 0x0000000104027812 */ /* 0x000fe200078ec0ff */
[----:B------:R-:W-:Y:S03]  /*13b00*/  BAR.SYNC.DEFER_BLOCKING 0x1, 0x80 ;  /* 0x0042000000007b1d */ /* 0x000fe60000010000 */
[----:B------:R-:W-:Y:S02]  /*13b10*/  ISETP.NE.U32.AND P0, PT, R2, 0x1, PT ;  /* 0x000000010200780c */ /* 0x000fe40003f05070 */
[----:B------:R-:W-:Y:S02]  /*13b20*/  F2FP.BF16.PACK_AB R3, R75, R74 ;  /* 0x0000004a4b03723e */ /* 0x000fe400000010ff */
[----:B------:R-:W-:Y:S02]  /*13b30*/  SEL R9, R9, 0x10, !P0 ;  /* 0x0000001009097807 */ /* 0x000fe40004000000 */
[----:B------:R-:W-:-:S02]  /*13b40*/  F2FP.BF16.PACK_AB R6, R95, R94 ;  /* 0x0000005e5f06723e */ /* 0x000fc400000010ff */
[----:B------:R-:W-:Y:S01]  /*13b50*/  F2FP.BF16.PACK_AB R5, R77, R76 ;  /* 0x0000004c4d05723e */ /* 0x000fe200000010ff */
[----:B------:R-:W-:Y:S01]  /*13b60*/  IMAD.MOV.U32 R8, RZ, RZ, 0x20 ;  /* 0x00000020ff087424 */ /* 0x000fe200078e00ff */
[----:B------:R-:W-:Y:S02]  /*13b70*/  LOP3.LUT P0, RZ, R4, 0x2, RZ, 0xc0, !PT ;  /* 0x0000000204ff7812 */ /* 0x000fe4000780c0ff */
[----:B------:R-:W-:Y:S02]  /*13b80*/  F2FP.BF16.PACK_AB R4, R39, R38 ;  /* 0x000000262704723e */ /* 0x000fe400000010ff */
[----:B------:R-:W-:Y:S02]  /*13b90*/  SEL R8, R8, 0xffffffe0, !P0 ;  /* 0xffffffe008087807 */ /* 0x000fe40004000000 */
[----:B------:R-:W-:-:S04]  /*13ba0*/  ISETP.NE.U32.AND P2, PT, RZ, c[0x0][0x500], PT ;  /* 0x00014000ff007a0c */ /* 0x000fc80003f45070 */
[----:B------:R-:W-:Y:S01]  /*13bb0*/  ISETP.NE.AND.EX P2, PT, RZ, c[0x0][0x504], PT, P2 ;  /* 0x00014100ff007a0c */ /* 0x000fe20003f45320 */
[----:B--2---:R-:W-:Y:S01]  /*13bc0*/  IMAD.IADD R2, R7, 0x1, R9 ;  /* 0x0000000107027824 */ /* 0x004fe200078e0209 */
[----:B------:R1:W-:Y:S04]  /*13bd0*/  STS [R7], R3 ;  /* 0x0000000307007388 */ /* 0x0003e80000000800 */
[----:B------:R-:W-:Y:S04]  /*13be0*/  STS [R7+0x400], R6 ;  /* 0x0004000607007388 */ /* 0x000fe80000000800 */
[----:B------:R2:W-:Y:S01]  /*13bf0*/  STS [R2], R5 ;  /* 0x0000000502007388 */ /* 0x0005e20000000800 */
[----:B-1----:R-:W-:-:S05]  /*13c00*/  F2FP.BF16.PACK_AB R3, R103, R102 ;  /* 0x000000666703723e */ /* 0x002fca00000010ff */
[----:B------:R1:W-:Y:S01]  /*13c10*/  STS [R2+0x400], R3 ;  /* 0x0004000302007388 */ /* 0x0003e20000000800 */
[----:B--2---:R-:W-:-:S05]  /*13c20*/  F2FP.BF16.PACK_AB R5, R53, R52 ;  /* 0x000000343505723e */ /* 0x004fca00000010ff */
[----:B------:R2:W-:Y:S01]  /*13c30*/  STS [R7+0x2000], R5 ;  /* 0x0020000507007388 */ /* 0x0005e20000000800 */
[----:B------:R-:W-:-:S03]  /*13c40*/  F2FP.BF16.PACK_AB R6, R101, R100 ;  /* 0x000000646506723e */ /* 0x000fc600000010ff */
[----:B------:R3:W-:Y:S01]  /*13c50*/  STS [R7+0x2400], R4 ;  /* 0x0024000407007388 */ /* 0x0007e20000000800 */
[----:B-1----:R-:W-:-:S05]  /*13c60*/  F2FP.BF16.PACK_AB R3, R41, R40 ;  /* 0x000000282903723e */ /* 0x002fca00000010ff */
[----:B------:R1:W-:Y:S01]  /*13c70*/  STS [R2+0x2000], R3 ;  /* 0x0020000302007388 */ /* 0x0003e20000000800 */
[----:B--2---:R-:W-:Y:S02]  /*13c80*/  F2FP.BF16.PACK_AB R5, R71, R70 ;  /* 0x000000464705723e */ /* 0x004fe400000010ff */
[----:B---3--:R-:W-:-:S03]  /*13c90*/  F2FP.BF16.PACK_AB R4, R79, R78 ;  /* 0x0000004e4f04723e */ /* 0x008fc600000010ff */
[----:B------:R2:W-:Y:S01]  /*13ca0*/  STS [R2+0x2400], R5 ;  /* 0x0024000502007388 */ /* 0x0005e20000000800 */
[----:B-1----:R-:W-:Y:S01]  /*13cb0*/  IMAD.IADD R3, R7, 0x1, R8 ;  /* 0x0000000107037824 */ /* 0x002fe200078e0208 */
[----:B------:R-:W-:-:S04]  /*13cc0*/  F2FP.BF16.PACK_AB R7, R43, R42 ;  /* 0x0000002a2b07723e */ /* 0x000fc800000010ff */
[----:B------:R1:W-:Y:S01]  /*13cd0*/  STS [R3], R4 ;  /* 0x0000000403007388 */ /* 0x0003e20000000800 */
[----:B--2---:R-:W-:Y:S01]  /*13ce0*/  F2FP.BF16.PACK_AB R5, R83, R82 ;  /* 0x000000525305723e */ /* 0x004fe200000010ff */
[----:B------:R-:W-:Y:S02]  /*13cf0*/  IMAD.IADD R2, R2, 0x1, R8 ;  /* 0x0000000102027824 */ /* 0x000fe400078e0208 */
[----:B------:R2:W-:Y:S04]  /*13d00*/  STS [R3+0x400], R6 ;  /* 0x0004000603007388 */ /* 0x0005e80000000800 */
[----:B------:R3:W-:Y:S01]  /*13d10*/  STS [R2], R5 ;  /* 0x0000000502007388 */ /* 0x0007e20000000800 */
[----:B-1----:R-:W-:Y:S02]  /*13d20*/  F2FP.BF16.PACK_AB R4, R105, R104 ;  /* 0x000000686904723e */ /* 0x002fe400000010ff */
[----:B--2---:R-:W-:-:S03]  /*13d30*/  F2FP.BF16.PACK_AB R6, R69, R68 ;  /* 0x000000444506723e */ /* 0x004fc600000010ff */
[----:B------:R1:W-:Y:S01]  /*13d40*/  STS [R2+0x400], R4 ;  /* 0x0004000402007388 */ /* 0x0003e20000000800 */
[----:B---3--:R-:W-:-:S03]  /*13d50*/  F2FP.BF16.PACK_AB R5, R45, R44 ;  /* 0x0000002c2d05723e */ /* 0x008fc600000010ff */
[----:B------:R-:W-:Y:S04]  /*13d60*/  STS [R3+0x2000], R7 ;  /* 0x0020000703007388 */ /* 0x000fe80000000800 */
[----:B------:R2:W-:Y:S04]  /*13d70*/  STS [R3+0x2400], R6 ;  /* 0x0024000603007388 */ /* 0x0005e80000000800 */
[----:B------:R3:W-:Y:S01]  /*13d80*/  STS [R2+0x2000], R5 ;  /* 0x0020000502007388 */ /* 0x0007e20000000800 */
[----:B-1----:R-:W-:Y:S02]  /*13d90*/  F2FP.BF16.PACK_AB R4, R63, R62 ;  /* 0x0000003e3f04723e */ /* 0x002fe400000010ff */
[----:B--2---:R-:W-:-:S03]  /*13da0*/  F2FP.BF16.PACK_AB R3, R67, R66 ;  /* 0x000000424303723e */ /* 0x004fc600000010ff */
[----:B------:R1:W-:Y:S01]  /*13db0*/  STS [R2+0x2400], R4 ;  /* 0x0024000402007388 */ /* 0x0003e20000000800 */
[----:B------:R-:W-:-:S03]  /*13dc0*/  F2FP.BF16.PACK_AB R7, R87, R86 ;  /* 0x000000565707723e */ /* 0x000fc600000010ff */
[----:B------:R2:W-:Y:S01]  /*13dd0*/  STS [R15], R3 ;  /* 0x000000030f007388 */ /* 0x0005e20000000800 */
[----:B------:R-:W-:Y:S02]  /*13de0*/  F2FP.BF16.PACK_AB R6, R59, R58 ;  /* 0x0000003a3b06723e */ /* 0x000fe400000010ff */
[----:B---3--:R-:W-:Y:S02]  /*13df0*/  F2FP.BF16.PACK_AB R5, R61, R60 ;  /* 0x0000003c3d05723e */ /* 0x008fe400000010ff */
[----:B-1----:R-:W-:Y:S01]  /*13e00*/  F2FP.BF16.PACK_AB R4, R117, R116 ;  /* 0x000000747504723e */ /* 0x002fe200000010ff */
[----:B------:R-:W-:Y:S02]  /*13e10*/  IMAD.IADD R2, R9, 0x1, R15 ;  /* 0x0000000109027824 */ /* 0x000fe400078e020f */
[----:B------:R-:W3:Y:S01]  /*13e20*/  LDL.LU R9, [R1+0x48] ;  /* 0x0000480001097983 */ /* 0x000ee20000300800 */
[----:B--2---:R-:W-:-:S03]  /*13e30*/  F2FP.BF16.PACK_AB R3, R107, R106 ;  /* 0x0000006a6b03723e */ /* 0x004fc600000010ff */
[----:B------:R1:W-:Y:S04]  /*13e40*/  STS [R15+0x400], R4 ;  /* 0x000400040f007388 */ /* 0x0003e80000000800 */
[----:B------:R2:W-:Y:S04]  /*13e50*/  STS [R2+0x400], R3 ;  /* 0x0004000302007388 */ /* 0x0005e80000000800 */
[----:B------:R-:W-:Y:S04]  /*13e60*/  STS [R2], R7 ;  /* 0x0000000702007388 */ /* 0x000fe80000000800 */
[----:B------:R4:W-:Y:S04]  /*13e70*/  STS [R15+0x2000], R6 ;  /* 0x002000060f007388 */ /* 0x0009e80000000800 */
[----:B------:R4:W-:Y:S01]  /*13e80*/  STS [R15+0x2400], R5 ;  /* 0x002400050f007388 */ /* 0x0009e20000000800 */
[----:B-1----:R-:W-:-:S02]  /*13e90*/  F2FP.BF16.PACK_AB R4, R55, R54 ;  /* 0x000000363704723e */ /* 0x002fc400000010ff */
[----:B--2---:R-:W-:-:S03]  /*13ea0*/  F2FP.BF16.PACK_AB R3, R57, R56 ;  /* 0x000000383903723e */ /* 0x004fc600000010ff */
[----:B------:R1:W-:Y:S04]  /*13eb0*/  STS [R2+0x2000], R4 ;  /* 0x0020000402007388 */ /* 0x0003e80000000800 */
[----:B------:R2:W-:Y:S01]  /*13ec0*/  STS [R2+0x2400], R3 ;  /* 0x0024000302007388 */ /* 0x0005e20000000800 */
[----:B----4-:R-:W-:Y:S01]  /*13ed0*/  IMAD.IADD R6, R8, 0x1, R2 ;  /* 0x0000000108067824 */ /* 0x010fe200078e0202 */
[----:B------:R-:W-:Y:S02]  /*13ee0*/  F2FP.BF16.PACK_AB R5, R35, R34 ;  /* 0x000000222305723e */ /* 0x000fe400000010ff */
[----:B-1----:R-:W-:Y:S02]  /*13ef0*/  F2FP.BF16.PACK_AB R4, R85, R84 ;  /* 0x000000545504723e */ /* 0x002fe400000010ff */
[----:B--2---:R-:W-:-:S02]  /*13f00*/  F2FP.BF16.PACK_AB R3, R93, R92 ;  /* 0x0000005c5d03723e */ /* 0x004fc400000010ff */
[----:B------:R-:W-:Y:S01]  /*13f10*/  F2FP.BF16.PACK_AB R2, R65, R64 ;  /* 0x000000404102723e */ /* 0x000fe200000010ff */
[----:B------:R1:W-:Y:S04]  /*13f20*/  STS [R13], R4 ;  /* 0x000000040d007388 */ /* 0x0003e80000000800 */
[----:B------:R2:W-:Y:S04]  /*13f30*/  STS [R13+0x400], R3 ;  /* 0x000400030d007388 */ /* 0x0005e80000000800 */
[----:B------:R4:W-:Y:S01]  /*13f40*/  STS [R6], R2 ;  /* 0x0000000206007388 */ /* 0x0009e20000000800 */
[----:B-1----:R-:W-:-:S02]  /*13f50*/  F2FP.BF16.PACK_AB R4, R73, R72 ;  /* 0x000000484904723e */ /* 0x002fc400000010ff */
[----:B--2---:R-:W-:-:S03]  /*13f60*/  F2FP.BF16.PACK_AB R3, R47, R46 ;  /* 0x0000002e2f03723e */ /* 0x004fc600000010ff */
[----:B------:R-:W-:Y:S01]  /*13f70*/  STS [R12+0x400], R4 ;  /* 0x000400040c007388 */ /* 0x000fe20000000800 */
[----:B----4-:R-:W-:-:S03]  /*13f80*/  F2FP.BF16.PACK_AB R2, R51, R50 ;  /* 0x000000323302723e */ /* 0x010fc600000010ff */
[----:B------:R-:W-:Y:S04]  /*13f90*/  STS [R13+0x2000], R3 ;  /* 0x002000030d007388 */ /* 0x000fe80000000800 */
[----:B------:R1:W-:Y:S04]  /*13fa0*/  STS [R13+0x2400], R2 ;  /* 0x002400020d007388 */ /* 0x0003e80000000800 */
[----:B------:R2:W-:Y:S01]  /*13fb0*/  STS [R6+0x2000], R5 ;  /* 0x0020000506007388 */ /* 0x0005e20000000800 */
[----:B-1----:R-:W-:-:S05]  /*13fc0*/  F2FP.BF16.PACK_AB R2, R37, R36 ;  /* 0x000000242502723e */ /* 0x002fca00000010ff */
[----:B------:R1:W-:Y:S01]  /*13fd0*/  STS [R12+0x2400], R2 ;  /* 0x002400020c007388 */ /* 0x0003e20000000800 */
[----:B--2---:R-:W-:Y:S02]  /*13fe0*/  IMAD.MOV.U32 R6, RZ, RZ, 0x4 ;  /* 0x00000004ff067424 */ /* 0x004fe400078e00ff */
[----:B------:R-:W-:Y:S02]  /*13ff0*/  IMAD.MOV.U32 R3, RZ, RZ, RZ ;  /* 0x000000ffff037224 */ /* 0x000fe400078e00ff */
[----:B------:R-:W-:Y:S01]  /*14000*/  IMAD.WIDE R6, R18, R6, c[0x0][0x500] ;  /* 0x0001400012067625 */ /* 0x000fe200078e0206 */
[----:B------:R-:W-:Y:S06]  /*14010*/  BAR.SYNC.DEFER_BLOCKING 0x1, 0x80 ;  /* 0x0042000000007b1d */ /* 0x000fec0000010000 */
[----:B------:R1:W5:Y:S01]  /*14020*/  @P2 LDG.E R3, [R6.64] ;  /* 0x0000000806032981 */ /* 0x000362000c1e1900 */
[----:B------:R-:W-:-:S04]  /*14030*/  ISETP.NE.U32.AND P0, PT, RZ, c[0x0][0x508], PT ;  /* 0x00014200ff007a0c */ /* 0x000fc80003f05070 */
[----:B------:R-:W-:Y:S01]  /*14040*/  ISETP.NE.AND.EX P1, PT, RZ, c[0x0][0x50c], PT, P0 ;  /* 0x00014300ff007a0c */ /* 0x000fe20003f25300 */
[----:B------:R-:W-:-:S12]  /*14050*/  IMAD.MOV.U32 R15, RZ, RZ, c[0x0][0x388] ;  /* 0x0000e200ff0f7624 */ /* 0x000fd800078e00ff */
[----:B------:R-:W-:-:S04]  /*14060*/  @P1 LEA R4, P0, R18, c[0x0][0x508], 0x2 ;  /* 0x0001420012041a11 */ /* 0x000fc800078010ff */
[----:B------:R-:W-:-:S05]  /*14070*/  @P1 LEA.HI.X R5, R18, c[0x0][0x50c], R11, 0x2, P0 ;  /* 0x0001430012051a11 */ /* 0x000fca00000f140b */
[----:B------:R2:W5:Y:S01]  /*14080*/  @P1 LDG.E R15, [R4.64] ;  /* 0x00000008040f1981 */ /* 0x000562000c1e1900 */
[----:B---3--:R-:W-:-:S04]  /*14090*/  ISETP.NE.AND P0, PT, R9, RZ, PT ;  /* 0x000000ff0900720c */ /* 0x008fc80003f05270 */
[----:B--2---:R-:W-:Y:S01]  /*140a0*/  SEL R4, R9, c[0x0][0x3d4], P0 ;  /* 0x0000f50009047a07 */ /* 0x004fe20000000000 */
[----:B------:R-:W-:Y:S05]  /*140b0*/  @P1 BRA `(.L_x_320) ;  /* 0x0000004000001947 */ /* 0x000fea0003800000 */
[----:B-1----:R-:W-:Y:S05]  /*140c0*/  @!P2 BRA `(.L_x_320) ;  /* 0x000000300000a947 */ /* 0x002fea0003800000 */
[----:B------:R1:W2:Y:S04]  /*140d0*/  LDG.E R2, [R6.64] ;  /* 0x0000000806027981 */ /* 0x0002a8000c1e1900 */
[----:B-1----:R-:W2:Y:S02]  /*140e0*/  LDG.E R6, [R6.64+0x4] ;  /* 0x0000040806067981 */ /* 0x002ea4000c1e1900 */
[----:B--2--5:R-:W-:Y:S02]  /*140f0*/  IADD3 R15, -R2, R6, RZ ;  /* 0x00000006020f7210 */ /* 0x024fe40007ffe1ff */
.L_x_320:
[----:B-1----:R-:W2:Y:S04]  /*14100*/  LDL R29, [R1+0x40] ;  /* 0x00004000011d7983 */ /* 0x002ea80000100800 */
[----:B------:R-:W3:Y:S04]  /*14110*/  LDL R81, [R1+0x34] ;  /* 0x0000340001517983 */ /* 0x000ee80000100800 */
[----:B------:R-:W4:Y:S01]  /*14120*/  LDL R16, [R1+0x4c] ;  /* 0x00004c0001107983 */ /* 0x000f220000100800 */
[----:B------:R-:W-:Y:S01]  /*14130*/  IMAD.MOV.U32 R9, RZ, RZ, 0x368 ;  /* 0x00000368ff097424 */ /* 0x000fe200078e00ff */
[----:B------:R-:W-:-:S04]  /*14140*/  ISETP.GT.AND P2, PT, R4, 0x1, PT ;  /* 0x000000010400780c */ /* 0x000fc80003f44270 */
[----:B------:R-:W-:-:S04]  /*14150*/  SEL R9, R9, 0x328, P2 ;  /* 0x0000032809097807 */ /* 0x000fc80001000000 */
[----:B------:R-:W2:Y:S01]  /*14160*/  LDC.64 R22, c[0x0][R9+0x168] ;  /* 0x00005a0009167b82 */ /* 0x000ea20000000a00 */
[----:B------:R-:W-:-:S04]  /*14170*/  LEA.HI R8, R14, R17, RZ, 0x5 ;  /* 0x000000110e087211 */ /* 0x000fc800078f28ff */
[--C-:B------:R-:W-:Y:S02]  /*14180*/  SHF.R.S32.HI R5, RZ, 0x5, R8.reuse ;  /* 0x00000005ff057819 */ /* 0x100fe40000011408 */
[----:B------:R-:W-:-:S04]  /*14190*/  SHF.R.S32.HI R6, RZ, 0x1f, R8 ;  /* 0x0000001fff067819 */ /* 0x000fc80000011408 */
[----:B------:R-:W-:-:S04]  /*141a0*/  LEA.HI R6, R6, R5, RZ, 0x2 ;  /* 0x0000000506067211 */ /* 0x000fc800078f10ff */
[----:B------:R-:W-:Y:S02]  /*141b0*/  LOP3.LUT R6, R6, 0xffffffc, RZ, 0xc0, !PT ;  /* 0x0ffffffc06067812 */ /* 0x000fe400078ec0ff */
[----:B------:R-:W-:-:S03]  /*141c0*/  ISETP.NE.U32.AND P0, PT, RZ, c[0x0][0x500], PT ;  /* 0x00014000ff007a0c */ /* 0x000fc60003f05070 */
[----:B------:R-:W-:Y:S02]  /*141d0*/  IMAD.IADD R6, R5, 0x1, -R6 ;  /* 0x0000000105067824 */ /* 0x000fe400078e0a06 */
[----:B------:R-:W-:Y:S01]  /*141e0*/  IMAD.MOV.U32 R5, RZ, RZ, c[0x0][0x4e8] ;  /* 0x00013a00ff057624 */ /* 0x000fe200078e00ff */
[----:B------:R-:W-:Y:S02]  /*141f0*/  ISETP.NE.AND.EX P0, PT, RZ, c[0x0][0x504], PT, P0 ;  /* 0x00014100ff007a0c */ /* 0x000fe40003f05300 */
[----:B------:R-:W-:Y:S02]  /*14200*/  LOP3.LUT R4, R10, 0xfffffffc, RZ, 0xc0, !PT ;  /* 0xfffffffc0a047812 */ /* 0x000fe400078ec0ff */
[----:B------:R-:W-:Y:S02]  /*14210*/  ISETP.NE.AND P5, PT, R5, 0x1, PT ;  /* 0x000000010500780c */ /* 0x000fe40003fa5270 */
[----:B------:R-:W-:Y:S01]  /*14220*/  SEL R5, R11, RZ, !P0 ;  /* 0x000000ff0b057207 */ /* 0x000fe20004000000 */
[----:B------:R-:W1:Y:S01]  /*14230*/  LDC.64 R12, c[0x0][R9+0x170] ;  /* 0x00005c00090c7b82 */ /* 0x000e620000000a00 */
[----:B------:R-:W-:Y:S01]  /*14240*/  LOP3.LUT R8, R8, 0xffffffe0, RZ, 0xc0, !PT ;  /* 0xffffffe008087812 */ /* 0x000fe200078ec0ff */
[----:B------:R-:W-:-:S06]  /*14250*/  IMAD.IADD R4, R17, 0x1, -R4 ;  /* 0x0000000111047824 */ /* 0x000fcc00078e0a04 */
[----:B------:R1:W1:Y:S01]  /*14260*/  LDC.64 R24, c[0x0][R9+0x178] ;  /* 0x00005e0009187b82 */ /* 0x0002620000000a00 */
[----:B------:R-:W-:Y:S01]  /*14270*/  IMAD.IADD R19, R17, 0x1, -R8 ;  /* 0x0000000111137824 */ /* 0x000fe200078e0a08 */
[----:B------:R-:W-:-:S04]  /*14280*/  LEA.HI R2, R4, R4, RZ, 0x1 ;  /* 0x0000000404027211 */ /* 0x000fc800078f08ff */
[----:B------:R-:W-:Y:S02]  /*14290*/  SHF.R.S32.HI R26, RZ, 0x1f, R19 ;  /* 0x0000001fff1a7819 */ /* 0x000fe40000011413 */
[----:B------:R1:W1:Y:S01]  /*142a0*/  LDC.64 R20, c[0x0][R9+0x160] ;  /* 0x0000580009147b82 */ /* 0x0002620000000a00 */
[C---:B------:R-:W-:Y:S01]  /*142b0*/  LOP3.LUT R7, R2.reuse, 0x1ffffffe, RZ, 0xc0, !PT ;  /* 0x1ffffffe02077812 */ /* 0x040fe200078ec0ff */
[----:B------:R-:W-:Y:S01]  /*142c0*/  IMAD.SHL.U32 R2, R2, 0x20, RZ ;  /* 0x0000002002027824 */ /* 0x000fe200078e00ff */
[----:B------:R-:W-:-:S03]  /*142d0*/  LEA.HI R26, R26, R19, RZ, 0x2 ;  /* 0x000000131a1a7211 */ /* 0x000fc600078f10ff */
[----:B------:R-:W-:Y:S01]  /*142e0*/  IMAD.IADD R7, R4, 0x1, -R7 ;  /* 0x0000000104077824 */ /* 0x000fe200078e0a07 */
[----:B------:R-:W-:Y:S02]  /*142f0*/  LOP3.LUT R2, R2, 0xffffffc0, RZ, 0xc0, !PT ;  /* 0xffffffc002027812 */ /* 0x000fe400078ec0ff */
[----:B------:R-:W-:-:S03]  /*14300*/  SHF.R.S32.HI R4, RZ, 0x2, R26 ;  /* 0x00000002ff047819 */ /* 0x000fc6000001141a */
[----:B------:R-:W-:Y:S02]  /*14310*/  IMAD R7, R7, 0x8, R2 ;  /* 0x0000000807077824 */ /* 0x000fe400078e0202 */
[----:B------:R-:W-:Y:S01]  /*14320*/  IMAD R17, R6, 0x10, R4 ;  /* 0x0000001006117824 */ /* 0x000fe200078e0204 */
[----:B------:R-:W-:-:S03]  /*14330*/  SEL R2, R18, RZ, !P0 ;  /* 0x000000ff12027207 */ /* 0x000fc60004000000 */
[----:B------:R-:W-:Y:S02]  /*14340*/  IMAD.IADD R7, R17, 0x1, R7 ;  /* 0x0000000111077824 */ /* 0x000fe400078e0207 */
[----:B--2---:R-:W-:Y:S02]  /*14350*/  IMAD.WIDE.U32 R10, R22, R29, RZ ;  /* 0x0000001d160a7225 */ /* 0x004fe400078e00ff */
[----:B------:R-:W2:Y:S02]  /*14360*/  LDL.LU R22, [R1+0x44] ;  /* 0x0000440001167983 */ /* 0x000ea40000300800 */
[----:B-1----:R-:W-:Y:S02]  /*14370*/  IMAD R4, R13, R2, RZ ;  /* 0x000000020d047224 */ /* 0x002fe400078e02ff */
[----:B---3--:R-:W-:Y:S02]  /*14380*/  IMAD R7, R81, 0x80, R7 ;  /* 0x0000008051077824 */ /* 0x008fe400078e0207 */
[----:B------:R-:W-:-:S02]  /*14390*/  IMAD R6, R12, R5, R4 ;  /* 0x000000050c067224 */ /* 0x000fc400078e0204 */
[----:B------:R-:W-:-:S04]  /*143a0*/  @P5 IMAD.HI.U32 R5, R7, c[0x0][0x4ec], RZ ;  /* 0x00013b0007055a27 */ /* 0x000fc800078e00ff */
[----:B------:R-:W-:-:S04]  /*143b0*/  IMAD.WIDE.U32 R8, R12, R2, RZ ;  /* 0x000000020c087225 */ /* 0x000fc800078e00ff */
[----:B------:R-:W-:Y:S01]  /*143c0*/  IMAD.MOV.U32 R4, RZ, RZ, R7 ;  /* 0x000000ffff047224 */ /* 0x000fe200078e0007 */
[----:B------:R-:W-:Y:S01]  /*143d0*/  @P5 SHF.R.U32.HI R4, RZ, c[0x0][0x4f0], R5 ;  /* 0x00013c00ff045a19 */ /* 0x000fe20000011605 */
[----:B------:R-:W-:Y:S01]  /*143e0*/  IMAD R12, R23, R29, RZ ;  /* 0x0000001d170c7224 */ /* 0x000fe200078e02ff */
[----:B----4-:R-:W-:Y:S01]  /*143f0*/  SEL R5, R16, RZ, P2 ;  /* 0x000000ff10057207 */ /* 0x010fe20001000000 */
[----:B------:R-:W-:Y:S01]  /*14400*/  IMAD.IADD R13, R9, 0x1, R6 ;  /* 0x00000001090d7824 */ /* 0x000fe200078e0206 */
[--C-:B-----5:R-:W-:Y:S01]  /*14410*/  IADD3 R14, P1, P0, R8, R10, R3.reuse ;  /* 0x0000000a080e7210 */ /* 0x120fe2000783e003 */
[----:B------:R-:W-:Y:S01]  /*14420*/  IMAD.IADD R10, R11, 0x1, R12 ;  /* 0x000000010b0a7824 */ /* 0x000fe200078e020c */
[----:B------:R-:W-:Y:S01]  /*14430*/  SHF.R.S32.HI R16, RZ, 0x1f, R3 ;  /* 0x0000001fff107819 */ /* 0x000fe20000011403 */
[-C--:B------:R-:W-:Y:S02]  /*14440*/  IMAD R6, R25, R5.reuse, RZ ;  /* 0x0000000519067224 */ /* 0x080fe400078e02ff */
[----:B------:R-:W-:Y:S01]  /*14450*/  IMAD.WIDE.U32 R8, R24, R5, RZ ;  /* 0x0000000518087225 */ /* 0x000fe200078e00ff */
[----:B------:R-:W-:-:S02]  /*14460*/  IADD3.X R11, R13, R10, R16, P1, P0 ;  /* 0x0000000a0d0b7210 */ /* 0x000fc40000fe0410 */
[--C-:B------:R-:W-:Y:S01]  /*14470*/  SHF.R.S32.HI R5, RZ, 0x1f, R4.reuse ;  /* 0x0000001fff057819 */ /* 0x100fe20000011404 */
[----:B------:R-:W-:Y:S01]  /*14480*/  IMAD.MOV R10, RZ, RZ, -R4 ;  /* 0x000000ffff0a7224 */ /* 0x000fe200078e0a04 */
[----:B------:R-:W-:Y:S01]  /*14490*/  IADD3 R8, P1, P0, R4, R14, R8 ;  /* 0x0000000e04087210 */ /* 0x000fe2000783e008 */
[----:B------:R-:W-:Y:S02]  /*144a0*/  IMAD.IADD R6, R9, 0x1, R6 ;  /* 0x0000000109067824 */ /* 0x000fe400078e0206 */
[----:B------:R-:W-:-:S03]  /*144b0*/  IMAD R4, R10, c[0x0][0x4e8], R7 ;  /* 0x00013a000a047a24 */ /* 0x000fc600078e0207 */
[----:B------:R-:W-:Y:S01]  /*144c0*/  IADD3.X R9, R5, R11, R6, P1, P0 ;  /* 0x0000000b05097210 */ /* 0x000fe20000fe0406 */
[----:B------:R-:W-:Y:S01]  /*144d0*/  IMAD R6, R21, R4, RZ ;  /* 0x0000000415067224 */ /* 0x000fe200078e02ff */
[----:B------:R-:W-:-:S03]  /*144e0*/  SHF.R.S32.HI R10, RZ, 0x1f, R4 ;  /* 0x0000001fff0a7819 */ /* 0x000fc60000011404 */
[----:B------:R-:W-:-:S04]  /*144f0*/  IMAD.WIDE.U32 R4, R20, R4, R8 ;  /* 0x0000000414047225 */ /* 0x000fc800078e0008 */
[----:B------:R-:W-:Y:S02]  /*14500*/  IMAD.MOV.U32 R8, RZ, RZ, c[0x0][0x4a8] ;  /* 0x00012a00ff087624 */ /* 0x000fe400078e00ff */
[----:B------:R-:W-:Y:S02]  /*14510*/  IMAD R6, R20, R10, R6 ;  /* 0x0000000a14067224 */ /* 0x000fe400078e0206 */
[----:B------:R-:W-:Y:S01]  /*14520*/  IMAD.MOV.U32 R9, RZ, RZ, c[0x0][0x4ac] ;  /* 0x00012b00ff097624 */ /* 0x000fe200078e00ff */
[----:B------:R-:W-:Y:S01]  /*14530*/  SEL R8, R8, c[0x0][0x450], P2 ;  /* 0x0001140008087a07 */ /* 0x000fe20001000000 */
[----:B------:R-:W-:-:S03]  /*14540*/  IMAD.IADD R5, R5, 0x1, R6 ;  /* 0x0000000105057824 */ /* 0x000fc600078e0206 */
[----:B------:R-:W-:Y:S02]  /*14550*/  SEL R9, R9, c[0x0][0x454], P2 ;  /* 0x0001150009097a07 */ /* 0x000fe40001000000 */
[----:B------:R-:W-:-:S04]  /*14560*/  LEA R6, P0, R4, R8, 0x2 ;  /* 0x0000000804067211 */ /* 0x000fc800078010ff */
[----:B------:R-:W-:Y:S01]  /*14570*/  LEA.HI.X R5, R4, R9, R5, 0x2, P0 ;  /* 0x0000000904057211 */ /* 0x000fe200000f1405 */
[----:B------:R-:W-:Y:S01]  /*14580*/  IMAD R4, R15, c[0x0][0x4e8], RZ ;  /* 0x00013a000f047a24 */ /* 0x000fe200078e02ff */
[----:B------:R-:W-:Y:S04]  /*14590*/  SHFL.IDX PT, R14, R6, RZ, 0x1c1f ;  /* 0x001c1fff060e7589 */ /* 0x000fe800000e0000 */
[----:B------:R-:W1:Y:S04]  /*145a0*/  SHFL.IDX PT, R15, R5, RZ, 0x1c1f ;  /* 0x001c1fff050f7589 */ /* 0x000e6800000e0000 */
[----:B------:R-:W-:Y:S04]  /*145b0*/  SHFL.IDX PT, R12, R6, 0x1, 0x1c1f ;  /* 0x003c1f00060c7f89 */ /* 0x000fe800000e0000 */
[----:B------:R-:W3:Y:S04]  /*145c0*/  SHFL.IDX PT, R13, R5, 0x1, 0x1c1f ;  /* 0x003c1f00050d7f89 */ /* 0x000ee800000e0000 */
[----:B------:R-:W-:Y:S04]  /*145d0*/  SHFL.IDX PT, R11, R5, 0x2, 0x1c1f ;  /* 0x005c1f00050b7f89 */ /* 0x000fe800000e0000 */
[----:B------:R4:W-:Y:S01]  /*145e0*/  SHFL.IDX PT, R9, R5, 0x3, 0x1c1f ;  /* 0x007c1f0005097f89 */ /* 0x0009e200000e0000 */
[----:B------:R-:W-:-:S03]  /*145f0*/  LOP3.LUT P0, RZ, R19, 0x3, RZ, 0xc0, !PT ;  /* 0x0000000313ff7812 */ /* 0x000fc6000780c0ff */
[----:B------:R-:W1:Y:S01]  /*14600*/  SHFL.IDX PT, R10, R6, 0x2, 0x1c1f ;  /* 0x005c1f00060a7f89 */ /* 0x000e6200000e0000 */
[----:B----4-:R-:W-:-:S05]  /*14610*/  IMAD R5, R81, 0x80, R17 ;  /* 0x0000008051057824 */ /* 0x010fca00078e0211 */
[C---:B------:R-:W-:Y:S02]  /*14620*/  IADD3 R18, R5.reuse, 0x8, RZ ;  /* 0x0000000805127810 */ /* 0x040fe40007ffe0ff */
[CC--:B------:R-:W-:Y:S02]  /*14630*/  ISETP.GE.OR P4, PT, R5.reuse, R4.reuse, P0 ;  /* 0x000000040500720c */ /* 0x0c0fe40000786670 */
[----:B------:R-:W-:Y:S02]  /*14640*/  IADD3 R17, R5, 0x40, RZ ;  /* 0x0000004005117810 */ /* 0x000fe40007ffe0ff */
[-C--:B------:R-:W-:Y:S02]  /*14650*/  ISETP.GE.OR P3, PT, R18, R4.reuse, P0 ;  /* 0x000000041200720c */ /* 0x080fe40000766670 */
[CC--:B------:R-:W-:Y:S01]  /*14660*/  ISETP.GE.OR P1, PT, R17.reuse, R4.reuse, P0 ;  /* 0x000000041100720c */ /* 0x0c0fe20000726670 */
[----:B------:R4:W4:Y:S06]  /*14670*/  SHFL.IDX PT, R8, R6, 0x3, 0x1c1f ;  /* 0x007c1f0006087f89 */ /* 0x00092c00000e0000 */
[----:B-1----:R1:W-:Y:S04]  /*14680*/  @!P4 ST.E [R14.64], R30 ;  /* 0x0000001e0e00c985 */ /* 0x0023e8000c101908 */
[----:B---3--:R1:W-:Y:S01]  /*14690*/  @!P3 ST.E [R12.64], R31 ;  /* 0x0000001f0c00b985 */ /* 0x0083e2000c101908 */
[----:B------:R-:W-:-:S03]  /*146a0*/  ISETP.GE.AND P3, PT, R17, R4, PT ;  /* 0x000000041100720c */ /* 0x000fc60003f66270 */
[----:B------:R1:W-:Y:S01]  /*146b0*/  @!P1 ST.E [R10.64], R32 ;  /* 0x000000200a009985 */ /* 0x0003e2000c101908 */
[----:B----4-:R-:W-:-:S04]  /*146c0*/  IADD3 R6, R5, 0x48, RZ ;  /* 0x0000004805067810 */ /* 0x010fc80007ffe0ff */
[CC--:B------:R-:W-:Y:S02]  /*146d0*/  ISETP.GE.AND P1, PT, R6.reuse, R4.reuse, PT ;  /* 0x000000040600720c */ /* 0x0c0fe40003f26270 */
[-C--:B------:R-:W-:Y:S02]  /*146e0*/  ISETP.GE.OR P0, PT, R6, R4.reuse, P0 ;  /* 0x000000040600720c */ /* 0x080fe40000706670 */
[----:B------:R-:W-:-:S11]  /*146f0*/  ISETP.GE.AND P6, PT, R18, R4, PT ;  /* 0x000000041200720c */ /* 0x000fd60003fc6270 */
[----:B------:R1:W-:Y:S01]  /*14700*/  @!P0 ST.E [R8.64], R27 ;  /* 0x0000001b08008985 */ /* 0x0003e2000c101908 */
[----:B------:R-:W-:Y:S02]  /*14710*/  ISETP.GE.AND P0, PT, R5, R4, PT ;  /* 0x000000040500720c */ /* 0x000fe40003f06270 */
[----:B--2---:R-:W-:-:S04]  /*14720*/  LOP3.LUT R22, R22, 0xfffffffd, RZ, 0xc0, !PT ;  /* 0xfffffffd16167812 */ /* 0x004fc800078ec0ff */
[----:B------:R-:W-:-:S04]  /*14730*/  LOP3.LUT R22, R22, 0xfffffffe, RZ, 0xc0, !PT ;  /* 0xfffffffe16167812 */ /* 0x000fc800078ec0ff */
[----:B------:R-:W-:-:S04]  /*14740*/  @P3 LOP3.LUT R22, R22, 0x1, RZ, 0xfc, !PT ;  /* 0x0000000116163812 */ /* 0x000fc800078efcff */
[----:B------:R-:W-:-:S05]  /*14750*/  @P1 LOP3.LUT R22, R22, 0x2, RZ, 0xfc, !PT ;  /* 0x0000000216161812 */ /* 0x000fca00078efcff */
[----:B------:R1:W-:Y:S01]  /*14760*/  STL [R1+0x44], R22 ;  /* 0x0000441601007387 */ /* 0x0003e20000100800 */
[----:B------:R-:W-:Y:S05]  /*14770*/  @P2 BRA `(.L_x_321) ;  /* 0x000006c000002947 */ /* 0x000fea0003800000 */
[----:B------:R-:W-:Y:S01]  /*14780*/  IMAD R16, R16, c[0x0][0x3a0], RZ ;  /* 0x0000e80010107a24 */ /* 0x000fe200078e02ff */
[----:B------:R-:W-:Y:S01]  /*14790*/  LEA R5, R81, R28, 0x7 ;  /* 0x0000001c51057211 */ /* 0x000fe200078e38ff */
[C---:B------:R-:W-:Y:S01]  /*147a0*/  IMAD.WIDE.U32 R6, R3.reuse, c[0x0][0x3a0], RZ ;  /* 0x0000e80003067a25 */ /* 0x040fe200078e00ff */
[----:B-1----:R-:W-:Y:S01]  /*147b0*/  SHF.R.S32.HI R8, RZ, 0x1f, R2 ;  /* 0x0000001fff087819 */ /* 0x002fe20000011402 */
[----:B------:R1:W2:Y:S02]  /*147c0*/  LDS.128 R20, [R216+0x880] ;  /* 0x00088000d8147984 */ /* 0x0002a40000000c00 */
[----:B------:R-:W-:Y:S02]  /*147d0*/  IMAD R3, R3, c[0x0][0x3a4], R16 ;  /* 0x0000e90003037a24 */ /* 0x000fe400078e0210 */
[----:B------:R-:W-:Y:S01]  /*147e0*/  @P5 IMAD.HI.U32 R9, R5, c[0x0][0x4ec], RZ ;  /* 0x00013b0005095a27 */ /* 0x000fe200078e00ff */
[----:B------:R1:W3:Y:S02]  /*147f0*/  LDS.128 R16, [R216+0x80] ;  /* 0x00008000d8107984 */ /* 0x0002e40000000c00 */
[----:B------:R-:W-:Y:S01]  /*14800*/  IADD3 R7, R7, R3, RZ ;  /* 0x0000000307077210 */ /* 0x000fe20007ffe0ff */
[----:B------:R-:W-:Y:S01]  /*14810*/  IMAD R8, R8, c[0x0][0x3f0], RZ ;  /* 0x0000fc0008087a24 */ /* 0x000fe200078e02ff */
[----:B------:R1:W4:Y:S01]  /*14820*/  LDS.128 R24, [R216+0x1080] ;  /* 0x00108000d8187984 */ /* 0x0003220000000c00 */
[----:B------:R-:W-:-:S02]  /*14830*/  MOV R3, R5 ;  /* 0x0000000500037202 */ /* 0x000fc40000000f00 */
[C---:B------:R-:W-:Y:S01]  /*14840*/  IMAD.WIDE.U32 R6, R29.reuse, c[0x0][0x3e8], R6 ;  /* 0x0000fa001d067a25 */ /* 0x040fe200078e0006 */
[----:B------:R1:W1:Y:S01]  /*14850*/  LDS.128 R32, [R216+0x2080] ;  /* 0x00208000d8207984 */ /* 0x0002620000000c00 */
[----:B------:R-:W-:Y:S02]  /*14860*/  @P5 SHF.R.U32.HI R3, RZ, c[0x0][0x4f0], R9 ;  /* 0x00013c00ff035a19 */ /* 0x000fe40000011609 */
[----:B------:R-:W-:Y:S01]  /*14870*/  IMAD R7, R29, c[0x0][0x3ec], R7 ;  /* 0x0000fb001d077a24 */ /* 0x000fe200078e0207 */
[----:B------:R1:W1:Y:S01]  /*14880*/  LDS.128 R36, [R216+0x2880] ;  /* 0x00288000d8247984 */ /* 0x0002620000000c00 */
[C---:B------:R-:W-:Y:S01]  /*14890*/  IMAD R9, R2.reuse, c[0x0][0x3f4], R8 ;  /* 0x0000fd0002097a24 */ /* 0x040fe200078e0208 */
[----:B------:R-:W-:Y:S01]  /*148a0*/  SHF.R.S32.HI R8, RZ, 0x1f, R3 ;  /* 0x0000001fff087819 */ /* 0x000fe20000011403 */
[----:B------:R-:W-:Y:S01]  /*148b0*/  IMAD.WIDE.U32 R6, R2, c[0x0][0x3f0], R6 ;  /* 0x0000fc0002067a25 */ /* 0x000fe200078e0006 */
[----:B------:R1:W1:Y:S01]  /*148c0*/  LDS.128 R28, [R216+0x1880] ;  /* 0x00188000d81c7984 */ /* 0x0002620000000c00 */
[----:B------:R-:W-:-:S02]  /*148d0*/  IADD3 R2, -R3, RZ, RZ ;  /* 0x000000ff03027210 */ /* 0x000fc40007ffe1ff */
[----:B------:R-:W-:Y:S01]  /*148e0*/  IMAD R8, R8, c[0x0][0x3e0], RZ ;  /* 0x0000f80008087a24 */ /* 0x000fe200078e02ff */
[----:B------:R1:W1:Y:S01]  /*148f0*/  LDS.128 R40, [R216+0x3080] ;  /* 0x00308000d8287984 */ /* 0x0002620000000c00 */
[----:B------:R-:W-:Y:S01]  /*14900*/  IADD3 R7, R7, R9, RZ ;  /* 0x0000000907077210 */ /* 0x000fe20007ffe0ff */
[----:B------:R-:W-:Y:S02]  /*14910*/  IMAD R5, R2, c[0x0][0x4e8], R5 ;  /* 0x00013a0002057a24 */ /* 0x000fe400078e0205 */
[----:B------:R1:W1:Y:S01]  /*14920*/  LDS.128 R44, [R216+0x3880] ;  /* 0x00388000d82c7984 */ /* 0x0002620000000c00 */
        /* <DEDUP_REMOVED lines=9> */
[----:B------:R-:W-:Y:S02]  /*149c0*/  LEA R5, R81, R48, 0x7 ;  /* 0x0000003051057211 */ /* 0x000fe400078e38ff */
[----:B------:R-:W-:Y:S01]  /*149d0*/  LEA.HI.X R6, R2, c[0x0][0x384], R3, 0x1, P0 ;  /* 0x0000e10002067a11 */ /* 0x000fe200000f0c03 */
[----:B------:R-:W-:Y:S05]  /*149e0*/  BRA.DIV ~URZ, `(.L_x_322) ;  /* 0x000036b27f007947 */ /* 0x000fea000b800000 */
[----:B--234-:R2:W3:Y:S02]  /*149f0*/  SHFL.IDX PT, R8, R6, RZ, 0x181f ;  /* 0x00181fff06087589 */ /* 0x01c4e400000e0000 */
.L_x_398:
[----:B------:R-:W-:Y:S05]  /*14a00*/  BRA.DIV ~URZ, `(.L_x_323) ;  /* 0x000037027f007947 */ /* 0x000fea000b800000 */
[----:B------:R4:W2:Y:S02]  /*14a10*/  SHFL.IDX PT, R2, R7, RZ, 0x181f ;  /* 0x00181fff07027589 */ /* 0x0008a400000e0000 */
.L_x_399:
[----:B------:R-:W-:-:S04]  /*14a20*/  ISETP.GE.AND P2, PT, R0, c[0x0][0x3c8], PT ;  /* 0x0000f20000007a0c */ /* 0x000fc80003f46270 */
[----:B------:R-:W-:-:S13]  /*14a30*/  ISETP.GE.OR P0, PT, R5, R4, P2 ;  /* 0x000000040500720c */ /* 0x000fda0001706670 */
[----:B--2---:R-:W-:-:S04]  /*14a40*/  @!P0 LEA R2, P1, R0, R2, 0x1 ;  /* 0x0000000200028211 */ /* 0x004fc800078208ff */
[----:B---3--:R-:W-:-:S05]  /*14a50*/  @!P0 LEA.HI.X R3, R0, R8, R80, 0x1, P1 ;  /* 0x0000000800038211 */ /* 0x008fca00008f0c50 */
[----:B------:R2:W-:Y:S01]  /*14a60*/  @!P0 ST.E.128 [R2.64], R16 ;  /* 0x0000001002008985 */ /* 0x0005e2000c101d08 */
[----:B------:R-:W-:Y:S05]  /*14a70*/  BRA.DIV ~URZ, `(.L_x_324) ;  /* 0x000037027f007947 */ /* 0x000fea000b800000 */
[----:B------:R3:W2:Y:S04]  /*14a80*/  SHFL.IDX PT, R8, R6, 0x1, 0x181f ;  /* 0x00381f0006087f89 */ /* 0x0006a800000e0000 */
[----:B--2---:R3:W2:Y:S02]  /*14a90*/  SHFL.IDX PT, R2, R7, 0x1, 0x181f ;  /* 0x00381f0007027f89 */ /* 0x0046a400000e0000 */
.L_x_400:
[----:B------:R-:W-:-:S04]  /*14aa0*/  IADD3 R3, R5, 0x10, RZ ;  /* 0x0000001005037810 */ /* 0x000fc80007ffe0ff */
[----:B------:R-:W-:-:S13]  /*14ab0*/  ISETP.GE.OR P0, PT, R3, R4, P2 ;  /* 0x000000040300720c */ /* 0x000fda0001706670 */
[----:B--2---:R-:W-:-:S04]  /*14ac0*/  @!P0 LEA R2, P1, R0, R2, 0x1 ;  /* 0x0000000200028211 */ /* 0x004fc800078208ff */
[----:B------:R-:W-:-:S05]  /*14ad0*/  @!P0 LEA.HI.X R3, R0, R8, R80, 0x1, P1 ;  /* 0x0000000800038211 */ /* 0x000fca00008f0c50 */
[----:B------:R2:W-:Y:S01]  /*14ae0*/  @!P0 ST.E.128 [R2.64], R20 ;  /* 0x0000001402008985 */ /* 0x0005e2000c101d08 */
[----:B------:R-:W-:Y:S05]  /*14af0*/  BRA.DIV ~URZ, `(.L_x_325) ;  /* 0x000037527f007947 */ /* 0x000fea000b800000 */
[----:B------:R2:W3:Y:S02]  /*14b00*/  SHFL.IDX PT, R8, R6, 0x2, 0x181f ;  /* 0x00581f0006087f89 */ /* 0x0004e400000e0000 */
.L_x_401:
[----:B------:R-:W-:Y:S05]  /*14b10*/  BRA.DIV ~URZ, `(.L_x_326) ;  /* 0x000037a27f007947 */ /* 0x000fea000b800000 */
[----:B--2---:R2:W4:Y:S02]  /*14b20*/  SHFL.IDX PT, R2, R7, 0x2, 0x181f ;  /* 0x00581f0007027f89 */ /* 0x00452400000e0000 */
.L_x_402:
[----:B------:R-:W-:-:S04]  /*14b30*/  IADD3 R3, R5, 0x20, RZ ;  /* 0x0000002005037810 */ /* 0x000fc80007ffe0ff */
[----:B------:R-:W-:-:S13]  /*14b40*/  ISETP.GE.OR P0, PT, R3, R4, P2 ;  /* 0x000000040300720c */ /* 0x000fda0001706670 */
[----:B----4-:R-:W-:-:S04]  /*14b50*/  @!P0 LEA R2, P1, R0, R2, 0x1 ;  /* 0x0000000200028211 */ /* 0x010fc800078208ff */
[----:B---3--:R-:W-:-:S05]  /*14b60*/  @!P0 LEA.HI.X R3, R0, R8, R80, 0x1, P1 ;  /* 0x0000000800038211 */ /* 0x008fca00008f0c50 */
[----:B------:R3:W-:Y:S01]  /*14b70*/  @!P0 ST.E.128 [R2.64], R24 ;  /* 0x0000001802008985 */ /* 0x0007e2000c101d08 */
[----:B------:R-:W-:Y:S05]  /*14b80*/  BRA.DIV ~URZ, `(.L_x_327) ;  /* 0x000037a27f007947 */ /* 0x000fea000b800000 */
[----:B------:R4:W2:Y:S04]  /*14b90*/  SHFL.IDX PT, R8, R6, 0x3, 0x181f ;  /* 0x00781f0006087f89 */ /* 0x0008a800000e0000 */
[----:B---3--:R4:W3:Y:S02]  /*14ba0*/  SHFL.IDX PT, R2, R7, 0x3, 0x181f ;  /* 0x00781f0007027f89 */ /* 0x0088e400000e0000 */
.L_x_403:
[----:B------:R-:W-:-:S04]  /*14bb0*/  IADD3 R3, R5, 0x30, RZ ;  /* 0x0000003005037810 */ /* 0x000fc80007ffe0ff */
[----:B------:R-:W-:-:S13]  /*14bc0*/  ISETP.GE.OR P0, PT, R3, R4, P2 ;  /* 0x000000040300720c */ /* 0x000fda0001706670 */
[----:B---3--:R-:W-:-:S04]  /*14bd0*/  @!P0 LEA R2, P1, R0, R2, 0x1 ;  /* 0x0000000200028211 */ /* 0x008fc800078208ff */
[----:B--2---:R-:W-:-:S05]  /*14be0*/  @!P0 LEA.HI.X R3, R0, R8, R80, 0x1, P1 ;  /* 0x0000000800038211 */ /* 0x004fca00008f0c50 */
[----:B-1----:R1:W-:Y:S01]  /*14bf0*/  @!P0 ST.E.128 [R2.64], R28 ;  /* 0x0000001c02008985 */ /* 0x0023e2000c101d08 */
[----:B------:R-:W-:Y:S05]  /*14c00*/  BRA.DIV ~URZ, `(.L_x_328) ;  /* 0x000037f27f007947 */ /* 0x000fea000b800000 */
[----:B------:R2:W3:Y:S02]  /*14c10*/  SHFL.IDX PT, R8, R6, 0x4, 0x181f ;  /* 0x00981f0006087f89 */ /* 0x0004e400000e0000 */
.L_x_404:
[----:B------:R-:W-:Y:S05]  /*14c20*/  BRA.DIV ~URZ, `(.L_x_329) ;  /* 0x000038427f007947 */ /* 0x000fea000b800000 */
[----:B-1----:R1:W2:Y:S02]  /*14c30*/  SHFL.IDX PT, R2, R7, 0x4, 0x181f ;  /* 0x00981f0007027f89 */ /* 0x0022a400000e0000 */
.L_x_405:
[----:B------:R-:W-:-:S04]  /*14c40*/  IADD3 R3, R5, 0x40, RZ ;  /* 0x0000004005037810 */ /* 0x000fc80007ffe0ff */
[----:B------:R-:W-:-:S13]  /*14c50*/  ISETP.GE.OR P0, PT, R3, R4, P2 ;  /* 0x000000040300720c */ /* 0x000fda0001706670 */
[----:B--2---:R-:W-:-:S04]  /*14c60*/  @!P0 LEA R2, P1, R0, R2, 0x1 ;  /* 0x0000000200028211 */ /* 0x004fc800078208ff */
[----:B---3--:R-:W-:-:S05]  /*14c70*/  @!P0 LEA.HI.X R3, R0, R8, R80, 0x1, P1 ;  /* 0x0000000800038211 */ /* 0x008fca00008f0c50 */
[----:B------:R2:W-:Y:S01]  /*14c80*/  @!P0 ST.E.128 [R2.64], R32 ;  /* 0x0000002002008985 */ /* 0x0005e2000c101d08 */
[----:B------:R-:W-:Y:S05]  /*14c90*/  BRA.DIV ~URZ, `(.L_x_330) ;  /* 0x000038427f007947 */ /* 0x000fea000b800000 */
[----:B------:R3:W1:Y:S04]  /*14ca0*/  SHFL.IDX PT, R8, R6, 0x5, 0x181f ;  /* 0x00b81f0006087f89 */ /* 0x00066800000e0000 */
[----:B--2---:R3:W2:Y:S02]  /*14cb0*/  SHFL.IDX PT, R2, R7, 0x5, 0x181f ;  /* 0x00b81f0007027f89 */ /* 0x0046a400000e0000 */
.L_x_406:
[----:B------:R-:W-:-:S04]  /*14cc0*/  IADD3 R3, R5, 0x50, RZ ;  /* 0x0000005005037810 */ /* 0x000fc80007ffe0ff */
[----:B------:R-:W-:-:S13]  /*14cd0*/  ISETP.GE.OR P0, PT, R3, R4, P2 ;  /* 0x000000040300720c */ /* 0x000fda0001706670 */
[----:B--2---:R-:W-:-:S04]  /*14ce0*/  @!P0 LEA R2, P1, R0, R2, 0x1 ;  /* 0x0000000200028211 */ /* 0x004fc800078208ff */
[----:B-1----:R-:W-:-:S05]  /*14cf0*/  @!P0 LEA.HI.X R3, R0, R8, R80, 0x1, P1 ;  /* 0x0000000800038211 */ /* 0x002fca00008f0c50 */
[----:B------:R1:W-:Y:S01]  /*14d00*/  @!P0 ST.E.128 [R2.64], R36 ;  /* 0x0000002402008985 */ /* 0x0003e2000c101d08 */
[----:B------:R-:W-:Y:S05]  /*14d10*/  BRA.DIV ~URZ, `(.L_x_331) ;  /* 0x000038927f007947 */ /* 0x000fea000b800000 */
[----:B------:R2:W1:Y:S02]  /*14d20*/  SHFL.IDX PT, R8, R6, 0x6, 0x181f ;  /* 0x00d81f0006087f89 */ /* 0x00046400000e0000 */
.L_x_407:
[----:B------:R-:W-:Y:S05]  /*14d30*/  BRA.DIV ~URZ, `(.L_x_332) ;  /* 0x000038e27f007947 */ /* 0x000fea000b800000 */
[----:B-1----:R1:W2:Y:S02]  /*14d40*/  SHFL.IDX PT, R2, R7, 0x6, 0x181f ;  /* 0x00d81f0007027f89 */ /* 0x0022a400000e0000 */
.L_x_408:
[----:B------:R-:W-:-:S04]  /*14d50*/  IADD3 R3, R5, 0x60, RZ ;  /* 0x0000006005037810 */ /* 0x000fc80007ffe0ff */
[----:B------:R-:W-:-:S13]  /*14d60*/  ISETP.GE.OR P0, PT, R3, R4, P2 ;  /* 0x000000040300720c */ /* 0x000fda0001706670 */
[----:B--2---:R-:W-:-:S04]  /*14d70*/  @!P0 LEA R2, P1, R0, R2, 0x1 ;  /* 0x0000000200028211 */ /* 0x004fc800078208ff */
[----:B------:R-:W-:-:S05]  /*14d80*/  @!P0 LEA.HI.X R3, R0, R8, R80, 0x1, P1 ;  /* 0x0000000800038211 */ /* 0x000fca00008f0c50 */
[----:B------:R2:W-:Y:S01]  /*14d90*/  @!P0 ST.E.128 [R2.64], R40 ;  /* 0x0000002802008985 */ /* 0x0005e2000c101d08 */
[----:B------:R-:W-:Y:S05]  /*14da0*/  BRA.DIV ~URZ, `(.L_x_333) ;  /* 0x000038e27f007947 */ /* 0x000fea000b800000 */
[----:B---34-:R-:W3:Y:S04]  /*14db0*/  SHFL.IDX PT, R6, R6, 0x7, 0x181f ;  /* 0x00f81f0006067f89 */ /* 0x018ee800000e0000 */
[----:B--2---:R2:W4:Y:S02]  /*14dc0*/  SHFL.IDX PT, R3, R7, 0x7, 0x181f ;  /* 0x00f81f0007037f89 */ /* 0x00452400000e0000 */
.L_x_409:
[----:B------:R-:W-:-:S04]  /*14dd0*/  IADD3 R2, R5, 0x70, RZ ;  /* 0x0000007005027810 */ /* 0x000fc80007ffe0ff */
[----:B------:R-:W-:-:S13]  /*14de0*/  ISETP.GE.OR P0, PT, R2, R4, P2 ;  /* 0x000000040200720c */ /* 0x000fda0001706670 */
[----:B------:R-:W-:Y:S05]  /*14df0*/  @P0 BRA `(.L_x_334) ;  /* 0x000018c000000947 */ /* 0x000fea0003800000 */
[----:B----4-:R-:W-:-:S04]  /*14e00*/  LEA R2, P0, R0, R3, 0x1 ;  /* 0x0000000300027211 */ /* 0x010fc800078008ff */
[----:B---3--:R-:W-:-:S05]  /*14e10*/  LEA.HI.X R3, R0, R6, R80, 0x1, P0 ;  /* 0x0000000600037211 */ /* 0x008fca00000f0c50 */
[----:B------:R3:W-:Y:S01]  /*14e20*/  ST.E.128 [R2.64], R44 ;  /* 0x0000002c02007985 */ /* 0x0007e2000c101d08 */
[----:B------:R-:W-:Y:S05]  /*14e30*/  BRA `(.L_x_334) ;  /* 0x0000188000007947 */ /* 0x000fea0003800000 */
.L_x_321:
        /* <DEDUP_REMOVED lines=34> */
.L_x_410:
[----:B------:R-:W-:Y:S05]  /*15060*/  BRA.DIV ~URZ, `(.L_x_336) ;  /* 0x000037627f007947 */ /* 0x000fea000b800000 */
[----:B------:R3:W4:Y:S02]  /*15070*/  SHFL.IDX PT, R2, R21, RZ, 0x1c1f ;  /* 0x001c1fff15027589 */ /* 0x00072400000e0000 */
.L_x_411:
[----:B------:R-:W-:Y:S01]  /*15080*/  LOP3.LUT R0, R26, 0x7ffffffc, RZ, 0xc0, !PT ;  /* 0x7ffffffc1a007812 */ /* 0x000fe200078ec0ff */
[----:B------:R-:W-:Y:S04]  /*15090*/  BSSY B0, `(.L_x_337) ;  /* 0x0000032000007945 */ /* 0x000fe80003800000 */
[----:B------:R-:W-:-:S04]  /*150a0*/  IMAD.IADD R0, R19, 0x1, -R0 ;  /* 0x0000000113007824 */ /* 0x000fc800078e0a00 */
[----:B------:R-:W-:-:S05]  /*150b0*/  IMAD.SHL.U32 R0, R0, 0x2, RZ ;  /* 0x0000000200007824 */ /* 0x000fca00078e00ff */
[C---:B------:R-:W-:Y:S02]  /*150c0*/  IADD3 R10, R0.reuse, 0x30, RZ ;  /* 0x00000030000a7810 */ /* 0x040fe40007ffe0ff */
[C---:B------:R-:W-:Y:S02]  /*150d0*/  IADD3 R9, R0.reuse, 0x8, RZ ;  /* 0x0000000800097810 */ /* 0x040fe40007ffe0ff */
[C---:B------:R-:W-:Y:S02]  /*150e0*/  IADD3 R8, R0.reuse, 0x10, RZ ;  /* 0x0000001000087810 */ /* 0x040fe40007ffe0ff */
[C---:B------:R-:W-:Y:S02]  /*150f0*/  IADD3 R7, R0.reuse, 0x20, RZ ;  /* 0x0000002000077810 */ /* 0x040fe40007ffe0ff */
[C---:B------:R-:W-:Y:S02]  /*15100*/  IADD3 R6, R0.reuse, 0x28, RZ ;  /* 0x0000002800067810 */ /* 0x040fe40007ffe0ff */
[----:B------:R-:W-:-:S02]  /*15110*/  IADD3 R5, R0, 0x38, RZ ;  /* 0x0000003800057810 */ /* 0x000fc40007ffe0ff */
[----:B------:R-:W-:Y:S02]  /*15120*/  IADD3 R4, R0, 0x18, RZ ;  /* 0x0000001800047810 */ /* 0x000fe40007ffe0ff */
[----:B------:R-:W-:Y:S02]  /*15130*/  SHF.R.S32.HI R24, RZ, 0x1f, R8 ;  /* 0x0000001fff187819 */ /* 0x000fe40000011408 */
[----:B------:R-:W-:Y:S02]  /*15140*/  SHF.R.S32.HI R26, RZ, 0x1f, R6 ;  /* 0x0000001fff1a7819 */ /* 0x000fe40000011406 */
[----:B------:R-:W-:Y:S02]  /*15150*/  SHF.R.S32.HI R27, RZ, 0x1f, R10 ;  /* 0x0000001fff1b7819 */ /* 0x000fe4000001140a */
[----:B------:R-:W-:Y:S02]  /*15160*/  SHF.R.S32.HI R25, RZ, 0x1f, R7 ;  /* 0x0000001fff197819 */ /* 0x000fe40000011407 */
[----:B------:R-:W-:-:S02]  /*15170*/  SHF.R.S32.HI R22, RZ, 0x1f, R9 ;  /* 0x0000001fff167819 */ /* 0x000fc40000011409 */
[----:B------:R-:W-:Y:S02]  /*15180*/  SHF.R.S32.HI R23, RZ, 0x1f, R4 ;  /* 0x0000001fff177819 */ /* 0x000fe40000011404 */
[----:B------:R-:W-:Y:S01]  /*15190*/  SHF.R.S32.HI R28, RZ, 0x1f, R5 ;  /* 0x0000001fff1c7819 */ /* 0x000fe20000011405 */
[----:B------:R-:W-:Y:S05]  /*151a0*/  @P0 BRA `(.L_x_338) ;  /* 0x0000020000000947 */ /* 0x000fea0003800000 */
[----:B------:R-:W-:Y:S02]  /*151b0*/  ISETP.GE.AND P0, PT, R0, c[0x0][0x3c8], PT ;  /* 0x0000f20000007a0c */ /* 0x000fe40003f06270 */
[----:B------:R-:W-:Y:S02]  /*151c0*/  ISETP.GE.AND P1, PT, R9, c[0x0][0x3c8], PT ;  /* 0x0000f20009007a0c */ /* 0x000fe40003f26270 */
[----:B------:R-:W-:Y:S02]  /*151d0*/  ISETP.GE.AND P2, PT, R8, c[0x0][0x3c8], PT ;  /* 0x0000f20008007a0c */ /* 0x000fe40003f46270 */
[----:B------:R-:W-:Y:S02]  /*151e0*/  ISETP.GE.AND P5, PT, R4, c[0x0][0x3c8], PT ;  /* 0x0000f20004007a0c */ /* 0x000fe40003fa6270 */
[----:B------:R-:W-:-:S05]  /*151f0*/  ISETP.GE.AND P4, PT, R7, c[0x0][0x3c8], PT ;  /* 0x0000f20007007a0c */ /* 0x000fca0003f86270 */
[----:B--2---:R-:W-:Y:S02]  /*15200*/  @!P0 IMAD.MOV.U32 R3, RZ, RZ, R13 ;  /* 0x000000ffff038224 */ /* 0x004fe400078e000d */
[CC--:B----4-:R-:W-:Y:S02]  /*15210*/  @!P1 LEA R14, P3, R9.reuse, R2.reuse, 0x2 ;  /* 0x00000002090e9211 */ /* 0x0d0fe400078610ff */
[----:B------:R-:W-:Y:S02]  /*15220*/  @!P0 IMAD.WIDE R16, R0, 0x4, R2 ;  /* 0x0000000400108825 */ /* 0x000fe400078e0202 */
[----:B------:R-:W-:Y:S02]  /*15230*/  @!P1 LEA.HI.X R15, R9, R13, R22, 0x2, P3 ;  /* 0x0000000d090f9211 */ /* 0x000fe400018f1416 */
[----:B------:R-:W-:Y:S01]  /*15240*/  ISETP.GE.AND P3, PT, R6, c[0x0][0x3c8], PT ;  /* 0x0000f20006007a0c */ /* 0x000fe20003f66270 */
[----:B------:R2:W-:Y:S01]  /*15250*/  @!P0 ST.E.64 [R16.64], R74 ;  /* 0x0000004a10008985 */ /* 0x0005e2000c101b08 */
[----:B------:R-:W-:-:S03]  /*15260*/  @!P2 LEA R18, P0, R8, R2, 0x2 ;  /* 0x000000020812a211 */ /* 0x000fc600078010ff */
[----:B------:R4:W-:Y:S01]  /*15270*/  @!P1 ST.E.64 [R14.64], R76 ;  /* 0x0000004c0e009985 */ /* 0x0009e2000c101b08 */
[----:B------:R-:W-:Y:S02]  /*15280*/  @!P2 LEA.HI.X R19, R8, R13, R24, 0x2, P0 ;  /* 0x0000000d0813a211 */ /* 0x000fe400000f1418 */
[----:B------:R-:W-:-:S03]  /*15290*/  ISETP.GE.AND P1, PT, R5, c[0x0][0x3c8], PT ;  /* 0x0000f20005007a0c */ /* 0x000fc60003f26270 */
[----:B------:R-:W-:Y:S01]  /*152a0*/  @!P2 ST.E.64 [R18.64], R78 ;  /* 0x0000004e1200a985 */ /* 0x000fe2000c101b08 */
[----:B------:R-:W-:Y:S02]  /*152b0*/  ISETP.GE.AND P2, PT, R10, c[0x0][0x3c8], PT ;  /* 0x0000f2000a007a0c */ /* 0x000fe40003f46270 */
[----:B--2---:R-:W-:-:S04]  /*152c0*/  @!P5 LEA R16, P0, R4, R2, 0x2 ;  /* 0x000000020410d211 */ /* 0x004fc800078010ff */
[----:B------:R-:W-:Y:S02]  /*152d0*/  @!P5 LEA.HI.X R17, R4, R13, R23, 0x2, P0 ;  /* 0x0000000d0411d211 */ /* 0x000fe400000f1417 */
[----:B----4-:R-:W-:-:S03]  /*152e0*/  @!P4 LEA R14, P0, R7, R2, 0x2 ;  /* 0x00000002070ec211 */ /* 0x010fc600078010ff */
[----:B------:R2:W-:Y:S01]  /*152f0*/  @!P5 ST.E.64 [R16.64], R82 ;  /* 0x000000521000d985 */ /* 0x0005e2000c101b08 */
[----:B------:R-:W-:-:S05]  /*15300*/  @!P4 LEA.HI.X R15, R7, R13, R25, 0x2, P0 ;  /* 0x0000000d070fc211 */ /* 0x000fca00000f1419 */
        /* <DEDUP_REMOVED lines=10> */
.L_x_338:
[----:B------:R-:W-:Y:S05]  /*153b0*/  BSYNC B0 ;  /* 0x0000000000007941 */ /* 0x000fea0003800000 */
.L_x_337:
[----:B------:R-:W-:Y:S05]  /*153c0*/  BRA.DIV ~URZ, `(.L_x_339) ;  /* 0x000034727f007947 */ /* 0x000fea000b800000 */
[----:B--2---:R2:W1:Y:S04]  /*153d0*/  SHFL.IDX PT, R13, R20, 0x1, 0x1c1f ;  /* 0x003c1f00140d7f89 */ /* 0x00446800000e0000 */
[----:B----4-:R2:W4:Y:S02]  /*153e0*/  SHFL.IDX PT, R2, R21, 0x1, 0x1c1f ;  /* 0x003c1f0015027f89 */ /* 0x01052400000e0000 */
.L_x_412:
[----:B------:R-:W-:Y:S01]  /*153f0*/  BSSY B0, `(.L_x_340) ;  /* 0x0000022000007945 */ /* 0x000fe20003800000 */
[----:B------:R-:W-:Y:S05]  /*15400*/  @P6 BRA `(.L_x_341) ;  /* 0x0000020000006947 */ /* 0x000fea0003800000 */
[----:B------:R-:W-:Y:S02]  /*15410*/  ISETP.GE.AND P1, PT, R0, c[0x0][0x3c8], PT ;  /* 0x0000f20000007a0c */ /* 0x000fe40003f26270 */
[----:B------:R-:W-:Y:S02]  /*15420*/  ISETP.GE.AND P0, PT, R9, c[0x0][0x3c8], PT ;  /* 0x0000f20009007a0c */ /* 0x000fe40003f06270 */
[----:B------:R-:W-:Y:S02]  /*15430*/  ISETP.GE.AND P2, PT, R8, c[0x0][0x3c8], PT ;  /* 0x0000f20008007a0c */ /* 0x000fe40003f46270 */
[----:B------:R-:W-:-:S02]  /*15440*/  ISETP.GE.AND P4, PT, R4, c[0x0][0x3c8], PT ;  /* 0x0000f20004007a0c */ /* 0x000fc40003f86270 */
[----:B------:R-:W-:-:S05]  /*15450*/  ISETP.GE.AND P5, PT, R7, c[0x0][0x3c8], PT ;  /* 0x0000f20007007a0c */ /* 0x000fca0003fa6270 */
[----:B-1----:R-:W-:Y:S02]  /*15460*/  @!P1 IMAD.MOV.U32 R3, RZ, RZ, R13 ;  /* 0x000000ffff039224 */ /* 0x002fe400078e000d */
[CC--:B----4-:R-:W-:Y:S02]  /*15470*/  @!P0 LEA R14, P3, R9.reuse, R2.reuse, 0x2 ;  /* 0x00000002090e8211 */ /* 0x0d0fe400078610ff */
[----:B------:R-:W-:Y:S02]  /*15480*/  @!P1 IMAD.WIDE R16, R0, 0x4, R2 ;  /* 0x0000000400109825 */ /* 0x000fe400078e0202 */
[----:B------:R-:W-:Y:S02]  /*15490*/  @!P0 LEA.HI.X R15, R9, R13, R22, 0x2, P3 ;  /* 0x0000000d090f8211 */ /* 0x000fe400018f1416 */
[----:B------:R-:W-:Y:S01]  /*154a0*/  ISETP.GE.AND P3, PT, R6, c[0x0][0x3c8], PT ;  /* 0x0000f20006007a0c */ /* 0x000fe20003f66270 */
[----:B------:R1:W-:Y:S04]  /*154b0*/  @!P1 ST.E.64 [R16.64], R94 ;  /* 0x0000005e10009985 */ /* 0x0003e8000c101b08 */
[----:B------:R4:W-:Y:S01]  /*154c0*/  @!P0 ST.E.64 [R14.64], R102 ;  /* 0x000000660e008985 */ /* 0x0009e2000c101b08 */
[----:B-1----:R-:W-:-:S04]  /*154d0*/  @!P2 LEA R16, P1, R8, R2, 0x2 ;  /* 0x000000020810a211 */ /* 0x002fc800078210ff */
[-C--:B------:R-:W-:Y:S02]  /*154e0*/  @!P2 LEA.HI.X R17, R8, R13.reuse, R24, 0x2, P1 ;  /* 0x0000000d0811a211 */ /* 0x080fe400008f1418 */
[-C--:B----4-:R-:W-:Y:S02]  /*154f0*/  @!P4 LEA R14, P0, R4, R2.reuse, 0x2 ;  /* 0x00000002040ec211 */ /* 0x090fe400078010ff */
[----:B------:R-:W-:Y:S01]  /*15500*/  ISETP.GE.AND P1, PT, R5, c[0x0][0x3c8], PT ;  /* 0x0000f20005007a0c */ /* 0x000fe20003f26270 */
[----:B------:R1:W-:Y:S01]  /*15510*/  @!P2 ST.E.64 [R16.64], R100 ;  /* 0x000000641000a985 */ /* 0x0003e2000c101b08 */
[----:B------:R-:W-:Y:S02]  /*15520*/  ISETP.GE.AND P2, PT, R10, c[0x0][0x3c8], PT ;  /* 0x0000f2000a007a0c */ /* 0x000fe40003f46270 */
[----:B------:R-:W-:Y:S02]  /*15530*/  @!P4 LEA.HI.X R15, R4, R13, R23, 0x2, P0 ;  /* 0x0000000d040fc211 */ /* 0x000fe400000f1417 */
[----:B------:R-:W-:-:S03]  /*15540*/  @!P5 LEA R18, P0, R7, R2, 0x2 ;  /* 0x000000020712d211 */ /* 0x000fc600078010ff */
[----:B------:R4:W-:Y:S01]  /*15550*/  @!P4 ST.E.64 [R14.64], R104 ;  /* 0x000000680e00c985 */ /* 0x0009e2000c101b08 */
        /* <DEDUP_REMOVED lines=11> */
.L_x_341:
[----:B------:R-:W-:Y:S05]  /*15610*/  BSYNC B0 ;  /* 0x0000000000007941 */ /* 0x000fea0003800000 */
.L_x_340:
[----:B------:R-:W-:Y:S05]  /*15620*/  BRA.DIV ~URZ, `(.L_x_342) ;  /* 0x000032e27f007947 */ /* 0x000fea000b800000 */
[----:B-1----:R1:W2:Y:S02]  /*15630*/  SHFL.IDX PT, R13, R20, 0x2, 0x1c1f ;  /* 0x005c1f00140d7f89 */ /* 0x0022a400000e0000 */
.L_x_413:
[----:B------:R-:W-:Y:S05]  /*15640*/  BRA.DIV ~URZ, `(.L_x_343) ;  /* 0x000033327f007947 */ /* 0x000fea000b800000 */
[----:B--2-4-:R2:W4:Y:S02]  /*15650*/  SHFL.IDX PT, R2, R21, 0x2, 0x1c1f ;  /* 0x005c1f0015027f89 */ /* 0x01452400000e0000 */
.L_x_414:
[----:B------:R-:W5:Y:S01]  /*15660*/  LDL R3, [R1+0x44] ;  /* 0x0000440001037983 */ /* 0x000f620000100800 */
[----:B------:R-:W-:Y:S01]  /*15670*/  BSSY B0, `(.L_x_344) ;  /* 0x0000023000007945 */ /* 0x000fe20003800000 */
[----:B-----5:R-:W-:-:S13]  /*15680*/  LOP3.LUT P0, RZ, R3, 0x1, RZ, 0xc0, !PT ;  /* 0x0000000103ff7812 */ /* 0x020fda000780c0ff */
[----:B------:R-:W-:Y:S05]  /*15690*/  @P0 BRA `(.L_x_345) ;  /* 0x0000020000000947 */ /* 0x000fea0003800000 */
[----:B------:R-:W-:Y:S02]  /*156a0*/  ISETP.GE.AND P1, PT, R0, c[0x0][0x3c8], PT ;  /* 0x0000f20000007a0c */ /* 0x000fe40003f26270 */
[----:B------:R-:W-:Y:S02]  /*156b0*/  ISETP.GE.AND P0, PT, R9, c[0x0][0x3c8], PT ;  /* 0x0000f20009007a0c */ /* 0x000fe40003f06270 */
[----:B------:R-:W-:Y:S02]  /*156c0*/  ISETP.GE.AND P4, PT, R8, c[0x0][0x3c8], PT ;  /* 0x0000f20008007a0c */ /* 0x000fe40003f86270 */
[----:B------:R-:W-:Y:S02]  /*156d0*/  ISETP.GE.AND P5, PT, R4, c[0x0][0x3c8], PT ;  /* 0x0000f20004007a0c */ /* 0x000fe40003fa6270 */
[----:B------:R-:W-:-:S05]  /*156e0*/  ISETP.GE.AND P3, PT, R7, c[0x0][0x3c8], PT ;  /* 0x0000f20007007a0c */ /* 0x000fca0003f66270 */
[----:B------:R-:W-:Y:S02]  /*156f0*/  @!P1 IMAD.MOV.U32 R3, RZ, RZ, R13 ;  /* 0x000000ffff039224 */ /* 0x000fe400078e000d */
[CC--:B----4-:R-:W-:Y:S02]  /*15700*/  @!P0 LEA R14, P2, R9.reuse, R2.reuse, 0x2 ;  /* 0x00000002090e8211 */ /* 0x0d0fe400078410ff */
[----:B------:R-:W-:Y:S01]  /*15710*/  @!P1 IMAD.WIDE R18, R0, 0x4, R2 ;  /* 0x0000000400129825 */ /* 0x000fe200078e0202 */
[----:B------:R-:W-:Y:S02]  /*15720*/  @!P4 LEA R16, P6, R8, R2, 0x2 ;  /* 0x000000020810c211 */ /* 0x000fe400078c10ff */
[----:B------:R-:W-:Y:S02]  /*15730*/  @!P0 LEA.HI.X R15, R9, R13, R22, 0x2, P2 ;  /* 0x0000000d090f8211 */ /* 0x000fe400010f1416 */
[----:B------:R-:W-:Y:S01]  /*15740*/  ISETP.GE.AND P2, PT, R6, c[0x0][0x3c8], PT ;  /* 0x0000f20006007a0c */ /* 0x000fe20003f46270 */
[----:B------:R-:W-:Y:S01]  /*15750*/  @!P1 ST.E.64 [R18.64], R52 ;  /* 0x0000003412009985 */ /* 0x000fe2000c101b08 */
[----:B------:R-:W-:-:S02]  /*15760*/  ISETP.GE.AND P1, PT, R10, c[0x0][0x3c8], PT ;  /* 0x0000f2000a007a0c */ /* 0x000fc40003f26270 */
[----:B------:R-:W-:Y:S01]  /*15770*/  @!P4 LEA.HI.X R17, R8, R13, R24, 0x2, P6 ;  /* 0x0000000d0811c211 */ /* 0x000fe200030f1418 */
[----:B------:R4:W-:Y:S01]  /*15780*/  @!P0 ST.E.64 [R14.64], R40 ;  /* 0x000000280e008985 */ /* 0x0009e2000c101b08 */
[----:B------:R-:W-:-:S03]  /*15790*/  ISETP.GE.AND P0, PT, R5, c[0x0][0x3c8], PT ;  /* 0x0000f20005007a0c */ /* 0x000fc60003f06270 */
[----:B------:R5:W-:Y:S01]  /*157a0*/  @!P4 ST.E.64 [R16.64], R42 ;  /* 0x0000002a1000c985 */ /* 0x000be2000c101b08 */
[----:B----4-:R-:W-:-:S04]  /*157b0*/  @!P5 LEA R14, P6, R4, R2, 0x2 ;  /* 0x00000002040ed211 */ /* 0x010fc800078c10ff */
[-C--:B------:R-:W-:Y:S02]  /*157c0*/  @!P5 LEA.HI.X R15, R4, R13.reuse, R23, 0x2, P6 ;  /* 0x0000000d040fd211 */ /* 0x080fe400030f1417 */
[CC--:B-----5:R-:W-:Y:S02]  /*157d0*/  @!P2 LEA R16, P4, R6.reuse, R2.reuse, 0x2 ;  /* 0x000000020610a211 */ /* 0x0e0fe400078810ff */
[C---:B------:R-:W-:Y:S01]  /*157e0*/  @!P3 LEA R18, P6, R7.reuse, R2, 0x2 ;  /* 0x000000020712b211 */ /* 0x040fe200078c10ff */
[----:B------:R4:W-:Y:S01]  /*157f0*/  @!P5 ST.E.64 [R14.64], R44 ;  /* 0x0000002c0e00d985 */ /* 0x0009e2000c101b08 */
[-C--:B------:R-:W-:Y:S02]  /*15800*/  @!P2 LEA.HI.X R17, R6, R13.reuse, R26, 0x2, P4 ;  /* 0x0000000d0611a211 */ /* 0x080fe400020f141a */
[----:B------:R-:W-:-:S05]  /*15810*/  @!P3 LEA.HI.X R19, R7, R13, R25, 0x2, P6 ;  /* 0x0000000d0713b211 */ /* 0x000fca00030f1419 */
[----:B------:R1:W-:Y:S04]  /*15820*/  @!P3 ST.E.64 [R18.64], R58 ;  /* 0x0000003a1200b985 */ /* 0x0003e8000c101b08 */
[----:B------:R1:W-:Y:S01]  /*15830*/  @!P2 ST.E.64 [R16.64], R54 ;  /* 0x000000361000a985 */ /* 0x0003e2000c101b08 */
[CC--:B----4-:R-:W-:Y:S02]  /*15840*/  @!P1 LEA R14, P5, R10.reuse, R2.reuse, 0x2 ;  /* 0x000000020a0e9211 */ /* 0x0d0fe400078a10ff */
[C---:B------:R-:W-:Y:S02]  /*15850*/  @!P0 LEA R2, P4, R5.reuse, R2, 0x2 ;  /* 0x0000000205028211 */ /* 0x040fe400078810ff */
[-C--:B------:R-:W-:Y:S02]  /*15860*/  @!P1 LEA.HI.X R15, R10, R13.reuse, R27, 0x2, P5 ;  /* 0x0000000d0a0f9211 */ /* 0x080fe400028f141b */
[----:B------:R-:W-:-:S03]  /*15870*/  @!P0 LEA.HI.X R3, R5, R13, R28, 0x2, P4 ;  /* 0x0000000d05038211 */ /* 0x000fc600020f141c */
[----:B------:R1:W-:Y:S04]  /*15880*/  @!P1 ST.E.64 [R14.64], R46 ;  /* 0x0000002e0e009985 */ /* 0x0003e8000c101b08 */
[----:B------:R1:W-:Y:S02]  /*15890*/  @!P0 ST.E.64 [R2.64], R34 ;  /* 0x0000002202008985 */ /* 0x0003e4000c101b08 */
.L_x_345:
[----:B------:R-:W-:Y:S05]  /*158a0*/  BSYNC B0 ;  /* 0x0000000000007941 */ /* 0x000fea0003800000 */
.L_x_344:
[----:B------:R-:W-:Y:S05]  /*158b0*/  BRA.DIV ~URZ, `(.L_x_346) ;  /* 0x000031327f007947 */ /* 0x000fea000b800000 */
[----:B------:R1:W2:Y:S04]  /*158c0*/  SHFL.IDX PT, R13, R20, 0x3, 0x1c1f ;  /* 0x007c1f00140d7f89 */ /* 0x0002a800000e0000 */
[----:B-1--4-:R1:W4:Y:S02]  /*158d0*/  SHFL.IDX PT, R2, R21, 0x3, 0x1c1f ;  /* 0x007c1f0015027f89 */ /* 0x01232400000e0000 */
.L_x_415:
[----:B------:R-:W5:Y:S02]  /*158e0*/  LDL R3, [R1+0x44] ;  /* 0x0000440001037983 */ /* 0x000f640000100800 */
[----:B-----5:R-:W-:-:S13]  /*158f0*/  LOP3.LUT P0, RZ, R3, 0x2, RZ, 0xc0, !PT ;  /* 0x0000000203ff7812 */ /* 0x020fda000780c0ff */
[----:B------:R-:W-:Y:S05]  /*15900*/  @P0 BRA `(.L_x_334) ;  /* 0x00000db000000947 */ /* 0x000fea0003800000 */
[----:B------:R-:W-:Y:S02]  /*15910*/  ISETP.GE.AND P4, PT, R8, c[0x0][0x3c8], PT ;  /* 0x0000f20008007a0c */ /* 0x000fe40003f86270 */
[----:B------:R-:W-:Y:S02]  /*15920*/  ISETP.GE.AND P0, PT, R0, c[0x0][0x3c8], PT ;  /* 0x0000f20000007a0c */ /* 0x000fe40003f06270 */
[----:B------:R-:W-:Y:S02]  /*15930*/  ISETP.GE.AND P5, PT, R9, c[0x0][0x3c8], PT ;  /* 0x0000f20009007a0c */ /* 0x000fe40003fa6270 */
[----:B------:R-:W-:Y:S02]  /*15940*/  ISETP.GE.AND P3, PT, R4, c[0x0][0x3c8], PT ;  /* 0x0000f20004007a0c */ /* 0x000fe40003f66270 */
[----:B------:R-:W-:Y:S02]  /*15950*/  ISETP.GE.AND P2, PT, R7, c[0x0][0x3c8], PT ;  /* 0x0000f20007007a0c */ /* 0x000fe40003f46270 */
[----:B------:R-:W-:-:S03]  /*15960*/  ISETP.GE.AND P1, PT, R6, c[0x0][0x3c8], PT ;  /* 0x0000f20006007a0c */ /* 0x000fc60003f26270 */
[----:B----4-:R-:W-:Y:S02]  /*15970*/  @!P4 LEA R18, P6, R8, R2, 0x2 ;  /* 0x000000020812c211 */ /* 0x010fe400078c10ff */
[----:B--2---:R-:W-:-:S04]  /*15980*/  @!P0 IMAD.MOV.U32 R3, RZ, RZ, R13 ;  /* 0x000000ffff038224 */ /* 0x004fc800078e000d */
[----:B------:R-:W-:-:S05]  /*15990*/  @!P0 IMAD.WIDE R14, R0, 0x4, R2 ;  /* 0x00000004000e8825 */ /* 0x000fca00078e0202 */
[----:B------:R2:W-:Y:S01]  /*159a0*/  @!P0 ST.E.64 [R14.64], R38 ;  /* 0x000000260e008985 */ /* 0x0005e2000c101b08 */
[CC--:B------:R-:W-:Y:S02]  /*159b0*/  @!P5 LEA R20, P0, R9.reuse, R2.reuse, 0x2 ;  /* 0x000000020914d211 */ /* 0x0c0fe400078010ff */
[----:B------:R-:W-:Y:S02]  /*159c0*/  P2R R0, PR, RZ, 0x40 ;  /* 0x00000040ff007803 */ /* 0x000fe40000000000 */
[-C--:B-1-3--:R-:W-:Y:S02]  /*159d0*/  @!P5 LEA.HI.X R21, R9, R13.reuse, R22, 0x2, P0 ;  /* 0x0000000d0915d211 */ /* 0x08afe400000f1416 */
[----:B------:R-:W-:Y:S02]  /*159e0*/  ISETP.NE.AND P0, PT, R0, RZ, PT ;  /* 0x000000ff0000720c */ /* 0x000fe40003f05270 */
[----:B------:R-:W-:Y:S01]  /*159f0*/  @!P3 LEA R16, P6, R4, R2, 0x2 ;  /* 0x000000020410b211 */ /* 0x000fe200078c10ff */
[----:B------:R1:W-:Y:S01]  /*15a00*/  @!P5 ST.E.64 [R20.64], R70 ;  /* 0x000000461400d985 */ /* 0x0003e2000c101b08 */
[----:B------:R-:W-:-:S02]  /*15a10*/  @!P4 LEA.HI.X R19, R8, R13, R24, 0x2, P0 ;  /* 0x0000000d0813c211 */ /* 0x000fc400000f1418 */
[----:B------:R-:W-:Y:S02]  /*15a20*/  ISETP.GE.AND P0, PT, R10, c[0x0][0x3c8], PT ;  /* 0x0000f2000a007a0c */ /* 0x000fe40003f06270 */
[----:B------:R-:W-:Y:S01]  /*15a30*/  @!P3 LEA.HI.X R17, R4, R13, R23, 0x2, P6 ;  /* 0x0000000d0411b211 */ /* 0x000fe200030f1417 */
[----:B------:R1:W-:Y:S04]  /*15a40*/  @!P4 ST.E.64 [R18.64], R68 ;  /* 0x000000441200c985 */ /* 0x0003e8000c101b08 */
[----:B------:R1:W-:Y:S01]  /*15a50*/  @!P3 ST.E.64 [R16.64], R62 ;  /* 0x0000003e1000b985 */ /* 0x0003e2000c101b08 */
[----:B--2---:R-:W-:-:S04]  /*15a60*/  @!P2 LEA R14, P6, R7, R2, 0x2 ;  /* 0x00000002070ea211 */ /* 0x004fc800078c10ff */
        /* <DEDUP_REMOVED lines=14> */
.L_x_319:
[----:B------:R-:W2:Y:S04]  /*15b50*/  LDL.LU R3, [R1+0x48] ;  /* 0x0000480001037983 */ /* 0x000ea80000300800 */
[----:B------:R-:W3:Y:S01]  /*15b60*/  LDL R8, [R1+0x10] ;  /* 0x0000100001087983 */ /* 0x000ee20000100800 */
        /* <DEDUP_REMOVED lines=16> */
[----:B------:R2:W3:Y:S04]  /*15c70*/  LDG.E R3, [R6.64] ;  /* 0x0000000806037981 */ /* 0x0004e8000c1e1900 */
[----:B-12---:R-:W3:Y:S02]  /*15c80*/  LDG.E R6, [R6.64+0x4] ;  /* 0x0000040806067981 */ /* 0x006ee4000c1e1900 */
[----:B---3-5:R-:W-:Y:S02]  /*15c90*/  IADD3 R20, -R3, R6, RZ ;  /* 0x0000000603147210 */ /* 0x028fe40007ffe1ff */
.L_x_347:
        /* <DEDUP_REMOVED lines=23> */
[----:B------:R-:W-:Y:S01]  /*15e10*/  ISETP.NE.AND P0, PT, R3, 0x1, PT ;  /* 0x000000010300780c */ /* 0x000fe20003f05270 */
[----:B------:R-:W-:Y:S01]  /*15e20*/  IMAD R9, R8, R21, R9 ;  /* 0x0000001508097224 */ /* 0x000fe200078e0209 */
[----:B------:R-:W-:-:S11]  /*15e30*/  MOV R3, R11 ;  /* 0x0000000b00037202 */ /* 0x000fd60000000f00 */
[----:B------:R-:W-:-:S05]  /*15e40*/  @P0 IMAD.HI.U32 R17, R11, c[0x0][0x4ec], RZ ;  /* 0x00013b000b110a27 */ /* 0x000fca00078e00ff */
[----:B------:R-:W-:Y:S01]  /*15e50*/  @P0 SHF.R.U32.HI R3, RZ, c[0x0][0x4f0], R17 ;  /* 0x00013c00ff030a19 */ /* 0x000fe20000011611 */
[-C--:B--2---:R-:W-:Y:S02]  /*15e60*/  IMAD R16, R7, R4.reuse, RZ ;  /* 0x0000000407107224 */ /* 0x084fe400078e02ff */
[----:B------:R-:W-:-:S04]  /*15e70*/  IMAD.WIDE.U32 R6, R6, R4, RZ ;  /* 0x0000000406067225 */ /* 0x000fc800078e00ff */
[----:B------:R-:W-:Y:S01]  /*15e80*/  IMAD.WIDE.U32 R4, R8, R10, RZ ;  /* 0x0000000a08047225 */ /* 0x000fe200078e00ff */
[----:B---3--:R-:W-:-:S03]  /*15e90*/  SEL R8, R22, RZ, P2 ;  /* 0x000000ff16087207 */ /* 0x008fc60001000000 */
[----:B------:R-:W-:Y:S01]  /*15ea0*/  IMAD.IADD R16, R7, 0x1, R16 ;  /* 0x0000000107107824 */ /* 0x000fe200078e0210 */
[----:B------:R-:W-:Y:S01]  /*15eb0*/  IADD3 R17, P1, P0, R4, R6, R2 ;  /* 0x0000000604117210 */ /* 0x000fe2000783e002 */
[----:B------:R-:W-:Y:S01]  /*15ec0*/  IMAD.MOV R4, RZ, RZ, -R3 ;  /* 0x000000ffff047224 */ /* 0x000fe200078e0a03 */
[----:B------:R-:W-:Y:S01]  /*15ed0*/  IADD3 R5, R5, R9, RZ ;  /* 0x0000000905057210 */ /* 0x000fe20007ffe0ff */
[-C--:B-----5:R-:W-:Y:S02]  /*15ee0*/  IMAD R9, R15, R8.reuse, RZ ;  /* 0x000000080f097224 */ /* 0x0a0fe400078e02ff */
[----:B------:R-:W-:-:S04]  /*15ef0*/  IMAD.WIDE.U32 R6, R14, R8, RZ ;  /* 0x000000080e067225 */ /* 0x000fc800078e00ff */
[----:B------:R-:W-:Y:S01]  /*15f00*/  IMAD R4, R4, c[0x0][0x4e8], R11 ;  /* 0x00013a0004047a24 */ /* 0x000fe200078e020b */
[----:B------:R-:W-:Y:S02]  /*15f10*/  IADD3.X R11, R5, R16, R18, P1, P0 ;  /* 0x00000010050b7210 */ /* 0x000fe40000fe0412 */
[----:B------:R-:W-:Y:S01]  /*15f20*/  IADD3 R7, R7, R9, RZ ;  /* 0x0000000907077210 */ /* 0x000fe20007ffe0ff */
[----:B------:R-:W-:Y:S01]  /*15f30*/  IMAD.MOV.U32 R9, RZ, RZ, c[0x0][0x4a8] ;  /* 0x00012a00ff097624 */ /* 0x000fe200078e00ff */
[----:B------:R-:W-:Y:S02]  /*15f40*/  IADD3 R6, P1, P0, R3, R17, R6 ;  /* 0x0000001103067210 */ /* 0x000fe4000783e006 */
[----:B------:R-:W-:Y:S01]  /*15f50*/  SHF.R.S32.HI R5, RZ, 0x1f, R3 ;  /* 0x0000001fff057819 */ /* 0x000fe20000011403 */
[----:B------:R-:W-:Y:S01]  /*15f60*/  IMAD R3, R13, R4, RZ ;  /* 0x000000040d037224 */ /* 0x000fe200078e02ff */
[----:B------:R-:W-:Y:S02]  /*15f70*/  SHF.R.S32.HI R8, RZ, 0x1f, R4 ;  /* 0x0000001fff087819 */ /* 0x000fe40000011404 */
[----:B------:R-:W-:-:S03]  /*15f80*/  IADD3.X R7, R5, R11, R7, P1, P0 ;  /* 0x0000000b05077210 */ /* 0x000fc60000fe0407 */
        /* <DEDUP_REMOVED lines=10> */
.L_x_349:
[----:B------:R-:W-:Y:S05]  /*16030*/  BSYNC B0 ;  /* 0x0000000000007941 */ /* 0x000fea0003800000 */
.L_x_348:
[----:B------:R-:W-:-:S13]  /*16040*/  ISETP.GT.AND P0, PT, R19, 0x1, PT ;  /* 0x000000011300780c */ /* 0x000fda0003f04270 */
[----:B------:R-:W-:Y:S05]  /*16050*/  @P0 BRA `(.L_x_334) ;  /* 0x0000066000000947 */ /* 0x000fea0003800000 */
[----:B------:R-:W2:Y:S04]  /*16060*/  LDL.LU R8, [R1+0x40] ;  /* 0x0000400001087983 */ /* 0x000ea80000300800 */
[----:B------:R-:W3:Y:S01]  /*16070*/  LDL.LU R9, [R1+0x34] ;  /* 0x0000340001097983 */ /* 0x000ee20000300800 */
[----:B------:R-:W-:Y:S01]  /*16080*/  MOV R4, c[0x0][0x4e8] ;  /* 0x00013a0000047a02 */ /* 0x000fe20000000f00 */
[----:B-1----:R-:W-:Y:S01]  /*16090*/  IMAD R3, R18, c[0x0][0x3a0], RZ ;  /* 0x0000e80012037a24 */ /* 0x002fe200078e02ff */
[----:B------:R-:W-:Y:S01]  /*160a0*/  ISETP.GE.AND P2, PT, R0, c[0x0][0x3c8], PT ;  /* 0x0000f20000007a0c */ /* 0x000fe20003f46270 */
[----:B------:R-:W-:Y:S01]  /*160b0*/  IMAD R6, R21, c[0x0][0x3f0], RZ ;  /* 0x0000fc0015067a24 */ /* 0x000fe200078e02ff */
[----:B------:R-:W-:Y:S01]  /*160c0*/  ISETP.NE.AND P0, PT, R4, 0x1, PT ;  /* 0x000000010400780c */ /* 0x000fe20003f05270 */
[----:B------:R-:W-:-:S04]  /*160d0*/  IMAD.WIDE.U32 R4, R2, c[0x0][0x3a0], RZ ;  /* 0x0000e80002047a25 */ /* 0x000fc800078e00ff */
[----:B------:R-:W-:-:S05]  /*160e0*/  IMAD R2, R2, c[0x0][0x3a4], R3 ;  /* 0x0000e90002027a24 */ /* 0x000fca00078e0203 */
[----:B------:R-:W-:-:S05]  /*160f0*/  IADD3 R5, R5, R2, RZ ;  /* 0x0000000205057210 */ /* 0x000fca0007ffe0ff */
[----:B--2---:R-:W-:Y:S01]  /*16100*/  IMAD.WIDE.U32 R4, R8, c[0x0][0x3e8], R4 ;  /* 0x0000fa0008047a25 */ /* 0x004fe200078e0004 */
[----:B---3--:R-:W-:-:S03]  /*16110*/  LEA R3, R9, R28, 0x7 ;  /* 0x0000001c09037211 */ /* 0x008fc600078e38ff */
[----:B------:R-:W-:Y:S02]  /*16120*/  IMAD R5, R8, c[0x0][0x3ec], R5 ;  /* 0x0000fb0008057a24 */ /* 0x000fe400078e0205 */
[----:B------:R-:W-:Y:S01]  /*16130*/  IMAD R8, R10, c[0x0][0x3f4], R6 ;  /* 0x0000fd000a087a24 */ /* 0x000fe200078e0206 */
[----:B------:R-:W-:Y:S01]  /*16140*/  MOV R2, R3 ;  /* 0x0000000300027202 */ /* 0x000fe20000000f00 */
[----:B------:R-:W-:-:S04]  /*16150*/  @P0 IMAD.HI.U32 R7, R3, c[0x0][0x4ec], RZ ;  /* 0x00013b0003070a27 */ /* 0x000fc800078e00ff */
[----:B------:R-:W-:Y:S01]  /*16160*/  IMAD.WIDE.U32 R4, R10, c[0x0][0x3f0], R4 ;  /* 0x0000fc000a047a25 */ /* 0x000fe200078e0004 */
[----:B------:R-:W-:-:S04]  /*16170*/  @P0 SHF.R.U32.HI R2, RZ, c[0x0][0x4f0], R7 ;  /* 0x00013c00ff020a19 */ /* 0x000fc80000011607 */
        /* <DEDUP_REMOVED lines=17> */
[----:B------:R1:W2:Y:S02]  /*16290*/  SHFL.IDX PT, R8, R6, RZ, 0x181f ;  /* 0x00181fff06087589 */ /* 0x0002a400000e0000 */
.L_x_416:
[----:B------:R-:W-:Y:S05]  /*162a0*/  BRA.DIV ~URZ, `(.L_x_351) ;  /* 0x000028827f007947 */ /* 0x000fea000b800000 */
[----:B------:R3:W4:Y:S02]  /*162b0*/  SHFL.IDX PT, R2, R7, RZ, 0x181f ;  /* 0x00181fff07027589 */ /* 0x00072400000e0000 */
.L_x_417:
[----:B------:R-:W-:-:S05]  /*162c0*/  IMAD R5, R20, c[0x0][0x4e8], RZ ;  /* 0x00013a0014057a24 */ /* 0x000fca00078e02ff */
[----:B------:R-:W-:-:S13]  /*162d0*/  ISETP.GE.OR P0, PT, R4, R5, P2 ;  /* 0x000000050400720c */ /* 0x000fda0001706670 */
[----:B----4-:R-:W-:-:S04]  /*162e0*/  @!P0 LEA R2, P1, R0, R2, 0x1 ;  /* 0x0000000200028211 */ /* 0x010fc800078208ff */
[----:B--2---:R-:W-:-:S05]  /*162f0*/  @!P0 LEA.HI.X R3, R0, R8, R80, 0x1, P1 ;  /* 0x0000000800038211 */ /* 0x004fca00008f0c50 */
[----:B------:R2:W-:Y:S01]  /*16300*/  @!P0 ST.E.128 [R2.64], RZ ;  /* 0x000000ff02008985 */ /* 0x0005e2000c101d08 */
[----:B------:R-:W-:Y:S05]  /*16310*/  BRA.DIV ~URZ, `(.L_x_352) ;  /* 0x000028827f007947 */ /* 0x000fea000b800000 */
[----:B------:R4:W1:Y:S04]  /*16320*/  SHFL.IDX PT, R8, R6, 0x1, 0x181f ;  /* 0x00381f0006087f89 */ /* 0x00086800000e0000 */
[----:B--2---:R4:W2:Y:S02]  /*16330*/  SHFL.IDX PT, R2, R7, 0x1, 0x181f ;  /* 0x00381f0007027f89 */ /* 0x0048a400000e0000 */
.L_x_418:
[----:B------:R-:W-:-:S04]  /*16340*/  IADD3 R3, R4, 0x10, RZ ;  /* 0x0000001004037810 */ /* 0x000fc80007ffe0ff */
[----:B------:R-:W-:-:S13]  /*16350*/  ISETP.GE.OR P0, PT, R3, R5, P2 ;  /* 0x000000050300720c */ /* 0x000fda0001706670 */
[----:B--2---:R-:W-:-:S04]  /*16360*/  @!P0 LEA R2, P1, R0, R2, 0x1 ;  /* 0x0000000200028211 */ /* 0x004fc800078208ff */
[----:B-1----:R-:W-:-:S05]  /*16370*/  @!P0 LEA.HI.X R3, R0, R8, R80, 0x1, P1 ;  /* 0x0000000800038211 */ /* 0x002fca00008f0c50 */
[----:B------:R1:W-:Y:S01]  /*16380*/  @!P0 ST.E.128 [R2.64], RZ ;  /* 0x000000ff02008985 */ /* 0x0003e2000c101d08 */
[----:B------:R-:W-:Y:S05]  /*16390*/  BRA.DIV ~URZ, `(.L_x_353) ;  /* 0x000028d27f007947 */ /* 0x000fea000b800000 */
[----:B------:R2:W1:Y:S02]  /*163a0*/  SHFL.IDX PT, R8, R6, 0x2, 0x181f ;  /* 0x00581f0006087f89 */ /* 0x00046400000e0000 */
.L_x_419:
[----:B------:R-:W-:Y:S05]  /*163b0*/  BRA.DIV ~URZ, `(.L_x_354) ;  /* 0x000029227f007947 */ /* 0x000fea000b800000 */
[----:B-1----:R1:W2:Y:S02]  /*163c0*/  SHFL.IDX PT, R2, R7, 0x2, 0x181f ;  /* 0x00581f0007027f89 */ /* 0x0022a400000e0000 */
.L_x_420:
[----:B------:R-:W-:-:S04]  /*163d0*/  IADD3 R3, R4, 0x20, RZ ;  /* 0x0000002004037810 */ /* 0x000fc80007ffe0ff */
[----:B------:R-:W-:-:S13]  /*163e0*/  ISETP.GE.OR P0, PT, R3, R5, P2 ;  /* 0x000000050300720c */ /* 0x000fda0001706670 */
[----:B--2---:R-:W-:-:S04]  /*163f0*/  @!P0 LEA R2, P1, R0, R2, 0x1 ;  /* 0x0000000200028211 */ /* 0x004fc800078208ff */
[----:B------:R-:W-:-:S05]  /*16400*/  @!P0 LEA.HI.X R3, R0, R8, R80, 0x1, P1 ;  /* 0x0000000800038211 */ /* 0x000fca00008f0c50 */
[----:B------:R2:W-:Y:S01]  /*16410*/  @!P0 ST.E.128 [R2.64], RZ ;  /* 0x000000ff02008985 */ /* 0x0005e2000c101d08 */
[----:B------:R-:W-:Y:S05]  /*16420*/  BRA.DIV ~URZ, `(.L_x_355) ;  /* 0x000029227f007947 */ /* 0x000fea000b800000 */
[----:B------:R1:W2:Y:S04]  /*16430*/  SHFL.IDX PT, R8, R6, 0x3, 0x181f ;  /* 0x00781f0006087f89 */ /* 0x0002a800000e0000 */
[----:B--2---:R1:W2:Y:S02]  /*16440*/  SHFL.IDX PT, R2, R7, 0x3, 0x181f ;  /* 0x00781f0007027f89 */ /* 0x0042a400000e0000 */
.L_x_421:
[----:B------:R-:W-:-:S04]  /*16450*/  IADD3 R3, R4, 0x30, RZ ;  /* 0x0000003004037810 */ /* 0x000fc80007ffe0ff */
[----:B------:R-:W-:-:S13]  /*16460*/  ISETP.GE.OR P0, PT, R3, R5, P2 ;  /* 0x000000050300720c */ /* 0x000fda0001706670 */
[----:B--2---:R-:W-:-:S04]  /*16470*/  @!P0 LEA R2, P1, R0, R2, 0x1 ;  /* 0x0000000200028211 */ /* 0x004fc800078208ff */
[----:B------:R-:W-:-:S05]  /*16480*/  @!P0 LEA.HI.X R3, R0, R8, R80, 0x1, P1 ;  /* 0x0000000800038211 */ /* 0x000fca00008f0c50 */
[----:B------:R2:W-:Y:S01]  /*16490*/  @!P0 ST.E.128 [R2.64], RZ ;  /* 0x000000ff02008985 */ /* 0x0005e2000c101d08 */
[----:B------:R-:W-:Y:S05]  /*164a0*/  BRA.DIV ~URZ, `(.L_x_356) ;  /* 0x000029727f007947 */ /* 0x000fea000b800000 */
[----:B------:R1:W2:Y:S02]  /*164b0*/  SHFL.IDX PT, R8, R6, 0x4, 0x181f ;  /* 0x00981f0006087f89 */ /* 0x0002a400000e0000 */
.L_x_422:
[----:B------:R-:W-:Y:S05]  /*164c0*/  BRA.DIV ~URZ, `(.L_x_357) ;  /* 0x000029c27f007947 */ /* 0x000fea000b800000 */
[----:B--2---:R2:W1:Y:S02]  /*164d0*/  SHFL.IDX PT, R2, R7, 0x4, 0x181f ;  /* 0x00981f0007027f89 */ /* 0x00446400000e0000 */
.L_x_423:
[----:B------:R-:W-:-:S04]  /*164e0*/  IADD3 R3, R4, 0x40, RZ ;  /* 0x0000004004037810 */ /* 0x000fc80007ffe0ff */
[----:B------:R-:W-:-:S13]  /*164f0*/  ISETP.GE.OR P0, PT, R3, R5, P2 ;  /* 0x000000050300720c */ /* 0x000fda0001706670 */
[----:B-1----:R-:W-:-:S04]  /*16500*/  @!P0 LEA R2, P1, R0, R2, 0x1 ;  /* 0x0000000200028211 */ /* 0x002fc800078208ff */
[----:B------:R-:W-:-:S05]  /*16510*/  @!P0 LEA.HI.X R3, R0, R8, R80, 0x1, P1 ;  /* 0x0000000800038211 */ /* 0x000fca00008f0c50 */
[----:B------:R1:W-:Y:S01]  /*16520*/  @!P0 ST.E.128 [R2.64], RZ ;  /* 0x000000ff02008985 */ /* 0x0003e2000c101d08 */
[----:B------:R-:W-:Y:S05]  /*16530*/  BRA.DIV ~URZ, `(.L_x_358) ;  /* 0x000029c27f007947 */ /* 0x000fea000b800000 */
[----:B------:R1:W2:Y:S04]  /*16540*/  SHFL.IDX PT, R8, R6, 0x5, 0x181f ;  /* 0x00b81f0006087f89 */ /* 0x0002a800000e0000 */
[----:B-1----:R1:W3:Y:S02]  /*16550*/  SHFL.IDX PT, R2, R7, 0x5, 0x181f ;  /* 0x00b81f0007027f89 */ /* 0x0022e400000e0000 */
.L_x_424:
[----:B------:R-:W-:-:S04]  /*16560*/  IADD3 R3, R4, 0x50, RZ ;  /* 0x0000005004037810 */ /* 0x000fc80007ffe0ff */
[----:B------:R-:W-:-:S13]  /*16570*/  ISETP.GE.OR P0, PT, R3, R5, P2 ;  /* 0x000000050300720c */ /* 0x000fda0001706670 */
[----:B---3--:R-:W-:-:S04]  /*16580*/  @!P0 LEA R2, P1, R0, R2, 0x1 ;  /* 0x0000000200028211 */ /* 0x008fc800078208ff */
[----:B--2---:R-:W-:-:S05]  /*16590*/  @!P0 LEA.HI.X R3, R0, R8, R80, 0x1, P1 ;  /* 0x0000000800038211 */ /* 0x004fca00008f0c50 */
[----:B------:R2:W-:Y:S01]  /*165a0*/  @!P0 ST.E.128 [R2.64], RZ ;  /* 0x000000ff02008985 */ /* 0x0005e2000c101d08 */
[----:B------:R-:W-:Y:S05]  /*165b0*/  BRA.DIV ~URZ, `(.L_x_359) ;  /* 0x00002a127f007947 */ /* 0x000fea000b800000 */
[----:B------:R3:W1:Y:S02]  /*165c0*/  SHFL.IDX PT, R8, R6, 0x6, 0x181f ;  /* 0x00d81f0006087f89 */ /* 0x00066400000e0000 */
.L_x_425:
[----:B------:R-:W-:Y:S05]  /*165d0*/  BRA.DIV ~URZ, `(.L_x_360) ;  /* 0x00002a627f007947 */ /* 0x000fea000b800000 */
[----:B--2---:R2:W3:Y:S02]  /*165e0*/  SHFL.IDX PT, R2, R7, 0x6, 0x181f ;  /* 0x00d81f0007027f89 */ /* 0x0044e400000e0000 */
.L_x_426:
[----:B------:R-:W-:-:S04]  /*165f0*/  IADD3 R3, R4, 0x60, RZ ;  /* 0x0000006004037810 */ /* 0x000fc80007ffe0ff */
[----:B------:R-:W-:-:S13]  /*16600*/  ISETP.GE.OR P0, PT, R3, R5, P2 ;  /* 0x000000050300720c */ /* 0x000fda0001706670 */
[----:B---3--:R-:W-:-:S04]  /*16610*/  @!P0 LEA R2, P1, R0, R2, 0x1 ;  /* 0x0000000200028211 */ /* 0x008fc800078208ff */
[----:B-1----:R-:W-:-:S05]  /*16620*/  @!P0 LEA.HI.X R3, R0, R8, R80, 0x1, P1 ;  /* 0x0000000800038211 */ /* 0x002fca00008f0c50 */
[----:B------:R1:W-:Y:S01]  /*16630*/  @!P0 ST.E.128 [R2.64], RZ ;  /* 0x000000ff02008985 */ /* 0x0003e2000c101d08 */
[----:B------:R-:W-:Y:S05]  /*16640*/  BRA.DIV ~URZ, `(.L_x_361) ;  /* 0x00002a627f007947 */ /* 0x000fea000b800000 */
[----:B----4-:R-:W3:Y:S04]  /*16650*/  SHFL.IDX PT, R6, R6, 0x7, 0x181f ;  /* 0x00f81f0006067f89 */ /* 0x010ee800000e0000 */
[----:B-1----:R1:W4:Y:S02]  /*16660*/  SHFL.IDX PT, R2, R7, 0x7, 0x181f ;  /* 0x00f81f0007027f89 */ /* 0x00232400000e0000 */
.L_x_427:
[----:B------:R-:W-:-:S04]  /*16670*/  IADD3 R4, R4, 0x70, RZ ;  /* 0x0000007004047810 */ /* 0x000fc80007ffe0ff */
[----:B------:R-:W-:-:S13]  /*16680*/  ISETP.GE.OR P0, PT, R4, R5, P2 ;  /* 0x000000050400720c */ /* 0x000fda0001706670 */
[----:B----4-:R-:W-:-:S04]  /*16690*/  @!P0 LEA R2, P1, R0, R2, 0x1 ;  /* 0x0000000200028211 */ /* 0x010fc800078208ff */
[----:B---3--:R-:W-:-:S05]  /*166a0*/  @!P0 LEA.HI.X R3, R0, R6, R80, 0x1, P1 ;  /* 0x0000000600038211 */ /* 0x008fca00008f0c50 */
[----:B------:R3:W-:Y:S04]  /*166b0*/  @!P0 ST.E.128 [R2.64], RZ ;  /* 0x000000ff02008985 */ /* 0x0007e8000c101d08 */
.L_x_334:
[----:B------:R-:W-:Y:S05]  /*166c0*/  BSYNC B1 ;  /* 0x0000000000017941 */ /* 0x000fea0003800000 */
.L_x_318:
        /* <DEDUP_REMOVED lines=15> */
.L_x_428:
[----:B------:R-:W-:Y:S05]  /*167c0*/  BRA.DIV ~URZ, `(.L_x_364) ;  /* 0x00002a227f007947 */ /* 0x000fea000b800000 */
[----:B------:R3:W1:Y:S02]  /*167d0*/  SHFL.IDX PT, R8, R49, 0x1, 0x1f ;  /* 0x00201f0031087f89 */ /* 0x00066400000e0000 */
.L_x_429:
        /* <DEDUP_REMOVED lines=19> */
.L_x_430:
        /* <DEDUP_REMOVED lines=16> */
.L_x_431:
[----:B----4-:R-:W-:Y:S01]  /*16a10*/  IMAD R0, R0, c[0x0][0x538], RZ ;  /* 0x00014e0000007a24 */ /* 0x010fe200078e02ff */
[----:B------:R-:W-:Y:S04]  /*16a20*/  BSSY B1, `(.L_x_367) ;  /* 0x0000084000017945 */ /* 0x000fe80003800000 */
[----:B-1----:R-:W-:-:S04]  /*16a30*/  IADD3 R8, R0, R8, RZ ;  /* 0x0000000800087210 */ /* 0x002fc80007ffe0ff */
[----:B--2---:R-:W-:-:S13]  /*16a40*/  ISETP.GT.AND P0, PT, R8, R9, PT ;  /* 0x000000090800720c */ /* 0x004fda0003f04270 */
[----:B------:R-:W-:Y:S05]  /*16a50*/  @P0 BRA `(.L_x_368) ;  /* 0x0000025000000947 */ /* 0x000fea0003800000 */
.L_x_372:
        /* <DEDUP_REMOVED lines=17> */
.L_x_432:
        /* <DEDUP_REMOVED lines=16> */
.L_x_433:
[----:B--2---:R-:W-:-:S05]  /*16c70*/  IMAD R0, R0, c[0x0][0x538], RZ ;  /* 0x00014e0000007a24 */ /* 0x004fca00078e02ff */
[----:B------:R-:W-:-:S04]  /*16c80*/  IADD3 R8, R0, R8, RZ ;  /* 0x0000000800087210 */ /* 0x000fc80007ffe0ff */
[----:B------:R-:W-:-:S13]  /*16c90*/  ISETP.GT.AND P0, PT, R8, R9, PT ;  /* 0x000000090800720c */ /* 0x000fda0003f04270 */
[----:B-1----:R-:W-:Y:S05]  /*16ca0*/  @!P0 BRA `(.L_x_372) ;  /* 0xfffffdb000008947 */ /* 0x002fea000383ffff */
.L_x_368:
[----:B------:R-:W-:-:S05]  /*16cb0*/  IADD3 R10, -R0, R8, RZ ;  /* 0x00000008000a7210 */ /* 0x000fca0007ffe1ff */
[----:B------:R-:W-:-:S05]  /*16cc0*/  IMAD R0, R4, c[0x0][0x538], R10 ;  /* 0x00014e0004007a24 */ /* 0x000fca00078e020a */
[----:B------:R-:W-:Y:S01]  /*16cd0*/  ISETP.GT.AND P0, PT, R0, R9, PT ;  /* 0x000000090000720c */ /* 0x000fe20003f04270 */
[----:B------:R-:W-:-:S12]  /*16ce0*/  BRA.DIV ~URZ, `(.L_x_373) ;  /* 0x000029627f007947 */ /* 0x000fd8000b800000 */
[----:B------:R-:W-:-:S04]  /*16cf0*/  VOTE.ANY R0, PT, !P0 ;  /* 0x0000000000007806 */ /* 0x000fc800040e0100 */
.L_x_434:
[----:B------:R1:W2:Y:S01]  /*16d00*/  POPC R13, R0 ;  /* 0x00000000000d7309 */ /* 0x0002a20000000000 */
[----:B------:R-:W-:Y:S05]  /*16d10*/  BRA.DIV ~URZ, `(.L_x_374) ;  /* 0x000029727f007947 */ /* 0x000fea000b800000 */
[----:B--2---:R2:W4:Y:S04]  /*16d20*/  SHFL.IDX PT, R8, R6, R13, 0x1f ;  /* 0x00001f0d06087589 */ /* 0x00452800000e0000 */
[----:B------:R2:W1:Y:S02]  /*16d30*/  SHFL.IDX PT, R7, R7, R13, 0x1f ;  /* 0x00001f0d07077589 */ /* 0x00046400000e0000 */
.L_x_435:
[----:B------:R-:W-:Y:S01]  /*16d40*/  ISETP.NE.AND P0, PT, R0, RZ, PT ;  /* 0x000000ff0000720c */ /* 0x000fe20003f05270 */
[----:B------:R-:W-:-:S12]  /*16d50*/  BSSY B0, `(.L_x_375) ;  /* 0x0000005000007945 */ /* 0x000fd80003800000 */
[----:B------:R-:W-:Y:S05]  /*16d60*/  @!P0 BRA `(.L_x_376) ;  /* 0x0000003000008947 */ /* 0x000fea0003800000 */
[----:B------:R-:W-:Y:S01]  /*16d70*/  IADD3 R11, R13, -0x1, RZ ;  /* 0xffffffff0d0b7810 */ /* 0x000fe20007ffe0ff */
[----:B------:R-:W-:Y:S05]  /*16d80*/  BRA.DIV ~URZ, `(.L_x_377) ;  /* 0x000029d27f007947 */ /* 0x000fea000b800000 */
[----:B------:R2:W3:Y:S02]  /*16d90*/  SHFL.IDX PT, R14, R4, R11, 0x1f ;  /* 0x00001f0b040e7589 */ /* 0x0004e400000e0000 */
.L_x_376:
[----:B------:R-:W-:Y:S05]  /*16da0*/  BSYNC B0 ;  /* 0x0000000000007941 */ /* 0x000fea0003800000 */
.L_x_375:
        /* <DEDUP_REMOVED lines=70> */
.L_x_369:
[----:B------:R-:W-:Y:S01]  /*17210*/  MOV R0, c[0x0][0x53c] ;  /* 0x00014f0000007a02 */ /* 0x000fe20000000f00 */
[----:B------:R1:W-:Y:S04]  /*17220*/  STL [R1+0x30], R9 ;  /* 0x0000300901007387 */ /* 0x0003e80000100800 */
[----:B------:R1:W-:Y:S04]  /*17230*/  STL [R1+0x34], RZ ;  /* 0x000034ff01007387 */ /* 0x0003e80000100800 */
[----:B------:R1:W-:Y:S04]  /*17240*/  STL [R1+0x38], RZ ;  /* 0x000038ff01007387 */ /* 0x0003e80000100800 */
[----:B------:R1:W-:Y:S02]  /*17250*/  STL [R1+0x3c], R0 ;  /* 0x00003c0001007387 */ /* 0x0003e40000100800 */
.L_x_378:
[----:B------:R-:W-:Y:S05]  /*17260*/  BSYNC B1 ;  /* 0x0000000000017941 */ /* 0x000fea0003800000 */
.L_x_367:
        /* <DEDUP_REMOVED lines=9> */
.L_x_362:
[----:B-1----:R-:W3:Y:S02]  /*17300*/  LDL R0, [R1+0x3c] ;  /* 0x00003c0001007983 */ /* 0x002ee40000100800 */
[----:B---3--:R-:W-:-:S13]  /*17310*/  ISETP.GE.AND P0, PT, R0, c[0x0][0x53c], PT ;  /* 0x00014f0000007a0c */ /* 0x008fda0003f06270 */
[----:B--2-4-:R-:W-:Y:S01]  /*17320*/  @P0 CALL.REL.NOINC `(.L_x_379) ;  /* 0x0000001000000944 */ /* 0x014fe20003c00000 */
[----:B------:R-:W-:Y:S05]  /*17330*/  BRA `(.L_x_380) ;  /* 0xfffe9f6000007947 */ /* 0x000fea000383ffff */
.L_x_379:
[----:B------:R-:W-:Y:S05]  /*17340*/  EXIT ;  /* 0x000000000000794d */ /* 0x000fea0003800000 */
.L_x_202:
[----:B------:R-:W-:Y:S01]  /*17350*/  IMAD.MOV.U32 R0, RZ, RZ, R5 ;  /* 0x000000ffff007224 */ /* 0x000fe200078e0005 */
[----:B------:R-:W-:Y:S02]  /*17360*/  MOV R2, 0x1 ;  /* 0x0000000100027802 */ /* 0x000fe40000000f00 */
[----:B------:R-:W-:Y:S02]  /*17370*/  MOV R3, 0x17390 ;  /* 0x0001739000037802 */ /* 0x000fe40000000f00 */
[----:B------:R-:W-:Y:S05]  /*17380*/  CALL.REL.NOINC `($__internal_6_$__cuda_sm70_shflsync_up_p) ;  /* 0x000024d000007944 */ /* 0x000fea0003c00000 */
[----:B------:R-:W-:Y:S01]  /*17390*/  MOV R0, R4 ;  /* 0x0000000400007202 */ /* 0x000fe20000000f00 */
[----:B------:R-:W-:Y:S05]  /*173a0*/  BRA `(.L_x_381) ;  /* 0xfffe90c000007947 */ /* 0x000fea000383ffff */
.L_x_203:
[----:B------:R-:W-:Y:S01]  /*173b0*/  IMAD.MOV.U32 R0, RZ, RZ, R5 ;  /* 0x000000ffff007224 */ /* 0x000fe200078e0005 */
[----:B------:R-:W-:Y:S02]  /*173c0*/  MOV R2, 0x2 ;  /* 0x0000000200027802 */ /* 0x000fe40000000f00 */
[----:B------:R-:W-:Y:S02]  /*173d0*/  MOV R3, 0x173f0 ;  /* 0x000173f000037802 */ /* 0x000fe40000000f00 */
[----:B------:R-:W-:Y:S05]  /*173e0*/  CALL.REL.NOINC `($__internal_6_$__cuda_sm70_shflsync_up_p) ;  /* 0x0000247000007944 */ /* 0x000fea0003c00000 */
[----:B------:R-:W-:Y:S01]  /*173f0*/  SEL R0, R4, RZ, P4 ;  /* 0x000000ff04007207 */ /* 0x000fe20002000000 */
[----:B------:R-:W-:Y:S01]  /*17400*/  IMAD.MOV.U32 R2, RZ, RZ, 0x4 ;  /* 0x00000004ff027424 */ /* 0x000fe200078e00ff */
[----:B------:R-:W-:-:S03]  /*17410*/  MOV R3, 0x17440 ;  /* 0x0001744000037802 */ /* 0x000fc60000000f00 */
[----:B------:R-:W-:Y:S02]  /*17420*/  IMAD.IADD R0, R5, 0x1, R0 ;  /* 0x0000000105007824 */ /* 0x000fe400078e0200 */
        /* <DEDUP_REMOVED lines=13> */
[----:B------:R-:W-:Y:S02]  /*17500*/  MOV R3, 0x1f ;  /* 0x0000001f00037802 */ /* 0x000fe40000000f00 */
[----:B------:R-:W-:Y:S01]  /*17510*/  MOV R2, 0x17550 ;  /* 0x0001755000027802 */ /* 0x000fe20000000f00 */
[----:B------:R-:W-:-:S04]  /*17520*/  IMAD.IADD R4, R0, 0x1, R4 ;  /* 0x0000000100047824 */ /* 0x000fc800078e0204 */
[----:B------:R-:W-:Y:S02]  /*17530*/  IMAD.MOV.U32 R12, RZ, RZ, R4 ;  /* 0x000000ffff0c7224 */ /* 0x000fe400078e0004 */
[----:B------:R-:W-:Y:S05]  /*17540*/  CALL.REL.NOINC `($__internal_5_$__cuda_sm70_shflsync_idx_p) ;  /* 0x000022c000007944 */ /* 0x000fea0003c00000 */
[----:B------:R-:W-:Y:S01]  /*17550*/  MOV R0, R11 ;  /* 0x0000000b00007202 */ /* 0x000fe20000000f00 */
[----:B------:R-:W-:Y:S05]  /*17560*/  BRA `(.L_x_382) ;  /* 0xfffe900000007947 */ /* 0x000fea000383ffff */
.L_x_205:
[----:B------:R-:W-:Y:S02]  /*17570*/  SEL R0, RZ, 0x1, P0 ;  /* 0x00000001ff007807 */ /* 0x000fe40000000000 */
[----:B------:R-:W-:Y:S02]  /*17580*/  MOV R2, 0x175a0 ;  /* 0x000175a000027802 */ /* 0x000fe40000000f00 */
[----:B------:R-:W-:Y:S05]  /*17590*/  CALL.REL.NOINC `($__internal_7_$__cuda_sm70_votesync_ballot) ;  /* 0x0000233000007944 */ /* 0x000fea0003c00000 */
[----:B------:R-:W-:Y:S05]  /*175a0*/  BRA `(.L_x_383) ;  /* 0xfffe905000007947 */ /* 0x000fea000383ffff */
.L_x_206:
[----:B------:R-:W-:Y:S01]  /*175b0*/  IMAD.MOV.U32 R12, RZ, RZ, R8 ;  /* 0x000000ffff0c7224 */ /* 0x000fe200078e0008 */
[----:B--2---:R-:W-:Y:S01]  /*175c0*/  MOV R11, R15 ;  /* 0x0000000f000b7202 */ /* 0x004fe20000000f00 */
[----:B------:R-:W-:Y:S01]  /*175d0*/  IMAD.MOV.U32 R3, RZ, RZ, 0x1f ;  /* 0x0000001fff037424 */ /* 0x000fe200078e00ff */
[----:B------:R-:W-:Y:S02]  /*175e0*/  MOV R2, 0x17600 ;  /* 0x0001760000027802 */ /* 0x000fe40000000f00 */
[----:B-1----:R-:W-:Y:S05]  /*175f0*/  CALL.REL.NOINC `($__internal_5_$__cuda_sm70_shflsync_idx_p) ;  /* 0x0000221000007944 */ /* 0x002fea0003c00000 */
[----:B------:R-:W-:Y:S01]  /*17600*/  IMAD.MOV.U32 R13, RZ, RZ, R11 ;  /* 0x000000ffff0d7224 */ /* 0x000fe200078e000b */
[----:B------:R-:W-:Y:S01]  /*17610*/  MOV R12, R7 ;  /* 0x00000007000c7202 */ /* 0x000fe20000000f00 */
[----:B------:R-:W-:Y:S01]  /*17620*/  IMAD.MOV.U32 R6, RZ, RZ, RZ ;  /* 0x000000ffff067224 */ /* 0x000fe200078e00ff */
[----:B------:R-:W-:Y:S01]  /*17630*/  MOV R11, R15 ;  /* 0x0000000f000b7202 */ /* 0x000fe20000000f00 */
[----:B------:R-:W-:Y:S01]  /*17640*/  IMAD.MOV.U32 R3, RZ, RZ, 0x1f ;  /* 0x0000001fff037424 */ /* 0x000fe200078e00ff */
[----:B------:R-:W-:-:S02]  /*17650*/  MOV R2, 0x17670 ;  /* 0x0001767000027802 */ /* 0x000fc40000000f00 */
[----:B------:R-:W-:Y:S05]  /*17660*/  CALL.REL.NOINC `($__internal_5_$__cuda_sm70_shflsync_idx_p) ;  /* 0x000021a000007944 */ /* 0x000fea0003c00000 */
[----:B------:R-:W-:Y:S01]  /*17670*/  MOV R10, R11 ;  /* 0x0000000b000a7202 */ /* 0x000fe20000000f00 */
[----:B------:R-:W-:Y:S05]  /*17680*/  BRA `(.L_x_384) ;  /* 0xfffe8fc000007947 */ /* 0x000fea000383ffff */
.L_x_209:
[----:B------:R-:W-:Y:S01]  /*17690*/  IMAD.MOV.U32 R12, RZ, RZ, R4 ;  /* 0x000000ffff0c7224 */ /* 0x000fe200078e0004 */
[----:B------:R-:W-:-:S02]  /*176a0*/  MOV R3, 0x1f ;  /* 0x0000001f00037802 */ /* 0x000fc40000000f00 */
[----:B------:R-:W-:Y:S02]  /*176b0*/  MOV R2, 0x176d0 ;  /* 0x000176d000027802 */ /* 0x000fe40000000f00 */
[----:B-1234-:R-:W-:Y:S05]  /*176c0*/  CALL.REL.NOINC `($__internal_5_$__cuda_sm70_shflsync_idx_p) ;  /* 0x0000214000007944 */ /* 0x01efea0003c00000 */
[----:B------:R-:W-:Y:S01]  /*176d0*/  MOV R6, R11 ;  /* 0x0000000b00067202 */ /* 0x000fe20000000f00 */
[----:B------:R-:W-:Y:S05]  /*176e0*/  BRA `(.L_x_208) ;  /* 0xfffe8fc000007947 */ /* 0x000fea000383ffff */
.L_x_255:
[----:B-1----:R-:W-:Y:S01]  /*176f0*/  IMAD.MOV.U32 R12, RZ, RZ, R4 ;  /* 0x000000ffff0c7224 */ /* 0x002fe200078e0004 */
[----:B------:R-:W-:Y:S01]  /*17700*/  MOV R11, RZ ;  /* 0x000000ff000b7202 */ /* 0x000fe20000000f00 */
[----:B------:R-:W-:Y:S01]  /*17710*/  IMAD.MOV.U32 R3, RZ, RZ, 0x181f ;  /* 0x0000181fff037424 */ /* 0x000fe200078e00ff */
[----:B------:R-:W-:Y:S02]  /*17720*/  MOV R2, 0x17740 ;  /* 0x0001774000027802 */ /* 0x000fe40000000f00 */
[----:B-----5:R-:W-:Y:S05]  /*17730*/  CALL.REL.NOINC `($__internal_5_$__cuda_sm70_shflsync_idx_p) ;  /* 0x000020d000007944 */ /* 0x020fea0003c00000 */
[----:B------:R-:W-:Y:S01]  /*17740*/  MOV R6, R11 ;  /* 0x0000000b00067202 */ /* 0x000fe20000000f00 */
[----:B------:R-:W-:Y:S05]  /*17750*/  BRA `(.L_x_385) ;  /* 0xffff042000007947 */ /* 0x000fea000383ffff */
.L_x_256:
[----:B-1----:R-:W-:Y:S01]  /*17760*/  IMAD.MOV.U32 R12, RZ, RZ, R5 ;  /* 0x000000ffff0c7224 */ /* 0x002fe200078e0005 */
[----:B------:R-:W-:Y:S01]  /*17770*/  MOV R11, RZ ;  /* 0x000000ff000b7202 */ /* 0x000fe20000000f00 */
[----:B------:R-:W-:Y:S01]  /*17780*/  IMAD.MOV.U32 R3, RZ, RZ, 0x181f ;  /* 0x0000181fff037424 */ /* 0x000fe200078e00ff */
[----:B------:R-:W-:Y:S02]  /*17790*/  MOV R2, 0x177b0 ;  /* 0x000177b000027802 */ /* 0x000fe40000000f00 */
[----:B--23-5:R-:W-:Y:S05]  /*177a0*/  CALL.REL.NOINC `($__internal_5_$__cuda_sm70_shflsync_idx_p) ;  /* 0x0000206000007944 */ /* 0x02cfea0003c00000 */
[----:B------:R-:W-:Y:S01]  /*177b0*/  MOV R2, R11 ;  /* 0x0000000b00027202 */ /* 0x000fe20000000f00 */
[----:B------:R-:W-:Y:S05]  /*177c0*/  BRA `(.L_x_386) ;  /* 0xffff03d000007947 */ /* 0x000fea000383ffff */
.L_x_259:
[----:B------:R-:W-:Y:S01]  /*177d0*/  IMAD.MOV.U32 R12, RZ, RZ, R4 ;  /* 0x000000ffff0c7224 */ /* 0x000fe200078e0004 */
[----:B------:R-:W-:Y:S01]  /*177e0*/  MOV R11, 0x1 ;  /* 0x00000001000b7802 */ /* 0x000fe20000000f00 */
[----:B---3--:R-:W-:Y:S01]  /*177f0*/  IMAD.MOV.U32 R3, RZ, RZ, 0x181f ;  /* 0x0000181fff037424 */ /* 0x008fe200078e00ff */
[----:B----4-:R-:W-:-:S02]  /*17800*/  MOV R2, 0x17820 ;  /* 0x0001782000027802 */ /* 0x010fc40000000f00 */
[----:B-12--5:R-:W-:Y:S05]  /*17810*/  CALL.REL.NOINC `($__internal_5_$__cuda_sm70_shflsync_idx_p) ;  /* 0x00001ff000007944 */ /* 0x026fea0003c00000 */
[----:B------:R-:W-:Y:S01]  /*17820*/  IMAD.MOV.U32 R6, RZ, RZ, R11 ;  /* 0x000000ffff067224 */ /* 0x000fe200078e000b */
[----:B------:R-:W-:Y:S01]  /*17830*/  MOV R11, 0x1 ;  /* 0x00000001000b7802 */ /* 0x000fe20000000f00 */
[----:B------:R-:W-:Y:S01]  /*17840*/  IMAD.MOV.U32 R12, RZ, RZ, R5 ;  /* 0x000000ffff0c7224 */ /* 0x000fe200078e0005 */
[----:B------:R-:W-:-:S02]  /*17850*/  MOV R3, 0x181f ;  /* 0x0000181f00037802 */ /* 0x000fc40000000f00 */
[----:B------:R-:W-:Y:S02]  /*17860*/  MOV R2, 0x17880 ;  /* 0x0001788000027802 */ /* 0x000fe40000000f00 */
[----:B------:R-:W-:Y:S05]  /*17870*/  CALL.REL.NOINC `($__internal_5_$__cuda_sm70_shflsync_idx_p) ;  /* 0x00001f9000007944 */ /* 0x000fea0003c00000 */
[----:B------:R-:W-:Y:S01]  /*17880*/  MOV R2, R11 ;  /* 0x0000000b00027202 */ /* 0x000fe20000000f00 */
[----:B------:R-:W-:Y:S05]  /*17890*/  BRA `(.L_x_387) ;  /* 0xffff03e000007947 */ /* 0x000fea000383ffff */
.L_x_262:
[----:B------:R-:W-:Y:S01]  /*178a0*/  IMAD.MOV.U32 R12, RZ, RZ, R4 ;  /* 0x000000ffff0c7224 */ /* 0x000fe200078e0004 */
[----:B------:R-:W-:Y:S01]  /*178b0*/  MOV R11, 0x2 ;  /* 0x00000002000b7802 */ /* 0x000fe20000000f00 */
[----:B-1----:R-:W-:Y:S01]  /*178c0*/  IMAD.MOV.U32 R3, RZ, RZ, 0x181f ;  /* 0x0000181fff037424 */ /* 0x002fe200078e00ff */
[----:B----4-:R-:W-:Y:S02]  /*178d0*/  MOV R2, 0x178f0 ;  /* 0x000178f000027802 */ /* 0x010fe40000000f00 */
[----:B--23-5:R-:W-:Y:S05]  /*178e0*/  CALL.REL.NOINC `($__internal_5_$__cuda_sm70_shflsync_idx_p) ;  /* 0x00001f2000007944 */ /* 0x02cfea0003c00000 */
[----:B------:R-:W-:Y:S01]  /*178f0*/  MOV R6, R11 ;  /* 0x0000000b00067202 */ /* 0x000fe20000000f00 */
[----:B------:R-:W-:Y:S05]  /*17900*/  BRA `(.L_x_388) ;  /* 0xffff044000007947 */ /* 0x000fea000383ffff */
.L_x_263:
[----:B------:R-:W-:Y:S01]  /*17910*/  IMAD.MOV.U32 R12, RZ, RZ, R5 ;  /* 0x000000ffff0c7224 */ /* 0x000fe200078e0005 */
[----:B------:R-:W-:Y:S01]  /*17920*/  MOV R11, 0x2 ;  /* 0x00000002000b7802 */ /* 0x000fe20000000f00 */
[----:B------:R-:W-:Y:S01]  /*17930*/  IMAD.MOV.U32 R3, RZ, RZ, 0x181f ;  /* 0x0000181fff037424 */ /* 0x000fe200078e00ff */
[----:B----4-:R-:W-:Y:S02]  /*17940*/  MOV R2, 0x17960 ;  /* 0x0001796000027802 */ /* 0x010fe40000000f00 */
[----:B-123-5:R-:W-:Y:S05]  /*17950*/  CALL.REL.NOINC `($__internal_5_$__cuda_sm70_shflsync_idx_p) ;  /* 0x00001eb000007944 */ /* 0x02efea0003c00000 */
[----:B------:R-:W-:Y:S01]  /*17960*/  MOV R2, R11 ;  /* 0x0000000b00027202 */ /* 0x000fe20000000f00 */
[----:B------:R-:W-:Y:S05]  /*17970*/  BRA `(.L_x_389) ;  /* 0xffff03f000007947 */ /* 0x000fea000383ffff */
.L_x_266:
[----:B------:R-:W-:Y:S01]  /*17980*/  IMAD.MOV.U32 R12, RZ, RZ, R4 ;  /* 0x000000ffff0c7224 */ /* 0x000fe200078e0004 */
[----:B------:R-:W-:Y:S01]  /*17990*/  MOV R11, 0x3 ;  /* 0x00000003000b7802 */ /* 0x000fe20000000f00 */
[----:B-1----:R-:W-:Y:S01]  /*179a0*/  IMAD.MOV.U32 R3, RZ, RZ, 0x181f ;  /* 0x0000181fff037424 */ /* 0x002fe200078e00ff */
[----:B------:R-:W-:-:S02]  /*179b0*/  MOV R2, 0x179d0 ;  /* 0x000179d000027802 */ /* 0x000fc40000000f00 */
[----:B--2345:R-:W-:Y:S05]  /*179c0*/  CALL.REL.NOINC `($__internal_5_$__cuda_sm70_shflsync_idx_p) ;  /* 0x00001e4000007944 */ /* 0x03cfea0003c00000 */
        /* <DEDUP_REMOVED lines=8> */
.L_x_269:
[----:B------:R-:W-:Y:S01]  /*17a50*/  IMAD.MOV.U32 R12, RZ, RZ, R4 ;  /* 0x000000ffff0c7224 */ /* 0x000fe200078e0004 */
[----:B------:R-:W-:Y:S01]  /*17a60*/  MOV R11, 0x4 ;  /* 0x00000004000b7802 */ /* 0x000fe20000000f00 */
[----:B-1----:R-:W-:Y:S01]  /*17a70*/  IMAD.MOV.U32 R3, RZ, RZ, 0x181f ;  /* 0x0000181fff037424 */ /* 0x002fe200078e00ff */
[----:B------:R-:W-:Y:S02]  /*17a80*/  MOV R2, 0x17aa0 ;  /* 0x00017aa000027802 */ /* 0x000fe40000000f00 */
[----:B--2345:R-:W-:Y:S05]  /*17a90*/  CALL.REL.NOINC `($__internal_5_$__cuda_sm70_shflsync_idx_p) ;  /* 0x00001d7000007944 */ /* 0x03cfea0003c00000 */
[----:B------:R-:W-:Y:S01]  /*17aa0*/  MOV R6, R11 ;  /* 0x0000000b00067202 */ /* 0x000fe20000000f00 */
[----:B------:R-:W-:Y:S05]  /*17ab0*/  BRA `(.L_x_391) ;  /* 0xffff046000007947 */ /* 0x000fea000383ffff */
.L_x_270:
[----:B------:R-:W-:Y:S01]  /*17ac0*/  IMAD.MOV.U32 R12, RZ, RZ, R5 ;  /* 0x000000ffff0c7224 */ /* 0x000fe200078e0005 */
[----:B------:R-:W-:Y:S01]  /*17ad0*/  MOV R11, 0x4 ;  /* 0x00000004000b7802 */ /* 0x000fe20000000f00 */
[----:B-1----:R-:W-:Y:S01]  /*17ae0*/  IMAD.MOV.U32 R3, RZ, RZ, 0x181f ;  /* 0x0000181fff037424 */ /* 0x002fe200078e00ff */
[----:B------:R-:W-:Y:S02]  /*17af0*/  MOV R2, 0x17b10 ;  /* 0x00017b1000027802 */ /* 0x000fe40000000f00 */
[----:B--2345:R-:W-:Y:S05]  /*17b00*/  CALL.REL.NOINC `($__internal_5_$__cuda_sm70_shflsync_idx_p) ;  /* 0x00001d0000007944 */ /* 0x03cfea0003c00000 */
[----:B------:R-:W-:Y:S01]  /*17b10*/  MOV R2, R11 ;  /* 0x0000000b00027202 */ /* 0x000fe20000000f00 */
[----:B------:R-:W-:Y:S05]  /*17b20*/  BRA `(.L_x_392) ;  /* 0xffff041000007947 */ /* 0x000fea000383ffff */
.L_x_273:
[----:B------:R-:W-:Y:S01]  /*17b30*/  IMAD.MOV.U32 R12, RZ, RZ, R4 ;  /* 0x000000ffff0c7224 */ /* 0x000fe200078e0004 */
[----:B------:R-:W-:Y:S01]  /*17b40*/  MOV R11, 0x5 ;  /* 0x00000005000b7802 */ /* 0x000fe20000000f00 */
[----:B--2---:R-:W-:Y:S01]  /*17b50*/  IMAD.MOV.U32 R3, RZ, RZ, 0x181f ;  /* 0x0000181fff037424 */ /* 0x004fe200078e00ff */
[----:B---3--:R-:W-:-:S02]  /*17b60*/  MOV R2, 0x17b80 ;  /* 0x00017b8000027802 */ /* 0x008fc40000000f00 */
        /* <DEDUP_REMOVED lines=9> */
.L_x_276:
[----:B------:R-:W-:Y:S01]  /*17c00*/  IMAD.MOV.U32 R12, RZ, RZ, R4 ;  /* 0x000000ffff0c7224 */ /* 0x000fe200078e0004 */
[----:B------:R-:W-:Y:S01]  /*17c10*/  MOV R11, 0x6 ;  /* 0x00000006000b7802 */ /* 0x000fe20000000f00 */
[----:B-1----:R-:W-:Y:S01]  /*17c20*/  IMAD.MOV.U32 R3, RZ, RZ, 0x181f ;  /* 0x0000181fff037424 */ /* 0x002fe200078e00ff */
[----:B---3--:R-:W-:Y:S02]  /*17c30*/  MOV R2, 0x17c50 ;  /* 0x00017c5000027802 */ /* 0x008fe40000000f00 */
[----:B--2-45:R-:W-:Y:S05]  /*17c40*/  CALL.REL.NOINC `($__internal_5_$__cuda_sm70_shflsync_idx_p) ;  /* 0x00001bc000007944 */ /* 0x034fea0003c00000 */
[----:B------:R-:W-:Y:S01]  /*17c50*/  MOV R6, R11 ;  /* 0x0000000b00067202 */ /* 0x000fe20000000f00 */
[----:B------:R-:W-:Y:S05]  /*17c60*/  BRA `(.L_x_394) ;  /* 0xffff048000007947 */ /* 0x000fea000383ffff */
.L_x_277:
[----:B------:R-:W-:Y:S01]  /*17c70*/  IMAD.MOV.U32 R12, RZ, RZ, R5 ;  /* 0x000000ffff0c7224 */ /* 0x000fe200078e0005 */
[----:B------:R-:W-:Y:S01]  /*17c80*/  MOV R11, 0x6 ;  /* 0x00000006000b7802 */ /* 0x000fe20000000f00 */
[----:B------:R-:W-:Y:S01]  /*17c90*/  IMAD.MOV.U32 R3, RZ, RZ, 0x181f ;  /* 0x0000181fff037424 */ /* 0x000fe200078e00ff */
[----:B---3--:R-:W-:Y:S02]  /*17ca0*/  MOV R2, 0x17cc0 ;  /* 0x00017cc000027802 */ /* 0x008fe40000000f00 */
[----:B-12-45:R-:W-:Y:S05]  /*17cb0*/  CALL.REL.NOINC `($__internal_5_$__cuda_sm70_shflsync_idx_p) ;  /* 0x00001b5000007944 */ /* 0x036fea0003c00000 */
[----:B------:R-:W-:Y:S01]  /*17cc0*/  MOV R2, R11 ;  /* 0x0000000b00027202 */ /* 0x000fe20000000f00 */
[----:B------:R-:W-:Y:S05]  /*17cd0*/  BRA `(.L_x_395) ;  /* 0xffff043000007947 */ /* 0x000fea000383ffff */
.L_x_280:
        /* <DEDUP_REMOVED lines=13> */
.L_x_315:
[----:B--2---:R2:W5:Y:S01]  /*17db0*/  LDL R0, [R1] ;  /* 0x0000000001007983 */ /* 0x0045620000100800 */
[----:B------:R-:W-:Y:S01]  /*17dc0*/  IMAD.MOV.U32 R8, RZ, RZ, 0x2 ;  /* 0x00000002ff087424 */ /* 0x000fe200078e00ff */
[----:B------:R-:W-:Y:S01]  /*17dd0*/  MOV R11, 0x1f ;  /* 0x0000001f000b7802 */ /* 0x000fe20000000f00 */
[----:B------:R-:W-:Y:S01]  /*17de0*/  IMAD.MOV.U32 R10, RZ, RZ, -0x1 ;  /* 0xffffffffff0a7424 */ /* 0x000fe200078e00ff */
[----:B-1----:R-:W-:Y:S02]  /*17df0*/  MOV R4, 0x17e10 ;  /* 0x00017e1000047802 */ /* 0x002fe40000000f00 */
[----:B--2--5:R-:W-:Y:S05]  /*17e00*/  CALL.REL.NOINC `($__internal_4_$__cuda_sm70_shflsync_bfly_p) ;  /* 0x000019b000007944 */ /* 0x024fea0003c00000 */
[----:B------:R-:W2:Y:S01]  /*17e10*/  LDL.LU R3, [R1] ;  /* 0x0000000001037983 */ /* 0x000ea20000300800 */
[----:B------:R-:W-:Y:S02]  /*17e20*/  MOV R8, 0x1 ;  /* 0x0000000100087802 */ /* 0x000fe40000000f00 */
[----:B------:R-:W-:Y:S01]  /*17e30*/  MOV R4, 0x17e70 ;  /* 0x00017e7000047802 */ /* 0x000fe20000000f00 */
[----:B--2---:R-:W-:-:S05]  /*17e40*/  FADD.FTZ R3, R3, R0 ;  /* 0x0000000003037221 */ /* 0x004fca0000010000 */
[----:B------:R-:W-:Y:S02]  /*17e50*/  MOV R0, R3 ;  /* 0x0000000300007202 */ /* 0x000fe40000000f00 */
[----:B------:R-:W-:Y:S05]  /*17e60*/  CALL.REL.NOINC `($__internal_4_$__cuda_sm70_shflsync_bfly_p) ;  /* 0x0000195000007944 */ /* 0x000fea0003c00000 */
[----:B------:R-:W-:Y:S02]  /*17e70*/  FADD.FTZ R3, R3, R0 ;  /* 0x0000000003037221 */ /* 0x000fe40000010000 */
[----:B------:R1:W5:Y:S01]  /*17e80*/  LDL R0, [R1+0x4] ;  /* 0x0000040001007983 */ /* 0x0003620000100800 */
[----:B------:R-:W-:Y:S02]  /*17e90*/  MOV R8, 0x2 ;  /* 0x0000000200087802 */ /* 0x000fe40000000f00 */
[----:B------:R-:W-:Y:S02]  /*17ea0*/  MOV R4, 0x17ec0 ;  /* 0x00017ec000047802 */ /* 0x000fe40000000f00 */
[----:B-1---5:R-:W-:Y:S05]  /*17eb0*/  CALL.REL.NOINC `($__internal_4_$__cuda_sm70_shflsync_bfly_p) ;  /* 0x0000190000007944 */ /* 0x022fea0003c00000 */
[----:B------:R-:W2:Y:S01]  /*17ec0*/  LDL.LU R4, [R1+0x4] ;  /* 0x0000040001047983 */ /* 0x000ea20000300800 */
[----:B------:R-:W-:Y:S01]  /*17ed0*/  MOV R8, 0x1 ;  /* 0x0000000100087802 */ /* 0x000fe20000000f00 */
[----:B--2---:R-:W-:Y:S01]  /*17ee0*/  FADD.FTZ R5, R4, R0 ;  /* 0x0000000004057221 */ /* 0x004fe20000010000 */
[----:B------:R-:W-:-:S04]  /*17ef0*/  MOV R4, 0x17f20 ;  /* 0x00017f2000047802 */ /* 0x000fc80000000f00 */
        /* <DEDUP_REMOVED lines=24> */
[----:B------:R-:W-:Y:S01]  /*18080*/  MOV R9, R0 ;  /* 0x0000000000097202 */ /* 0x000fe20000000f00 */
[----:B------:R-:W-:Y:S05]  /*18090*/  BRA `(.L_x_397) ;  /* 0xffffb0c000007947 */ /* 0x000fea000383ffff */
.L_x_322:
[----:B--234-:R-:W-:Y:S01]  /*180a0*/  IMAD.MOV.U32 R12, RZ, RZ, R6 ;  /* 0x000000ffff0c7224 */ /* 0x01cfe200078e0006 */
[----:B------:R-:W-:Y:S01]  /*180b0*/  MOV R11, RZ ;  /* 0x000000ff000b7202 */ /* 0x000fe20000000f00 */
[----:B------:R-:W-:Y:S01]  /*180c0*/  IMAD.MOV.U32 R3, RZ, RZ, 0x181f ;  /* 0x0000181fff037424 */ /* 0x000fe200078e00ff */
[----:B------:R-:W-:Y:S02]  /*180d0*/  MOV R2, 0x180f0 ;  /* 0x000180f000027802 */ /* 0x000fe40000000f00 */
[----:B-1----:R-:W-:Y:S05]  /*180e0*/  CALL.REL.NOINC `($__internal_5_$__cuda_sm70_shflsync_idx_p) ;  /* 0x0000172000007944 */ /* 0x002fea0003c00000 */
[----:B------:R-:W-:Y:S01]  /*180f0*/  MOV R8, R11 ;  /* 0x0000000b00087202 */ /* 0x000fe20000000f00 */
[----:B------:R-:W-:Y:S05]  /*18100*/  BRA `(.L_x_398) ;  /* 0xffffc8f000007947 */ /* 0x000fea000383ffff */
.L_x_323:
[----:B------:R-:W-:Y:S01]  /*18110*/  IMAD.MOV.U32 R12, RZ, RZ, R7 ;  /* 0x000000ffff0c7224 */ /* 0x000fe200078e0007 */
[----:B------:R-:W-:Y:S01]  /*18120*/  MOV R11, RZ ;  /* 0x000000ff000b7202 */ /* 0x000fe20000000f00 */
[----:B------:R-:W-:Y:S01]  /*18130*/  IMAD.MOV.U32 R3, RZ, RZ, 0x181f ;  /* 0x0000181fff037424 */ /* 0x000fe200078e00ff */
[----:B------:R-:W-:Y:S02]  /*18140*/  MOV R2, 0x18160 ;  /* 0x0001816000027802 */ /* 0x000fe40000000f00 */
[----:B-123--:R-:W-:Y:S05]  /*18150*/  CALL.REL.NOINC `($__internal_5_$__cuda_sm70_shflsync_idx_p) ;  /* 0x000016b000007944 */ /* 0x00efea0003c00000 */
[----:B------:R-:W-:Y:S01]  /*18160*/  MOV R2, R11 ;  /* 0x0000000b00027202 */ /* 0x000fe20000000f00 */
[----:B------:R-:W-:Y:S05]  /*18170*/  BRA `(.L_x_399) ;  /* 0xffffc8a000007947 */ /* 0x000fea000383ffff */
.L_x_324:
[----:B------:R-:W-:Y:S01]  /*18180*/  IMAD.MOV.U32 R12, RZ, RZ, R6 ;  /* 0x000000ffff0c7224 */ /* 0x000fe200078e0006 */
[----:B------:R-:W-:Y:S01]  /*18190*/  MOV R11, 0x1 ;  /* 0x00000001000b7802 */ /* 0x000fe20000000f00 */
[----:B--2---:R-:W-:Y:S01]  /*181a0*/  IMAD.MOV.U32 R3, RZ, RZ, 0x181f ;  /* 0x0000181fff037424 */ /* 0x004fe200078e00ff */
[----:B------:R-:W-:-:S02]  /*181b0*/  MOV R2, 0x181d0 ;  /* 0x000181d000027802 */ /* 0x000fc40000000f00 */
[----:B-1--4-:R-:W-:Y:S05]  /*181c0*/  CALL.REL.NOINC `($__internal_5_$__cuda_sm70_shflsync_idx_p) ;  /* 0x0000164000007944 */ /* 0x012fea0003c00000 */
        /* <DEDUP_REMOVED lines=8> */
.L_x_325:
[----:B------:R-:W-:Y:S01]  /*18250*/  IMAD.MOV.U32 R12, RZ, RZ, R6 ;  /* 0x000000ffff0c7224 */ /* 0x000fe200078e0006 */
[----:B------:R-:W-:Y:S01]  /*18260*/  MOV R11, 0x2 ;  /* 0x00000002000b7802 */ /* 0x000fe20000000f00 */
[----:B--2---:R-:W-:Y:S01]  /*18270*/  IMAD.MOV.U32 R3, RZ, RZ, 0x181f ;  /* 0x0000181fff037424 */ /* 0x004fe200078e00ff */
[----:B------:R-:W-:Y:S02]  /*18280*/  MOV R2, 0x182a0 ;  /* 0x000182a000027802 */ /* 0x000fe40000000f00 */
[----:B-1-34-:R-:W-:Y:S05]  /*18290*/  CALL.REL.NOINC `($__internal_5_$__cuda_sm70_shflsync_idx_p) ;  /* 0x0000157000007944 */ /* 0x01afea0003c00000 */
[----:B------:R-:W-:Y:S01]  /*182a0*/  MOV R8, R11 ;  /* 0x0000000b00087202 */ /* 0x000fe20000000f00 */
[----:B------:R-:W-:Y:S05]  /*182b0*/  BRA `(.L_x_401) ;  /* 0xffffc85000007947 */ /* 0x000fea000383ffff */
.L_x_326:
[----:B------:R-:W-:Y:S01]  /*182c0*/  IMAD.MOV.U32 R12, RZ, RZ, R7 ;  /* 0x000000ffff0c7224 */ /* 0x000fe200078e0007 */
[----:B------:R-:W-:Y:S01]  /*182d0*/  MOV R11, 0x2 ;  /* 0x00000002000b7802 */ /* 0x000fe20000000f00 */
[----:B--2---:R-:W-:Y:S01]  /*182e0*/  IMAD.MOV.U32 R3, RZ, RZ, 0x181f ;  /* 0x0000181fff037424 */ /* 0x004fe200078e00ff */
[----:B------:R-:W-:Y:S02]  /*182f0*/  MOV R2, 0x18310 ;  /* 0x0001831000027802 */ /* 0x000fe40000000f00 */
[----:B-1-34-:R-:W-:Y:S05]  /*18300*/  CALL.REL.NOINC `($__internal_5_$__cuda_sm70_shflsync_idx_p) ;  /* 0x0000150000007944 */ /* 0x01afea0003c00000 */
[----:B------:R-:W-:Y:S01]  /*18310*/  MOV R2, R11 ;  /* 0x0000000b00027202 */ /* 0x000fe20000000f00 */
[----:B------:R-:W-:Y:S05]  /*18320*/  BRA `(.L_x_402) ;  /* 0xffffc80000007947 */ /* 0x000fea000383ffff */
.L_x_327:
[----:B------:R-:W-:Y:S01]  /*18330*/  IMAD.MOV.U32 R12, RZ, RZ, R6 ;  /* 0x000000ffff0c7224 */ /* 0x000fe200078e0006 */
[----:B------:R-:W-:Y:S01]  /*18340*/  MOV R11, 0x3 ;  /* 0x00000003000b7802 */ /* 0x000fe20000000f00 */
[----:B---3--:R-:W-:Y:S01]  /*18350*/  IMAD.MOV.U32 R3, RZ, RZ, 0x181f ;  /* 0x0000181fff037424 */ /* 0x008fe200078e00ff */
[----:B------:R-:W-:-:S02]  /*18360*/  MOV R2, 0x18380 ;  /* 0x0001838000027802 */ /* 0x000fc40000000f00 */
[----:B-12---:R-:W-:Y:S05]  /*18370*/  CALL.REL.NOINC `($__internal_5_$__cuda_sm70_shflsync_idx_p) ;  /* 0x0000149000007944 */ /* 0x006fea0003c00000 */
        /* <DEDUP_REMOVED lines=8> */
.L_x_328:
[----:B------:R-:W-:Y:S01]  /*18400*/  IMAD.MOV.U32 R12, RZ, RZ, R6 ;  /* 0x000000ffff0c7224 */ /* 0x000fe200078e0006 */
[----:B------:R-:W-:Y:S01]  /*18410*/  MOV R11, 0x4 ;  /* 0x00000004000b7802 */ /* 0x000fe20000000f00 */
[----:B-1----:R-:W-:Y:S01]  /*18420*/  IMAD.MOV.U32 R3, RZ, RZ, 0x181f ;  /* 0x0000181fff037424 */ /* 0x002fe200078e00ff */
[----:B------:R-:W-:Y:S02]  /*18430*/  MOV R2, 0x18450 ;  /* 0x0001845000027802 */ /* 0x000fe40000000f00 */
[----:B----4-:R-:W-:Y:S05]  /*18440*/  CALL.REL.NOINC `($__internal_5_$__cuda_sm70_shflsync_idx_p) ;  /* 0x000013c000007944 */ /* 0x010fea0003c00000 */
[----:B------:R-:W-:Y:S01]  /*18450*/  MOV R8, R11 ;  /* 0x0000000b00087202 */ /* 0x000fe20000000f00 */
[----:B------:R-:W-:Y:S05]  /*18460*/  BRA `(.L_x_404) ;  /* 0xffffc7b000007947 */ /* 0x000fea000383ffff */
.L_x_329:
[----:B------:R-:W-:Y:S01]  /*18470*/  IMAD.MOV.U32 R12, RZ, RZ, R7 ;  /* 0x000000ffff0c7224 */ /* 0x000fe200078e0007 */
[----:B------:R-:W-:Y:S01]  /*18480*/  MOV R11, 0x4 ;  /* 0x00000004000b7802 */ /* 0x000fe20000000f00 */
[----:B-1----:R-:W-:Y:S01]  /*18490*/  IMAD.MOV.U32 R3, RZ, RZ, 0x181f ;  /* 0x0000181fff037424 */ /* 0x002fe200078e00ff */
[----:B------:R-:W-:Y:S02]  /*184a0*/  MOV R2, 0x184c0 ;  /* 0x000184c000027802 */ /* 0x000fe40000000f00 */
[----:B--234-:R-:W-:Y:S05]  /*184b0*/  CALL.REL.NOINC `($__internal_5_$__cuda_sm70_shflsync_idx_p) ;  /* 0x0000135000007944 */ /* 0x01cfea0003c00000 */
[----:B------:R-:W-:Y:S01]  /*184c0*/  MOV R2, R11 ;  /* 0x0000000b00027202 */ /* 0x000fe20000000f00 */
[----:B------:R-:W-:Y:S05]  /*184d0*/  BRA `(.L_x_405) ;  /* 0xffffc76000007947 */ /* 0x000fea000383ffff */
.L_x_330:
        /* <DEDUP_REMOVED lines=13> */
.L_x_331:
[----:B------:R-:W-:Y:S01]  /*185b0*/  IMAD.MOV.U32 R12, RZ, RZ, R6 ;  /* 0x000000ffff0c7224 */ /* 0x000fe200078e0006 */
[----:B------:R-:W-:Y:S01]  /*185c0*/  MOV R11, 0x6 ;  /* 0x00000006000b7802 */ /* 0x000fe20000000f00 */
[----:B-1----:R-:W-:Y:S01]  /*185d0*/  IMAD.MOV.U32 R3, RZ, RZ, 0x181f ;  /* 0x0000181fff037424 */ /* 0x002fe200078e00ff */
[----:B------:R-:W-:Y:S02]  /*185e0*/  MOV R2, 0x18600 ;  /* 0x0001860000027802 */ /* 0x000fe40000000f00 */
[----:B---34-:R-:W-:Y:S05]  /*185f0*/  CALL.REL.NOINC `($__internal_5_$__cuda_sm70_shflsync_idx_p) ;  /* 0x0000121000007944 */ /* 0x018fea0003c00000 */
[----:B------:R-:W-:Y:S01]  /*18600*/  MOV R8, R11 ;  /* 0x0000000b00087202 */ /* 0x000fe20000000f00 */
[----:B------:R-:W-:Y:S05]  /*18610*/  BRA `(.L_x_407) ;  /* 0xffffc71000007947 */ /* 0x000fea000383ffff */
.L_x_332:
[----:B------:R-:W-:Y:S01]  /*18620*/  IMAD.MOV.U32 R12, RZ, RZ, R7 ;  /* 0x000000ffff0c7224 */ /* 0x000fe200078e0007 */
[----:B------:R-:W-:Y:S01]  /*18630*/  MOV R11, 0x6 ;  /* 0x00000006000b7802 */ /* 0x000fe20000000f00 */
[----:B-1----:R-:W-:Y:S01]  /*18640*/  IMAD.MOV.U32 R3, RZ, RZ, 0x181f ;  /* 0x0000181fff037424 */ /* 0x002fe200078e00ff */
[----:B------:R-:W-:Y:S02]  /*18650*/  MOV R2, 0x18670 ;  /* 0x0001867000027802 */ /* 0x000fe40000000f00 */
[----:B--234-:R-:W-:Y:S05]  /*18660*/  CALL.REL.NOINC `($__internal_5_$__cuda_sm70_shflsync_idx_p) ;  /* 0x000011a000007944 */ /* 0x01cfea0003c00000 */
[----:B------:R-:W-:Y:S01]  /*18670*/  MOV R2, R11 ;  /* 0x0000000b00027202 */ /* 0x000fe20000000f00 */
[----:B------:R-:W-:Y:S05]  /*18680*/  BRA `(.L_x_408) ;  /* 0xffffc6c000007947 */ /* 0x000fea000383ffff */
.L_x_333:
[----:B------:R-:W-:Y:S01]  /*18690*/  IMAD.MOV.U32 R12, RZ, RZ, R6 ;  /* 0x000000ffff0c7224 */ /* 0x000fe200078e0006 */
[----:B------:R-:W-:Y:S01]  /*186a0*/  MOV R11, 0x7 ;  /* 0x00000007000b7802 */ /* 0x000fe20000000f00 */
[----:B--2---:R-:W-:Y:S01]  /*186b0*/  IMAD.MOV.U32 R3, RZ, RZ, 0x181f ;  /* 0x0000181fff037424 */ /* 0x004fe200078e00ff */
[----:B------:R-:W-:-:S02]  /*186c0*/  MOV R2, 0x186e0 ;  /* 0x000186e000027802 */ /* 0x000fc40000000f00 */
[----:B-1-34-:R-:W-:Y:S05]  /*186d0*/  CALL.REL.NOINC `($__internal_5_$__cuda_sm70_shflsync_idx_p) ;  /* 0x0000113000007944 */ /* 0x01afea0003c00000 */
        /* <DEDUP_REMOVED lines=8> */
.L_x_335:
[----:B------:R-:W-:Y:S01]  /*18760*/  IMAD.MOV.U32 R12, RZ, RZ, R20 ;  /* 0x000000ffff0c7224 */ /* 0x000fe200078e0014 */
[----:B------:R-:W-:Y:S01]  /*18770*/  MOV R11, RZ ;  /* 0x000000ff000b7202 */ /* 0x000fe20000000f00 */
[----:B------:R-:W-:Y:S01]  /*18780*/  IMAD.MOV.U32 R3, RZ, RZ, 0x1c1f ;  /* 0x00001c1fff037424 */ /* 0x000fe200078e00ff */
[----:B------:R-:W-:Y:S02]  /*18790*/  MOV R2, 0x187b0 ;  /* 0x000187b000027802 */ /* 0x000fe40000000f00 */
[----:B------:R-:W-:Y:S05]  /*187a0*/  CALL.REL.NOINC `($__internal_5_$__cuda_sm70_shflsync_idx_p) ;  /* 0x0000106000007944 */ /* 0x000fea0003c00000 */
[----:B------:R-:W-:Y:S01]  /*187b0*/  MOV R13, R11 ;  /* 0x0000000b000d7202 */ /* 0x000fe20000000f00 */
[----:B------:R-:W-:Y:S05]  /*187c0*/  BRA `(.L_x_410) ;  /* 0xffffc89000007947 */ /* 0x000fea000383ffff */
.L_x_336:
[----:B------:R-:W-:Y:S01]  /*187d0*/  IMAD.MOV.U32 R12, RZ, RZ, R21 ;  /* 0x000000ffff0c7224 */ /* 0x000fe200078e0015 */
[----:B------:R-:W-:Y:S01]  /*187e0*/  MOV R11, RZ ;  /* 0x000000ff000b7202 */ /* 0x000fe20000000f00 */
[----:B------:R-:W-:Y:S01]  /*187f0*/  IMAD.MOV.U32 R3, RZ, RZ, 0x1c1f ;  /* 0x00001c1fff037424 */ /* 0x000fe200078e00ff */
[----:B------:R-:W-:Y:S02]  /*18800*/  MOV R2, 0x18820 ;  /* 0x0001882000027802 */ /* 0x000fe40000000f00 */
[----:B-12---:R-:W-:Y:S05]  /*18810*/  CALL.REL.NOINC `($__internal_5_$__cuda_sm70_shflsync_idx_p) ;  /* 0x00000ff000007944 */ /* 0x006fea0003c00000 */
[----:B------:R-:W-:Y:S01]  /*18820*/  MOV R2, R11 ;  /* 0x0000000b00027202 */ /* 0x000fe20000000f00 */
[----:B------:R-:W-:Y:S05]  /*18830*/  BRA `(.L_x_411) ;  /* 0xffffc84000007947 */ /* 0x000fea000383ffff */
.L_x_339:
[----:B------:R-:W-:Y:S01]  /*18840*/  IMAD.MOV.U32 R12, RZ, RZ, R20 ;  /* 0x000000ffff0c7224 */ /* 0x000fe200078e0014 */
[----:B------:R-:W-:Y:S01]  /*18850*/  MOV R11, 0x1 ;  /* 0x00000001000b7802 */ /* 0x000fe20000000f00 */
[----:B--2---:R-:W-:Y:S01]  /*18860*/  IMAD.MOV.U32 R3, RZ, RZ, 0x1c1f ;  /* 0x00001c1fff037424 */ /* 0x004fe200078e00ff */
[----:B----4-:R-:W-:-:S02]  /*18870*/  MOV R2, 0x18890 ;  /* 0x0001889000027802 */ /* 0x010fc40000000f00 */
[----:B-1-3--:R-:W-:Y:S05]  /*18880*/  CALL.REL.NOINC `($__internal_5_$__cuda_sm70_shflsync_idx_p) ;  /* 0x00000f8000007944 */ /* 0x00afea0003c00000 */
        /* <DEDUP_REMOVED lines=8> */
.L_x_342:
[----:B------:R-:W-:Y:S01]  /*18910*/  IMAD.MOV.U32 R12, RZ, RZ, R20 ;  /* 0x000000ffff0c7224 */ /* 0x000fe200078e0014 */
[----:B------:R-:W-:Y:S01]  /*18920*/  MOV R11, 0x2 ;  /* 0x00000002000b7802 */ /* 0x000fe20000000f00 */
[----:B--2---:R-:W-:Y:S01]  /*18930*/  IMAD.MOV.U32 R3, RZ, RZ, 0x1c1f ;  /* 0x00001c1fff037424 */ /* 0x004fe200078e00ff */
[----:B----4-:R-:W-:Y:S02]  /*18940*/  MOV R2, 0x18960 ;  /* 0x0001896000027802 */ /* 0x010fe40000000f00 */
[----:B-1-3--:R-:W-:Y:S05]  /*18950*/  CALL.REL.NOINC `($__internal_5_$__cuda_sm70_shflsync_idx_p) ;  /* 0x00000eb000007944 */ /* 0x00afea0003c00000 */
[----:B------:R-:W-:Y:S01]  /*18960*/  MOV R13, R11 ;  /* 0x0000000b000d7202 */ /* 0x000fe20000000f00 */
[----:B------:R-:W-:Y:S05]  /*18970*/  BRA `(.L_x_413) ;  /* 0xffffccc000007947 */ /* 0x000fea000383ffff */
.L_x_343:
[----:B------:R-:W-:Y:S01]  /*18980*/  IMAD.MOV.U32 R12, RZ, RZ, R21 ;  /* 0x000000ffff0c7224 */ /* 0x000fe200078e0015 */
[----:B------:R-:W-:Y:S01]  /*18990*/  MOV R11, 0x2 ;  /* 0x00000002000b7802 */ /* 0x000fe20000000f00 */
[----:B--2---:R-:W-:Y:S01]  /*189a0*/  IMAD.MOV.U32 R3, RZ, RZ, 0x1c1f ;  /* 0x00001c1fff037424 */ /* 0x004fe200078e00ff */
[----:B----4-:R-:W-:Y:S02]  /*189b0*/  MOV R2, 0x189d0 ;  /* 0x000189d000027802 */ /* 0x010fe40000000f00 */
[----:B-1-3--:R-:W-:Y:S05]  /*189c0*/  CALL.REL.NOINC `($__internal_5_$__cuda_sm70_shflsync_idx_p) ;  /* 0x00000e4000007944 */ /* 0x00afea0003c00000 */
[----:B------:R-:W-:Y:S01]  /*189d0*/  MOV R2, R11 ;  /* 0x0000000b00027202 */ /* 0x000fe20000000f00 */
[----:B------:R-:W-:Y:S05]  /*189e0*/  BRA `(.L_x_414) ;  /* 0xffffcc7000007947 */ /* 0x000fea000383ffff */
.L_x_346:
[----:B------:R-:W-:Y:S01]  /*189f0*/  IMAD.MOV.U32 R12, RZ, RZ, R20 ;  /* 0x000000ffff0c7224 */ /* 0x000fe200078e0014 */
[----:B------:R-:W-:Y:S01]  /*18a00*/  MOV R11, 0x3 ;  /* 0x00000003000b7802 */ /* 0x000fe20000000f00 */
[----:B-1----:R-:W-:Y:S01]  /*18a10*/  IMAD.MOV.U32 R3, RZ, RZ, 0x1c1f ;  /* 0x00001c1fff037424 */ /* 0x002fe200078e00ff */
[----:B----4-:R-:W-:-:S02]  /*18a20*/  MOV R2, 0x18a40 ;  /* 0x00018a4000027802 */ /* 0x010fc40000000f00 */
[----:B--23--:R-:W-:Y:S05]  /*18a30*/  CALL.REL.NOINC `($__internal_5_$__cuda_sm70_shflsync_idx_p) ;  /* 0x00000dd000007944 */ /* 0x00cfea0003c00000 */
        /* <DEDUP_REMOVED lines=8> */
.L_x_350:
[----:B------:R-:W-:Y:S01]  /*18ac0*/  IMAD.MOV.U32 R12, RZ, RZ, R6 ;  /* 0x000000ffff0c7224 */ /* 0x000fe200078e0006 */
[----:B------:R-:W-:Y:S01]  /*18ad0*/  MOV R11, RZ ;  /* 0x000000ff000b7202 */ /* 0x000fe20000000f00 */
[----:B------:R-:W-:Y:S01]  /*18ae0*/  IMAD.MOV.U32 R3, RZ, RZ, 0x181f ;  /* 0x0000181fff037424 */ /* 0x000fe200078e00ff */
[----:B------:R-:W-:Y:S02]  /*18af0*/  MOV R2, 0x18b10 ;  /* 0x00018b1000027802 */ /* 0x000fe40000000f00 */
[----:B------:R-:W-:Y:S05]  /*18b00*/  CALL.REL.NOINC `($__internal_5_$__cuda_sm70_shflsync_idx_p) ;  /* 0x00000d0000007944 */ /* 0x000fea0003c00000 */
[----:B------:R-:W-:Y:S01]  /*18b10*/  MOV R8, R11 ;  /* 0x0000000b00087202 */ /* 0x000fe20000000f00 */
[----:B------:R-:W-:Y:S05]  /*18b20*/  BRA `(.L_x_416) ;  /* 0xffffd77000007947 */ /* 0x000fea000383ffff */
.L_x_351:
[----:B------:R-:W-:Y:S01]  /*18b30*/  IMAD.MOV.U32 R12, RZ, RZ, R7 ;  /* 0x000000ffff0c7224 */ /* 0x000fe200078e0007 */
[----:B------:R-:W-:Y:S01]  /*18b40*/  MOV R11, RZ ;  /* 0x000000ff000b7202 */ /* 0x000fe20000000f00 */
[----:B------:R-:W-:Y:S01]  /*18b50*/  IMAD.MOV.U32 R3, RZ, RZ, 0x181f ;  /* 0x0000181fff037424 */ /* 0x000fe200078e00ff */
[----:B------:R-:W-:Y:S02]  /*18b60*/  MOV R2, 0x18b80 ;  /* 0x00018b8000027802 */ /* 0x000fe40000000f00 */
[----:B-12---:R-:W-:Y:S05]  /*18b70*/  CALL.REL.NOINC `($__internal_5_$__cuda_sm70_shflsync_idx_p) ;  /* 0x00000c9000007944 */ /* 0x006fea0003c00000 */
[----:B------:R-:W-:Y:S01]  /*18b80*/  MOV R2, R11 ;  /* 0x0000000b00027202 */ /* 0x000fe20000000f00 */
[----:B------:R-:W-:Y:S05]  /*18b90*/  BRA `(.L_x_417) ;  /* 0xffffd72000007947 */ /* 0x000fea000383ffff */
.L_x_352:
[----:B------:R-:W-:Y:S01]  /*18ba0*/  IMAD.MOV.U32 R12, RZ, RZ, R6 ;  /* 0x000000ffff0c7224 */ /* 0x000fe200078e0006 */
[----:B------:R-:W-:Y:S01]  /*18bb0*/  MOV R11, 0x1 ;  /* 0x00000001000b7802 */ /* 0x000fe20000000f00 */
[----:B--2---:R-:W-:Y:S01]  /*18bc0*/  IMAD.MOV.U32 R3, RZ, RZ, 0x181f ;  /* 0x0000181fff037424 */ /* 0x004fe200078e00ff */
[----:B------:R-:W-:-:S02]  /*18bd0*/  MOV R2, 0x18bf0 ;  /* 0x00018bf000027802 */ /* 0x000fc40000000f00 */
        /* <DEDUP_REMOVED lines=9> */
.L_x_353:
[----:B------:R-:W-:Y:S01]  /*18c70*/  IMAD.MOV.U32 R12, RZ, RZ, R6 ;  /* 0x000000ffff0c7224 */ /* 0x000fe200078e0006 */
[----:B------:R-:W-:Y:S01]  /*18c80*/  MOV R11, 0x2 ;  /* 0x00000002000b7802 */ /* 0x000fe20000000f00 */
[----:B-1----:R-:W-:Y:S01]  /*18c90*/  IMAD.MOV.U32 R3, RZ, RZ, 0x181f ;  /* 0x0000181fff037424 */ /* 0x002fe200078e00ff */
[----:B------:R-:W-:Y:S02]  /*18ca0*/  MOV R2, 0x18cc0 ;  /* 0x00018cc000027802 */ /* 0x000fe40000000f00 */
[----:B---34-:R-:W-:Y:S05]  /*18cb0*/  CALL.REL.NOINC `($__internal_5_$__cuda_sm70_shflsync_idx_p) ;  /* 0x00000b5000007944 */ /* 0x018fea0003c00000 */
[----:B------:R-:W-:Y:S01]  /*18cc0*/  MOV R8, R11 ;  /* 0x0000000b00087202 */ /* 0x000fe20000000f00 */
[----:B------:R-:W-:Y:S05]  /*18cd0*/  BRA `(.L_x_419) ;  /* 0xffffd6d000007947 */ /* 0x000fea000383ffff */
.L_x_354:
[----:B------:R-:W-:Y:S01]  /*18ce0*/  IMAD.MOV.U32 R12, RZ, RZ, R7 ;  /* 0x000000ffff0c7224 */ /* 0x000fe200078e0007 */
[----:B------:R-:W-:Y:S01]  /*18cf0*/  MOV R11, 0x2 ;  /* 0x00000002000b7802 */ /* 0x000fe20000000f00 */
[----:B-1----:R-:W-:Y:S01]  /*18d00*/  IMAD.MOV.U32 R3, RZ, RZ, 0x181f ;  /* 0x0000181fff037424 */ /* 0x002fe200078e00ff */
[----:B------:R-:W-:Y:S02]  /*18d10*/  MOV R2, 0x18d30 ;  /* 0x00018d3000027802 */ /* 0x000fe40000000f00 */
[----:B--234-:R-:W-:Y:S05]  /*18d20*/  CALL.REL.NOINC `($__internal_5_$__cuda_sm70_shflsync_idx_p) ;  /* 0x00000ae000007944 */ /* 0x01cfea0003c00000 */
[----:B------:R-:W-:Y:S01]  /*18d30*/  MOV R2, R11 ;  /* 0x0000000b00027202 */ /* 0x000fe20000000f00 */
[----:B------:R-:W-:Y:S05]  /*18d40*/  BRA `(.L_x_420) ;  /* 0xffffd68000007947 */ /* 0x000fea000383ffff */
.L_x_355:
        /* <DEDUP_REMOVED lines=13> */
.L_x_356:
[----:B------:R-:W-:Y:S01]  /*18e20*/  IMAD.MOV.U32 R12, RZ, RZ, R6 ;  /* 0x000000ffff0c7224 */ /* 0x000fe200078e0006 */
[----:B------:R-:W-:Y:S01]  /*18e30*/  MOV R11, 0x4 ;  /* 0x00000004000b7802 */ /* 0x000fe20000000f00 */
[----:B--2---:R-:W-:Y:S01]  /*18e40*/  IMAD.MOV.U32 R3, RZ, RZ, 0x181f ;  /* 0x0000181fff037424 */ /* 0x004fe200078e00ff */
[----:B------:R-:W-:Y:S02]  /*18e50*/  MOV R2, 0x18e70 ;  /* 0x00018e7000027802 */ /* 0x000fe40000000f00 */
[----:B-1-34-:R-:W-:Y:S05]  /*18e60*/  CALL.REL.NOINC `($__internal_5_$__cuda_sm70_shflsync_idx_p) ;  /* 0x000009a000007944 */ /* 0x01afea0003c00000 */
[----:B------:R-:W-:Y:S01]  /*18e70*/  MOV R8, R11 ;  /* 0x0000000b00087202 */ /* 0x000fe20000000f00 */
[----:B------:R-:W-:Y:S05]  /*18e80*/  BRA `(.L_x_422) ;  /* 0xffffd63000007947 */ /* 0x000fea000383ffff */
.L_x_357:
[----:B------:R-:W-:Y:S01]  /*18e90*/  IMAD.MOV.U32 R12, RZ, RZ, R7 ;  /* 0x000000ffff0c7224 */ /* 0x000fe200078e0007 */
[----:B------:R-:W-:Y:S01]  /*18ea0*/  MOV R11, 0x4 ;  /* 0x00000004000b7802 */ /* 0x000fe20000000f00 */
[----:B--2---:R-:W-:Y:S01]  /*18eb0*/  IMAD.MOV.U32 R3, RZ, RZ, 0x181f ;  /* 0x0000181fff037424 */ /* 0x004fe200078e00ff */
[----:B------:R-:W-:Y:S02]  /*18ec0*/  MOV R2, 0x18ee0 ;  /* 0x00018ee000027802 */ /* 0x000fe40000000f00 */
[----:B-1-34-:R-:W-:Y:S05]  /*18ed0*/  CALL.REL.NOINC `($__internal_5_$__cuda_sm70_shflsync_idx_p) ;  /* 0x0000093000007944 */ /* 0x01afea0003c00000 */
[----:B------:R-:W-:Y:S01]  /*18ee0*/  MOV R2, R11 ;  /* 0x0000000b00027202 */ /* 0x000fe20000000f00 */
[----:B------:R-:W-:Y:S05]  /*18ef0*/  BRA `(.L_x_423) ;  /* 0xffffd5e000007947 */ /* 0x000fea000383ffff */
.L_x_358:
[----:B------:R-:W-:Y:S01]  /*18f00*/  IMAD.MOV.U32 R12, RZ, RZ, R6 ;  /* 0x000000ffff0c7224 */ /* 0x000fe200078e0006 */
[----:B------:R-:W-:Y:S01]  /*18f10*/  MOV R11, 0x5 ;  /* 0x00000005000b7802 */ /* 0x000fe20000000f00 */
[----:B-1----:R-:W-:Y:S01]  /*18f20*/  IMAD.MOV.U32 R3, RZ, RZ, 0x181f ;  /* 0x0000181fff037424 */ /* 0x002fe200078e00ff */
[----:B------:R-:W-:-:S02]  /*18f30*/  MOV R2, 0x18f50 ;  /* 0x00018f5000027802 */ /* 0x000fc40000000f00 */
[----:B--234-:R-:W-:Y:S05]  /*18f40*/  CALL.REL.NOINC `($__internal_5_$__cuda_sm70_shflsync_idx_p) ;  /* 0x000008c000007944 */ /* 0x01cfea0003c00000 */
        /* <DEDUP_REMOVED lines=8> */
.L_x_359:
[----:B------:R-:W-:Y:S01]  /*18fd0*/  IMAD.MOV.U32 R12, RZ, RZ, R6 ;  /* 0x000000ffff0c7224 */ /* 0x000fe200078e0006 */
[----:B------:R-:W-:Y:S01]  /*18fe0*/  MOV R11, 0x6 ;  /* 0x00000006000b7802 */ /* 0x000fe20000000f00 */
[----:B--2---:R-:W-:Y:S01]  /*18ff0*/  IMAD.MOV.U32 R3, RZ, RZ, 0x181f ;  /* 0x0000181fff037424 */ /* 0x004fe200078e00ff */
[----:B------:R-:W-:Y:S02]  /*19000*/  MOV R2, 0x19020 ;  /* 0x0001902000027802 */ /* 0x000fe40000000f00 */
[----:B-1--4-:R-:W-:Y:S05]  /*19010*/  CALL.REL.NOINC `($__internal_5_$__cuda_sm70_shflsync_idx_p) ;  /* 0x000007f000007944 */ /* 0x012fea0003c00000 */
[----:B------:R-:W-:Y:S01]  /*19020*/  MOV R8, R11 ;  /* 0x0000000b00087202 */ /* 0x000fe20000000f00 */
[----:B------:R-:W-:Y:S05]  /*19030*/  BRA `(.L_x_425) ;  /* 0xffffd59000007947 */ /* 0x000fea000383ffff */
.L_x_360:
[----:B------:R-:W-:Y:S01]  /*19040*/  IMAD.MOV.U32 R12, RZ, RZ, R7 ;  /* 0x000000ffff0c7224 */ /* 0x000fe200078e0007 */
[----:B------:R-:W-:Y:S01]  /*19050*/  MOV R11, 0x6 ;  /* 0x00000006000b7802 */ /* 0x000fe20000000f00 */
[----:B--2---:R-:W-:Y:S01]  /*19060*/  IMAD.MOV.U32 R3, RZ, RZ, 0x181f ;  /* 0x0000181fff037424 */ /* 0x004fe200078e00ff */
[----:B------:R-:W-:Y:S02]  /*19070*/  MOV R2, 0x19090 ;  /* 0x0001909000027802 */ /* 0x000fe40000000f00 */
[----:B-1-34-:R-:W-:Y:S05]  /*19080*/  CALL.REL.NOINC `($__internal_5_$__cuda_sm70_shflsync_idx_p) ;  /* 0x0000078000007944 */ /* 0x01afea0003c00000 */
[----:B------:R-:W-:Y:S01]  /*19090*/  MOV R2, R11 ;  /* 0x0000000b00027202 */ /* 0x000fe20000000f00 */
[----:B------:R-:W-:Y:S05]  /*190a0*/  BRA `(.L_x_426) ;  /* 0xffffd54000007947 */ /* 0x000fea000383ffff */
.L_x_361:
[----:B------:R-:W-:Y:S01]  /*190b0*/  IMAD.MOV.U32 R12, RZ, RZ, R6 ;  /* 0x000000ffff0c7224 */ /* 0x000fe200078e0006 */
[----:B------:R-:W-:Y:S01]  /*190c0*/  MOV R11, 0x7 ;  /* 0x00000007000b7802 */ /* 0x000fe20000000f00 */
[----:B-1----:R-:W-:Y:S01]  /*190d0*/  IMAD.MOV.U32 R3, RZ, RZ, 0x181f ;  /* 0x0000181fff037424 */ /* 0x002fe200078e00ff */
[----:B------:R-:W-:-:S02]  /*190e0*/  MOV R2, 0x19100 ;  /* 0x0001910000027802 */ /* 0x000fc40000000f00 */
[----:B--2-4-:R-:W-:Y:S05]  /*190f0*/  CALL.REL.NOINC `($__internal_5_$__cuda_sm70_shflsync_idx_p) ;  /* 0x0000071000007944 */ /* 0x014fea0003c00000 */
        /* <DEDUP_REMOVED lines=8> */
.L_x_363:
[----:B------:R-:W-:Y:S01]  /*19180*/  IMAD.MOV.U32 R12, RZ, RZ, R49 ;  /* 0x000000ffff0c7224 */ /* 0x000fe200078e0031 */
[----:B------:R-:W-:Y:S01]  /*19190*/  MOV R11, RZ ;  /* 0x000000ff000b7202 */ /* 0x000fe20000000f00 */
[----:B----4-:R-:W-:Y:S01]  /*191a0*/  IMAD.MOV.U32 R3, RZ, RZ, 0x1f ;  /* 0x0000001fff037424 */ /* 0x010fe200078e00ff */
[----:B------:R-:W-:Y:S02]  /*191b0*/  MOV R2, 0x191d0 ;  /* 0x000191d000027802 */ /* 0x000fe40000000f00 */
[----:B------:R-:W-:Y:S05]  /*191c0*/  CALL.REL.NOINC `($__internal_5_$__cuda_sm70_shflsync_idx_p) ;  /* 0x0000064000007944 */ /* 0x000fea0003c00000 */
[----:B------:R-:W-:Y:S01]  /*191d0*/  MOV R9, R11 ;  /* 0x0000000b00097202 */ /* 0x000fe20000000f00 */
[----:B------:R-:W-:Y:S05]  /*191e0*/  BRA `(.L_x_428) ;  /* 0xffffd5d000007947 */ /* 0x000fea000383ffff */
.L_x_364:
[----:B------:R-:W-:Y:S01]  /*191f0*/  IMAD.MOV.U32 R12, RZ, RZ, R49 ;  /* 0x000000ffff0c7224 */ /* 0x000fe200078e0031 */
[----:B------:R-:W-:Y:S01]  /*19200*/  MOV R11, 0x1 ;  /* 0x00000001000b7802 */ /* 0x000fe20000000f00 */
[----:B----4-:R-:W-:Y:S01]  /*19210*/  IMAD.MOV.U32 R3, RZ, RZ, 0x1f ;  /* 0x0000001fff037424 */ /* 0x010fe200078e00ff */
[----:B------:R-:W-:Y:S02]  /*19220*/  MOV R2, 0x19240 ;  /* 0x0001924000027802 */ /* 0x000fe40000000f00 */
[----:B-12---:R-:W-:Y:S05]  /*19230*/  CALL.REL.NOINC `($__internal_5_$__cuda_sm70_shflsync_idx_p) ;  /* 0x000005d000007944 */ /* 0x006fea0003c00000 */
[----:B------:R-:W-:Y:S01]  /*19240*/  MOV R8, R11 ;  /* 0x0000000b00087202 */ /* 0x000fe20000000f00 */
[----:B------:R-:W-:Y:S05]  /*19250*/  BRA `(.L_x_429) ;  /* 0xffffd58000007947 */ /* 0x000fea000383ffff */
.L_x_365:
[----:B------:R-:W-:Y:S02]  /*19260*/  MOV R2, 0x1 ;  /* 0x0000000100027802 */ /* 0x000fe40000000f00 */
[----:B------:R-:W-:-:S02]  /*19270*/  MOV R3, 0x19290 ;  /* 0x0001929000037802 */ /* 0x000fc40000000f00 */
[----:B-123--:R-:W-:Y:S05]  /*19280*/  CALL.REL.NOINC `($__internal_6_$__cuda_sm70_shflsync_up_p) ;  /* 0x000005d000007944 */ /* 0x00efea0003c00000 */
[----:B------:R-:W-:Y:S05]  /*19290*/  BRA `(.L_x_430) ;  /* 0xffffd67000007947 */ /* 0x000fea000383ffff */
.L_x_366:
[----:B------:R-:W-:Y:S02]  /*192a0*/  MOV R2, 0x2 ;  /* 0x0000000200027802 */ /* 0x000fe40000000f00 */
[----:B------:R-:W-:-:S02]  /*192b0*/  MOV R3, 0x192d0 ;  /* 0x000192d000037802 */ /* 0x000fc40000000f00 */
[----:B-12---:R-:W-:Y:S05]  /*192c0*/  CALL.REL.NOINC `($__internal_6_$__cuda_sm70_shflsync_up_p) ;  /* 0x0000059000007944 */ /* 0x006fea0003c00000 */
        /* <DEDUP_REMOVED lines=24> */
.L_x_370:
[----:B------:R-:W-:Y:S02]  /*19450*/  MOV R2, 0x1 ;  /* 0x0000000100027802 */ /* 0x000fe40000000f00 */
[----:B------:R-:W-:Y:S02]  /*19460*/  MOV R3, 0x19480 ;  /* 0x0001948000037802 */ /* 0x000fe40000000f00 */
[----:B------:R-:W-:Y:S05]  /*19470*/  CALL.REL.NOINC `($__internal_6_$__cuda_sm70_shflsync_up_p) ;  /* 0x000003e000007944 */ /* 0x000fea0003c00000 */
[----:B------:R-:W-:Y:S01]  /*19480*/  MOV R2, R4 ;  /* 0x0000000400027202 */ /* 0x000fe20000000f00 */
[----:B------:R-:W-:Y:S05]  /*19490*/  BRA `(.L_x_432) ;  /* 0xffffd6d000007947 */ /* 0x000fea000383ffff */
.L_x_371:
        /* <DEDUP_REMOVED lines=27> */
.L_x_373:
[----:B------:R-:W-:Y:S02]  /*19650*/  SEL R0, RZ, 0x1, P0 ;  /* 0x00000001ff007807 */ /* 0x000fe40000000000 */
[----:B------:R-:W-:Y:S02]  /*19660*/  MOV R2, 0x19680 ;  /* 0x0001968000027802 */ /* 0x000fe40000000f00 */
[----:B---3--:R-:W-:Y:S05]  /*19670*/  CALL.REL.NOINC `($__internal_7_$__cuda_sm70_votesync_ballot) ;  /* 0x0000025000007944 */ /* 0x008fea0003c00000 */
[----:B------:R-:W-:Y:S05]  /*19680*/  BRA `(.L_x_434) ;  /* 0xffffd67000007947 */ /* 0x000fea000383ffff */
.L_x_374:
[----:B------:R-:W-:Y:S01]  /*19690*/  IMAD.MOV.U32 R12, RZ, RZ, R6 ;  /* 0x000000ffff0c7224 */ /* 0x000fe200078e0006 */
[----:B--2---:R-:W-:Y:S01]  /*196a0*/  MOV R11, R13 ;  /* 0x0000000d000b7202 */ /* 0x004fe20000000f00 */
[----:B------:R-:W-:Y:S01]  /*196b0*/  IMAD.MOV.U32 R3, RZ, RZ, 0x1f ;  /* 0x0000001fff037424 */ /* 0x000fe200078e00ff */
[----:B------:R-:W-:Y:S02]  /*196c0*/  MOV R2, 0x196e0 ;  /* 0x000196e000027802 */ /* 0x000fe40000000f00 */
[----:B-1-3--:R-:W-:Y:S05]  /*196d0*/  CALL.REL.NOINC `($__internal_5_$__cuda_sm70_shflsync_idx_p) ;  /* 0x0000013000007944 */ /* 0x00afea0003c00000 */
[----:B------:R-:W-:Y:S01]  /*196e0*/  IMAD.MOV.U32 R8, RZ, RZ, R11 ;  /* 0x000000ffff087224 */ /* 0x000fe200078e000b */
[----:B------:R-:W-:Y:S01]  /*196f0*/  MOV R11, R13 ;  /* 0x0000000d000b7202 */ /* 0x000fe20000000f00 */
[----:B------:R-:W-:Y:S01]  /*19700*/  IMAD.MOV.U32 R12, RZ, RZ, R7 ;  /* 0x000000ffff0c7224 */ /* 0x000fe200078e0007 */
[----:B------:R-:W-:Y:S02]  /*19710*/  MOV R3, 0x1f ;  /* 0x0000001f00037802 */ /* 0x000fe40000000f00 */
[----:B------:R-:W-:-:S02]  /*19720*/  MOV R2, 0x19740 ;  /* 0x0001974000027802 */ /* 0x000fc40000000f00 */
[----:B------:R-:W-:Y:S05]  /*19730*/  CALL.REL.NOINC `($__internal_5_$__cuda_sm70_shflsync_idx_p) ;  /* 0x000000d000007944 */ /* 0x000fea0003c00000 */
[----:B------:R-:W-:Y:S01]  /*19740*/  MOV R7, R11 ;  /* 0x0000000b00077202 */ /* 0x000fe20000000f00 */
[----:B------:R-:W-:Y:S05]  /*19750*/  BRA `(.L_x_435) ;  /* 0xffffd5e000007947 */ /* 0x000fea000383ffff */
.L_x_377:
[----:B------:R-:W-:Y:S01]  /*19760*/  IMAD.MOV.U32 R12, RZ, RZ, R4 ;  /* 0x000000ffff0c7224 */ /* 0x000fe200078e0004 */
[----:B------:R-:W-:-:S02]  /*19770*/  MOV R3, 0x1f ;  /* 0x0000001f00037802 */ /* 0x000fc40000000f00 */
[----:B------:R-:W-:Y:S02]  /*19780*/  MOV R2, 0x197a0 ;  /* 0x000197a000027802 */ /* 0x000fe40000000f00 */
[----:B-1234-:R-:W-:Y:S05]  /*19790*/  CALL.REL.NOINC `($__internal_5_$__cuda_sm70_shflsync_idx_p) ;  /* 0x0000007000007944 */ /* 0x01efea0003c00000 */
[----:B------:R-:W-:Y:S01]  /*197a0*/  MOV R14, R11 ;  /* 0x0000000b000e7202 */ /* 0x000fe20000000f00 */
[----:B------:R-:W-:Y:S05]  /*197b0*/  BRA `(.L_x_376) ;  /* 0xffffd5e000007947 */ /* 0x000fea000383ffff */
        .weak           $__internal_4_$__cuda_sm70_shflsync_bfly_p
        .type           $__internal_4_$__cuda_sm70_shflsync_bfly_p,@function
        .size           $__internal_4_$__cuda_sm70_shflsync_bfly_p,($__internal_5_$__cuda_sm70_shflsync_idx_p - $__internal_4_$__cuda_sm70_shflsync_bfly_p)
$__internal_4_$__cuda_sm70_shflsync_bfly_p:
[----:B------:R-:W-:Y:S04]  /*197c0*/  WARPSYNC R10 ;  /* 0x0000000a00007348 */ /* 0x000fe80003800000 */
[----:B------:R1:W2:Y:S01]  /*197d0*/  SHFL.BFLY PT, R0, R0, R8, R11 ;  /* 0x0c00000800007389 */ /* 0x0002a200000e000b */
[----:B------:R-:W-:Y:S02]  /*197e0*/  MOV R9, 0x0 ;  /* 0x0000000000097802 */ /* 0x000fe40000000f00 */
[----:B-1----:R-:W-:-:S04]  /*197f0*/  MOV R8, R4 ;  /* 0x0000000400087202 */ /* 0x002fc80000000f00 */
[----:B--2---:R-:W-:Y:S05]  /*19800*/  RET.REL.NODEC R8 `(_ZN7cutlass13device_kernelIN5flash19enable_sm80_to_sm89INS1_16FlashAttnFwdSm80INS1_25CollectiveMainloopFwdSm80ILi4ELi1ELb0EN4cute5tupleIJNS5_1CILi128EEENS7_ILi80EEENS7_ILi64EEEEEELi64ENS_10bfloat16_tEfNS_4arch4Sm80ELb0ELb0ELb1ELb1ELb0ELb1ELb1ELb1EEENS1_21CollectiveEpilogueFwdINS6_IJS8_SA_S9_EEENS6_IJNS7_ILi1EEESI_SI_EEESC_SE_Li128ELb1ELb1ELb1ELb0EEENS1_36VarlenDynamicPersistentTileSchedulerILi128ELi80ELi128ELi128ELb1ELb1ELb0ELb0ELb1ELb1EEEEEEEEEvNT_6ParamsE) ;  /* 0xfffe67f008007950 */ /* 0x004fea0003c3ffff */
        .weak           $__internal_5_$__cuda_sm70_shflsync_idx_p
        .type           $__internal_5_$__cuda_sm70_shflsync_idx_p,@function
        .size           $__internal_5_$__cuda_sm70_shflsync_idx_p,($__internal_6_$__cuda_sm70_shflsync_up_p - $__internal_5_$__cuda_sm70_shflsync_idx_p)
$__internal_5_$__cuda_sm70_shflsync_idx_p:
[----:B------:R-:W-:-:S04]  /*19810*/  MOV R48, 0xffffffff ;  /* 0xffffffff00307802 */ /* 0x000fc80000000f00 */
[----:B------:R-:W-:Y:S04]  /*19820*/  WARPSYNC R48 ;  /* 0x0000003000007348 */ /* 0x000fe80003800000 */
[----:B------:R1:W2:Y:S02]  /*19830*/  SHFL.IDX PT, R11, R12, R11, R3 ;  /* 0x0000000b0c0b7389 */ /* 0x0002a400000e0003 */
[----:B-1----:R-:W-:-:S04]  /*19840*/  MOV R3, 0x0 ;  /* 0x0000000000037802 */ /* 0x002fc80000000f00 */
[----:B--2---:R-:W-:Y:S05]  /*19850*/  RET.REL.NODEC R2 `(_ZN7cutlass13device_kernelIN5flash19enable_sm80_to_sm89INS1_16FlashAttnFwdSm80INS1_25CollectiveMainloopFwdSm80ILi4ELi1ELb0EN4cute5tupleIJNS5_1CILi128EEENS7_ILi80EEENS7_ILi64EEEEEELi64ENS_10bfloat16_tEfNS_4arch4Sm80ELb0ELb0ELb1ELb1ELb0ELb1ELb1ELb1EEENS1_21CollectiveEpilogueFwdINS6_IJS8_SA_S9_EEENS6_IJNS7_ILi1EEESI_SI_EEESC_SE_Li128ELb1ELb1ELb1ELb0EEENS1_36VarlenDynamicPersistentTileSchedulerILi128ELi80ELi128ELi128ELb1ELb1ELb0ELb0ELb1ELb1EEEEEEEEEvNT_6ParamsE) ;  /* 0xfffe67a002007950 */ /* 0x004fea0003c3ffff */
        .weak           $__internal_6_$__cuda_sm70_shflsync_up_p
        .type           $__internal_6_$__cuda_sm70_shflsync_up_p,@function
        .size           $__internal_6_$__cuda_sm70_shflsync_up_p,($__internal_7_$__cuda_sm70_votesync_ballot - $__internal_6_$__cuda_sm70_shflsync_up_p)
$__internal_6_$__cuda_sm70_shflsync_up_p:
[----:B------:R-:W-:Y:S02]  /*19860*/  IMAD.MOV.U32 R4, RZ, RZ, RZ ;  /* 0x000000ffff047224 */ /* 0x000fe400078e00ff */
[----:B------:R-:W-:-:S04]  /*19870*/  IMAD.MOV.U32 R10, RZ, RZ, -0x1 ;  /* 0xffffffffff0a7424 */ /* 0x000fc800078e00ff */
[----:B------:R-:W-:Y:S04]  /*19880*/  WARPSYNC R10 ;  /* 0x0000000a00007348 */ /* 0x000fe80003800000 */
[----:B------:R1:W2:Y:S02]  /*19890*/  SHFL.UP PT, R4, R0, R2, R4 ;  /* 0x0400000200047389 */ /* 0x0002a400000e0004 */
[----:B-1----:R-:W-:Y:S02]  /*198a0*/  MOV R2, R3 ;  /* 0x0000000300027202 */ /* 0x002fe40000000f00 */
[----:B------:R-:W-:-:S04]  /*198b0*/  MOV R3, 0x0 ;  /* 0x0000000000037802 */ /* 0x000fc80000000f00 */
[----:B--2---:R-:W-:Y:S05]  /*198c0*/  RET.REL.NODEC R2 `(_ZN7cutlass13device_kernelIN5flash19enable_sm80_to_sm89INS1_16FlashAttnFwdSm80INS1_25CollectiveMainloopFwdSm80ILi4ELi1ELb0EN4cute5tupleIJNS5_1CILi128EEENS7_ILi80EEENS7_ILi64EEEEEELi64ENS_10bfloat16_tEfNS_4arch4Sm80ELb0ELb0ELb1ELb1ELb0ELb1ELb1ELb1EEENS1_21CollectiveEpilogueFwdINS6_IJS8_SA_S9_EEENS6_IJNS7_ILi1EEESI_SI_EEESC_SE_Li128ELb1ELb1ELb1ELb0EEENS1_36VarlenDynamicPersistentTileSchedulerILi128ELi80ELi128ELi128ELb1ELb1ELb0ELb0ELb1ELb1EEEEEEEEEvNT_6ParamsE) ;  /* 0xfffe673002007950 */ /* 0x004fea0003c3ffff */
        .weak           $__internal_7_$__cuda_sm70_votesync_ballot
        .type           $__internal_7_$__cuda_sm70_votesync_ballot,@function
        .size           $__internal_7_$__cuda_sm70_votesync_ballot,(.L_x_1620 - $__internal_7_$__cuda_sm70_votesync_ballot)
$__internal_7_$__cuda_sm70_votesync_ballot:
[----:B------:R-:W-:Y:S01]  /*198d0*/  ISETP.NE.U32.AND P0, PT, R0, 0x1, PT ;  /* 0x000000010000780c */ /* 0x000fe20003f05070 */
[----:B------:R-:W-:-:S04]  /*198e0*/  IMAD.MOV.U32 R3, RZ, RZ, -0x1 ;  /* 0xffffffffff037424 */ /* 0x000fc800078e00ff */
[----:B------:R-:W-:Y:S08]  /*198f0*/  WARPSYNC R3 ;  /* 0x0000000300007348 */ /* 0x000ff00003800000 */
[----:B------:R-:W-:-:S04]  /*19900*/  VOTE.ANY R0, PT, !P0 ;  /* 0x0000000000007806 */ /* 0x000fc800040e0100 */
[----:B------:R-:W-:Y:S01]  /*19910*/  LOP3.LUT R0, R0, R3, RZ, 0xc0, !PT ;  /* 0x0000000300007212 */ /* 0x000fe200078ec0ff */
[----:B------:R-:W-:-:S04]  /*19920*/  IMAD.MOV.U32 R3, RZ, RZ, 0x0 ;  /* 0x00000000ff037424 */ /* 0x000fc800078e00ff */
[----:B------:R-:W-:Y:S05]  /*19930*/  RET.REL.NODEC R2 `(_ZN7cutlass13device_kernelIN5flash19enable_sm80_to_sm89INS1_16FlashAttnFwdSm80INS1_25CollectiveMainloopFwdSm80ILi4ELi1ELb0EN4cute5tupleIJNS5_1CILi128EEENS7_ILi80EEENS7_ILi64EEEEEELi64ENS_10bfloat16_tEfNS_4arch4Sm80ELb0ELb0ELb1ELb1ELb0ELb1ELb1ELb1EEENS1_21CollectiveEpilogueFwdINS6_IJS8_SA_S9_EEENS6_IJNS7_ILi1EEESI_SI_EEESC_SE_Li128ELb1ELb1ELb1ELb0EEENS1_36VarlenDynamicPersistentTileSchedulerILi128ELi80ELi128ELi128ELb1ELb1ELb0ELb0ELb1ELb1EEEEEEEEEvNT_6ParamsE) ;  /* 0xfffe66c002007950 */ /* 0x000fea0003c3ffff */
.L_x_436:
        /* <DEDUP_REMOVED lines=12> */
.L_x_1620:


//--------------------- .text._ZN7cutlass13device_kernelIN5flash19enable_sm80_to_sm89INS1_16FlashAttnFwdSm80INS1_25CollectiveMainloopFwdSm80ILi4ELi1ELb0EN4cute5tupleIJNS5_1CILi128EEENS7_ILi96EEENS7_ILi64EEEEEELi64ENS_10bfloat16_tEfNS_4arch4Sm80ELb0ELb1ELb1ELb0ELb0ELb0ELb1ELb1EEENS1_21CollectiveEpilogueFwdINS6_IJS8_SA_S9_EEENS6_IJNS7_ILi1EEESI_SI_EEESC_SE_Li128ELb0ELb1ELb1ELb0EEENS1_19SingleTileSchedulerILb0ELb1ELb1ELi128EEEEEEEEEvNT_6ParamsE --------------------------
	.section	.text._ZN7cutlass13device_kernelIN5flash19enable_sm80_to_sm89INS1_16FlashAttnFwdSm80INS1_25CollectiveMainloopFwdSm80ILi4ELi1ELb0EN4cute5tupleIJNS5_1CILi128EEENS7_ILi96EEENS7_ILi64EEEEEELi64ENS_10bfloat16_tEfNS_4arch4Sm80ELb0ELb1ELb1ELb0ELb0ELb0ELb1ELb1EEENS1_21CollectiveEpilogueFwdINS6_IJS8_SA_S9_EEENS6_IJNS7_ILi1EEESI_SI_EEESC_SE_Li128ELb0ELb1ELb1ELb0EEENS1_19SingleTileSchedulerILb0ELb1ELb1ELi128EEEEEEEEEvNT_6ParamsE,"ax",@progbits
	.sectioninfo	@"SHI_REGISTERS=255"
	.align	128
.text._ZN7cutlass13device_kernelIN5flash19enable_sm80_to_sm89INS1_16FlashAttnFwdSm80INS1_25CollectiveMainloopFwdSm80ILi4ELi1ELb0EN4cute5tupleIJNS5_1CILi128EEENS7_ILi96EEENS7_ILi64EEEEEELi64ENS_10bfloat16_tEfNS_4arch4Sm80ELb0ELb1ELb1ELb0ELb0ELb0ELb1ELb1EEENS1_21CollectiveEpilogueFwdINS6_IJS8_SA_S9_EEENS6_IJNS7_ILi1EEESI_SI_EEESC_SE_Li128ELb0ELb1ELb1ELb0EEENS1_19SingleTileSchedulerILb0ELb1ELb1ELi128EEEEEEEEEvNT_6ParamsE:
        .type           _ZN7cutlass13device_kernelIN5flash19enable_sm80_to_sm89INS1_16FlashAttnFwdSm80INS1_25CollectiveMainloopFwdSm80ILi4ELi1ELb0EN4cute5tupleIJNS5_1CILi128EEENS7_ILi96EEENS7_ILi64EEEEEELi64ENS_10bfloat16_tEfNS_4arch4Sm80ELb0ELb1ELb1ELb0ELb0ELb0ELb1ELb1EEENS1_21CollectiveEpilogueFwdINS6_IJS8_SA_S9_EEENS6_IJNS7_ILi1EEESI_SI_EEESC_SE_Li128ELb0ELb1ELb1ELb0EEENS1_19SingleTileSchedulerILb0ELb1ELb1ELi128EEEEEEEEEvNT_6ParamsE,@function
        .size           _ZN7cutlass13device_kernelIN5flash19enable_sm80_to_sm89INS1_16FlashAttnFwdSm80INS1_25CollectiveMainloopFwdSm80ILi4ELi1ELb0EN4cute5tupleIJNS5_1CILi128EEENS7_ILi96EEENS7_ILi64EEEEEELi64ENS_10bfloat16_tEfNS_4arch4Sm80ELb0ELb1ELb1ELb0ELb0ELb0ELb1ELb1EEENS1_21CollectiveEpilogueFwdINS6_IJS8_SA_S9_EEENS6_IJNS7_ILi1EEESI_SI_EEESC_SE_Li128ELb0ELb1ELb1ELb0EEENS1_19SingleTileSchedulerILb0ELb1ELb1ELi128EEEEEEEEEvNT_6ParamsE,(.L_x_1625 - _ZN7cutlass13device_kernelIN5flash19enable_sm80_to_sm89INS1_16FlashAttnFwdSm80INS1_25CollectiveMainloopFwdSm80ILi4ELi1ELb0EN4cute5tupleIJNS5_1CILi128EEENS7_ILi96EEENS7_ILi64EEEEEELi64ENS_10bfloat16_tEfNS_4arch4Sm80ELb0ELb1ELb1ELb0ELb0ELb0ELb1ELb1EEENS1_21CollectiveEpilogueFwdINS6_IJS8_SA_S9_EEENS6_IJNS7_ILi1EEESI_SI_EEESC_SE_Li128ELb0ELb1ELb1ELb0EEENS1_19SingleTileSchedulerILb0ELb1ELb1ELi128EEEEEEEEEvNT_6ParamsE)
        .other          _ZN7cutlass13device_kernelIN5flash19enable_sm80_to_sm89INS1_16FlashAttnFwdSm80INS1_25CollectiveMainloopFwdSm80ILi4ELi1ELb0EN4cute5tupleIJNS5_1CILi128EEENS7_ILi96EEENS7_ILi64EEEEEELi64ENS_10bfloat16_tEfNS_4arch4Sm80ELb0ELb1ELb1ELb0ELb0ELb0ELb1ELb1EEENS1_21CollectiveEpilogueFwdINS6_IJS8_SA_S9_EEENS6_IJNS7_ILi1EEESI_SI_EEESC_SE_Li128ELb0ELb1ELb1ELb0EEENS1_19SingleTileSchedulerILb0ELb1ELb1ELi128EEEEEEEEEvNT_6ParamsE,@"STO_CUDA_ENTRY STV_DEFAULT"
_ZN7cutlass13device_kernelIN5flash19enable_sm80_to_sm89INS1_16FlashAttnFwdSm80INS1_25CollectiveMainloopFwdSm80ILi4ELi1ELb0EN4cute5tupleIJNS5_1CILi128EEENS7_ILi96EEENS7_ILi64EEEEEELi64ENS_10bfloat16_tEfNS_4arch4Sm80ELb0ELb1ELb1ELb0ELb0ELb0ELb1ELb1EEENS1_21CollectiveEpilogueFwdINS6_IJS8_SA_S9_EEENS6_IJNS7_ILi1EEESI_SI_EEESC_SE_Li128ELb0ELb1ELb1ELb0EEENS1_19SingleTileSchedulerILb0ELb1ELb1ELi128EEEEEEEEEvNT_6ParamsE:
[----:B------:R-:W-:Y:S02]  /*0000*/  MOV R1, c[0x0][0x28] ;  /* 0x00000a0000017a02 */ /* 0x000fe40000000f00 */
[----:B------:R-:W1:Y:S01]  /*0010*/  S2R R210, SR_TID.X ;  /* 0x0000000000d27919 */ /* 0x000e620000002100 */
[----:B------:R-:W2:Y:S01]  /*0020*/  S2UR UR6, SR_CTAID.Y ;  /* 0x00000000000679c3 */ /* 0x000ea20000002600 */
[----:B------:R-:W-:Y:S02]  /*0030*/  IADD3 R1, R1, -0x78, RZ ;  /* 0xffffff8801017810 */ /* 0x000fe40007ffe0ff */
[----:B------:R-:W3:Y:S01]  /*0040*/  S2R R19, SR_CTAID.Z ;  /* 0x0000000000137919 */ /* 0x000ee20000002700 */
[----:B-1----:R-:W-:-:S06]  /*0050*/  SHF.R.U32.HI R0, RZ, 0x5, R210 ;  /* 0x00000005ff007819 */ /* 0x002fcc00000116d2 */
[----:B------:R-:W1:Y:S02]  /*0060*/  SHFL.IDX PT, R0, R0, RZ, 0x1f ;  /* 0x00001fff00007589 */ /* 0x000e6400000e0000 */
[----:B-1----:R-:W-:-:S13]  /*0070*/  ISETP.NE.AND P0, PT, R0, RZ, PT ;  /* 0x000000ff0000720c */ /* 0x002fda0003f05270 */
[----:B--2---:R-:W-:Y:S05]  /*0080*/  @!P0 BRA `(.L_x_437) ;  /* 0x0000009000008947 */ /* 0x004fea0003800000 */
[----:B---3--:R-:W-:Y:S01]  /*0090*/  MOV R0, c[0x0][0x550] ;  /* 0x0001540000007a02 */ /* 0x008fe20000000f00 */
[----:B------:R-:W-:-:S03]  /*00a0*/  UMOV UR11, UR6 ;  /* 0x00000006000b7c82 */ /* 0x000fc60008000000 */
[----:B------:R-:W-:-:S13]  /*00b0*/  ISETP.NE.AND P0, PT, R0, 0x1, PT ;  /* 0x000000010000780c */ /* 0x000fda0003f05270 */
[----:B------:R-:W-:Y:S05]  /*00c0*/  @!P0 BRA `(.L_x_438) ;  /* 0x000000b000008947 */ /* 0x000fea0003800000 */
[----:B------:R-:W-:Y:S02]  /*00d0*/  ULDC UR4, c[0x0][0x554] ;  /* 0x0001550000047ab9 */ /* 0x000fe40000000800 */
[----:B------:R-:W-:Y:S02]  /*00e0*/  UIMAD.WIDE.U32 UR4, UR6, UR4, URZ ;  /* 0x00000004060472a5 */ /* 0x000fe4000f8e003f */
[----:B------:R-:W-:Y:S02]  /*00f0*/  ULDC UR11, c[0x0][0x558] ;  /* 0x00015600000b7ab9 */ /* 0x000fe40000000800 */
[----:B------:R-:W-:Y:S01]  /*0100*/  USHF.R.U32.HI UR11, URZ, UR11, UR5 ;  /* 0x0000000b3f0b7299 */ /* 0x000fe20008011605 */
[----:B------:R-:W-:Y:S05]  /*0110*/  BRA `(.L_x_438) ;  /* 0x0000006000007947 */ /* 0x000fea0003800000 */
.L_x_437:
[----:B---3--:R-:W-:Y:S02]  /*0120*/  ULDC.64 UR4, c[0x0][0x550] ;  /* 0x0001540000047ab9 */ /* 0x008fe40000000a00 */
[----:B------:R-:W-:Y:S02]  /*0130*/  UISETP.NE.AND UP0, UPT, UR4, 0x1, UPT ;  /* 0x000000010400788c */ /* 0x000fe4000bf05270 */
[----:B------:R-:W-:-:S02]  /*0140*/  UIMAD.WIDE.U32 UR8, UR6, UR5, URZ ;  /* 0x00000005060872a5 */ /* 0x000fc4000f8e003f */
[----:B------:R-:W-:Y:S02]  /*0150*/  ULDC UR4, c[0x0][0x558] ;  /* 0x0001560000047ab9 */ /* 0x000fe40000000800 */
[----:B------:R-:W-:-:S05]  /*0160*/  UMOV UR11, UR6 ;  /* 0x00000006000b7c82 */ /* 0x000fca0008000000 */
[----:B------:R-:W-:-:S03]  /*0170*/  @UP0 USHF.R.U32.HI UR11, URZ, UR4, UR9 ;  /* 0x000000043f0b0299 */ /* 0x000fc60008011609 */
.L_x_438:
[----:B------:R-:W-:Y:S01]  /*0180*/  ISETP.GE.AND P0, PT, R19, RZ, PT ;  /* 0x000000ff1300720c */ /* 0x000fe20003f06270 */
[----:B------:R-:W-:Y:S02]  /*0190*/  UIADD3 UR4, -UR11, URZ, URZ ;  /* 0x0000003f0b047290 */ /* 0x000fe4000fffe13f */
[----:B------:R-:W-:Y:S02]  /*01a0*/  ULDC UR10, c[0x0][0x550] ;  /* 0x00015400000a7ab9 */ /* 0x000fe40000000800 */
[----:B------:R-:W-:-:S08]  /*01b0*/  UIMAD UR10, UR4, UR10, UR6 ;  /* 0x0000000a040a72a4 */ /* 0x000fd0000f8e0206 */
[----:B------:R-:W-:Y:S05]  /*01c0*/  @!P0 EXIT ;  /* 0x000000000000894d */ /* 0x000fea0003800000 */
[----:B------:R-:W1:Y:S01]  /*01d0*/  S2UR UR7, SR_CTAID.X ;  /* 0x00000000000779c3 */ /* 0x000e620000002500 */
[----:B------:R-:W-:Y:S02]  /*01e0*/  ULDC UR4, c[0x0][0x2c4] ;  /* 0x0000b10000047ab9 */ /* 0x000fe40000000800 */
[----:B------:R-:W-:Y:S02]  /*01f0*/  UISETP.NE.AND UP2, UPT, UR4, 0x1, UPT ;  /* 0x000000010400788c */ /* 0x000fe4000bf45270 */
[----:B------:R-:W-:Y:S02]  /*0200*/  UMOV UR6, 0x1 ;  /* 0x0000000100067882 */ /* 0x000fe40000000000 */
[----:B------:R-:W-:Y:S02]  /*0210*/  ULDC.64 UR4, c[0x0][0x328] ;  /* 0x0000ca0000047ab9 */ /* 0x000fe40000000a00 */
[----:B------:R-:W-:Y:S02]  /*0220*/  UISETP.LE.AND UP1, UPT, UR6, UR5, UPT ;  /* 0x000000050600728c */ /* 0x000fe4000bf23270 */
[----:B------:R-:W-:-:S02]  /*0230*/  ULDC.64 UR8, c[0x0][0x2c8] ;  /* 0x0000b20000087ab9 */ /* 0x000fc40000000a00 */
[----:B------:R-:W-:Y:S02]  /*0240*/  ULDC UR12, c[0x0][0x168] ;  /* 0x00005a00000c7ab9 */ /* 0x000fe40000000800 */
[----:B------:R-:W-:Y:S01]  /*0250*/  PLOP3.LUT P0, PT, PT, PT, UP1, 0x40, 0x0 ;  /* 0x000000000000781c */ /* 0x000fe20003f0e818 */
[----:B------:R-:W-:Y:S02]  /*0260*/  UIADD3 UR12, UR6, -UR12, URZ ;  /* 0x8000000c060c7290 */ /* 0x000fe4000fffe03f */
[----:B------:R-:W-:Y:S02]  /*0270*/  ULDC UR5, c[0x0][0x1d0] ;  /* 0x0000740000057ab9 */ /* 0x000fe40000000800 */
[----:B-1----:R-:W-:-:S04]  /*0280*/  USHF.L.U32 UR7, UR7, 0x7, URZ ;  /* 0x0000000707077899 */ /* 0x002fc8000800063f */
[----:B------:R-:W-:-:S04]  /*0290*/  @UP2 UIADD3 UR14, UR7, 0x7f, URZ ;  /* 0x0000007f070e2890 */ /* 0x000fc8000fffe03f */
[----:B------:R-:W-:Y:S02]  /*02a0*/  UIMAD.WIDE.U32 UR14, UR14, UR8, URZ ;  /* 0x000000080e0e72a5 */ /* 0x000fe4000f8e003f */
[----:B------:R-:W-:Y:S02]  /*02b0*/  UIADD3 UR8, UR7, 0x7f, URZ ;  /* 0x0000007f07087890 */ /* 0x000fe4000fffe03f */
[----:B------:R-:W-:-:S04]  /*02c0*/  @UP2 USHF.R.U32.HI UR8, URZ, UR9, UR15 ;  /* 0x000000093f082299 */ /* 0x000fc8000801160f */
[----:B------:R-:W-:-:S04]  /*02d0*/  UIADD3 UR5, UR8, UR5, UR12 ;  /* 0x0000000508057290 */ /* 0x000fc8000fffe00c */
[----:B------:R-:W-:Y:S01]  /*02e0*/  UIADD3 UR8, UR5, UR4, URZ ;  /* 0x0000000405087290 */ /* 0x000fe2000fffe03f */
[----:B------:R-:W-:Y:S05]  /*02f0*/  @P0 BRA `(.L_x_439) ;  /* 0x0000014000000947 */ /* 0x000fea0003800000 */
[----:B------:R-:W-:Y:S01]  /*0300*/  ISETP.LT.AND P0, PT, RZ, UR5, PT ;  /* 0x00000005ff007c0c */ /* 0x000fe2000bf01270 */
[----:B------:R-:W-:-:S12]  /*0310*/  UIADD3 UR9, UR5, -0x1, URZ ;  /* 0xffffffff05097890 */ /* 0x000fd8000fffe03f */
[----:B------:R-:W-:Y:S05]  /*0320*/  @P0 BRA `(.L_x_440) ;  /* 0x0000008000000947 */ /* 0x000fea0003800000 */
[----:B------:R-:W-:Y:S02]  /*0330*/  ULDC UR4, c[0x0][0x32c] ;  /* 0x0000cb0000047ab9 */ /* 0x000fe40000000800 */
[----:B------:R-:W-:Y:S02]  /*0340*/  UISETP.NE.AND UP0, UPT, UR6, UR4, UPT ;  /* 0x000000040600728c */ /* 0x000fe4000bf05270 */
[----:B------:R-:W-:-:S03]  /*0350*/  UIADD3 UR9, -UR5, URZ, URZ ;  /* 0x0000003f05097290 */ /* 0x000fc6000fffe13f */
[----:B------:R-:W-:Y:S02]  /*0360*/  ULDC.64 UR4, c[0x0][0x330] ;  /* 0x0000cc0000047ab9 */ /* 0x000fe40000000a00 */
[----:B------:R-:W-:-:S04]  /*0370*/  UIMAD.WIDE.U32 UR12, UR9, UR4, URZ ;  /* 0x00000004090c72a5 */ /* 0x000fc8000f8e003f */
[----:B------:R-:W-:-:S04]  /*0380*/  @UP0 USHF.R.U32.HI UR9, URZ, UR5, UR13 ;  /* 0x000000053f090299 */ /* 0x000fc8000801160d */
[----:B------:R-:W-:Y:S01]  /*0390*/  ULOP3.LUT UR9, URZ, UR9, URZ, 0x33, !UPT ;  /* 0x000000093f097292 */ /* 0x000fe2000f8e333f */
[----:B------:R-:W-:Y:S05]  /*03a0*/  BRA `(.L_x_441) ;  /* 0x0000005000007947 */ /* 0x000fea0003800000 */
.L_x_440:
[----:B------:R-:W-:Y:S02]  /*03b0*/  ULDC UR4, c[0x0][0x32c] ;  /* 0x0000cb0000047ab9 */ /* 0x000fe40000000800 */
[----:B------:R-:W-:-:S03]  /*03c0*/  UISETP.NE.AND UP0, UPT, UR6, UR4, UPT ;  /* 0x000000040600728c */ /* 0x000fc6000bf05270 */
[----:B------:R-:W-:Y:S02]  /*03d0*/  ULDC.64 UR4, c[0x0][0x330] ;  /* 0x0000cc0000047ab9 */ /* 0x000fe40000000a00 */
[----:B------:R-:W-:-:S06]  /*03e0*/  UIMAD.WIDE.U32 UR12, UR9, UR4, URZ ;  /* 0x00000004090c72a5 */ /* 0x000fcc000f8e003f */
[----:B------:R-:W-:Y:S02]  /*03f0*/  @UP0 USHF.R.U32.HI UR9, URZ, UR5, UR13 ;  /* 0x000000053f090299 */ /* 0x000fe4000801160d */
.L_x_441:
[----:B------:R-:W-:Y:S02]  /*0400*/  ULDC UR4, c[0x0][0x32c] ;  /* 0x0000cb0000047ab9 */ /* 0x000fe40000000800 */
[----:B------:R-:W-:-:S04]  /*0410*/  UIMAD UR4, UR9, UR4, UR4 ;  /* 0x00000004090472a4 */ /* 0x000fc8000f8e0204 */
[----:B------:R-:W-:-:S04]  /*0420*/  UISETP.LT.AND UP0, UPT, UR8, UR4, UPT ;  /* 0x000000040800728c */ /* 0x000fc8000bf01270 */
[----:B------:R-:W-:-:S03]  /*0430*/  USEL UR8, UR8, UR4, UP0 ;  /* 0x0000000408087287 */ /* 0x000fc60008000000 */
.L_x_439:
[----:B------:R-:W-:Y:S01]  /*0440*/  ULDC.64 UR4, c[0x0][0x2c8] ;  /* 0x0000b20000047ab9 */ /* 0x000fe20000000a00 */
[----:B------:R-:W-:Y:S01]  /*0450*/  PLOP3.LUT P0, PT, PT, PT, UP1, 0x40, 0x0 ;  /* 0x000000000000781c */ /* 0x000fe20003f0e818 */
[----:B------:R-:W-:Y:S02]  /*0460*/  UIMAD.WIDE.U32 UR14, UR7, UR4, URZ ;  /* 0x00000004070e72a5 */ /* 0x000fe4000f8e003f */
[----:B------:R-:W-:Y:S02]  /*0470*/  UMOV UR12, 0x5f ;  /* 0x0000005f000c7882 */ /* 0x000fe40000000000 */
[----:B------:R-:W-:Y:S02]  /*0480*/  ULDC UR6, c[0x0][0x1d0] ;  /* 0x0000740000067ab9 */ /* 0x000fe40000000800 */
[----:B------:R-:W-:Y:S02]  /*0490*/  UIADD3 UR8, UR8, 0x5f, URZ ;  /* 0x0000005f08087890 */ /* 0x000fe4000fffe03f */
[----:B------:R-:W-:-:S02]  /*04a0*/  UIADD3 UR12, UR12, UR6, URZ ;  /* 0x000000060c0c7290 */ /* 0x000fc4000fffe03f */
[----:B------:R-:W-:Y:S02]  /*04b0*/  UIMAD.WIDE UR8, UR8, 0x2aaaaaab, URZ ;  /* 0x2aaaaaab080878a5 */ /* 0x000fe4000f8e023f */
[----:B------:R-:W-:Y:S02]  /*04c0*/  UIMAD.WIDE UR12, UR12, 0x2aaaaaab, URZ ;  /* 0x2aaaaaab0c0c78a5 */ /* 0x000fe4000f8e023f */
[----:B------:R-:W-:Y:S02]  /*04d0*/  ULDC UR14, c[0x0][0x168] ;  /* 0x00005a00000e7ab9 */ /* 0x000fe40000000800 */
[----:B------:R-:W-:Y:S02]  /*04e0*/  UMOV UR4, UR7 ;  /* 0x0000000700047c82 */ /* 0x000fe40008000000 */
[----:B------:R-:W-:Y:S02]  /*04f0*/  @UP2 USHF.R.U32.HI UR4, URZ, UR5, UR15 ;  /* 0x000000053f042299 */ /* 0x000fe4000801160f */
[----:B------:R-:W-:-:S02]  /*0500*/  UIADD3 UR6, UR6, -UR14, URZ ;  /* 0x8000000e06067290 */ /* 0x000fc4000fffe03f */
[----:B------:R-:W-:Y:S02]  /*0510*/  USHF.R.U32.HI UR8, URZ, 0x1f, UR9 ;  /* 0x0000001f3f087899 */ /* 0x000fe40008011609 */
[----:B------:R-:W-:Y:S02]  /*0520*/  USHF.R.U32.HI UR12, URZ, 0x1f, UR13 ;  /* 0x0000001f3f0c7899 */ /* 0x000fe4000801160d */
[----:B------:R-:W-:Y:S02]  /*0530*/  UIADD3 UR4, UR6, UR4, URZ ;  /* 0x0000000406047290 */ /* 0x000fe4000fffe03f */
[----:B------:R-:W-:Y:S02]  /*0540*/  ULDC UR5, c[0x0][0x324] ;  /* 0x0000c90000057ab9 */ /* 0x000fe40000000800 */
[----:B------:R-:W-:Y:S02]  /*0550*/  ULEA.HI.SX32 UR8, UR9, UR8, 0x1c ;  /* 0x0000000809087291 */ /* 0x000fe4000f8fe23f */
[----:B------:R-:W-:-:S02]  /*0560*/  ULEA.HI.SX32 UR12, UR13, UR12, 0x1c ;  /* 0x0000000c0d0c7291 */ /* 0x000fc4000f8fe23f */
[----:B------:R-:W-:Y:S02]  /*0570*/  UIADD3 UR5, UR4, -UR5, URZ ;  /* 0x8000000504057290 */ /* 0x000fe4000fffe03f */
[----:B------:R-:W-:-:S04]  /*0580*/  UISETP.LT.AND UP0, UPT, UR12, UR8, UPT ;  /* 0x000000080c00728c */ /* 0x000fc8000bf01270 */
[----:B------:R-:W-:Y:S01]  /*0590*/  USEL UR8, UR12, UR8, UP0 ;  /* 0x000000080c087287 */ /* 0x000fe20008000000 */
[----:B------:R-:W-:Y:S01]  /*05a0*/  MOV R3, UR5 ;  /* 0x0000000500037c02 */ /* 0x000fe20008000f00 */
[----:B------:R-:W-:Y:S05]  /*05b0*/  @P0 BRA `(.L_x_442) ;  /* 0x0000010000000947 */ /* 0x000fea0003800000 */
[----:B------:R-:W-:-:S04]  /*05c0*/  MOV R0, UR4 ;  /* 0x0000000400007c02 */ /* 0x000fc80008000f00 */
[----:B------:R-:W-:-:S13]  /*05d0*/  ISETP.GT.AND P0, PT, R0, -0x1, PT ;  /* 0xffffffff0000780c */ /* 0x000fda0003f04270 */
[----:B------:R-:W-:Y:S05]  /*05e0*/  @P0 BRA `(.L_x_443) ;  /* 0x0000007000000947 */ /* 0x000fea0003800000 */
[----:B------:R-:W-:Y:S01]  /*05f0*/  IMAD.MOV.U32 R2, RZ, RZ, c[0x0][0x32c] ;  /* 0x0000cb00ff027624 */ /* 0x000fe200078e00ff */
[----:B------:R-:W-:-:S04]  /*0600*/  LOP3.LUT R0, RZ, R0, RZ, 0x33, !PT ;  /* 0x00000000ff007212 */ /* 0x000fc800078e33ff */
[----:B------:R-:W-:-:S13]  /*0610*/  ISETP.NE.AND P0, PT, R2, 0x1, PT ;  /* 0x000000010200780c */ /* 0x000fda0003f05270 */
[----:B------:R-:W-:-:S05]  /*0620*/  @P0 IMAD.HI.U32 R2, R0, c[0x0][0x330], RZ ;  /* 0x0000cc0000020a27 */ /* 0x000fca00078e00ff */
[----:B------:R-:W-:-:S04]  /*0630*/  @P0 SHF.R.U32.HI R0, RZ, c[0x0][0x334], R2 ;  /* 0x0000cd00ff000a19 */ /* 0x000fc80000011602 */
[----:B------:R-:W-:Y:S01]  /*0640*/  LOP3.LUT R0, RZ, R0, RZ, 0x33, !PT ;  /* 0x00000000ff007212 */ /* 0x000fe200078e33ff */
[----:B------:R-:W-:Y:S05]  /*0650*/  BRA `(.L_x_444) ;  /* 0x0000004000007947 */ /* 0x000fea0003800000 */
.L_x_443:
[----:B------:R-:W-:-:S04]  /*0660*/  MOV R2, c[0x0][0x32c] ;  /* 0x0000cb0000027a02 */ /* 0x000fc80000000f00 */
[----:B------:R-:W-:-:S13]  /*0670*/  ISETP.NE.AND P0, PT, R2, 0x1, PT ;  /* 0x000000010200780c */ /* 0x000fda0003f05270 */
[----:B------:R-:W-:-:S05]  /*0680*/  @P0 IMAD.HI.U32 R2, R0, c[0x0][0x330], RZ ;  /* 0x0000cc0000020a27 */ /* 0x000fca00078e00ff */
[----:B------:R-:W-:-:S05]  /*0690*/  @P0 SHF.R.U32.HI R0, RZ, c[0x0][0x334], R2 ;  /* 0x0000cd00ff000a19 */ /* 0x000fca0000011602 */
.L_x_444:
[----:B------:R-:W-:-:S05]  /*06a0*/  IMAD R0, R0, c[0x0][0x32c], RZ ;  /* 0x0000cb0000007a24 */ /* 0x000fca00078e02ff */
[----:B------:R-:W-:-:S05]  /*06b0*/  IMNMX R3, R3, R0, !PT ;  /* 0x0000000003037217 */ /* 0x000fca0007800200 */
.L_x_442:
[----:B------:R-:W-:Y:S01]  /*06c0*/  IMAD.HI R0, R3, 0x2aaaaaab, RZ ;  /* 0x2aaaaaab03007827 */ /* 0x000fe200078e02ff */
[----:B------:R-:W-:Y:S02]  /*06d0*/  USHF.R.U32.HI UR5, URZ, 0x10, UR10 ;  /* 0x000000103f057899 */ /* 0x000fe4000801160a */
[----:B------:R-:W-:Y:S02]  /*06e0*/  ULDC UR4, c[0x0][0x338] ;  /* 0x0000ce0000047ab9 */ /* 0x000fe40000000800 */
[----:B------:R-:W-:Y:S01]  /*06f0*/  SHF.R.U32.HI R2, RZ, 0x1f, R0 ;  /* 0x0000001fff027819 */ /* 0x000fe20000011600 */
[----:B------:R-:W-:-:S03]  /*0700*/  UISETP.NE.AND UP0, UPT, UR5, URZ, UPT ;  /* 0x0000003f0500728c */ /* 0x000fc6000bf05270 */
[----:B------:R-:W-:Y:S01]  /*0710*/  LEA.HI.SX32 R0, R0, R2, 0x1c ;  /* 0x0000000200007211 */ /* 0x000fe200078fe2ff */
[----:B------:R-:W-:-:S03]  /*0720*/  USEL UR4, UR5, UR4, UP0 ;  /* 0x0000000405047287 */ /* 0x000fc60008000000 */
[----:B------:R-:W-:Y:S01]  /*0730*/  IMNMX R9, RZ, R0, !PT ;  /* 0x00000000ff097217 */ /* 0x000fe20007800200 */
[----:B------:R-:W-:-:S03]  /*0740*/  IMAD.MOV.U32 R0, RZ, RZ, RZ ;  /* 0x000000ffff007224 */ /* 0x000fc600078e00ff */
[----:B------:R-:W-:-:S13]  /*0750*/  ISETP.LT.AND P0, PT, R9, UR8, PT ;  /* 0x0000000809007c0c */ /* 0x000fda000bf01270 */
[----:B------:R-:W-:Y:S05]  /*0760*/  @!P0 BRA `(.L_x_445) ;  /* 0x000001f000008947 */ /* 0x000fea0003800000 */
[----:B------:R-:W-:Y:S01]  /*0770*/  IMAD.U32 R5, RZ, RZ, UR4 ;  /* 0x00000004ff057e24 */ /* 0x000fe2000f8e00ff */
[----:B------:R-:W-:-:S04]  /*0780*/  UIADD3 UR5, UR4, -0x1, UR8 ;  /* 0xffffffff04057890 */ /* 0x000fc8000fffe008 */
[----:B------:R-:W-:Y:S02]  /*0790*/  IABS R0, R5 ;  /* 0x0000000500007213 */ /* 0x000fe40000000000 */
[----:B------:R-:W-:-:S03]  /*07a0*/  IADD3 R8, -R9, UR5, RZ ;  /* 0x0000000509087c10 */ /* 0x000fc6000fffe1ff */
[----:B------:R-:W-:Y:S01]  /*07b0*/  IMAD.MOV.U32 R4, RZ, RZ, R0 ;  /* 0x000000ffff047224 */ /* 0x000fe200078e0000 */
[----:B------:R-:W-:-:S03]  /*07c0*/  IABS R7, R8 ;  /* 0x0000000800077213 */ /* 0x000fc60000000000 */
[----:B------:R-:W1:Y:S08]  /*07d0*/  I2F.RP R2, R4 ;  /* 0x0000000400027306 */ /* 0x000e700000209400 */
[----:B-1----:R-:W1:Y:S02]  /*07e0*/  MUFU.RCP R2, R2 ;  /* 0x0000000200027308 */ /* 0x002e640000001000 */
[----:B-1----:R-:W-:-:S06]  /*07f0*/  IADD3 R2, R2, 0xffffffe, RZ ;  /* 0x0ffffffe02027810 */ /* 0x002fcc0007ffe0ff */
[----:B------:R-:W1:Y:S02]  /*0800*/  F2I.FTZ.U32.TRUNC.NTZ R3, R2 ;  /* 0x0000000200037305 */ /* 0x000e64000021f000 */
[----:B-1----:R-:W-:-:S04]  /*0810*/  IMAD.MOV R0, RZ, RZ, -R3 ;  /* 0x000000ffff007224 */ /* 0x002fc800078e0a03 */
[----:B------:R-:W-:Y:S01]  /*0820*/  IMAD.MOV.U32 R2, RZ, RZ, R0 ;  /* 0x000000ffff027224 */ /* 0x000fe200078e0000 */
[----:B------:R-:W-:-:S03]  /*0830*/  IABS R0, R5 ;  /* 0x0000000500007213 */ /* 0x000fc60000000000 */
[----:B------:R-:W-:Y:S01]  /*0840*/  IMAD R5, R2, R4, RZ ;  /* 0x0000000402057224 */ /* 0x000fe200078e02ff */
[----:B------:R-:W-:Y:S01]  /*0850*/  MOV R2, RZ ;  /* 0x000000ff00027202 */ /* 0x000fe20000000f00 */
[----:B------:R-:W-:-:S04]  /*0860*/  IMAD.MOV R6, RZ, RZ, -R0 ;  /* 0x000000ffff067224 */ /* 0x000fc800078e0a00 */
[----:B------:R-:W-:-:S04]  /*0870*/  IMAD.HI.U32 R0, R3, R5, R2 ;  /* 0x0000000503007227 */ /* 0x000fc800078e0002 */
[----:B------:R-:W-:Y:S02]  /*0880*/  IMAD.MOV.U32 R2, RZ, RZ, R7 ;  /* 0x000000ffff027224 */ /* 0x000fe400078e0007 */
[----:B------:R-:W-:Y:S02]  /*0890*/  IMAD.MOV.U32 R3, RZ, RZ, R6 ;  /* 0x000000ffff037224 */ /* 0x000fe400078e0006 */
[----:B------:R-:W-:-:S04]  /*08a0*/  IMAD.HI.U32 R0, R0, R2, RZ ;  /* 0x0000000200007227 */ /* 0x000fc800078e00ff */
[----:B------:R-:W-:-:S05]  /*08b0*/  IMAD R2, R0, R3, R2 ;  /* 0x0000000300027224 */ /* 0x000fca00078e0202 */
[----:B------:R-:W-:-:S13]  /*08c0*/  ISETP.GT.U32.AND P0, PT, R4, R2, PT ;  /* 0x000000020400720c */ /* 0x000fda0003f04070 */
[-C--:B------:R-:W-:Y:S02]  /*08d0*/  @!P0 IADD3 R2, R2, -R4.reuse, RZ ;  /* 0x8000000402028210 */ /* 0x080fe40007ffe0ff */
[----:B------:R-:W-:Y:S02]  /*08e0*/  @!P0 IADD3 R0, R0, 0x1, RZ ;  /* 0x0000000100008810 */ /* 0x000fe40007ffe0ff */
[----:B------:R-:W-:Y:S02]  /*08f0*/  ISETP.GE.U32.AND P2, PT, R2, R4, PT ;  /* 0x000000040200720c */ /* 0x000fe40003f46070 */
[----:B------:R-:W-:Y:S02]  /*0900*/  LOP3.LUT R2, R8, UR4, RZ, 0x3c, !PT ;  /* 0x0000000408027c12 */ /* 0x000fe4000f8e3cff */
[----:B------:R-:W-:Y:S02]  /*0910*/  ISETP.NE.AND P0, PT, RZ, UR4, PT ;  /* 0x00000004ff007c0c */ /* 0x000fe4000bf05270 */
[----:B------:R-:W-:-:S07]  /*0920*/  ISETP.GE.AND P1, PT, R2, RZ, PT ;  /* 0x000000ff0200720c */ /* 0x000fce0003f26270 */
[----:B------:R-:W-:-:S06]  /*0930*/  @P2 IADD3 R0, R0, 0x1, RZ ;  /* 0x0000000100002810 */ /* 0x000fcc0007ffe0ff */
[----:B------:R-:W-:Y:S01]  /*0940*/  @!P1 IMAD.MOV R0, RZ, RZ, -R0 ;  /* 0x000000ffff009224 */ /* 0x000fe200078e0a00 */
[----:B------:R-:W-:Y:S02]  /*0950*/  @!P0 LOP3.LUT R0, RZ, UR4, RZ, 0x33, !PT ;  /* 0x00000004ff008c12 */ /* 0x000fe4000f8e33ff */
.L_x_445:
[----:B------:R-:W-:Y:S01]  /*0960*/  ULOP3.LUT UR10, UR10, 0xffff, URZ, 0xc0, !UPT ;  /* 0x0000ffff0a0a7892 */ /* 0x000fe2000f8ec03f */
[----:B------:R-:W-:Y:S01]  /*0970*/  PLOP3.LUT P4, PT, PT, PT, PT, 0x80, 0x0 ;  /* 0x000000000000781c */ /* 0x000fe20003f8f070 */
[----:B------:R-:W-:Y:S01]  /*0980*/  ULDC.64 UR12, c[0x0][0x118] ;  /* 0x00004600000c7ab9 */ /* 0x000fe20000000a00 */
[----:B------:R-:W-:Y:S01]  /*0990*/  CS2R R22, SRZ ;  /* 0x0000000000167805 */ /* 0x000fe2000001ff00 */
[----:B------:R-:W-:Y:S01]  /*09a0*/  CS2R R20, SRZ ;  /* 0x0000000000147805 */ /* 0x000fe2000001ff00 */
[----:B------:R-:W-:Y:S01]  /*09b0*/  CS2R R162, SRZ ;  /* 0x0000000000a27805 */ /* 0x000fe2000001ff00 */
[----:B------:R-:W-:Y:S01]  /*09c0*/  IMAD R220, R0, UR10, R9 ;  /* 0x0000000a00dc7c24 */ /* 0x000fe2000f8e0209 */
[----:B------:R-:W-:Y:S01]  /*09d0*/  CS2R R160, SRZ ;  /* 0x0000000000a07805 */ /* 0x000fe2000001ff00 */
[----:B------:R-:W-:Y:S01]  /*09e0*/  CS2R R166, SRZ ;  /* 0x0000000000a67805 */ /* 0x000fe2000001ff00 */
[----:B------:R-:W-:Y:S01]  /*09f0*/  CS2R R164, SRZ ;  /* 0x0000000000a47805 */ /* 0x000fe2000001ff00 */
[----:B------:R-:W-:Y:S01]  /*0a00*/  IMAD.IADD R0, R220, 0x1, R0 ;  /* 0x00000001dc007824 */ /* 0x000fe200078e0200 */
[----:B------:R1:W-:Y:S01]  /*0a10*/  STL [R1], R220 ;  /* 0x000000dc01007387 */ /* 0x0003e20000100800 */
[----:B------:R-:W-:Y:S01]  /*0a20*/  CS2R R158, SRZ ;  /* 0x00000000009e7805 */ /* 0x000fe2000001ff00 */
[----:B------:R-:W-:Y:S01]  /*0a30*/  CS2R R156, SRZ ;  /* 0x00000000009c7805 */ /* 0x000fe2000001ff00 */
[----:B------:R-:W-:Y:S01]  /*0a40*/  CS2R R154, SRZ ;  /* 0x00000000009a7805 */ /* 0x000fe2000001ff00 */
[----:B------:R-:W-:Y:S01]  /*0a50*/  IMNMX R225, R0, UR8, PT ;  /* 0x0000000800e17c17 */ /* 0x000fe2000b800200 */
        /* <DEDUP_REMOVED lines=27> */
[----:B-1----:R-:W-:Y:S02]  /*0c10*/  ISETP.NE.U32.AND P0, PT, RZ, c[0x0][0x340], PT ;  /* 0x0000d000ff007a0c */ /* 0x002fe40003f05070 */
[----:B------:R-:W-:Y:S01]  /*0c20*/  SHF.R.S32.HI R209, RZ, 0x1f, R210 ;  /* 0x0000001fffd17819 */ /* 0x000fe200000114d2 */
[----:B------:R-:W-:Y:S01]  /*0c30*/  USHF.R.S32.HI UR8, URZ, 0x1f, UR11 ;  /* 0x0000001f3f087899 */ /* 0x000fe2000801140b */
[----:B------:R-:W-:Y:S01]  /*0c40*/  ISETP.NE.AND.EX P2, PT, RZ, c[0x0][0x344], PT, P0 ;  /* 0x0000d100ff007a0c */ /* 0x000fe20003f45300 */
[----:B------:R-:W-:-:S12]  /*0c50*/  ULDC.64 UR4, c[0x0][0x1b8] ;  /* 0x00006e0000047ab9 */ /* 0x000fd80000000a00 */
[----:B------:R-:W-:-:S04]  /*0c60*/  @P2 IMAD.MOV.U32 R2, RZ, RZ, 0x4 ;  /* 0x00000004ff022424 */ /* 0x000fc800078e00ff */
[----:B------:R-:W-:-:S05]  /*0c70*/  @P2 IMAD.WIDE R2, R19, R2, c[0x0][0x340] ;  /* 0x0000d00013022625 */ /* 0x000fca00078e0202 */
[----:B------:R1:W2:Y:S01]  /*0c80*/  @P2 LDG.E R13, [R2.64] ;  /* 0x0000000c020d2981 */ /* 0x0002a2000c1e1900 */
[----:B------:R-:W-:Y:S01]  /*0c90*/  PLOP3.LUT P1, PT, PT, PT, UP2, 0x80, 0x0 ;  /* 0x000000000000781c */ /* 0x000fe20003f2f028 */
[----:B------:R-:W-:Y:S01]  /*0ca0*/  UIMAD UR9, UR8, UR4, URZ ;  /* 0x00000004080972a4 */ /* 0x000fe2000f8e023f */
[----:B------:R-:W-:Y:S01]  /*0cb0*/  PLOP3.LUT P0, PT, PT, PT, UP2, 0x80, 0x0 ;  /* 0x000000000000781c */ /* 0x000fe20003f0f028 */
[----:B------:R-:W-:Y:S01]  /*0cc0*/  UIMAD.WIDE.U32 UR14, UR11, UR4, URZ ;  /* 0x000000040b0e72a5 */ /* 0x000fe2000f8e003f */
[----:B------:R-:W-:Y:S01]  /*0cd0*/  SHF.R.S32.HI R14, RZ, 0x1f, R19 ;  /* 0x0000001fff0e7819 */ /* 0x000fe20000011413 */
[----:B------:R-:W-:Y:S01]  /*0ce0*/  UIMAD UR4, UR11, UR5, UR9 ;  /* 0x000000050b0472a4 */ /* 0x000fe2000f8e0209 */
[----:B------:R-:W-:Y:S01]  /*0cf0*/  LEA.HI R20, R209, R210, RZ, 0x4 ;  /* 0x000000d2d1147211 */ /* 0x000fe200078f20ff */
[----:B------:R-:W-:Y:S01]  /*0d00*/  IMAD.MOV.U32 R23, RZ, RZ, 0x20 ;  /* 0x00000020ff177424 */ /* 0x000fe200078e00ff */
[----:B------:R-:W-:Y:S01]  /*0d10*/  BSSY B0, `(.L_x_447) ;  /* 0x0000067000007945 */ /* 0x000fe20003800000 */
[----:B------:R-:W-:Y:S01]  /*0d20*/  UIADD3 UR4, UR15, UR4, URZ ;  /* 0x000000040f047290 */ /* 0x000fe2000fffe03f */
[----:B------:R-:W-:-:S04]  /*0d30*/  IMAD R10, R14, c[0x0][0x1c0], RZ ;  /* 0x000070000e0a7a24 */ /* 0x000fc800078e02ff */
[----:B------:R-:W-:Y:S01]  /*0d40*/  IMAD R10, R19, c[0x0][0x1c4], R10 ;  /* 0x00007100130a7a24 */ /* 0x000fe200078e020a */
[----:B-1----:R-:W-:Y:S01]  /*0d50*/  LEA.HI R2, R209, R210, RZ, 0x3 ;  /* 0x000000d2d1027211 */ /* 0x002fe200078f18ff */
[----:B------:R-:W-:Y:S02]  /*0d60*/  IMAD.U32 R3, RZ, RZ, UR15 ;  /* 0x0000000fff037e24 */ /* 0x000fe4000f8e00ff */
[----:B------:R-:W-:Y:S01]  /*0d70*/  IMAD.U32 R3, RZ, RZ, UR4 ;  /* 0x00000004ff037e24 */ /* 0x000fe2000f8e00ff */
[----:B------:R-:W-:Y:S01]  /*0d80*/  LOP3.LUT R0, R2, 0xfffffff8, RZ, 0xc0, !PT ;  /* 0xfffffff802007812 */ /* 0x000fe200078ec0ff */
[----:B------:R-:W-:Y:S01]  /*0d90*/  ULDC.64 UR4, c[0x0][0x1e8] ;  /* 0x00007a0000047ab9 */ /* 0x000fe20000000a00 */
[----:B------:R-:W-:Y:S01]  /*0da0*/  SHF.R.S32.HI R18, RZ, 0x3, R2 ;  /* 0x00000003ff127819 */ /* 0x000fe20000011402 */
[----:B------:R-:W-:Y:S01]  /*0db0*/  UIMAD UR4, UR8, UR4, URZ ;  /* 0x00000004080472a4 */ /* 0x000fe2000f8e023f */
[----:B------:R-:W-:Y:S01]  /*0dc0*/  MOV R2, UR14 ;  /* 0x0000000e00027c02 */ /* 0x000fe20008000f00 */
[----:B------:R-:W-:Y:S01]  /*0dd0*/  IMAD.IADD R25, R210, 0x1, -R0 ;  /* 0x00000001d2197824 */ /* 0x000fe200078e0a00 */
[----:B------:R-:W-:Y:S01]  /*0de0*/  SHF.R.S32.HI R4, RZ, 0x1f, R18 ;  /* 0x0000001fff047819 */ /* 0x000fe20000011412 */
[----:B------:R-:W-:-:S02]  /*0df0*/  UIMAD UR9, UR11, UR5, UR4 ;  /* 0x000000050b0972a4 */ /* 0x000fc4000f8e0204 */
[C---:B------:R-:W-:Y:S01]  /*0e00*/  IMAD R0, R25.reuse, 0x10, R18 ;  /* 0x0000001019007824 */ /* 0x040fe200078e0212 */
[----:B------:R-:W-:Y:S01]  /*0e10*/  ULDC.64 UR4, c[0x0][0x210] ;  /* 0x0000840000047ab9 */ /* 0x000fe20000000a00 */
[----:B------:R-:W-:Y:S01]  /*0e20*/  IMAD.SHL.U32 R16, R25, 0x8, RZ ;  /* 0x0000000819107824 */ /* 0x000fe200078e00ff */
[----:B------:R-:W-:Y:S01]  /*0e30*/  UIMAD UR4, UR8, UR4, URZ ;  /* 0x00000004080472a4 */ /* 0x000fe2000f8e023f */
[----:B------:R-:W-:Y:S01]  /*0e40*/  IMAD.WIDE.U32 R2, R19, c[0x0][0x1c0], R2 ;  /* 0x0000700013027a25 */ /* 0x000fe200078e0002 */
[----:B------:R-:W-:Y:S02]  /*0e50*/  IADD3 R9, R0, UR7, RZ ;  /* 0x0000000700097c10 */ /* 0x000fe4000fffe0ff */
[----:B------:R-:W-:Y:S01]  /*0e60*/  SHF.R.S32.HI R17, RZ, 0x1f, R16 ;  /* 0x0000001fff117819 */ /* 0x000fe20000011410 */
[----:B------:R-:W-:Y:S01]  /*0e70*/  IMAD.IADD R3, R3, 0x1, R10 ;  /* 0x0000000103037824 */ /* 0x000fe200078e020a */
[----:B------:R-:W-:Y:S01]  /*0e80*/  MOV R8, R9 ;  /* 0x0000000900087202 */ /* 0x000fe20000000f00 */
[----:B------:R-:W-:Y:S01]  /*0e90*/  @P1 IMAD.HI.U32 R0, R9, c[0x0][0x2c8], RZ ;  /* 0x0000b20009001a27 */ /* 0x000fe200078e00ff */
[----:B------:R-:W-:Y:S01]  /*0ea0*/  UIMAD UR4, UR11, UR5, UR4 ;  /* 0x000000050b0472a4 */ /* 0x000fe2000f8e0204 */
[----:B------:R-:W-:-:S02]  /*0eb0*/  ISETP.GE.AND P3, PT, R16, c[0x0][0x198], PT ;  /* 0x0000660010007a0c */ /* 0x000fc40003f66270 */
[----:B------:R-:W-:Y:S01]  /*0ec0*/  IMAD.WIDE.U32 R6, R18, c[0x0][0x1e0], R16 ;  /* 0x0000780012067a25 */ /* 0x000fe200078e0010 */
[----:B------:R-:W-:Y:S01]  /*0ed0*/  @P0 SHF.R.U32.HI R8, RZ, c[0x0][0x2cc], R0 ;  /* 0x0000b300ff080a19 */ /* 0x000fe20000011600 */
[----:B------:R-:W-:Y:S02]  /*0ee0*/  ULDC UR5, c[0x0][0x2c4] ;  /* 0x0000b10000057ab9 */ /* 0x000fe40000000800 */
[----:B------:R-:W-:Y:S01]  /*0ef0*/  IMAD R0, R4, c[0x0][0x1e0], RZ ;  /* 0x0000780004007a24 */ /* 0x000fe200078e02ff */
[----:B------:R-:W-:Y:S01]  /*0f00*/  IADD3 R11, -R8, RZ, RZ ;  /* 0x000000ff080b7210 */ /* 0x000fe20007ffe1ff */
[----:B------:R-:W-:Y:S02]  /*0f10*/  IMAD R4, R4, c[0x0][0x208], RZ ;  /* 0x0000820004047a24 */ /* 0x000fe400078e02ff */
[C---:B------:R-:W-:Y:S02]  /*0f20*/  IMAD R12, R18.reuse, c[0x0][0x1e4], R0 ;  /* 0x00007900120c7a24 */ /* 0x040fe400078e0200 */
[----:B------:R-:W-:-:S02]  /*0f30*/  IMAD R0, R18, c[0x0][0x20c], R4 ;  /* 0x0000830012007a24 */ /* 0x000fc400078e0204 */
[----:B------:R-:W-:-:S04]  /*0f40*/  IMAD.WIDE.U32 R4, R18, c[0x0][0x208], R16 ;  /* 0x0000820012047a25 */ /* 0x000fc800078e0010 */
[----:B------:R-:W-:Y:S01]  /*0f50*/  IMAD.IADD R5, R5, 0x1, R0 ;  /* 0x0000000105057824 */ /* 0x000fe200078e0200 */
[----:B------:R-:W-:Y:S01]  /*0f60*/  SHF.R.S32.HI R0, RZ, 0x1f, R8 ;  /* 0x0000001fff007819 */ /* 0x000fe20000011408 */
[----:B------:R-:W-:Y:S01]  /*0f70*/  IMAD R11, R11, c[0x0][0x2c4], R9 ;  /* 0x0000b1000b0b7a24 */ /* 0x000fe200078e0209 */
[----:B------:R-:W-:Y:S01]  /*0f80*/  MOV R9, UR11 ;  /* 0x0000000b00097c02 */ /* 0x000fe20008000f00 */
[----:B------:R-:W-:Y:S02]  /*0f90*/  IMAD.IADD R7, R7, 0x1, R12 ;  /* 0x0000000107077824 */ /* 0x000fe400078e020c */
[----:B------:R-:W-:Y:S02]  /*0fa0*/  IMAD R0, R0, c[0x0][0x1b0], RZ ;  /* 0x00006c0000007a24 */ /* 0x000fe400078e02ff */
[----:B------:R-:W-:-:S04]  /*0fb0*/  IMAD.WIDE.U32 R2, R8, c[0x0][0x1b0], R2 ;  /* 0x00006c0008027a25 */ /* 0x000fc800078e0002 */
[----:B------:R-:W-:-:S04]  /*0fc0*/  IMAD.WIDE.U32 R6, R9, c[0x0][0x1e8], R6 ;  /* 0x00007a0009067a25 */ /* 0x000fc800078e0006 */
[----:B------:R-:W-:Y:S01]  /*0fd0*/  IMAD R8, R8, c[0x0][0x1b4], R0 ;  /* 0x00006d0008087a24 */ /* 0x000fe200078e0200 */
[----:B------:R-:W-:Y:S01]  /*0fe0*/  LOP3.LUT R0, R20, 0xfffffff0, RZ, 0xc0, !PT ;  /* 0xfffffff014007812 */ /* 0x000fe200078ec0ff */
[----:B------:R-:W-:Y:S01]  /*0ff0*/  IMAD.SHL.U32 R9, R18, 0x40, RZ ;  /* 0x0000004012097824 */ /* 0x000fe200078e00ff */
[----:B------:R-:W-:Y:S01]  /*1000*/  IADD3 R7, R7, UR9, RZ ;  /* 0x0000000907077c10 */ /* 0x000fe2000fffe0ff */
[----:B------:R-:W-:Y:S01]  /*1010*/  IMAD.IADD R3, R3, 0x1, R8 ;  /* 0x0000000103037824 */ /* 0x000fe200078e0208 */
[----:B------:R-:W-:Y:S01]  /*1020*/  IADD3 R0, -R0, R210, RZ ;  /* 0x000000d200007210 */ /* 0x000fe20007ffe1ff */
[----:B------:R-:W-:Y:S01]  /*1030*/  IMAD.U32 R10, RZ, RZ, UR11 ;  /* 0x0000000bff0a7e24 */ /* 0x000fe2000f8e00ff */
[----:B------:R-:W-:Y:S01]  /*1040*/  LOP3.LUT R8, R9, 0x1c0, RZ, 0xc0, !PT ;  /* 0x000001c009087812 */ /* 0x000fe200078ec0ff */
[----:B------:R-:W-:Y:S01]  /*1050*/  IMAD.WIDE.U32 R2, R11, c[0x0][0x1a8], R2 ;  /* 0x00006a000b027a25 */ /* 0x000fe200078e0002 */
[----:B------:R-:W-:Y:S02]  /*1060*/  SHF.R.S32.HI R9, RZ, 0x1f, R11 ;  /* 0x0000001fff097819 */ /* 0x000fe4000001140b */
[----:B------:R-:W-:Y:S01]  /*1070*/  LOP3.LUT R12, R8, 0x38, R16, 0xf8, !PT ;  /* 0x00000038080c7812 */ /* 0x000fe200078ef810 */
[----:B------:R-:W-:Y:S01]  /*1080*/  IMAD.WIDE.U32 R4, R10, c[0x0][0x210], R4 ;  /* 0x000084000a047a25 */ /* 0x000fe200078e0004 */
[----:B------:R-:W-:-:S03]  /*1090*/  SHF.R.S32.HI R10, RZ, 0x1f, R0 ;  /* 0x0000001fff0a7819 */ /* 0x000fc60000011400 */
[----:B------:R-:W-:Y:S01]  /*10a0*/  IMAD R9, R9, c[0x0][0x1a8], RZ ;  /* 0x00006a0009097a24 */ /* 0x000fe200078e02ff */
[----:B------:R-:W-:Y:S02]  /*10b0*/  LEA.HI R22, R10, R0, RZ, 0x3 ;  /* 0x000000000a167211 */ /* 0x000fe400078f18ff */
[----:B------:R-:W-:Y:S01]  /*10c0*/  SHF.R.U32.HI R10, RZ, 0x3, R8 ;  /* 0x00000003ff0a7819 */ /* 0x000fe20000011608 */
[----:B------:R-:W-:Y:S01]  /*10d0*/  IMAD R9, R11, c[0x0][0x1ac], R9 ;  /* 0x00006b000b097a24 */ /* 0x000fe200078e0209 */
[----:B------:R-:W-:Y:S02]  /*10e0*/  LOP3.LUT R8, R22, 0xfffffff8, RZ, 0xc0, !PT ;  /* 0xfffffff816087812 */ /* 0x000fe400078ec0ff */
[----:B------:R-:W-:Y:S02]  /*10f0*/  LOP3.LUT R15, R12, R10, RZ, 0x3c, !PT ;  /* 0x0000000a0c0f7212 */ /* 0x000fe400078e3cff */
[----:B------:R-:W-:Y:S01]  /*1100*/  IADD3 R10, R3, R9, RZ ;  /* 0x00000009030a7210 */ /* 0x000fe20007ffe0ff */
[----:B------:R-:W-:Y:S01]  /*1110*/  IMAD.IADD R21, R0, 0x1, -R8 ;  /* 0x0000000100157824 */ /* 0x000fe200078e0a08 */
[----:B------:R-:W-:-:S02]  /*1120*/  LEA R11, P0, R2, c[0x0][0x160], 0x1 ;  /* 0x00005800020b7a11 */ /* 0x000fc400078008ff */
[----:B------:R-:W-:Y:S01]  /*1130*/  IADD3 R5, R5, UR4, RZ ;  /* 0x0000000405057c10 */ /* 0x000fe2000fffe0ff */
[----:B------:R-:W-:Y:S01]  /*1140*/  ULDC UR4, c[0x0][0x168] ;  /* 0x00005a0000047ab9 */ /* 0x000fe20000000800 */
[----:B------:R-:W-:Y:S01]  /*1150*/  LEA.HI.X R10, R2, c[0x0][0x164], R10, 0x1, P0 ;  /* 0x00005900020a7a11 */ /* 0x000fe200000f0c0a */
[----:B------:R-:W-:Y:S01]  /*1160*/  UIMAD UR4, UR5, UR4, URZ ;  /* 0x00000004050472a4 */ /* 0x000fe2000f8e023f */
[----:B------:R-:W-:Y:S02]  /*1170*/  IADD3 R9, R18, UR7, RZ ;  /* 0x0000000712097c10 */ /* 0x000fe4000fffe0ff */
[----:B------:R-:W-:-:S03]  /*1180*/  LEA.HI R12, R209, R210, RZ, 0x6 ;  /* 0x000000d2d10c7211 */ /* 0x000fc600078f30ff */
[----:B------:R-:W-:Y:S02]  /*1190*/  ISETP.GE.AND P0, PT, R9, UR4, PT ;  /* 0x0000000409007c0c */ /* 0x000fe4000bf06270 */
[----:B------:R-:W-:Y:S02]  /*11a0*/  SHF.L.U32 R12, R12, 0x3, RZ ;  /* 0x000000030c0c7819 */ /* 0x000fe400000006ff */
[--C-:B--2---:R-:W-:Y:S01]  /*11b0*/  @P2 SHF.R.S32.HI R3, RZ, 0x1f, R13.reuse ;  /* 0x0000001fff032819 */ /* 0x104fe2000001140d */
[----:B------:R-:W-:Y:S01]  /*11c0*/  @P2 IMAD.MOV.U32 R2, RZ, RZ, R13 ;  /* 0x000000ffff022224 */ /* 0x000fe200078e000d */
[----:B------:R-:W-:Y:S01]  /*11d0*/  @!P2 MOV R3, R14 ;  /* 0x0000000e0003a202 */ /* 0x000fe20000000f00 */
[----:B------:R-:W-:Y:S01]  /*11e0*/  @!P2 IMAD.MOV.U32 R2, RZ, RZ, R19 ;  /* 0x000000ffff02a224 */ /* 0x000fe200078e0013 */
[----:B------:R-:W-:Y:S01]  /*11f0*/  R2P PR, R21, 0x6 ;  /* 0x0000000615007804 */ /* 0x000fe20000000000 */
[----:B------:R-:W-:Y:S01]  /*1200*/  IMAD.MOV.U32 R19, RZ, RZ, 0x10 ;  /* 0x00000010ff137424 */ /* 0x000fe200078e00ff */
[----:B------:R1:W2:Y:S01]  /*1210*/  SHFL.IDX PT, R13, R11, RZ, 0x181f ;  /* 0x00181fff0b0d7589 */ /* 0x0002a200000e0000 */
[----:B------:R-:W-:-:S02]  /*1220*/  IMAD R0, R3, c[0x0][0x218], RZ ;  /* 0x0000860003007a24 */ /* 0x000fc400078e02ff */
[----:B------:R-:W-:Y:S01]  /*1230*/  IMAD R8, R3, c[0x0][0x1f0], RZ ;  /* 0x00007c0003087a24 */ /* 0x000fe200078e02ff */
[----:B------:R1:W3:Y:S01]  /*1240*/  SHFL.IDX PT, R14, R10, RZ, 0x181f ;  /* 0x00181fff0a0e7589 */ /* 0x0002e200000e0000 */
[C---:B------:R-:W-:Y:S02]  /*1250*/  IMAD R0, R2.reuse, c[0x0][0x21c], R0 ;  /* 0x0000870002007a24 */ /* 0x040fe400078e0200 */
[C---:B------:R-:W-:Y:S01]  /*1260*/  IMAD.WIDE.U32 R74, R2.reuse, c[0x0][0x218], R4 ;  /* 0x00008600024a7a25 */ /* 0x040fe200078e0004 */
[----:B------:R-:W-:Y:S02]  /*1270*/  LOP3.LUT R5, R15, 0xfffffe00, R12, 0xf8, !PT ;  /* 0xfffffe000f057812 */ /* 0x000fe400078ef80c */
[----:B------:R-:W-:Y:S01]  /*1280*/  SEL R4, R23, 0xffffffe0, !P2 ;  /* 0xffffffe017047807 */ /* 0x000fe20005000000 */
[C---:B------:R-:W-:Y:S01]  /*1290*/  IMAD R8, R2.reuse, c[0x0][0x1f4], R8 ;  /* 0x00007d0002087a24 */ /* 0x040fe200078e0208 */
[----:B------:R-:W-:Y:S01]  /*12a0*/  IADD3 R29, R75, R0, RZ ;  /* 0x000000004b1d7210 */ /* 0x000fe20007ffe0ff */
[----:B------:R-:W-:Y:S01]  /*12b0*/  IMAD.WIDE.U32 R30, R2, c[0x0][0x1f0], R6 ;  /* 0x00007c00021e7a25 */ /* 0x000fe200078e0006 */
[----:B------:R-:W-:-:S03]  /*12c0*/  SEL R2, R19, 0xfffffff0, !P1 ;  /* 0xfffffff013027807 */ /* 0x000fc60004800000 */
[----:B------:R-:W-:Y:S01]  /*12d0*/  IMAD.IADD R27, R31, 0x1, R8 ;  /* 0x000000011f1b7824 */ /* 0x000fe200078e0208 */
[----:B------:R1:W-:Y:S04]  /*12e0*/  STL.64 [R1+0x38], R30 ;  /* 0x0000381e01007387 */ /* 0x0003e80000100a00 */
[----:B------:R1:W-:Y:S04]  /*12f0*/  STL.64 [R1+0x48], R74 ;  /* 0x0000484a01007387 */ /* 0x0003e80000100a00 */
[----:B------:R1:W-:Y:S04]  /*1300*/  STL [R1+0x44], R29 ;  /* 0x0000441d01007387 */ /* 0x0003e80000100800 */
[----:B------:R1:W-:Y:S01]  /*1310*/  STL [R1+0x34], R27 ;  /* 0x0000341b01007387 */ /* 0x0003e20000100800 */
[----:B------:R-:W-:Y:S05]  /*1320*/  @P0 BRA `(.L_x_448) ;  /* 0x0000005000000947 */ /* 0x000fea0003800000 */
[----:B--23--:R-:W-:Y:S01]  /*1330*/  LEA R6, P0, R16, R13, 0x1 ;  /* 0x0000000d10067211 */ /* 0x00cfe200078008ff */
[----:B------:R-:W-:-:S03]  /*1340*/  IMAD.SHL.U32 R0, R5, 0x2, RZ ;  /* 0x0000000205007824 */ /* 0x000fc600078e00ff */
[----:B------:R-:W-:-:S05]  /*1350*/  LEA.HI.X R7, R16, R14, R17, 0x1, P0 ;  /* 0x0000000e10077211 */ /* 0x000fca00000f0c11 */
[----:B------:R-:W-:Y:S01]  /*1360*/  @!PT LDS RZ, [RZ] ;  /* 0x00000000fffff984 */ /* 0x000fe20000000800 */
[----:B------:R2:W-:Y:S04]  /*1370*/  LDGSTS.E.BYPASS.LTC128B.128 [R0+0x6100], [R6.64], !P3 ;  /* 0x0610000006007fae */ /* 0x0005e8000d901d4c */
.L_x_448:
[----:B--23--:R-:W-:Y:S05]  /*1380*/  BSYNC B0 ;  /* 0x0000000000007941 */ /* 0x00cfea0003800000 */
.L_x_447:
[----:B------:R-:W-:Y:S01]  /*1390*/  IADD3 R0, R9, 0x10, RZ ;  /* 0x0000001009007810 */ /* 0x000fe20007ffe0ff */
[----:B------:R2:W3:Y:S01]  /*13a0*/  SHFL.IDX PT, R3, R10, 0x1, 0x181f ;  /* 0x00381f000a037f89 */ /* 0x0004e200000e0000 */
[----:B------:R-:W-:Y:S02]  /*13b0*/  BSSY B0, `(.L_x_449) ;  /* 0x0000009000007945 */ /* 0x000fe40003800000 */
[----:B------:R-:W-:Y:S01]  /*13c0*/  ISETP.GE.AND P0, PT, R0, UR4, PT ;  /* 0x0000000400007c0c */ /* 0x000fe2000bf06270 */
[----:B------:R2:W4:-:S12]  /*13d0*/  SHFL.IDX PT, R6, R11, 0x1, 0x181f ;  /* 0x00381f000b067f89 */ /* 0x00051800000e0000 */
[----:B------:R-:W-:Y:S05]  /*13e0*/  @P0 BRA `(.L_x_450) ;  /* 0x0000005000000947 */ /* 0x000fea0003800000 */
[----:B----4-:R-:W-:Y:S01]  /*13f0*/  LEA R6, P0, R16, R6, 0x1 ;  /* 0x0000000610067211 */ /* 0x010fe200078008ff */
[----:B------:R-:W-:-:S03]  /*1400*/  IMAD.SHL.U32 R0, R5, 0x2, RZ ;  /* 0x0000000205007824 */ /* 0x000fc600078e00ff */
[----:B---3--:R-:W-:-:S05]  /*1410*/  LEA.HI.X R7, R16, R3, R17, 0x1, P0 ;  /* 0x0000000310077211 */ /* 0x008fca00000f0c11 */
[----:B------:R-:W-:Y:S01]  /*1420*/  @!PT LDS RZ, [RZ] ;  /* 0x00000000fffff984 */ /* 0x000fe20000000800 */
[----:B------:R3:W-:Y:S04]  /*1430*/  LDGSTS.E.BYPASS.LTC128B.128 [R0+0x6900], [R6.64], !P3 ;  /* 0x0690000006007fae */ /* 0x0007e8000d901d4c */
.L_x_450:
[----:B------:R-:W-:Y:S05]  /*1440*/  BSYNC B0 ;  /* 0x0000000000007941 */ /* 0x000fea0003800000 */
.L_x_449:
[----:B---3--:R-:W-:Y:S01]  /*1450*/  IADD3 R0, R9, 0x20, RZ ;  /* 0x0000002009007810 */ /* 0x008fe20007ffe0ff */
[----:B------:R3:W1:Y:S01]  /*1460*/  SHFL.IDX PT, R3, R10, 0x2, 0x181f ;  /* 0x00581f000a037f89 */ /* 0x00066200000e0000 */
[----:B------:R-:W-:Y:S02]  /*1470*/  BSSY B0, `(.L_x_451) ;  /* 0x0000009000007945 */ /* 0x000fe40003800000 */
[----:B------:R-:W-:Y:S01]  /*1480*/  ISETP.GE.AND P0, PT, R0, UR4, PT ;  /* 0x0000000400007c0c */ /* 0x000fe2000bf06270 */
[----:B----4-:R3:W4:-:S12]  /*1490*/  SHFL.IDX PT, R6, R11, 0x2, 0x181f ;  /* 0x00581f000b067f89 */ /* 0x01071800000e0000 */
[----:B------:R-:W-:Y:S05]  /*14a0*/  @P0 BRA `(.L_x_452) ;  /* 0x0000005000000947 */ /* 0x000fea0003800000 */
[----:B----4-:R-:W-:Y:S01]  /*14b0*/  LEA R6, P0, R16, R6, 0x1 ;  /* 0x0000000610067211 */ /* 0x010fe200078008ff */
[----:B------:R-:W-:-:S03]  /*14c0*/  IMAD.SHL.U32 R0, R5, 0x2, RZ ;  /* 0x0000000205007824 */ /* 0x000fc600078e00ff */
[----:B-1----:R-:W-:-:S05]  /*14d0*/  LEA.HI.X R7, R16, R3, R17, 0x1, P0 ;  /* 0x0000000310077211 */ /* 0x002fca00000f0c11 */
[----:B------:R-:W-:Y:S01]  /*14e0*/  @!PT LDS RZ, [RZ] ;  /* 0x00000000fffff984 */ /* 0x000fe20000000800 */
[----:B------:R1:W-:Y:S04]  /*14f0*/  LDGSTS.E.BYPASS.LTC128B.128 [R0+0x7100], [R6.64], !P3 ;  /* 0x0710000006007fae */ /* 0x0003e8000d901d4c */
.L_x_452:
[----:B------:R-:W-:Y:S05]  /*1500*/  BSYNC B0 ;  /* 0x0000000000007941 */ /* 0x000fea0003800000 */
.L_x_451:
[----:B-1----:R-:W-:Y:S01]  /*1510*/  IADD3 R0, R9, 0x30, RZ ;  /* 0x0000003009007810 */ /* 0x002fe20007ffe0ff */
[----:B------:R1:W2:Y:S01]  /*1520*/  SHFL.IDX PT, R3, R10, 0x3, 0x181f ;  /* 0x00781f000a037f89 */ /* 0x0002a200000e0000 */
[----:B------:R-:W-:Y:S02]  /*1530*/  BSSY B0, `(.L_x_453) ;  /* 0x0000009000007945 */ /* 0x000fe40003800000 */
[----:B------:R-:W-:Y:S01]  /*1540*/  ISETP.GE.AND P0, PT, R0, UR4, PT ;  /* 0x0000000400007c0c */ /* 0x000fe2000bf06270 */
[----:B----4-:R1:W4:-:S12]  /*1550*/  SHFL.IDX PT, R6, R11, 0x3, 0x181f ;  /* 0x00781f000b067f89 */ /* 0x01031800000e0000 */
[----:B------:R-:W-:Y:S05]  /*1560*/  @P0 BRA `(.L_x_454) ;  /* 0x0000005000000947 */ /* 0x000fea0003800000 */
[----:B----4-:R-:W-:Y:S01]  /*1570*/  LEA R6, P0, R16, R6, 0x1 ;  /* 0x0000000610067211 */ /* 0x010fe200078008ff */
[----:B------:R-:W-:-:S03]  /*1580*/  IMAD.SHL.U32 R0, R5, 0x2, RZ ;  /* 0x0000000205007824 */ /* 0x000fc600078e00ff */
[----:B--2---:R-:W-:-:S05]  /*1590*/  LEA.HI.X R7, R16, R3, R17, 0x1, P0 ;  /* 0x0000000310077211 */ /* 0x004fca00000f0c11 */
[----:B------:R-:W-:Y:S01]  /*15a0*/  @!PT LDS RZ, [RZ] ;  /* 0x00000000fffff984 */ /* 0x000fe20000000800 */
[----:B------:R2:W-:Y:S04]  /*15b0*/  LDGSTS.E.BYPASS.LTC128B.128 [R0+0x7900], [R6.64], !P3 ;  /* 0x0790000006007fae */ /* 0x0005e8000d901d4c */
.L_x_454:
[----:B------:R-:W-:Y:S05]  /*15c0*/  BSYNC B0 ;  /* 0x0000000000007941 */ /* 0x000fea0003800000 */
.L_x_453:
[----:B--2---:R-:W-:Y:S01]  /*15d0*/  IADD3 R0, R9, 0x40, RZ ;  /* 0x0000004009007810 */ /* 0x004fe20007ffe0ff */
        /* <DEDUP_REMOVED lines=10> */
.L_x_456:
[----:B------:R-:W-:Y:S05]  /*1680*/  BSYNC B0 ;  /* 0x0000000000007941 */ /* 0x000fea0003800000 */
.L_x_455:
        /* <DEDUP_REMOVED lines=11> */
.L_x_458:
[----:B------:R-:W-:Y:S05]  /*1740*/  BSYNC B0 ;  /* 0x0000000000007941 */ /* 0x000fea0003800000 */
.L_x_457:
        /* <DEDUP_REMOVED lines=11> */
.L_x_460:
[----:B------:R-:W-:Y:S05]  /*1800*/  BSYNC B0 ;  /* 0x0000000000007941 */ /* 0x000fea0003800000 */
.L_x_459:
[----:B-1--4-:R-:W1:Y:S01]  /*1810*/  SHFL.IDX PT, R6, R11, 0x7, 0x181f ;  /* 0x00f81f000b067f89 */ /* 0x012e6200000e0000 */
[----:B------:R-:W-:Y:S01]  /*1820*/  IADD3 R0, R9, 0x70, RZ ;  /* 0x0000007009007810 */ /* 0x000fe20007ffe0ff */
[----:B------:R-:W-:Y:S01]  /*1830*/  IMAD.SHL.U32 R227, R5, 0x2, RZ ;  /* 0x0000000205e37824 */ /* 0x000fe200078e00ff */
[C---:B------:R-:W-:Y:S01]  /*1840*/  IADD3 R204, R225.reuse, -0x1, RZ ;  /* 0xffffffffe1cc7810 */ /* 0x040fe20007ffe0ff */
[----:B------:R-:W4:Y:S01]  /*1850*/  SHFL.IDX PT, R3, R10, 0x7, 0x181f ;  /* 0x00f81f000a037f89 */ /* 0x000f2200000e0000 */
[----:B------:R-:W-:Y:S01]  /*1860*/  ISETP.GE.AND P0, PT, R0, UR4, PT ;  /* 0x0000000400007c0c */ /* 0x000fe2000bf06270 */
[----:B------:R-:W-:Y:S01]  /*1870*/  IMAD.MOV.U32 R0, RZ, RZ, 0x60 ;  /* 0x00000060ff007424 */ /* 0x000fe200078e00ff */
[----:B------:R-:W-:Y:S01]  /*1880*/  ISETP.GE.AND P6, PT, R16, c[0x0][0x1d4], PT ;  /* 0x0000750010007a0c */ /* 0x000fe20003fc6270 */
[----:B------:R-:W-:Y:S01]  /*1890*/  IMAD.MOV.U32 R230, RZ, RZ, R26 ;  /* 0x000000ffffe67224 */ /* 0x000fe200078e001a */
[----:B------:R-:W-:Y:S01]  /*18a0*/  SHF.R.S32.HI R26, RZ, 0x1f, R204 ;  /* 0x0000001fff1a7819 */ /* 0x000fe200000114cc */
[----:B------:R-:W-:Y:S01]  /*18b0*/  IMAD R24, R225, -0x60, R0 ;  /* 0xffffffa0e1187824 */ /* 0x000fe200078e0200 */
[----:B------:R-:W-:Y:S01]  /*18c0*/  LEA.HI R206, R209, R210, RZ, 0x5 ;  /* 0x000000d2d1ce7211 */ /* 0x000fe200078f28ff */
[C---:B------:R-:W-:Y:S01]  /*18d0*/  IMAD R8, R0.reuse, c[0x0][0x1e4], RZ ;  /* 0x0000790000087a24 */ /* 0x040fe200078e02ff */
[----:B------:R-:W-:Y:S01]  /*18e0*/  ULDC.64 UR4, c[0x0][0x208] ;  /* 0x0000820000047ab9 */ /* 0x000fe20000000a00 */
[----:B------:R-:W-:Y:S01]  /*18f0*/  IMAD.WIDE.U32 R228, R0, c[0x0][0x1e0], RZ ;  /* 0x0000780000e47a25 */ /* 0x000fe200078e00ff */
[----:B------:R-:W-:Y:S01]  /*1900*/  IADD3 R19, R24, c[0x0][0x1d0], -R18 ;  /* 0x0000740018137a10 */ /* 0x000fe20007ffe812 */
[----:B------:R-:W-:Y:S01]  /*1910*/  USHF.L.U32 UR9, UR4, 0x5, URZ ;  /* 0x0000000504097899 */ /* 0x000fe2000800063f */
[----:B------:R-:W-:Y:S01]  /*1920*/  SHF.R.S32.HI R205, RZ, 0x5, R206 ;  /* 0x00000005ffcd7819 */ /* 0x000fe200000114ce */
[----:B------:R-:W-:Y:S01]  /*1930*/  IMAD.IADD R207, R229, 0x1, R8 ;  /* 0x00000001e5cf7824 */ /* 0x000fe200078e0208 */
[----:B------:R-:W-:Y:S01]  /*1940*/  ISETP.GE.AND P4, PT, R19, 0x11, PT ;  /* 0x000000111300780c */ /* 0x000fe20003f86270 */
[----:B------:R-:W-:Y:S01]  /*1950*/  IMAD.MOV.U32 R231, RZ, RZ, R27 ;  /* 0x000000ffffe77224 */ /* 0x000fe200078e001b */
[----:B------:R-:W-:Y:S01]  /*1960*/  UMOV UR8, 0x5 ;  /* 0x0000000500087882 */ /* 0x000fe20000000000 */
[----:B------:R-:W-:Y:S01]  /*1970*/  IMAD R0, R207, R204, RZ ;  /* 0x000000cccf007224 */ /* 0x000fe200078e02ff */
[----:B------:R-:W-:Y:S01]  /*1980*/  USHF.L.U64.HI UR8, UR4, UR8, UR5 ;  /* 0x0000000804087299 */ /* 0x000fe20008010205 */
[----:B-1----:R-:W-:Y:S01]  /*1990*/  @!P0 LEA R6, P1, R16, R6, 0x1 ;  /* 0x0000000610068211 */ /* 0x002fe200078208ff */
[----:B------:R-:W-:-:S02]  /*19a0*/  IMAD.MOV.U32 R211, RZ, RZ, c[0x0][0x1e0] ;  /* 0x00007800ffd37624 */ /* 0x000fc400078e00ff */
[----:B------:R-:W-:Y:S01]  /*19b0*/  IMAD.MOV.U32 R230, RZ, RZ, R30 ;  /* 0x000000ffffe67224 */ /* 0x000fe200078e001e */
[----:B----4-:R-:W-:Y:S01]  /*19c0*/  @!P0 LEA.HI.X R7, R16, R3, R17, 0x1, P1 ;  /* 0x0000000310078211 */ /* 0x010fe200008f0c11 */
[----:B------:R-:W-:Y:S01]  /*19d0*/  IMAD R0, R26, R228, R0 ;  /* 0x000000e41a007224 */ /* 0x000fe200078e0200 */
[----:B------:R-:W-:Y:S01]  /*19e0*/  SHF.R.S32.HI R17, RZ, 0x4, R20 ;  /* 0x00000004ff117819 */ /* 0x000fe20000011414 */
[----:B------:R-:W-:Y:S01]  /*19f0*/  IMAD.WIDE.U32 R8, R211, 0x20, RZ ;  /* 0x00000020d3087825 */ /* 0x000fe200078e00ff */
[----:B------:R-:W-:Y:S02]  /*1a00*/  STL.64 [R1+0x30], R230 ;  /* 0x000030e601007387 */ /* 0x000fe40000100a00 */
[----:B------:R-:W-:Y:S01]  /*1a10*/  LEA.HI R20, R20, R17, RZ, 0x1 ;  /* 0x0000001114147211 */ /* 0x000fe200078f08ff */
[----:B------:R-:W-:Y:S01]  /*1a20*/  IMAD.MOV.U32 R212, RZ, RZ, c[0x0][0x1e4] ;  /* 0x00007900ffd47624 */ /* 0x000fe200078e00ff */
[----:B------:R-:W-:Y:S01]  /*1a30*/  @!PT LDS RZ, [RZ] ;  /* 0x00000000fffff984 */ /* 0x000fe20000000800 */
[----:B------:R1:W-:Y:S01]  /*1a40*/  @!P0 LDGSTS.E.BYPASS.LTC128B.128 [R227+0x9900], [R6.64], !P3 ;  /* 0x0990000006e38fae */ /* 0x0003e2000d901d4c */
[C---:B------:R-:W-:Y:S01]  /*1a50*/  ISETP.GE.AND P3, PT, R19.reuse, 0x21, PT ;  /* 0x000000211300780c */ /* 0x040fe20003f66270 */
[----:B------:R-:W-:Y:S01]  /*1a60*/  IMAD.MOV.U32 R72, RZ, RZ, R28 ;  /* 0x000000ffff487224 */ /* 0x000fe200078e001c */
[----:B------:R-:W-:Y:S01]  /*1a70*/  ISETP.GE.AND P0, PT, R19, 0x1, PT ;  /* 0x000000011300780c */ /* 0x000fe20003f06270 */
[----:B------:R-:W0:Y:S01]  /*1a80*/  LDGDEPBAR ;  /* 0x00000000000079af */ /* 0x000e220000000000 */
[----:B--23--:R-:W-:-:S02]  /*1a90*/  IMAD.SHL.U32 R11, R212, 0x20, RZ ;  /* 0x00000020d40b7824 */ /* 0x00cfc400078e00ff */
[----:B------:R-:W-:Y:S02]  /*1aa0*/  IMAD.MOV.U32 R73, RZ, RZ, R29 ;  /* 0x000000ffff497224 */ /* 0x000fe400078e001d */
[----:B------:R-:W-:-:S05]  /*1ab0*/  IMAD.MOV.U32 R72, RZ, RZ, R74 ;  /* 0x000000ffff487224 */ /* 0x000fca00078e004a */
[----:B------:R-:W-:Y:S01]  /*1ac0*/  STL.64 [R1+0x40], R72 ;  /* 0x0000404801007387 */ /* 0x000fe20000100a00 */
[----:B-1----:R-:W-:-:S04]  /*1ad0*/  IMAD.WIDE.U32 R6, R204, R228, R230 ;  /* 0x000000e4cc067225 */ /* 0x002fc800078e00e6 */
[----:B------:R-:W-:Y:S01]  /*1ae0*/  IMAD.IADD R7, R7, 0x1, R0 ;  /* 0x0000000107077824 */ /* 0x000fe200078e0200 */
[----:B------:R-:W-:Y:S01]  /*1af0*/  BAR.SYNC.DEFER_BLOCKING 0x0 ;  /* 0x0000000000007b1d */ /* 0x000fe20000010000 */
[C---:B------:R-:W-:Y:S02]  /*1b00*/  @P3 IADD3 R0, P1, R6.reuse, R8, RZ ;  /* 0x0000000806003210 */ /* 0x040fe40007f3e0ff */
[----:B------:R-:W-:Y:S02]  /*1b10*/  @P0 LEA R8, P5, R6, c[0x0][0x1c8], 0x1 ;  /* 0x0000720006080a11 */ /* 0x000fe400078a08ff */
[----:B------:R-:W-:-:S04]  /*1b20*/  @P4 LEA R3, P2, R211, R6, 0x4 ;  /* 0x00000006d3034211 */ /* 0x000fc800078420ff */
[----:B------:R-:W-:-:S07]  /*1b30*/  @P4 LEA.HI.X R10, R211, R7, R212, 0x4, P2 ;  /* 0x00000007d30a4211 */ /* 0x000fce00010f24d4 */
[----:B------:R-:W-:Y:S02]  /*1b40*/  P2R R5, PR, RZ, 0x20 ;  /* 0x00000020ff057803 */ /* 0x000fe40000000000 */
[----:B------:R-:W-:Y:S02]  /*1b50*/  @P4 LEA R12, P5, R3, c[0x0][0x1c8], 0x1 ;  /* 0x00007200030c4a11 */ /* 0x000fe400078a08ff */
[----:B------:R-:W-:Y:S02]  /*1b60*/  ISETP.NE.AND P2, PT, R5, RZ, PT ;  /* 0x000000ff0500720c */ /* 0x000fe40003f45270 */
[----:B------:R-:W-:Y:S02]  /*1b70*/  @P3 IADD3.X R5, R7, R9, R11, P1, !PT ;  /* 0x0000000907053210 */ /* 0x000fe40000ffe40b */
[----:B------:R-:W-:Y:S02]  /*1b80*/  ISETP.GE.AND P1, PT, R19, 0x41, PT ;  /* 0x000000411300780c */ /* 0x000fe40003f26270 */
[----:B------:R-:W-:-:S02]  /*1b90*/  @P0 LEA.HI.X R9, R6, c[0x0][0x1cc], R7, 0x1, P2 ;  /* 0x0000730006090a11 */ /* 0x000fc400010f0c07 */
[----:B------:R-:W-:Y:S02]  /*1ba0*/  ISETP.GE.AND P2, PT, R19, 0x31, PT ;  /* 0x000000311300780c */ /* 0x000fe40003f46270 */
[----:B------:R-:W-:Y:S01]  /*1bb0*/  @P4 LEA.HI.X R13, R3, c[0x0][0x1cc], R10, 0x1, P5 ;  /* 0x00007300030d4a11 */ /* 0x000fe200028f0c0a */
[----:B------:R-:W-:Y:S01]  /*1bc0*/  @!PT LDS RZ, [RZ] ;  /* 0x00000000fffff984 */ /* 0x000fe20000000800 */
[----:B------:R-:W-:Y:S01]  /*1bd0*/  @!PT LDS RZ, [RZ] ;  /* 0x00000000fffff984 */ /* 0x000fe20000000800 */
[----:B------:R-:W-:Y:S01]  /*1be0*/  @!PT LDS RZ, [RZ] ;  /* 0x00000000fffff984 */ /* 0x000fe20000000800 */
[----:B------:R1:W-:Y:S01]  /*1bf0*/  @P0 LDGSTS.E.BYPASS.LTC128B.128 [R227+0x3100], [R8.64], !P6 ;  /* 0x0310000008e30fae */ /* 0x0003e2000f101d4c */
[C---:B------:R-:W-:Y:S02]  /*1c00*/  @P3 LEA R14, P5, R0.reuse, c[0x0][0x1c8], 0x1 ;  /* 0x00007200000e3a11 */ /* 0x040fe400078a08ff */
[----:B------:R-:W-:Y:S01]  /*1c10*/  ISETP.GE.AND P0, PT, R19, 0x51, PT ;  /* 0x000000511300780c */ /* 0x000fe20003f06270 */
[----:B------:R2:W-:Y:S01]  /*1c20*/  @P4 LDGSTS.E.BYPASS.LTC128B.128 [R227+0x3900], [R12.64], !P6 ;  /* 0x039000000ce34fae */ /* 0x0005e2000f101d4c */
[----:B------:R-:W-:Y:S02]  /*1c30*/  @P3 LEA.HI.X R15, R0, c[0x0][0x1cc], R5, 0x1, P5 ;  /* 0x00007300000f3a11 */ /* 0x000fe400028f0c05 */
[----:B------:R-:W-:-:S03]  /*1c40*/  @P1 LEA R0, P5, R211, R6, 0x6 ;  /* 0x00000006d3001211 */ /* 0x000fc600078a30ff */
[----:B------:R-:W-:Y:S01]  /*1c50*/  @P2 IMAD R3, R212, 0x30, RZ ;  /* 0x00000030d4032824 */ /* 0x000fe200078e02ff */
[----:B------:R3:W-:Y:S01]  /*1c60*/  @P3 LDGSTS.E.BYPASS.LTC128B.128 [R227+0x4100], [R14.64], !P6 ;  /* 0x041000000ee33fae */ /* 0x0007e2000f101d4c */
[----:B------:R-:W-:-:S04]  /*1c70*/  @P2 IMAD.WIDE.U32 R10, R211, 0x30, R6 ;  /* 0x00000030d30a2825 */ /* 0x000fc800078e0006 */
[----:B------:R-:W-:Y:S02]  /*1c80*/  @P2 IMAD.IADD R3, R11, 0x1, R3 ;  /* 0x000000010b032824 */ /* 0x000fe400078e0203 */
[----:B------:R-:W-:Y:S02]  /*1c90*/  @P0 IMAD R11, R212, 0x50, RZ ;  /* 0x00000050d40b0824 */ /* 0x000fe400078e02ff */
[----:B------:R-:W-:Y:S01]  /*1ca0*/  P2R R5, PR, RZ, 0x20 ;  /* 0x00000020ff057803 */ /* 0x000fe20000000000 */
[----:B-1----:R-:W-:Y:S02]  /*1cb0*/  @P0 IMAD.MOV.U32 R8, RZ, RZ, R6 ;  /* 0x000000ffff080224 */ /* 0x002fe400078e0006 */
[----:B------:R-:W-:Y:S01]  /*1cc0*/  @P0 IMAD.MOV.U32 R9, RZ, RZ, R7 ;  /* 0x000000ffff090224 */ /* 0x000fe200078e0007 */
[----:B--2---:R-:W-:-:S03]  /*1cd0*/  @P2 LEA R12, P4, R10, c[0x0][0x1c8], 0x1 ;  /* 0x000072000a0c2a11 */ /* 0x004fc600078808ff */
[----:B------:R-:W-:Y:S01]  /*1ce0*/  @P0 IMAD.WIDE.U32 R8, R211, 0x50, R8 ;  /* 0x00000050d3080825 */ /* 0x000fe200078e0008 */
[----:B------:R-:W-:Y:S02]  /*1cf0*/  @P2 LEA.HI.X R13, R10, c[0x0][0x1cc], R3, 0x1, P4 ;  /* 0x000073000a0d2a11 */ /* 0x000fe400020f0c03 */
[----:B------:R-:W-:Y:S01]  /*1d00*/  ISETP.NE.AND P4, PT, R5, RZ, PT ;  /* 0x000000ff0500720c */ /* 0x000fe20003f85270 */
[----:B------:R-:W-:Y:S01]  /*1d10*/  @P0 IMAD.IADD R3, R9, 0x1, R11 ;  /* 0x0000000109030824 */ /* 0x000fe200078e020b */
[----:B------:R-:W-:Y:S01]  /*1d20*/  @P1 LEA R10, P5, R0, c[0x0][0x1c8], 0x1 ;  /* 0x00007200000a1a11 */ /* 0x000fe200078a08ff */
[----:B------:R3:W-:Y:S01]  /*1d30*/  @P2 LDGSTS.E.BYPASS.LTC128B.128 [R227+0x4900], [R12.64], !P6 ;  /* 0x049000000ce32fae */ /* 0x0007e2000f101d4c */
[----:B------:R-:W-:Y:S02]  /*1d40*/  @P1 LEA.HI.X R7, R211, R7, R212, 0x6, P4 ;  /* 0x00000007d3071211 */ /* 0x000fe400020f34d4 */
[----:B------:R-:W-:Y:S02]  /*1d50*/  @P0 LEA R6, P4, R8, c[0x0][0x1c8], 0x1 ;  /* 0x0000720008060a11 */ /* 0x000fe400078808ff */
[----:B------:R-:W-:Y:S01]  /*1d60*/  @P1 LEA.HI.X R11, R0, c[0x0][0x1cc], R7, 0x1, P5 ;  /* 0x00007300000b1a11 */ /* 0x000fe200028f0c07 */
[----:B------:R-:W-:Y:S01]  /*1d70*/  IMAD.SHL.U32 R0, R25, 0x40, RZ ;  /* 0x0000004019007824 */ /* 0x000fe200078e00ff */
[----:B------:R-:W-:Y:S01]  /*1d80*/  @P0 LEA.HI.X R7, R8, c[0x0][0x1cc], R3, 0x1, P4 ;  /* 0x0000730008070a11 */ /* 0x000fe200020f0c03 */
[----:B------:R-:W-:Y:S01]  /*1d90*/  IMAD.SHL.U32 R3, R21, 0x40, RZ ;  /* 0x0000004015037824 */ /* 0x000fe200078e00ff */
[----:B------:R-:W-:Y:S01]  /*1da0*/  LOP3.LUT R5, R20, 0xfffffffe, RZ, 0xc0, !PT ;  /* 0xfffffffe14057812 */ /* 0x000fe200078ec0ff */
[----:B------:R1:W-:Y:S01]  /*1db0*/  @P1 LDGSTS.E.BYPASS.LTC128B.128 [R227+0x5100], [R10.64], !P6 ;  /* 0x051000000ae31fae */ /* 0x0003e2000f101d4c */
[----:B------:R-:W-:-:S02]  /*1dc0*/  LOP3.LUT R0, R0, 0x1c0, RZ, 0xc0, !PT ;  /* 0x000001c000007812 */ /* 0x000fc400078ec0ff */
[----:B------:R-:W-:Y:S01]  /*1dd0*/  LOP3.LUT R3, R3, 0x1c0, RZ, 0xc0, !PT ;  /* 0x000001c003037812 */ /* 0x000fe200078ec0ff */
[----:B------:R2:W-:Y:S01]  /*1de0*/  @P0 LDGSTS.E.BYPASS.LTC128B.128 [R227+0x5900], [R6.64], !P6 ;  /* 0x0590000006e30fae */ /* 0x0005e2000f101d4c */
[----:B------:R-:W-:Y:S01]  /*1df0*/  IMAD.IADD R9, R17, 0x1, -R5 ;  /* 0x0000000111097824 */ /* 0x000fe200078e0a05 */
[----:B------:R-:W-:Y:S01]  /*1e00*/  LOP3.LUT P0, RZ, R25, 0x2, RZ, 0xc0, !PT ;  /* 0x0000000219ff7812 */ /* 0x000fe2000780c0ff */
[----:B------:R-:W-:Y:S01]  /*1e10*/  IMAD.SHL.U32 R5, R22, 0x40, RZ ;  /* 0x0000004016057824 */ /* 0x000fe200078e00ff */
[----:B------:R-:W0:Y:S01]  /*1e20*/  LDGDEPBAR ;  /* 0x00000000000079af */ /* 0x000e220000000000 */
[----:B------:R-:W-:-:S03]  /*1e30*/  ISETP.GE.AND P1, PT, R16, c[0x0][0x1d4], PT ;  /* 0x0000750010007a0c */ /* 0x000fc60003f26270 */
[----:B------:R-:W-:Y:S02]  /*1e40*/  LOP3.LUT R27, R5, 0xfffffe00, RZ, 0xc0, !PT ;  /* 0xfffffe00051b7812 */ /* 0x000fe400078ec0ff */
[C---:B------:R-:W-:Y:S02]  /*1e50*/  ISETP.LT.OR P3, PT, R19.reuse, 0x1, P1 ;  /* 0x000000011300780c */ /* 0x040fe40000f61670 */
[C---:B------:R-:W-:Y:S02]  /*1e60*/  ISETP.LT.OR P5, PT, R19.reuse, 0x11, P1 ;  /* 0x000000111300780c */ /* 0x040fe40000fa1670 */
[----:B------:R-:W-:Y:S01]  /*1e70*/  ISETP.LT.OR P4, PT, R19, 0x21, P1 ;  /* 0x000000211300780c */ /* 0x000fe20000f81670 */
[----:B--2---:R-:W-:Y:S01]  /*1e80*/  IMAD.SHL.U32 R7, R18, 0x8, RZ ;  /* 0x0000000812077824 */ /* 0x004fe200078e00ff */
[----:B------:R-:W-:-:S04]  /*1e90*/  DEPBAR.LE SB0, 0x1 ;  /* 0x000080400000791a */ /* 0x000fc80000000000 */
[----:B------:R-:W-:-:S04]  /*1ea0*/  DEPBAR.LE SB0, 0x0 ;  /* 0x000080000000791a */ /* 0x000fc80000000000 */
[----:B------:R-:W-:Y:S01]  /*1eb0*/  IMAD.SHL.U32 R6, R9, 0x8, RZ ;  /* 0x0000000809067824 */ /* 0x000fe200078e00ff */
[----:B------:R-:W-:Y:S02]  /*1ec0*/  LOP3.LUT R7, R0, 0x8, R7, 0xf8, !PT ;  /* 0x0000000800077812 */ /* 0x000fe400078ef807 */
[----:B------:R-:W-:Y:S02]  /*1ed0*/  SHF.R.U32.HI R0, RZ, 0x3, R0 ;  /* 0x00000003ff007819 */ /* 0x000fe40000011600 */
[----:B------:R-:W-:Y:S02]  /*1ee0*/  LOP3.LUT R5, R3, 0x8, R6, 0xf8, !PT ;  /* 0x0000000803057812 */ /* 0x000fe400078ef806 */
[----:B------:R-:W-:Y:S02]  /*1ef0*/  SHF.R.U32.HI R3, RZ, 0x3, R3 ;  /* 0x00000003ff037819 */ /* 0x000fe40000011603 */
[----:B------:R-:W-:Y:S01]  /*1f00*/  LOP3.LUT R0, R7, R0, RZ, 0x3c, !PT ;  /* 0x0000000007007212 */ /* 0x000fe200078e3cff */
[----:B------:R-:W-:Y:S01]  /*1f10*/  IMAD.WIDE.U32 R6, R204, c[0x0][0x208], RZ ;  /* 0x00008200cc067a25 */ /* 0x000fe200078e00ff */
[----:B------:R-:W-:-:S03]  /*1f20*/  LOP3.LUT R5, R5, R3, RZ, 0x3c, !PT ;  /* 0x0000000305057212 */ /* 0x000fc600078e3cff */
[----:B------:R-:W-:Y:S02]  /*1f30*/  IMAD R3, R205, 0x400, R27 ;  /* 0x00000400cd037824 */ /* 0x000fe400078e021b */
[----:B------:R-:W-:Y:S02]  /*1f40*/  IMAD R0, R9, 0x200, R0 ;  /* 0x0000020009007824 */ /* 0x000fe400078e0200 */
[----:B------:R-:W-:Y:S02]  /*1f50*/  IMAD.IADD R3, R5, 0x1, R3 ;  /* 0x0000000105037824 */ /* 0x000fe400078e0203 */
[----:B------:R-:W-:Y:S01]  /*1f60*/  IMAD.SHL.U32 R208, R0, 0x2, RZ ;  /* 0x0000000200d07824 */ /* 0x000fe200078e00ff */
[----:B------:R-:W-:Y:S01]  /*1f70*/  BAR.SYNC.DEFER_BLOCKING 0x0 ;  /* 0x0000000000007b1d */ /* 0x000fe20000010000 */
[----:B------:R-:W-:-:S03]  /*1f80*/  IMAD.SHL.U32 R215, R3, 0x2, RZ ;  /* 0x0000000203d77824 */ /* 0x000fc600078e00ff */
[----:B------:R-:W-:Y:S01]  /*1f90*/  IADD3 R0, R208, 0x3100, RZ ;  /* 0x00003100d0007810 */ /* 0x000fe20007ffe0ff */
[--C-:B------:R-:W-:Y:S01]  /*1fa0*/  IMAD R218, R2, 0x2, R215.reuse ;  /* 0x0000000202da7824 */ /* 0x100fe200078e02d7 */
[----:B------:R-:W-:Y:S01]  /*1fb0*/  IADD3 R219, R208, 0x3120, RZ ;  /* 0x00003120d0db7810 */ /* 0x000fe20007ffe0ff */
[----:B------:R-:W-:Y:S01]  /*1fc0*/  IMAD R216, R4, 0x2, R215 ;  /* 0x0000000204d87824 */ /* 0x000fe200078e02d7 */
[----:B------:R-:W-:Y:S01]  /*1fd0*/  @P0 IADD3 R219, R0, -0x20, RZ ;  /* 0xffffffe000db0810 */ /* 0x000fe20007ffe0ff */
[----:B------:R-:W-:Y:S02]  /*1fe0*/  IMAD R0, R26, c[0x0][0x208], RZ ;  /* 0x000082001a007a24 */ /* 0x000fe400078e02ff */
[----:B------:R-:W-:Y:S01]  /*1ff0*/  IMAD R217, R2, 0x2, R216 ;  /* 0x0000000202d97824 */ /* 0x000fe200078e02d8 */
[C---:B------:R-:W-:Y:S01]  /*2000*/  IADD3 R224, R219.reuse, 0x800, RZ ;  /* 0x00000800dbe07810 */ /* 0x040fe20007ffe0ff */
[----:B------:R-:W-:Y:S01]  /*2010*/  IMAD R0, R204, c[0x0][0x20c], R0 ;  /* 0x00008300cc007a24 */ /* 0x000fe200078e0200 */
[----:B------:R-:W-:-:S02]  /*2020*/  IADD3 R223, R219, 0x1000, RZ ;  /* 0x00001000dbdf7810 */ /* 0x000fc40007ffe0ff */
[----:B------:R-:W-:Y:S01]  /*2030*/  IADD3 R222, R219, 0x1800, RZ ;  /* 0x00001800dbde7810 */ /* 0x000fe20007ffe0ff */
[----:B------:R-:W-:Y:S01]  /*2040*/  IMAD.IADD R0, R7, 0x1, R0 ;  /* 0x0000000107007824 */ /* 0x000fe200078e0200 */
[----:B------:R-:W-:-:S03]  /*2050*/  IADD3 R221, R219, 0x2000, RZ ;  /* 0x00002000dbdd7810 */ /* 0x000fc60007ffe0ff */
[----:B------:R-:W-:Y:S01]  /*2060*/  IMAD R0, R0, 0x60, RZ ;  /* 0x0000006000007824 */ /* 0x000fe200078e02ff */
[----:B------:R-:W-:Y:S04]  /*2070*/  LDSM.16.M88.4 R28, [R208+0x3100] ;  /* 0x00310000d01c783b */ /* 0x000fe80000000200 */
[----:B---3--:R-:W2:Y:S04]  /*2080*/  LDSM.16.M88.4 R12, [R215+0x6100] ;  /* 0x00610000d70c783b */ /* 0x008ea80000000200 */
[----:B-1----:R-:W1:Y:S04]  /*2090*/  LDSM.16.M88.4 R8, [R215+0x8100] ;  /* 0x00810000d708783b */ /* 0x002e680000000200 */
[----:B------:R-:W3:Y:S04]  /*20a0*/  LDSM.16.M88.4 R20, [R208+0x3900] ;  /* 0x00390000d014783b */ /* 0x000ee80000000200 */
[----:B------:R-:W4:Y:S04]  /*20b0*/  LDSM.16.M88.4 R32, [R208+0x4100] ;  /* 0x00410000d020783b */ /* 0x000f280000000200 */
[----:B------:R-:W5:Y:S04]  /*20c0*/  LDSM.16.M88.4 R36, [R208+0x4900] ;  /* 0x00490000d024783b */ /* 0x000f680000000200 */
[----:B------:R-:W3:Y:S04]  /*20d0*/  LDSM.16.M88.4 R40, [R208+0x5100] ;  /* 0x00510000d028783b */ /* 0x000ee80000000200 */
[----:B------:R-:W-:Y:S04]  /*20e0*/  LDSM.16.M88.4 R68, [R219] ;  /* 0x00000000db44783b */ /* 0x000fe80000000200 */
[----:B------:R-:W-:Y:S04]  /*20f0*/  LDSM.16.M88.4 R48, [R219+0x800] ;  /* 0x00080000db30783b */ /* 0x000fe80000000200 */
[----:B------:R-:W-:Y:S01]  /*2100*/  LDSM.16.M88.4 R44, [R219+0x1000] ;  /* 0x00100000db2c783b */ /* 0x000fe20000000200 */
[-C--:B--2---:R-:W-:Y:S08]  /*2110*/  HMMA.16816.F32.BF16 R176, R12, R28.reuse, RZ ;  /* 0x0000001c0cb0723c */ /* 0x084ff000000418ff */
[C---:B-1----:R-:W-:Y:S08]  /*2120*/  HMMA.16816.F32.BF16 R52, R8.reuse, R28, RZ ;  /* 0x0000001c0834723c */ /* 0x042ff000000418ff */
[-C--:B------:R-:W-:Y:S08]  /*2130*/  HMMA.16816.F32.BF16 R92, R8, R30.reuse, RZ ;  /* 0x0000001e085c723c */ /* 0x080ff000000418ff */
[C---:B------:R-:W-:Y:S01]  /*2140*/  HMMA.16816.F32.BF16 R156, R12.reuse, R30, RZ ;  /* 0x0000001e0c9c723c */ /* 0x040fe200000418ff */
[----:B------:R-:W1:Y:S07]  /*2150*/  LDSM.16.M88.4 R28, [R208+0x5900] ;  /* 0x00590000d01c783b */ /* 0x000e6e0000000200 */
[-C--:B---3--:R-:W-:Y:S08]  /*2160*/  HMMA.16816.F32.BF16 R144, R12, R20.reuse, RZ ;  /* 0x000000140c90723c */ /* 0x088ff000000418ff */
[C---:B------:R-:W-:Y:S08]  /*2170*/  HMMA.16816.F32.BF16 R56, R8.reuse, R20, RZ ;  /* 0x000000140838723c */ /* 0x040ff000000418ff */
[-C--:B------:R-:W-:Y:S08]  /*2180*/  HMMA.16816.F32.BF16 R100, R8, R22.reuse, RZ ;  /* 0x000000160864723c */ /* 0x080ff000000418ff */
[----:B------:R-:W-:Y:S01]  /*2190*/  HMMA.16816.F32.BF16 R152, R12, R22, RZ ;  /* 0x000000160c98723c */ /* 0x000fe200000418ff */
[----:B------:R-:W2:Y:S07]  /*21a0*/  LDSM.16.M88.4 R20, [R218+0x8100] ;  /* 0x00810000da14783b */ /* 0x000eae0000000200 */
[C---:B----4-:R-:W-:Y:S08]  /*21b0*/  HMMA.16816.F32.BF16 R76, R8.reuse, R32, RZ ;  /* 0x00000020084c723c */ /* 0x050ff000000418ff */
[C---:B------:R-:W-:Y:S08]  /*21c0*/  HMMA.16816.F32.BF16 R96, R8.reuse, R34, RZ ;  /* 0x000000220860723c */ /* 0x040ff000000418ff */
[C---:B-----5:R-:W-:Y:S08]  /*21d0*/  HMMA.16816.F32.BF16 R60, R8.reuse, R36, RZ ;  /* 0x00000024083c723c */ /* 0x060ff000000418ff */
[C---:B------:R-:W-:Y:S08]  /*21e0*/  HMMA.16816.F32.BF16 R128, R8.reuse, R38, RZ ;  /* 0x000000260880723c */ /* 0x040ff000000418ff */
[C---:B------:R-:W-:Y:S08]  /*21f0*/  HMMA.16816.F32.BF16 R64, R8.reuse, R40, RZ ;  /* 0x000000280840723c */ /* 0x040ff000000418ff */
[C---:B------:R-:W-:Y:S08]  /*2200*/  HMMA.16816.F32.BF16 R116, R8.reuse, R42, RZ ;  /* 0x0000002a0874723c */ /* 0x040ff000000418ff */
[C---:B-1----:R-:W-:Y:S08]  /*2210*/  HMMA.16816.F32.BF16 R80, R8.reuse, R28, RZ ;  /* 0x0000001c0850723c */ /* 0x042ff000000418ff */
[----:B------:R-:W-:Y:S07]  /*2220*/  HMMA.16816.F32.BF16 R112, R8, R30, RZ ;  /* 0x0000001e0870723c */ /* 0x000fee00000418ff */
[----:B------:R-:W-:Y:S01]  /*2230*/  IMAD.WIDE.U32 R8, R6, 0x60, R72 ;  /* 0x0000006006087825 */ /* 0x000fe200078e0048 */
[----:B------:R-:W-:Y:S03]  /*2240*/  HMMA.16816.F32.BF16 R140, R12, R32, RZ ;  /* 0x000000200c8c723c */ /* 0x000fe600000418ff */
[----:B------:R-:W-:-:S05]  /*2250*/  IMAD.IADD R0, R9, 0x1, R0 ;  /* 0x0000000109007824 */ /* 0x000fca00078e0200 */
[C---:B------:R-:W-:Y:S01]  /*2260*/  HMMA.16816.F32.BF16 R148, R12.reuse, R34, RZ ;  /* 0x000000220c94723c */ /* 0x040fe200000418ff */
[----:B------:R-:W1:Y:S07]  /*2270*/  LDSM.16.M88.4 R32, [R219+0x2800] ;  /* 0x00280000db20783b */ /* 0x000e6e0000000200 */
[C---:B------:R-:W-:Y:S08]  /*2280*/  HMMA.16816.F32.BF16 R132, R12.reuse, R36, RZ ;  /* 0x000000240c84723c */ /* 0x040ff000000418ff */
[C---:B------:R-:W-:Y:S01]  /*2290*/  HMMA.16816.F32.BF16 R160, R12.reuse, R38, RZ ;  /* 0x000000260ca0723c */ /* 0x040fe200000418ff */
[----:B------:R-:W-:Y:S07]  /*22a0*/  LDSM.16.M88.4 R36, [R219+0x2000] ;  /* 0x00200000db24783b */ /* 0x000fee0000000200 */
[C---:B------:R-:W-:Y:S08]  /*22b0*/  HMMA.16816.F32.BF16 R124, R12.reuse, R40, RZ ;  /* 0x000000280c7c723c */ /* 0x040ff000000418ff */
[C---:B------:R-:W-:Y:S01]  /*22c0*/  HMMA.16816.F32.BF16 R172, R12.reuse, R42, RZ ;  /* 0x0000002a0cac723c */ /* 0x040fe200000418ff */
[----:B------:R-:W3:Y:S07]  /*22d0*/  LDSM.16.M88.4 R40, [R219+0x1800] ;  /* 0x00180000db28783b */ /* 0x000eee0000000200 */
[C---:B------:R-:W-:Y:S08]  /*22e0*/  HMMA.16816.F32.BF16 R120, R12.reuse, R28, RZ ;  /* 0x0000001c0c78723c */ /* 0x040ff000000418ff */
[----:B------:R-:W-:Y:S07]  /*22f0*/  HMMA.16816.F32.BF16 R108, R12, R30, RZ ;  /* 0x0000001e0c6c723c */ /* 0x000fee00000418ff */
[----:B------:R-:W-:Y:S01]  /*2300*/  LEA R12, P0, R8, c[0x0][0x1f8], 0x1 ;  /* 0x00007e00080c7a11 */ /* 0x000fe200078008ff */
[----:B--2---:R-:W-:Y:S03]  /*2310*/  HMMA.16816.F32.BF16 R104, R20, R68, R52 ;  /* 0x000000441468723c */ /* 0x004fe60000041834 */
[----:B------:R-:W-:-:S02]  /*2320*/  IADD3 R6, P2, R12, UR9, RZ ;  /* 0x000000090c067c10 */ /* 0x000fc4000ff5e0ff */
[----:B------:R-:W-:Y:S01]  /*2330*/  LEA.HI.X R13, R8, c[0x0][0x1fc], R0, 0x1, P0 ;  /* 0x00007f00080d7a11 */ /* 0x000fe200000f0c00 */
[----:B------:R-:W-:Y:S01]  /*2340*/  IMAD.MOV.U32 R0, RZ, RZ, 0x40 ;  /* 0x00000040ff007424 */ /* 0x000fe200078e00ff */
[----:B------:R-:W-:Y:S01]  /*2350*/  IADD3 R16, P0, R6, UR9, RZ ;  /* 0x0000000906107c10 */ /* 0x000fe2000ff1e0ff */
[----:B------:R-:W2:Y:S01]  /*2360*/  LDSM.16.M88.4 R8, [R218+0x6100] ;  /* 0x00610000da08783b */ /* 0x000ea20000000200 */
[----:B------:R-:W-:Y:S01]  /*2370*/  IADD3.X R7, R13, UR8, RZ, P2, !PT ;  /* 0x000000080d077c10 */ /* 0x000fe200097fe4ff */
[C---:B------:R-:W-:Y:S01]  /*2380*/  HMMA.16816.F32.BF16 R88, R20.reuse, R48, R56 ;  /* 0x000000301458723c */ /* 0x040fe20000041838 */
[----:B------:R-:W-:Y:S01]  /*2390*/  ISETP.LT.OR P2, PT, R19, 0x41, P1 ;  /* 0x000000411300780c */ /* 0x000fe20000f41670 */
[----:B------:R-:W-:Y:S01]  /*23a0*/  @!PT LDS RZ, [RZ] ;  /* 0x00000000fffff984 */ /* 0x000fe20000000800 */
[----:B------:R-:W-:Y:S01]  /*23b0*/  @!PT LDS RZ, [RZ] ;  /* 0x00000000fffff984 */ /* 0x000fe20000000800 */
[----:B------:R-:W-:Y:S01]  /*23c0*/  @!PT LDS RZ, [RZ] ;  /* 0x00000000fffff984 */ /* 0x000fe20000000800 */
[----:B------:R4:W-:Y:S01]  /*23d0*/  LDGSTS.E.BYPASS.LTC128B.128 [R227+0x100], [R12.64], !P3 ;  /* 0x001000000ce37fae */ /* 0x0009e2000d901d4c */
[----:B------:R-:W-:Y:S02]  /*23e0*/  IADD3.X R17, R7, UR8, RZ, P0, !PT ;  /* 0x0000000807117c10 */ /* 0x000fe400087fe4ff */
[----:B------:R-:W-:Y:S01]  /*23f0*/  IADD3 R14, P0, R16, UR9, RZ ;  /* 0x00000009100e7c10 */ /* 0x000fe2000ff1e0ff */
[----:B------:R5:W-:Y:S01]  /*2400*/  LDGSTS.E.BYPASS.LTC128B.128 [R227+0x900], [R6.64], !P5 ;  /* 0x0090000006e37fae */ /* 0x000be2000e901d4c */
[----:B------:R-:W-:Y:S01]  /*2410*/  ISETP.LT.OR P3, PT, R19, 0x31, P1 ;  /* 0x000000311300780c */ /* 0x000fe20000f61670 */
[----:B-1----:R-:W-:Y:S01]  /*2420*/  HMMA.16816.F32.BF16 R80, R20, R32, R80 ;  /* 0x000000201450723c */ /* 0x002fe20000041850 */
[----:B------:R-:W-:Y:S01]  /*2430*/  IADD3.X R15, R17, UR8, RZ, P0, !PT ;  /* 0x00000008110f7c10 */ /* 0x000fe200087fe4ff */
[----:B------:R3:W-:Y:S01]  /*2440*/  LDGSTS.E.BYPASS.LTC128B.128 [R227+0x1100], [R16.64], !P4 ;  /* 0x0110000010e37fae */ /* 0x0007e2000e101d4c */
[----:B------:R-:W-:-:S02]  /*2450*/  ISETP.LT.OR P1, PT, R19, 0x51, P1 ;  /* 0x000000511300780c */ /* 0x000fc40000f21670 */
[----:B------:R-:W-:-:S03]  /*2460*/  LOP3.LUT P5, RZ, R25, 0x4, RZ, 0xc0, !PT ;  /* 0x0000000419ff7812 */ /* 0x000fc600078ac0ff */
[----:B------:R-:W-:Y:S01]  /*2470*/  HMMA.16816.F32.BF16 R76, R20, R44, R76 ;  /* 0x0000002c144c723c */ /* 0x000fe2000004184c */
[----:B------:R-:W-:-:S03]  /*2480*/  SEL R0, R0, 0xffffffc0, !P5 ;  /* 0xffffffc000007807 */ /* 0x000fc60006800000 */
[----:B------:R1:W-:Y:S02]  /*2490*/  LDGSTS.E.BYPASS.LTC128B.128 [R227+0x1900], [R14.64], !P3 ;  /* 0x019000000ee37fae */ /* 0x0003e4000d901d4c */
[----:B------:R-:W-:Y:S02]  /*24a0*/  IMAD.IADD R214, R208, 0x1, R0 ;  /* 0x00000001d0d67824 */ /* 0x000fe400078e0200 */
[----:B------:R-:W-:Y:S01]  /*24b0*/  HMMA.16816.F32.BF16 R92, R20, R70, R92 ;  /* 0x00000046145c723c */ /* 0x000fe2000004185c */
[----:B------:R-:W-:Y:S01]  /*24c0*/  IMAD.IADD R213, R0, 0x1, R219 ;  /* 0x0000000100d57824 */ /* 0x000fe200078e02db */
[----:B------:R-:W-:-:S06]  /*24d0*/  LOP3.LUT R0, R5, R27, RZ, 0xfc, !PT ;  /* 0x0000001b05007212 */ /* 0x000fcc00078efcff */
[----:B------:R-:W-:Y:S01]  /*24e0*/  HMMA.16816.F32.BF16 R96, R20, R46, R96 ;  /* 0x0000002e1460723c */ /* 0x000fe20000041860 */
[----:B-----5:R-:W-:-:S04]  /*24f0*/  IADD3 R6, P0, R14, UR9, RZ ;  /* 0x000000090e067c10 */ /* 0x020fc8000ff1e0ff */
[----:B------:R-:W-:Y:S02]  /*2500*/  IADD3.X R7, R15, UR8, RZ, P0, !PT ;  /* 0x000000080f077c10 */ /* 0x000fe400087fe4ff */
[----:B----4-:R-:W-:Y:S01]  /*2510*/  IADD3 R12, P0, R6, UR9, RZ ;  /* 0x00000009060c7c10 */ /* 0x010fe2000ff1e0ff */
[----:B---3--:R-:W-:Y:S02]  /*2520*/  HMMA.16816.F32.BF16 R16, R20, R40, R60 ;  /* 0x000000281410723c */ /* 0x008fe4000004183c */
[----:B------:R3:W-:Y:S01]  /*2530*/  LDGSTS.E.BYPASS.LTC128B.128 [R227+0x2100], [R6.64], !P2 ;  /* 0x0210000006e37fae */ /* 0x0007e2000d101d4c */
[----:B------:R-:W-:Y:S02]  /*2540*/  IADD3.X R13, R7, UR8, RZ, P0, !PT ;  /* 0x00000008070d7c10 */ /* 0x000fe400087fe4ff */
[----:B------:R-:W-:Y:S02]  /*2550*/  ISETP.GT.AND P0, PT, R204, R220, PT ;  /* 0x000000dccc00720c */ /* 0x000fe40003f04270 */
[----:B------:R-:W-:Y:S01]  /*2560*/  IADD3 R220, R219, 0x2800, RZ ;  /* 0x00002800dbdc7810 */ /* 0x000fe20007ffe0ff */
[----:B------:R1:W-:Y:S01]  /*2570*/  LDGSTS.E.BYPASS.LTC128B.128 [R227+0x2900], [R12.64], !P1 ;  /* 0x029000000ce37fae */ /* 0x0003e2000c901d4c */
[C---:B--2---:R-:W-:Y:S03]  /*2580*/  HMMA.16816.F32.BF16 R180, R8.reuse, R48, R144 ;  /* 0x0000003008b4723c */ /* 0x044fe60000041890 */
[----:B------:R-:W-:Y:S04]  /*2590*/  LDSM.16.M88.4 R28, [R216+0x8100] ;  /* 0x00810000d81c783b */ /* 0x000fe80000000200 */
[----:B------:R-:W2:Y:S01]  /*25a0*/  LDSM.16.M88.4 R52, [R214+0x4900] ;  /* 0x00490000d634783b */ /* 0x000ea20000000200 */
[C---:B------:R-:W-:Y:S03]  /*25b0*/  HMMA.16816.F32.BF16 R184, R8.reuse, R44, R140 ;  /* 0x0000002c08b8723c */ /* 0x040fe6000004188c */
[----:B------:R-:W4:Y:S04]  /*25c0*/  LDSM.16.M88.4 R72, [R214+0x5100] ;  /* 0x00510000d648783b */ /* 0x000f280000000200 */
[----:B------:R-:W5:Y:S01]  /*25d0*/  LDSM.16.M88.4 R84, [R214+0x5900] ;  /* 0x00590000d654783b */ /* 0x000f620000000200 */
[C---:B------:R-:W-:Y:S03]  /*25e0*/  HMMA.16816.F32.BF16 R176, R8.reuse, R68, R176 ;  /* 0x0000004408b0723c */ /* 0x040fe600000418b0 */
[----:B------:R-:W3:Y:S04]  /*25f0*/  LDSM.16.M88.4 R60, [R214+0x3900] ;  /* 0x00390000d63c783b */ /* 0x000ee80000000200 */
[----:B------:R-:W3:Y:S01]  /*2600*/  LDSM.16.M88.4 R56, [R214+0x4100] ;  /* 0x00410000d638783b */ /* 0x000ee20000000200 */
[----:B------:R-:W-:Y:S03]  /*2610*/  HMMA.16816.F32.BF16 R140, R8, R50, R152 ;  /* 0x00000032088c723c */ /* 0x000fe60000041898 */
[----:B------:R-:W0:Y:S05]  /*2620*/  LDGDEPBAR ;  /* 0x00000000000079af */ /* 0x000e2a0000000000 */
[C---:B-1----:R-:W-:Y:S01]  /*2630*/  HMMA.16816.F32.BF16 R12, R20.reuse, R36, R64 ;  /* 0x00000024140c723c */ /* 0x042fe20000041840 */
[----:B------:R-:W1:Y:S07]  /*2640*/  LDSM.16.M88.4 R64, [R214+0x3100] ;  /* 0x00310000d640783b */ /* 0x000e6e0000000200 */
[----:B------:R-:W-:Y:S01]  /*2650*/  HMMA.16816.F32.BF16 R100, R20, R50, R100 ;  /* 0x000000321464723c */ /* 0x000fe20000041864 */
[----:B------:R-:W-:Y:S07]  /*2660*/  LDSM.16.M88.4 R48, [R213] ;  /* 0x00000000d530783b */ /* 0x000fee0000000200 */
[----:B--2---:R-:W-:Y:S01]  /*2670*/  HMMA.16816.F32.BF16 R144, R28, R52, R16 ;  /* 0x000000341c90723c */ /* 0x004fe20000041810 */
[----:B------:R-:W2:Y:S07]  /*2680*/  LDSM.16.M88.4 R16, [R216+0x6100] ;  /* 0x00610000d810783b */ /* 0x000eae0000000200 */
[----:B------:R-:W-:Y:S08]  /*2690*/  HMMA.16816.F32.BF16 R68, R8, R70, R156 ;  /* 0x000000460844723c */ /* 0x000ff0000004189c */
[C---:B------:R-:W-:Y:S08]  /*26a0*/  HMMA.16816.F32.BF16 R128, R20.reuse, R42, R128 ;  /* 0x0000002a1480723c */ /* 0x040ff00000041880 */
[C---:B------:R-:W-:Y:S08]  /*26b0*/  HMMA.16816.F32.BF16 R188, R20.reuse, R38, R116 ;  /* 0x0000002614bc723c */ /* 0x040ff00000041874 */
[----:B------:R-:W-:Y:S01]  /*26c0*/  HMMA.16816.F32.BF16 R136, R20, R34, R112 ;  /* 0x000000221488723c */ /* 0x000fe20000041870 */
[----:B------:R-:W-:Y:S07]  /*26d0*/  LDSM.16.M88.4 R20, [R213+0x2800] ;  /* 0x00280000d514783b */ /* 0x000fee0000000200 */
[C---:B------:R-:W-:Y:S08]  /*26e0*/  HMMA.16816.F32.BF16 R192, R8.reuse, R40, R132 ;  /* 0x0000002808c0723c */ /* 0x040ff00000041884 */
[C---:B------:R-:W-:Y:S01]  /*26f0*/  HMMA.16816.F32.BF16 R148, R8.reuse, R46, R148 ;  /* 0x0000002e0894723c */ /* 0x040fe20000041894 */
[----:B------:R-:W-:Y:S07]  /*2700*/  LDSM.16.M88.4 R44, [R213+0x800] ;  /* 0x00080000d52c783b */ /* 0x000fee0000000200 */
[C---:B------:R-:W-:Y:S01]  /*2710*/  HMMA.16816.F32.BF16 R160, R8.reuse, R42, R160 ;  /* 0x0000002a08a0723c */ /* 0x040fe200000418a0 */
[----:B------:R-:W-:Y:S07]  /*2720*/  LDSM.16.M88.4 R40, [R213+0x1000] ;  /* 0x00100000d528783b */ /* 0x000fee0000000200 */
[C---:B------:R-:W-:Y:S08]  /*2730*/  HMMA.16816.F32.BF16 R196, R8.reuse, R36, R124 ;  /* 0x0000002408c4723c */ /* 0x040ff0000004187c */
[C---:B------:R-:W-:Y:S08]  /*2740*/  HMMA.16816.F32.BF16 R200, R8.reuse, R32, R120 ;  /* 0x0000002008c8723c */ /* 0x040ff00000041878 */
[C---:B------:R-:W-:Y:S01]  /*2750*/  HMMA.16816.F32.BF16 R172, R8.reuse, R38, R172 ;  /* 0x0000002608ac723c */ /* 0x040fe200000418ac */
[----:B------:R-:W-:Y:S07]  /*2760*/  LDSM.16.M88.4 R36, [R213+0x1800] ;  /* 0x00180000d524783b */ /* 0x000fee0000000200 */
[----:B------:R-:W-:Y:S01]  /*2770*/  HMMA.16816.F32.BF16 R168, R8, R34, R108 ;  /* 0x0000002208a8723c */ /* 0x000fe2000004186c */
[----:B------:R-:W-:Y:S04]  /*2780*/  LDSM.16.M88.4 R8, [R217+0x8100] ;  /* 0x00810000d908783b */ /* 0x000fe80000000200 */
[----:B------:R-:W-:Y:S03]  /*2790*/  LDSM.16.M88.4 R32, [R213+0x2000] ;  /* 0x00200000d520783b */ /* 0x000fe60000000200 */
[----:B----4-:R-:W-:Y:S01]  /*27a0*/  HMMA.16816.F32.BF16 R132, R28, R72, R12 ;  /* 0x000000481c84723c */ /* 0x010fe2000004180c */
[----:B------:R-:W4:Y:S01]  /*27b0*/  LDSM.16.M88.4 R12, [R217+0x6100] ;  /* 0x00610000d90c783b */ /* 0x000f220000000200 */
[----:B------:R-:W-:-:S06]  /*27c0*/  DEPBAR.LE SB0, 0x0 ;  /* 0x000080000000791a */ /* 0x000fcc0000000000 */
[C---:B-----5:R-:W-:Y:S08]  /*27d0*/  HMMA.16816.F32.BF16 R124, R28.reuse, R84, R80 ;  /* 0x000000541c7c723c */ /* 0x060ff00000041850 */
[C---:B---3--:R-:W-:Y:S08]  /*27e0*/  HMMA.16816.F32.BF16 R156, R28.reuse, R60, R88 ;  /* 0x0000003c1c9c723c */ /* 0x048ff00000041858 */
[C---:B------:R-:W-:Y:S08]  /*27f0*/  HMMA.16816.F32.BF16 R152, R28.reuse, R56, R76 ;  /* 0x000000381c98723c */ /* 0x040ff0000004184c */
[C---:B-1----:R-:W-:Y:S08]  /*2800*/  HMMA.16816.F32.BF16 R120, R28.reuse, R66, R92 ;  /* 0x000000421c78723c */ /* 0x042ff0000004185c */
[----:B------:R-:W-:Y:S08]  /*2810*/  HMMA.16816.F32.BF16 R112, R28, R58, R96 ;  /* 0x0000003a1c70723c */ /* 0x000ff00000041860 */
[----:B--2---:R-:W-:Y:S08]  /*2820*/  HMMA.16816.F32.BF16 R80, R16, R62, R140 ;  /* 0x0000003e1050723c */ /* 0x004ff0000004188c */
[C---:B------:R-:W-:Y:S08]  /*2830*/  HMMA.16816.F32.BF16 R164, R28.reuse, R64, R104 ;  /* 0x000000401ca4723c */ /* 0x040ff00000041868 */
[----:B------:R-:W-:Y:S08]  /*2840*/  HMMA.16816.F32.BF16 R116, R28, R62, R100 ;  /* 0x0000003e1c74723c */ /* 0x000ff00000041864 */
[C---:B------:R-:W-:Y:S08]  /*2850*/  HMMA.16816.F32.BF16 R96, R16.reuse, R64, R176 ;  /* 0x000000401060723c */ /* 0x040ff000000418b0 */
[C---:B------:R-:W-:Y:S08]  /*2860*/  HMMA.16816.F32.BF16 R92, R16.reuse, R66, R68 ;  /* 0x00000042105c723c */ /* 0x040ff00000041844 */
[C---:B------:R-:W-:Y:S08]  /*2870*/  HMMA.16816.F32.BF16 R88, R16.reuse, R60, R180 ;  /* 0x0000003c1058723c */ /* 0x040ff000000418b4 */
[----:B------:R-:W-:Y:S08]  /*2880*/  HMMA.16816.F32.BF16 R76, R16, R56, R184 ;  /* 0x00000038104c723c */ /* 0x000ff000000418b8 */
[C---:B------:R-:W-:Y:S08]  /*2890*/  HMMA.16816.F32.BF16 R108, R28.reuse, R54, R128 ;  /* 0x000000361c6c723c */ /* 0x040ff00000041880 */
[C---:B------:R-:W-:Y:S08]  /*28a0*/  HMMA.16816.F32.BF16 R104, R28.reuse, R74, R188 ;  /* 0x0000004a1c68723c */ /* 0x040ff000000418bc */
[----:B------:R-:W-:Y:S08]  /*28b0*/  HMMA.16816.F32.BF16 R100, R28, R86, R136 ;  /* 0x000000561c64723c */ /* 0x000ff00000041888 */
[C---:B------:R-:W-:Y:S08]  /*28c0*/  HMMA.16816.F32.BF16 R68, R16.reuse, R58, R148 ;  /* 0x0000003a1044723c */ /* 0x040ff00000041894 */
[C---:B------:R-:W-:Y:S08]  /*28d0*/  HMMA.16816.F32.BF16 R64, R16.reuse, R52, R192 ;  /* 0x000000341040723c */ /* 0x040ff000000418c0 */
[C---:B------:R-:W-:Y:S08]  /*28e0*/  HMMA.16816.F32.BF16 R60, R16.reuse, R54, R160 ;  /* 0x00000036103c723c */ /* 0x040ff000000418a0 */
[C---:B------:R-:W-:Y:S08]  /*28f0*/  HMMA.16816.F32.BF16 R56, R16.reuse, R72, R196 ;  /* 0x000000481038723c */ /* 0x040ff000000418c4 */
[C---:B------:R-:W-:Y:S08]  /*2900*/  HMMA.16816.F32.BF16 R52, R16.reuse, R74, R172 ;  /* 0x0000004a1034723c */ /* 0x040ff000000418ac */
[C---:B------:R-:W-:Y:S08]  /*2910*/  HMMA.16816.F32.BF16 R28, R16.reuse, R84, R200 ;  /* 0x00000054101c723c */ /* 0x040ff000000418c8 */
[----:B------:R-:W-:Y:S08]  /*2920*/  HMMA.16816.F32.BF16 R16, R16, R86, R168 ;  /* 0x000000561010723c */ /* 0x000ff000000418a8 */
[----:B----4-:R-:W-:Y:S08]  /*2930*/  HMMA.16816.F32.BF16 R84, R12, R46, R80 ;  /* 0x0000002e0c54723c */ /* 0x010ff00000041850 */
[----:B------:R-:W-:Y:S08]  /*2940*/  HMMA.16816.F32.BF16 R160, R8, R50, R120 ;  /* 0x0000003208a0723c */ /* 0x000ff00000041878 */
[----:B------:R-:W-:Y:S08]  /*2950*/  HMMA.16816.F32.BF16 R80, R12, R40, R76 ;  /* 0x000000280c50723c */ /* 0x000ff0000004184c */
[C---:B------:R-:W-:Y:S08]  /*2960*/  HMMA.16816.F32.BF16 R136, R8.reuse, R46, R116 ;  /* 0x0000002e0888723c */ /* 0x040ff00000041874 */
[----:B------:R-:W-:Y:S08]  /*2970*/  HMMA.16816.F32.BF16 R120, R8, R22, R100 ;  /* 0x000000160878723c */ /* 0x000ff00000041864 */
[-C--:B------:R-:W-:Y:S08]  /*2980*/  HMMA.16816.F32.BF16 R76, R12, R42.reuse, R68 ;  /* 0x0000002a0c4c723c */ /* 0x080ff00000041844 */
[----:B------:R-:W-:Y:S08]  /*2990*/  HMMA.16816.F32.BF16 R116, R8, R42, R112 ;  /* 0x0000002a0874723c */ /* 0x000ff00000041870 */
        /* <DEDUP_REMOVED lines=16> */
[----:B------:R-:W-:Y:S01]  /*2aa0*/  HMMA.16816.F32.BF16 R56, R12, R22, R16 ;  /* 0x000000160c38723c */ /* 0x000fe20000041810 */
[----:B------:R-:W-:Y:S06]  /*2ab0*/  BAR.SYNC.DEFER_BLOCKING 0x0 ;  /* 0x0000000000007b1d */ /* 0x000fec0000010000 */
[----:B------:R-:W-:Y:S05]  /*2ac0*/  @!P0 BRA `(.L_x_461) ;  /* 0x000001d000008947 */ /* 0x000fea0003800000 */
[----:B------:R-:W-:Y:S01]  /*2ad0*/  IADD3 R3, R225, -0x2, RZ ;  /* 0xfffffffee1037810 */ /* 0x000fe20007ffe0ff */
        /* <DEDUP_REMOVED lines=25> */
[----:B-1----:R-:W-:-:S05]  /*2c70*/  IADD3 R14, P0, R6, R16, RZ ;  /* 0x00000010060e7210 */ /* 0x002fca0007f1e0ff */
[----:B------:R-:W-:-:S05]  /*2c80*/  IMAD.X R15, R7, 0x1, R5, P0 ;  /* 0x00000001070f7824 */ /* 0x000fca00000e0605 */
[----:B------:R2:W-:Y:S03]  /*2c90*/  LDGSTS.E.BYPASS.LTC128B.128 [R227+0x5900], [R14.64], !P6 ;  /* 0x059000000ee37fae */ /* 0x0005e6000f101d4c */
.L_x_461:
[----:B------:R-:W-:Y:S01]  /*2ca0*/  FMUL.FTZ R3, R65, c[0x0][0x320] ;  /* 0x0000c80041037a20 */ /* 0x000fe20000410000 */
[----:B--2---:R-:W-:Y:S01]  /*2cb0*/  SHF.R.S32.HI R7, RZ, 0x1f, R205 ;  /* 0x0000001fff077819 */ /* 0x004fe200000114cd */
[----:B------:R-:W-:Y:S01]  /*2cc0*/  FMUL.FTZ R5, R61, c[0x0][0x320] ;  /* 0x0000c8003d057a20 */ /* 0x000fe20000410000 */
[----:B------:R-:W-:Y:S01]  /*2cd0*/  LEA.HI R6, R209, R210, RZ, 0x2 ;  /* 0x000000d2d1067211 */ /* 0x000fe200078f10ff */
[----:B------:R1:W2:Y:S01]  /*2ce0*/  MUFU.TANH R32, R3 ;  /* 0x0000000300207308 */ /* 0x0002a20000002400 */
[----:B------:R-:W-:Y:S01]  /*2cf0*/  PLOP3.LUT P1, PT, PT, PT, UP2, 0x80, 0x0 ;  /* 0x000000000000781c */ /* 0x000fe20003f2f028 */
[----:B------:R-:W-:Y:S01]  /*2d00*/  FMUL.FTZ R10, R69, c[0x0][0x320] ;  /* 0x0000c800450a7a20 */ /* 0x000fe20000410000 */
[----:B------:R-:W-:Y:S01]  /*2d10*/  LOP3.LUT R6, R6, 0xfffffffc, RZ, 0xc0, !PT ;  /* 0xfffffffc06067812 */ /* 0x000fe200078ec0ff */
[----:B------:R-:W-:Y:S01]  /*2d20*/  ULDC UR10, c[0x0][0x324] ;  /* 0x0000c900000a7ab9 */ /* 0x000fe20000000800 */
[----:B------:R-:W-:Y:S01]  /*2d30*/  PLOP3.LUT P0, PT, PT, PT, UP2, 0x80, 0x0 ;  /* 0x000000000000781c */ /* 0x000fe20003f0f028 */
[----:B------:R-:W-:Y:S01]  /*2d40*/  ULOP3.LUT UR10, URZ, UR10, URZ, 0x33, !UPT ;  /* 0x0000000a3f0a7292 */ /* 0x000fe2000f8e333f */
[----:B------:R-:W0:Y:S01]  /*2d50*/  LDGDEPBAR ;  /* 0x00000000000079af */ /* 0x000e220000000000 */
[----:B------:R3:W4:Y:S01]  /*2d60*/  MUFU.TANH R16, R5 ;  /* 0x0000000500107308 */ /* 0x0007220000002400 */
[----:B------:R-:W-:-:S02]  /*2d70*/  IMAD.IADD R6, R210, 0x1, -R6 ;  /* 0x00000001d2067824 */ /* 0x000fc400078e0a06 */
[----:B-1----:R-:W-:-:S05]  /*2d80*/  FMUL.FTZ R3, R96, c[0x0][0x320] ;  /* 0x0000c80060037a20 */ /* 0x002fca0000410000 */
[----:B------:R1:W1:Y:S01]  /*2d90*/  MUFU.TANH R14, R10 ;  /* 0x0000000a000e7308 */ /* 0x0002620000002400 */
[----:B---3--:R-:W-:-:S07]  /*2da0*/  LEA.HI R5, R7, R205, RZ, 0x2 ;  /* 0x000000cd07057211 */ /* 0x008fce00078f10ff */
[----:B------:R3:W2:Y:S01]  /*2db0*/  MUFU.TANH R37, R3 ;  /* 0x0000000300257308 */ /* 0x0006a20000002400 */
[----:B------:R-:W-:Y:S01]  /*2dc0*/  FMUL.FTZ R7, R68, c[0x0][0x320] ;  /* 0x0000c80044077a20 */ /* 0x000fe20000410000 */
[----:B------:R-:W-:-:S04]  /*2dd0*/  LOP3.LUT R5, R5, 0xffffffc, RZ, 0xc0, !PT ;  /* 0x0ffffffc05057812 */ /* 0x000fc800078ec0ff */
[----:B------:R-:W-:Y:S02]  /*2de0*/  IADD3 R8, -R5, R205, RZ ;  /* 0x000000cd05087210 */ /* 0x000fe40007ffe1ff */
[----:B------:R-:W2:Y:S01]  /*2df0*/  MUFU.TANH R15, R7 ;  /* 0x00000007000f7308 */ /* 0x000ea20000002400 */
[----:B------:R-:W-:Y:S01]  /*2e00*/  LEA.HI R5, R6, R6, RZ, 0x1 ;  /* 0x0000000606057211 */ /* 0x000fe200078f08ff */
[----:B-1----:R-:W-:Y:S02]  /*2e10*/  FMUL.FTZ R10, R72, c[0x0][0x320] ;  /* 0x0000c800480a7a20 */ /* 0x002fe40000410000 */
[----:B---3--:R-:W-:-:S04]  /*2e20*/  FMUL.FTZ R3, R97, c[0x0][0x320] ;  /* 0x0000c80061037a20 */ /* 0x008fc80000410000 */
[----:B------:R-:W1:Y:S08]  /*2e30*/  MUFU.TANH R13, R10 ;  /* 0x0000000a000d7308 */ /* 0x000e700000002400 */
[----:B------:R3:W1:Y:S02]  /*2e40*/  MUFU.TANH R31, R3 ;  /* 0x00000003001f7308 */ /* 0x0006640000002400 */
[----:B---3--:R-:W-:-:S06]  /*2e50*/  FMUL.FTZ R3, R92, c[0x0][0x320] ;  /* 0x0000c8005c037a20 */ /* 0x008fcc0000410000 */
        /* <DEDUP_REMOVED lines=23> */
[----:B---3--:R-:W-:-:S04]  /*2fd0*/  LOP3.LUT R3, R206, 0xffffffe0, RZ, 0xc0, !PT ;  /* 0xffffffe0ce037812 */ /* 0x008fc800078ec0ff */
[----:B------:R-:W-:-:S04]  /*2fe0*/  IADD3 R3, -R3, R210, RZ ;  /* 0x000000d203037210 */ /* 0x000fc80007ffe1ff */
[----:B------:R-:W-:-:S04]  /*2ff0*/  SHF.R.S32.HI R9, RZ, 0x1f, R3 ;  /* 0x0000001fff097819 */ /* 0x000fc80000011403 */
[----:B------:R-:W-:-:S04]  /*3000*/  LEA.HI R9, R9, R3, RZ, 0x2 ;  /* 0x0000000309097211 */ /* 0x000fc800078f10ff */
[----:B------:R-:W-:-:S05]  /*3010*/  LEA.HI.SX32 R7, R9, UR7, 0x1e ;  /* 0x0000000709077c11 */ /* 0x000fca000f8ff2ff */
[----:B------:R-:W-:Y:S01]  /*3020*/  IMAD R11, R8, 0x10, R7 ;  /* 0x00000010080b7824 */ /* 0x000fe200078e0207 */
[C---:B------:R-:W-:Y:S02]  /*3030*/  SHF.L.U32 R7, R5.reuse, 0x5, RZ ;  /* 0x0000000505077819 */ /* 0x040fe400000006ff */
[----:B------:R-:W-:Y:S02]  /*3040*/  LOP3.LUT R8, R5, 0x1ffffffe, RZ, 0xc0, !PT ;  /* 0x1ffffffe05087812 */ /* 0x000fe400078ec0ff */
[----:B------:R-:W-:Y:S02]  /*3050*/  LOP3.LUT R5, R7, 0xffffffc0, RZ, 0xc0, !PT ;  /* 0xffffffc007057812 */ /* 0x000fe400078ec0ff */
[----:B------:R-:W-:Y:S01]  /*3060*/  IADD3.X R7, R24, c[0x0][0x1d0], RZ, PT, !PT ;  /* 0x0000740018077a10 */ /* 0x000fe20003ffe4ff */
[----:B------:R-:W-:Y:S01]  /*3070*/  IMAD.IADD R6, R6, 0x1, -R8 ;  /* 0x0000000106067824 */ /* 0x000fe200078e0a08 */
[----:B------:R-:W-:Y:S01]  /*3080*/  IADD3 R5, R5, R11, RZ ;  /* 0x0000000b05057210 */ /* 0x000fe20007ffe0ff */
[----:B------:R-:W-:-:S04]  /*3090*/  FMUL.FTZ R8, R56, c[0x0][0x320] ;  /* 0x0000c80038087a20 */ /* 0x000fc80000410000 */
[----:B------:R-:W-:Y:S02]  /*30a0*/  IMAD R25, R6, 0x8, R5 ;  /* 0x0000000806197824 */ /* 0x000fe400078e0205 */
[----:B------:R-:W-:Y:S02]  /*30b0*/  FMUL.FTZ R5, R73, c[0x0][0x320] ;  /* 0x0000c80049057a20 */ /* 0x000fe40000410000 */
[----:B------:R-:W-:Y:S01]  /*30c0*/  @P1 IMAD.HI.U32 R6, R25, c[0x0][0x2c8], RZ ;  /* 0x0000b20019061a27 */ /* 0x000fe200078e00ff */
[----:B------:R3:W-:Y:S01]  /*30d0*/  STL [R1+0x28], R25 ;  /* 0x0000281901007387 */ /* 0x0007e20000100800 */
[----:B------:R5:W1:Y:S02]  /*30e0*/  MUFU.TANH R12, R5 ;  /* 0x00000005000c7308 */ /* 0x000a640000002400 */
[----:B-----5:R-:W-:-:S06]  /*30f0*/  FMUL.FTZ R5, R88, c[0x0][0x320] ;  /* 0x0000c80058057a20 */ /* 0x020fcc0000410000 */
[----:B------:R5:W1:Y:S01]  /*3100*/  MUFU.TANH R11, R5 ;  /* 0x00000005000b7308 */ /* 0x000a620000002400 */
[----:B---3--:R-:W-:Y:S02]  /*3110*/  @P0 SHF.R.U32.HI R25, RZ, c[0x0][0x2cc], R6 ;  /* 0x0000b300ff190a19 */ /* 0x008fe40000011606 */
[----:B------:R-:W-:-:S03]  /*3120*/  PLOP3.LUT P0, PT, PT, PT, UP1, 0x40, 0x0 ;  /* 0x000000000000781c */ /* 0x000fc60003f0e818 */
[----:B------:R-:W3:Y:S01]  /*3130*/  SHFL.IDX PT, R6, R25, RZ, 0x1c1f ;  /* 0x001c1fff19067589 */ /* 0x000ee200000e0000 */
[----:B-----5:R-:W-:-:S04]  /*3140*/  FMUL.FTZ R5, R89, c[0x0][0x320] ;  /* 0x0000c80059057a20 */ /* 0x020fc80000410000 */
[----:B------:R5:W1:Y:S02]  /*3150*/  MUFU.TANH R10, R5 ;  /* 0x00000005000a7308 */ /* 0x000a640000002400 */
[----:B-----5:R-:W-:-:S06]  /*3160*/  LOP3.LUT R5, R9, 0x7ffffffc, RZ, 0xc0, !PT ;  /* 0x7ffffffc09057812 */ /* 0x020fcc00078ec0ff */
[----:B------:R-:W1:Y:S01]  /*3170*/  MUFU.TANH R9, R8 ;  /* 0x0000000800097308 */ /* 0x000e620000002400 */
[----:B------:R-:W-:Y:S01]  /*3180*/  IADD3 R3, R3, -R5, RZ ;  /* 0x8000000503037210 */ /* 0x000fe20007ffe0ff */
[----:B------:R-:W-:-:S03]  /*3190*/  FMUL.FTZ R5, R57, c[0x0][0x320] ;  /* 0x0000c80039057a20 */ /* 0x000fc60000410000 */
[----:B------:R-:W-:-:S03]  /*31a0*/  SHF.L.U32 R36, R3, 0x1, RZ ;  /* 0x0000000103247819 */ /* 0x000fc600000006ff */
[----:B------:R5:W1:Y:S01]  /*31b0*/  MUFU.TANH R8, R5 ;  /* 0x0000000500087308 */ /* 0x000a620000002400 */
[----:B------:R-:W-:Y:S01]  /*31c0*/  IADD3 R3, R7, -c[0x0][0x168], -R36 ;  /* 0x80005a0007037a10 */ /* 0x000fe20007ffe824 */
[----:B------:R1:W-:Y:S01]  /*31d0*/  STL [R1+0x20], R36 ;  /* 0x0000202401007387 */ /* 0x0003e20000100800 */
[----:B------:R-:W-:Y:S02]  /*31e0*/  IADD3 R34, -R36, c[0x0][0x1d0], R24 ;  /* 0x0000740024227a10 */ /* 0x000fe40007ffe118 */
[C---:B------:R-:W-:Y:S02]  /*31f0*/  IADD3 R33, R3.reuse, c[0x0][0x328], RZ ;  /* 0x0000ca0003217a10 */ /* 0x040fe40007ffe0ff */
[----:B------:R-:W-:-:S04]  /*3200*/  IADD3 R35, R3, UR10, RZ ;  /* 0x0000000a03237c10 */ /* 0x000fc8000fffe0ff */
[----:B---3--:R-:W-:Y:S01]  /*3210*/  IADD3 R3, R35, R6, RZ ;  /* 0x0000000623037210 */ /* 0x008fe20007ffe0ff */
[----:B-----5:R-:W-:-:S05]  /*3220*/  IMAD.IADD R5, R33, 0x1, R6 ;  /* 0x0000000121057824 */ /* 0x020fca00078e0206 */
[----:B------:R-:W-:Y:S02]  /*3230*/  IMNMX R5, R5, R34, PT ;  /* 0x0000002205057217 */ /* 0x000fe40003800200 */
[----:B-1----:R-:W-:Y:S01]  /*3240*/  IADD3 R36, R24, -R36, RZ ;  /* 0x8000002418247210 */ /* 0x002fe20007ffe0ff */
[----:B------:R-:W-:Y:S05]  /*3250*/  @P0 BRA `(.L_x_462) ;  /* 0x0000015000000947 */ /* 0x000fea0003800000 */
[----:B--2-4-:R-:W-:Y:S01]  /*3260*/  IADD3 R6, R6, c[0x0][0x1d0], RZ ;  /* 0x0000740006067a10 */ /* 0x014fe20007ffe0ff */
[----:B------:R-:W-:Y:S03]  /*3270*/  BSSY B0, `(.L_x_463) ;  /* 0x000000f000007945 */ /* 0x000fe60003800000 */
[----:B------:R-:W-:-:S04]  /*3280*/  IADD3 R6, R6, -c[0x0][0x168], RZ ;  /* 0x80005a0006067a10 */ /* 0x000fc80007ffe0ff */
        /* <DEDUP_REMOVED lines=9> */
.L_x_464:
[----:B------:R-:W-:-:S04]  /*3320*/  MOV R7, c[0x0][0x32c] ;  /* 0x0000cb0000077a02 */ /* 0x000fc80000000f00 */
[----:B------:R-:W-:-:S13]  /*3330*/  ISETP.NE.AND P0, PT, R7, 0x1, PT ;  /* 0x000000010700780c */ /* 0x000fda0003f05270 */
[----:B------:R-:W-:-:S05]  /*3340*/  @P0 IMAD.HI.U32 R7, R6, c[0x0][0x330], RZ ;  /* 0x0000cc0006070a27 */ /* 0x000fca00078e00ff */
[----:B------:R-:W-:Y:S02]  /*3350*/  @P0 SHF.R.U32.HI R6, RZ, c[0x0][0x334], R7 ;  /* 0x0000cd00ff060a19 */ /* 0x000fe40000011607 */
.L_x_465:
[----:B------:R-:W-:Y:S05]  /*3360*/  BSYNC B0 ;  /* 0x0000000000007941 */ /* 0x000fea0003800000 */
.L_x_463:
[----:B------:R-:W-:-:S05]  /*3370*/  IMAD R6, R6, c[0x0][0x32c], R36 ;  /* 0x0000cb0006067a24 */ /* 0x000fca00078e0224 */
[----:B------:R-:W-:Y:S02]  /*3380*/  IADD3 R7, R6, c[0x0][0x32c], RZ ;  /* 0x0000cb0006077a10 */ /* 0x000fe40007ffe0ff */
[----:B------:R-:W-:Y:S02]  /*3390*/  IMNMX R3, R3, R6, !PT ;  /* 0x0000000603037217 */ /* 0x000fe40007800200 */
[----:B------:R-:W-:Y:S02]  /*33a0*/  IMNMX R5, R5, R7, PT ;  /* 0x0000000705057217 */ /* 0x000fe40003800200 */
.L_x_462:
[C---:B--2-4-:R-:W-:Y:S01]  /*33b0*/  ISETP.GE.AND P0, PT, R24.reuse, 0x9, PT ;  /* 0x000000091800780c */ /* 0x054fe20003f06270 */
[----:B------:R-:W1:Y:S01]  /*33c0*/  SHFL.IDX PT, R6, R25, 0x1, 0x1c1f ;  /* 0x003c1f0019067f89 */ /* 0x000e6200000e0000 */
[----:B------:R-:W-:Y:S02]  /*33d0*/  ISETP.GE.AND P1, PT, R24, 0x2, PT ;  /* 0x000000021800780c */ /* 0x000fe40003f26270 */
[----:B------:R-:W-:Y:S02]  /*33e0*/  P2R R54, PR, RZ, 0x1 ;  /* 0x00000001ff367803 */ /* 0x000fe40000000000 */
[----:B------:R-:W-:-:S02]  /*33f0*/  ISETP.GT.AND P0, PT, R3, 0x8, !P0 ;  /* 0x000000080300780c */ /* 0x000fc40004704270 */
[----:B------:R-:W-:Y:S02]  /*3400*/  P2R R55, PR, RZ, 0x2 ;  /* 0x00000002ff377803 */ /* 0x000fe40000000000 */
[----:B------:R-:W-:Y:S02]  /*3410*/  ISETP.LT.OR P0, PT, R5, 0x9, P0 ;  /* 0x000000090500780c */ /* 0x000fe40000701670 */
[----:B------:R-:W-:Y:S02]  /*3420*/  ISETP.GT.AND P1, PT, R3, 0x1, !P1 ;  /* 0x000000010300780c */ /* 0x000fe40004f24270 */
[----:B------:R-:W-:Y:S02]  /*3430*/  ISETP.GE.AND P2, PT, R24, 0x11, PT ;  /* 0x000000111800780c */ /* 0x000fe40003f46270 */
[----:B------:R-:W-:Y:S02]  /*3440*/  FSEL R73, R30, -INF , !P0 ;  /* 0xff8000001e497808 */ /* 0x000fe40004000000 */
[----:B------:R-:W-:-:S02]  /*3450*/  ISETP.LT.OR P1, PT, R5, 0x2, P1 ;  /* 0x000000020500780c */ /* 0x000fc40000f21670 */
[----:B------:R-:W-:Y:S02]  /*3460*/  ISETP.GT.AND P0, PT, R3, 0x10, !P2 ;  /* 0x000000100300780c */ /* 0x000fe40005704270 */
[----:B------:R-:W-:Y:S02]  /*3470*/  ISETP.GE.AND P3, PT, R24, 0xa, PT ;  /* 0x0000000a1800780c */ /* 0x000fe40003f66270 */
[----:B------:R-:W-:Y:S02]  /*3480*/  FSEL R64, R31, -INF , !P1 ;  /* 0xff8000001f407808 */ /* 0x000fe40004800000 */
[----:B------:R-:W-:Y:S02]  /*3490*/  P2R R52, PR, RZ, 0x4 ;  /* 0x00000004ff347803 */ /* 0x000fe40000000000 */
[----:B------:R-:W-:Y:S02]  /*34a0*/  ISETP.LT.OR P0, PT, R5, 0x11, P0 ;  /* 0x000000110500780c */ /* 0x000fe40000701670 */
[----:B------:R-:W-:-:S02]  /*34b0*/  ISETP.GT.AND P1, PT, R3, 0x9, !P3 ;  /* 0x000000090300780c */ /* 0x000fc40005f24270 */
[----:B------:R-:W-:Y:S02]  /*34c0*/  ISETP.GE.AND P2, PT, R24, 0x12, PT ;  /* 0x000000121800780c */ /* 0x000fe40003f46270 */
[----:B------:R-:W-:Y:S02]  /*34d0*/  FSEL R77, R28, -INF , !P0 ;  /* 0xff8000001c4d7808 */ /* 0x000fe40004000000 */
[----:B------:R-:W-:Y:S02]  /*34e0*/  ISETP.LT.OR P1, PT, R5, 0xa, P1 ;  /* 0x0000000a0500780c */ /* 0x000fe40000f21670 */
[----:B------:R-:W-:Y:S02]  /*34f0*/  ISETP.GT.AND P0, PT, R3, 0x11, !P2 ;  /* 0x000000110300780c */ /* 0x000fe40005704270 */
[----:B------:R-:W-:Y:S02]  /*3500*/  FSEL R76, R29, -INF , !P1 ;  /* 0xff8000001d4c7808 */ /* 0x000fe40004800000 */
[----:B------:R-:W-:-:S02]  /*3510*/  ISETP.LT.OR P0, PT, R5, 0x12, P0 ;  /* 0x000000120500780c */ /* 0x000fc40000701670 */
[C---:B------:R-:W-:Y:S02]  /*3520*/  ISETP.GE.AND P1, PT, R24.reuse, 0x19, PT ;  /* 0x000000191800780c */ /* 0x040fe40003f26270 */
[----:B------:R-:W-:Y:S02]  /*3530*/  FSEL R81, R27, -INF , !P0 ;  /* 0xff8000001b517808 */ /* 0x000fe40004000000 */
[----:B------:R-:W-:Y:S02]  /*3540*/  ISETP.GT.AND P0, PT, R3, 0x18, !P1 ;  /* 0x000000180300780c */ /* 0x000fe40004f04270 */
[----:B------:R-:W-:Y:S02]  /*3550*/  P2R R50, PR, RZ, 0x2 ;  /* 0x00000002ff327803 */ /* 0x000fe40000000000 */
[----:B------:R-:W-:Y:S02]  /*3560*/  ISETP.LT.OR P0, PT, R5, 0x19, P0 ;  /* 0x000000190500780c */ /* 0x000fe40000701670 */
[----:B------:R-:W-:-:S02]  /*3570*/  ISETP.GE.AND P1, PT, R24, 0x1a, PT ;  /* 0x0000001a1800780c */ /* 0x000fc40003f26270 */
[----:B------:R-:W-:Y:S02]  /*3580*/  FSEL R84, R26, -INF , !P0 ;  /* 0xff8000001a547808 */ /* 0x000fe40004000000 */
[----:B------:R-:W-:Y:S02]  /*3590*/  ISETP.GT.AND P0, PT, R3, 0x19, !P1 ;  /* 0x000000190300780c */ /* 0x000fe40004f04270 */
[----:B------:R-:W-:Y:S02]  /*35a0*/  P2R R49, PR, RZ, 0x2 ;  /* 0x00000002ff317803 */ /* 0x000fe40000000000 */
[----:B------:R-:W-:Y:S02]  /*35b0*/  ISETP.LT.OR P0, PT, R5, 0x1a, P0 ;  /* 0x0000001a0500780c */ /* 0x000fe40000701670 */
[----:B------:R-:W-:Y:S02]  /*35c0*/  ISETP.GE.AND P1, PT, R24, 0x21, PT ;  /* 0x000000211800780c */ /* 0x000fe40003f26270 */
[----:B------:R-:W-:-:S02]  /*35d0*/  FSEL R85, R23, -INF , !P0 ;  /* 0xff80000017557808 */ /* 0x000fc40004000000 */
[----:B------:R-:W-:Y:S02]  /*35e0*/  ISETP.GT.AND P0, PT, R3, 0x20, !P1 ;  /* 0x000000200300780c */ /* 0x000fe40004f04270 */
[----:B------:R-:W-:Y:S02]  /*35f0*/  P2R R48, PR, RZ, 0x2 ;  /* 0x00000002ff307803 */ /* 0x000fe40000000000 */
[----:B------:R-:W-:Y:S02]  /*3600*/  ISETP.LT.OR P0, PT, R5, 0x21, P0 ;  /* 0x000000210500780c */ /* 0x000fe40000701670 */
[----:B------:R-:W-:Y:S02]  /*3610*/  ISETP.GE.AND P1, PT, R24, 0x22, PT ;  /* 0x000000221800780c */ /* 0x000fe40003f26270 */
[----:B------:R-:W-:Y:S02]  /*3620*/  FSEL R97, R22, -INF , !P0 ;  /* 0xff80000016617808 */ /* 0x000fe40004000000 */
[----:B------:R-:W-:-:S02]  /*3630*/  ISETP.GT.AND P0, PT, R3, 0x21, !P1 ;  /* 0x000000210300780c */ /* 0x000fc40004f04270 */
[----:B------:R-:W-:Y:S02]  /*3640*/  P2R R47, PR, RZ, 0x2 ;  /* 0x00000002ff2f7803 */ /* 0x000fe40000000000 */
[----:B------:R-:W-:Y:S02]  /*3650*/  ISETP.LT.OR P0, PT, R5, 0x22, P0 ;  /* 0x000000220500780c */ /* 0x000fe40000701670 */
[----:B------:R-:W-:Y:S02]  /*3660*/  ISETP.GE.AND P1, PT, R24, 0x29, PT ;  /* 0x000000291800780c */ /* 0x000fe40003f26270 */
[----:B------:R-:W-:Y:S02]  /*3670*/  FSEL R100, R21, -INF , !P0 ;  /* 0xff80000015647808 */ /* 0x000fe40004000000 */
[----:B------:R-:W-:Y:S02]  /*3680*/  ISETP.GT.AND P0, PT, R3, 0x28, !P1 ;  /* 0x000000280300780c */ /* 0x000fe40004f04270 */
[----:B------:R-:W-:-:S02]  /*3690*/  P2R R46, PR, RZ, 0x2 ;  /* 0x00000002ff2e7803 */ /* 0x000fc40000000000 */
[----:B------:R-:W-:Y:S02]  /*36a0*/  ISETP.LT.OR P0, PT, R5, 0x29, P0 ;  /* 0x000000290500780c */ /* 0x000fe40000701670 */
[----:B------:R-:W-:Y:S02]  /*36b0*/  ISETP.GE.AND P1, PT, R24, 0x2a, PT ;  /* 0x0000002a1800780c */ /* 0x000fe40003f26270 */
[----:B------:R-:W-:Y:S02]  /*36c0*/  FSEL R101, R20, -INF , !P0 ;  /* 0xff80000014657808 */ /* 0x000fe40004000000 */
[----:B------:R-:W-:Y:S02]  /*36d0*/  ISETP.GT.AND P0, PT, R3, 0x29, !P1 ;  /* 0x000000290300780c */ /* 0x000fe40004f04270 */
[----:B------:R-:W-:Y:S02]  /*36e0*/  P2R R45, PR, RZ, 0x2 ;  /* 0x00000002ff2d7803 */ /* 0x000fe40000000000 */
        /* <DEDUP_REMOVED lines=14> */
[----:B------:R-:W-:Y:S02]  /*37d0*/  ISETP.GE.AND P5, PT, R24, 0x3a, PT ;  /* 0x0000003a1800780c */ /* 0x000fe40003fa6270 */
[----:B------:R-:W-:Y:S02]  /*37e0*/  ISETP.LT.OR P0, PT, R5, 0x39, P0 ;  /* 0x000000390500780c */ /* 0x000fe40000701670 */
[----:B------:R-:W-:Y:S02]  /*37f0*/  P2R R53, PR, RZ, 0x8 ;  /* 0x00000008ff357803 */ /* 0x000fe40000000000 */
[----:B------:R-:W-:Y:S02]  /*3800*/  FSEL R170, R17, -INF , !P0 ;  /* 0xff80000011aa7808 */ /* 0x000fe40004000000 */
[----:B------:R-:W-:-:S02]  /*3810*/  ISETP.GT.AND P0, PT, R3, 0x39, !P5 ;  /* 0x000000390300780c */ /* 0x000fc40006f04270 */
[----:B------:R-:W-:Y:S02]  /*3820*/  ISETP.GE.AND P3, PT, R24, 0x41, PT ;  /* 0x000000411800780c */ /* 0x000fe40003f66270 */
[----:B------:R-:W-:Y:S02]  /*3830*/  ISETP.LT.OR P0, PT, R5, 0x3a, P0 ;  /* 0x0000003a0500780c */ /* 0x000fe40000701670 */
[----:B------:R-:W-:Y:S02]  /*3840*/  P2R R51, PR, RZ, 0x4 ;  /* 0x00000004ff337803 */ /* 0x000fe40000000000 */
[----:B------:R-:W-:Y:S02]  /*3850*/  FSEL R171, R16, -INF , !P0 ;  /* 0xff80000010ab7808 */ /* 0x000fe40004000000 */
[----:B------:R-:W-:Y:S02]  /*3860*/  ISETP.GT.AND P0, PT, R3, 0x40, !P3 ;  /* 0x000000400300780c */ /* 0x000fe40005f04270 */
[----:B------:R-:W-:-:S02]  /*3870*/  ISETP.GE.AND P2, PT, R24, 0x42, PT ;  /* 0x000000421800780c */ /* 0x000fc40003f46270 */
[----:B------:R-:W-:Y:S02]  /*3880*/  ISETP.LT.OR P0, PT, R5, 0x41, P0 ;  /* 0x000000410500780c */ /* 0x000fe40000701670 */
[----:B------:R-:W-:Y:S02]  /*3890*/  P2R R42, PR, RZ, 0x2 ;  /* 0x00000002ff2a7803 */ /* 0x000fe40000000000 */
[----:B------:R-:W-:Y:S02]  /*38a0*/  FSEL R172, R15, -INF , !P0 ;  /* 0xff8000000fac7808 */ /* 0x000fe40004000000 */
[----:B------:R-:W-:Y:S02]  /*38b0*/  ISETP.GT.AND P0, PT, R3, 0x41, !P2 ;  /* 0x000000410300780c */ /* 0x000fe40005704270 */
[----:B------:R-:W-:Y:S02]  /*38c0*/  ISETP.GE.AND P1, PT, R24, 0x49, PT ;  /* 0x000000491800780c */ /* 0x000fe40003f26270 */
[----:B------:R-:W-:-:S02]  /*38d0*/  ISETP.LT.OR P0, PT, R5, 0x42, P0 ;  /* 0x000000420500780c */ /* 0x000fc40000701670 */
[----:B------:R-:W-:Y:S02]  /*38e0*/  P2R R41, PR, RZ, 0x2 ;  /* 0x00000002ff297803 */ /* 0x000fe40000000000 */
[----:B------:R-:W-:Y:S02]  /*38f0*/  FSEL R191, R14, -INF , !P0 ;  /* 0xff8000000ebf7808 */ /* 0x000fe40004000000 */
[----:B------:R-:W-:Y:S02]  /*3900*/  ISETP.GT.AND P0, PT, R3, 0x48, !P1 ;  /* 0x000000480300780c */ /* 0x000fe40004f04270 */
[----:B------:R-:W-:Y:S02]  /*3910*/  ISETP.GE.AND P1, PT, R24, 0x4a, PT ;  /* 0x0000004a1800780c */ /* 0x000fe40003f26270 */
[----:B------:R-:W-:Y:S02]  /*3920*/  ISETP.LT.OR P0, PT, R5, 0x49, P0 ;  /* 0x000000490500780c */ /* 0x000fe40000701670 */
[----:B------:R-:W-:-:S02]  /*3930*/  P2R R40, PR, RZ, 0x2 ;  /* 0x00000002ff287803 */ /* 0x000fc40000000000 */
[----:B------:R-:W-:Y:S02]  /*3940*/  FSEL R192, R13, -INF , !P0 ;  /* 0xff8000000dc07808 */ /* 0x000fe40004000000 */
[----:B------:R-:W-:Y:S02]  /*3950*/  ISETP.GT.AND P0, PT, R3, 0x49, !P1 ;  /* 0x000000490300780c */ /* 0x000fe40004f04270 */
[----:B------:R-:W-:Y:S02]  /*3960*/  ISETP.GE.AND P1, PT, R24, 0x51, PT ;  /* 0x000000511800780c */ /* 0x000fe40003f26270 */
[----:B------:R-:W-:Y:S02]  /*3970*/  ISETP.LT.OR P0, PT, R5, 0x4a, P0 ;  /* 0x0000004a0500780c */ /* 0x000fe40000701670 */
[----:B------:R-:W-:Y:S02]  /*3980*/  P2R R39, PR, RZ, 0x2 ;  /* 0x00000002ff277803 */ /* 0x000fe40000000000 */
[----:B------:R-:W-:-:S02]  /*3990*/  FSEL R193, R12, -INF , !P0 ;  /* 0xff8000000cc17808 */ /* 0x000fc40004000000 */
[----:B------:R-:W-:Y:S02]  /*39a0*/  ISETP.GT.AND P0, PT, R3, 0x50, !P1 ;  /* 0x000000500300780c */ /* 0x000fe40004f04270 */
[C---:B------:R-:W-:Y:S02]  /*39b0*/  ISETP.GE.AND P1, PT, R24.reuse, 0x52, PT ;  /* 0x000000521800780c */ /* 0x040fe40003f26270 */
        /* <DEDUP_REMOVED lines=8> */
[----:B------:R-:W-:-:S04]  /*3a40*/  ISETP.GT.AND P0, PT, R3, 0x58, !P4 ;  /* 0x000000580300780c */ /* 0x000fc80006704270 */
[----:B------:R-:W-:-:S04]  /*3a50*/  ISETP.LT.OR P0, PT, R5, 0x59, P0 ;  /* 0x000000590500780c */ /* 0x000fc80000701670 */
[----:B------:R-:W-:Y:S02]  /*3a60*/  FSEL R200, R9, -INF , !P0 ;  /* 0xff80000009c87808 */ /* 0x000fe40004000000 */
[----:B------:R-:W-:-:S04]  /*3a70*/  ISETP.GT.AND P0, PT, R3, RZ, !P1 ;  /* 0x000000ff0300720c */ /* 0x000fc80004f04270 */
[----:B------:R-:W-:-:S04]  /*3a80*/  ISETP.LT.OR P0, PT, R5, 0x1, P0 ;  /* 0x000000010500780c */ /* 0x000fc80000701670 */
[----:B------:R-:W-:Y:S02]  /*3a90*/  FSEL R61, R37, -INF , !P0 ;  /* 0xff800000253d7808 */ /* 0x000fe40004000000 */
[----:B------:R-:W-:-:S04]  /*3aa0*/  ISETP.GE.AND P0, PT, R24, 0x5a, PT ;  /* 0x0000005a1800780c */ /* 0x000fc80003f06270 */
[----:B------:R-:W-:Y:S02]  /*3ab0*/  P2R R37, PR, RZ, 0x1 ;  /* 0x00000001ff257803 */ /* 0x000fe40000000000 */
[----:B------:R-:W-:Y:S01]  /*3ac0*/  ISETP.GT.AND P0, PT, R3, 0x59, !P0 ;  /* 0x000000590300780c */ /* 0x000fe20004704270 */
[----:B------:R-:W-:-:S03]  /*3ad0*/  FMUL.FTZ R3, R63, c[0x0][0x320] ;  /* 0x0000c8003f037a20 */ /* 0x000fc60000410000 */
[----:B------:R-:W-:Y:S01]  /*3ae0*/  ISETP.LT.OR P0, PT, R5, 0x5a, P0 ;  /* 0x0000005a0500780c */ /* 0x000fe20000701670 */
[----:B------:R2:W3:Y:S01]  /*3af0*/  MUFU.TANH R32, R3 ;  /* 0x0000000300207308 */ /* 0x0004e20000002400 */
[----:B------:R-:W-:Y:S02]  /*3b00*/  FMUL.FTZ R5, R103, c[0x0][0x320] ;  /* 0x0000c80067057a20 */ /* 0x000fe40000410000 */
[----:B------:R-:W-:Y:S02]  /*3b10*/  FSEL R202, R8, -INF , !P0 ;  /* 0xff80000008ca7808 */ /* 0x000fe40004000000 */
[----:B------:R-:W-:-:S03]  /*3b20*/  PLOP3.LUT P0, PT, PT, PT, UP1, 0x40, 0x0 ;  /* 0x000000000000781c */ /* 0x000fc60003f0e818 */
[----:B------:R1:W4:Y:S01]  /*3b30*/  MUFU.TANH R12, R5 ;  /* 0x00000005000c7308 */ /* 0x0003220000002400 */
[----:B--2---:R-:W-:-:S07]  /*3b40*/  FMUL.FTZ R3, R86, c[0x0][0x320] ;  /* 0x0000c80056037a20 */ /* 0x004fce0000410000 */
[----:B------:R2:W2:Y:S01]  /*3b50*/  MUFU.TANH R31, R3 ;  /* 0x00000003001f7308 */ /* 0x0004a20000002400 */
[----:B-1----:R-:W-:-:S05]  /*3b60*/  IMAD.IADD R5, R33, 0x1, R6 ;  /* 0x0000000121057824 */ /* 0x002fca00078e0206 */
[----:B------:R-:W-:Y:S01]  /*3b70*/  IMNMX R5, R5, R34, PT ;  /* 0x0000002205057217 */ /* 0x000fe20003800200 */
[----:B--2---:R-:W-:-:S04]  /*3b80*/  FMUL.FTZ R3, R87, c[0x0][0x320] ;  /* 0x0000c80057037a20 */ /* 0x004fc80000410000 */
[----:B------:R1:W2:Y:S02]  /*3b90*/  MUFU.TANH R30, R3 ;  /* 0x00000003001e7308 */ /* 0x0002a40000002400 */
        /* <DEDUP_REMOVED lines=40> */
[----:B-1----:R-:W-:Y:S01]  /*3e20*/  IMAD.IADD R3, R35, 0x1, R6 ;  /* 0x0000000123037824 */ /* 0x002fe200078e0206 */
[----:B------:R-:W-:Y:S05]  /*3e30*/  @P0 BRA `(.L_x_466) ;  /* 0x0000015000000947 */ /* 0x000fea0003800000 */
[----:B--234-:R-:W-:Y:S01]  /*3e40*/  IADD3 R6, R6, c[0x0][0x1d0], RZ ;  /* 0x0000740006067a10 */ /* 0x01cfe20007ffe0ff */
        /* <DEDUP_REMOVED lines=11> */
.L_x_468:
[----:B------:R-:W-:-:S04]  /*3f00*/  MOV R7, c[0x0][0x32c] ;  /* 0x0000cb0000077a02 */ /* 0x000fc80000000f00 */
[----:B------:R-:W-:-:S13]  /*3f10*/  ISETP.NE.AND P0, PT, R7, 0x1, PT ;  /* 0x000000010700780c */ /* 0x000fda0003f05270 */
[----:B------:R-:W-:-:S05]  /*3f20*/  @P0 IMAD.HI.U32 R7, R6, c[0x0][0x330], RZ ;  /* 0x0000cc0006070a27 */ /* 0x000fca00078e00ff */
[----:B------:R-:W-:Y:S02]  /*3f30*/  @P0 SHF.R.U32.HI R6, RZ, c[0x0][0x334], R7 ;  /* 0x0000cd00ff060a19 */ /* 0x000fe40000011607 */
.L_x_469:
[----:B------:R-:W-:Y:S05]  /*3f40*/  BSYNC B0 ;  /* 0x0000000000007941 */ /* 0x000fea0003800000 */
.L_x_467:
[----:B------:R-:W-:-:S05]  /*3f50*/  IMAD R6, R6, c[0x0][0x32c], R36 ;  /* 0x0000cb0006067a24 */ /* 0x000fca00078e0224 */
[----:B------:R-:W-:Y:S02]  /*3f60*/  IADD3 R7, R6, c[0x0][0x32c], RZ ;  /* 0x0000cb0006077a10 */ /* 0x000fe40007ffe0ff */
[----:B------:R-:W-:Y:S02]  /*3f70*/  IMNMX R3, R3, R6, !PT ;  /* 0x0000000603037217 */ /* 0x000fe40007800200 */
[----:B------:R-:W-:Y:S02]  /*3f80*/  IMNMX R5, R5, R7, PT ;  /* 0x0000000705057217 */ /* 0x000fe40003800200 */
.L_x_466:
[----:B--234-:R-:W-:Y:S01]  /*3f90*/  ISETP.NE.AND P0, PT, R55, RZ, PT ;  /* 0x000000ff3700720c */ /* 0x01cfe20003f05270 */
[----:B------:R-:W1:Y:S03]  /*3fa0*/  SHFL.IDX PT, R6, R25, 0x2, 0x1c1f ;  /* 0x005c1f0019067f89 */ /* 0x000e6600000e0000 */
[----:B------:R-:W-:-:S04]  /*3fb0*/  ISETP.GT.AND P0, PT, R3, 0x1, !P0 ;  /* 0x000000010300780c */ /* 0x000fc80004704270 */
[----:B------:R-:W-:-:S04]  /*3fc0*/  ISETP.LT.OR P0, PT, R5, 0x2, P0 ;  /* 0x000000020500780c */ /* 0x000fc80000701670 */
[----:B------:R-:W-:Y:S02]  /*3fd0*/  FSEL R57, R28, -INF , !P0 ;  /* 0xff8000001c397808 */ /* 0x000fe40004000000 */
[----:B------:R-:W-:-:S04]  /*3fe0*/  ISETP.NE.AND P0, PT, R54, RZ, PT ;  /* 0x000000ff3600720c */ /* 0x000fc80003f05270 */
        /* <DEDUP_REMOVED lines=79> */
[----:B------:R-:W-:-:S04]  /*44e0*/  ISETP.GT.AND P0, PT, R3, RZ, !P1 ;  /* 0x000000ff0300720c */ /* 0x000fc80004f04270 */
[----:B------:R-:W-:-:S04]  /*44f0*/  ISETP.LT.OR P0, PT, R5, 0x1, P0 ;  /* 0x000000010500780c */ /* 0x000fc80000701670 */
[----:B------:R-:W-:Y:S02]  /*4500*/  FSEL R56, R29, -INF , !P0 ;  /* 0xff8000001d387808 */ /* 0x000fe40004000000 */
[----:B------:R-:W-:-:S04]  /*4510*/  ISETP.NE.AND P0, PT, R37, RZ, PT ;  /* 0x000000ff2500720c */ /* 0x000fc80003f05270 */
        /* <DEDUP_REMOVED lines=68> */
.L_x_472:
[----:B------:R-:W-:-:S04]  /*4960*/  MOV R7, c[0x0][0x32c] ;  /* 0x0000cb0000077a02 */ /* 0x000fc80000000f00 */
[----:B------:R-:W-:-:S13]  /*4970*/  ISETP.NE.AND P0, PT, R7, 0x1, PT ;  /* 0x000000010700780c */ /* 0x000fda0003f05270 */
[----:B------:R-:W-:-:S05]  /*4980*/  @P0 IMAD.HI.U32 R7, R6, c[0x0][0x330], RZ ;  /* 0x0000cc0006070a27 */ /* 0x000fca00078e00ff */
[----:B------:R-:W-:Y:S02]  /*4990*/  @P0 SHF.R.U32.HI R6, RZ, c[0x0][0x334], R7 ;  /* 0x0000cd00ff060a19 */ /* 0x000fe40000011607 */
.L_x_473:
[----:B------:R-:W-:Y:S05]  /*49a0*/  BSYNC B0 ;  /* 0x0000000000007941 */ /* 0x000fea0003800000 */
.L_x_471:
[----:B------:R-:W-:-:S05]  /*49b0*/  IMAD R6, R6, c[0x0][0x32c], R36 ;  /* 0x0000cb0006067a24 */ /* 0x000fca00078e0224 */
[----:B------:R-:W-:Y:S02]  /*49c0*/  IADD3 R7, R6, c[0x0][0x32c], RZ ;  /* 0x0000cb0006077a10 */ /* 0x000fe40007ffe0ff */
[----:B------:R-:W-:Y:S02]  /*49d0*/  IMNMX R3, R3, R6, !PT ;  /* 0x0000000603037217 */ /* 0x000fe40007800200 */
[----:B------:R-:W-:Y:S02]  /*49e0*/  IMNMX R5, R5, R7, PT ;  /* 0x0000000705057217 */ /* 0x000fe40003800200 */
.L_x_470:
        /* <DEDUP_REMOVED lines=93> */
[----:B-1----:R-:W-:Y:S02]  /*4fc0*/  IMAD.IADD R5, R33, 0x1, R6 ;  /* 0x0000000121057824 */ /* 0x002fe400078e0206 */
[----:B------:R-:W-:Y:S02]  /*4fd0*/  FSEL R201, R8, -INF , !P0 ;  /* 0xff80000008c97808 */ /* 0x000fe40004000000 */
[----:B------:R-:W-:Y:S02]  /*4fe0*/  PLOP3.LUT P0, PT, PT, PT, UP1, 0x40, 0x0 ;  /* 0x000000000000781c */ /* 0x000fe40003f0e818 */
[----:B------:R-:W-:Y:S01]  /*4ff0*/  IMNMX R5, R5, R34, PT ;  /* 0x0000002205057217 */ /* 0x000fe20003800200 */
[----:B--2---:R-:W-:-:S04]  /*5000*/  FMUL.FTZ R3, R119, c[0x0][0x320] ;  /* 0x0000c80077037a20 */ /* 0x004fc80000410000 */
[----:B------:R1:W2:Y:S02]  /*5010*/  MUFU.TANH R24, R3 ;  /* 0x0000000300187308 */ /* 0x0002a40000002400 */
[----:B-1----:R-:W-:-:S06]  /*5020*/  FMUL.FTZ R3, R138, c[0x0][0x320] ;  /* 0x0000c8008a037a20 */ /* 0x002fcc0000410000 */
[----:B------:R1:W4:Y:S02]  /*5030*/  MUFU.TANH R23, R3 ;  /* 0x0000000300177308 */ /* 0x0003240000002400 */
        /* <DEDUP_REMOVED lines=56> */
.L_x_476:
[----:B------:R-:W-:-:S04]  /*53c0*/  MOV R7, c[0x0][0x32c] ;  /* 0x0000cb0000077a02 */ /* 0x000fc80000000f00 */
[----:B------:R-:W-:-:S13]  /*53d0*/  ISETP.NE.AND P0, PT, R7, 0x1, PT ;  /* 0x000000010700780c */ /* 0x000fda0003f05270 */
[----:B------:R-:W-:-:S05]  /*53e0*/  @P0 IMAD.HI.U32 R7, R6, c[0x0][0x330], RZ ;  /* 0x0000cc0006070a27 */ /* 0x000fca00078e00ff */
[----:B------:R-:W-:Y:S02]  /*53f0*/  @P0 SHF.R.U32.HI R6, RZ, c[0x0][0x334], R7 ;  /* 0x0000cd00ff060a19 */ /* 0x000fe40000011607 */
.L_x_477:
[----:B------:R-:W-:Y:S05]  /*5400*/  BSYNC B0 ;  /* 0x0000000000007941 */ /* 0x000fea0003800000 */
.L_x_475:
[----:B------:R-:W-:-:S05]  /*5410*/  IMAD R6, R6, c[0x0][0x32c], R36 ;  /* 0x0000cb0006067a24 */ /* 0x000fca00078e0224 */
[----:B------:R-:W-:Y:S02]  /*5420*/  IADD3 R7, R6, c[0x0][0x32c], RZ ;  /* 0x0000cb0006077a10 */ /* 0x000fe40007ffe0ff */
[----:B------:R-:W-:Y:S02]  /*5430*/  IMNMX R3, R3, R6, !PT ;  /* 0x0000000603037217 */ /* 0x000fe40007800200 */
[----:B------:R-:W-:Y:S02]  /*5440*/  IMNMX R5, R5, R7, PT ;  /* 0x0000000705057217 */ /* 0x000fe40003800200 */
.L_x_474:
[----:B--234-:R-:W-:Y:S01]  /*5450*/  ISETP.NE.AND P0, PT, R55, RZ, PT ;  /* 0x000000ff3700720c */ /* 0x01cfe20003f05270 */
[----:B------:R-:W-:Y:S01]  /*5460*/  IMAD.SHL.U32 R209, R0, 0x2, RZ ;  /* 0x0000000200d17824 */ /* 0x000fe200078e00ff */
[----:B------:R-:W-:Y:S01]  /*5470*/  P2R R25, PR, RZ, 0x40 ;  /* 0x00000040ff197803 */ /* 0x000fe20000000000 */
[----:B------:R-:W-:Y:S01]  /*5480*/  ULDC.64 UR4, c[0x0][0x2c8] ;  /* 0x0000b20000047ab9 */ /* 0x000fe20000000a00 */
[----:B------:R-:W-:Y:S01]  /*5490*/  ISETP.GT.AND P0, PT, R3, 0x1, !P0 ;  /* 0x000000010300780c */ /* 0x000fe20004704270 */
[--C-:B------:R-:W-:Y:S01]  /*54a0*/  IMAD R210, R4, 0x2, R209.reuse ;  /* 0x0000000204d27824 */ /* 0x100fe200078e02d1 */
[----:B------:R-:W-:Y:S01]  /*54b0*/  ISETP.NE.AND P6, PT, R53, RZ, PT ;  /* 0x000000ff3500720c */ /* 0x000fe20003fc5270 */
[C---:B------:R-:W-:Y:S01]  /*54c0*/  IMAD R212, R2.reuse, 0x2, R209 ;  /* 0x0000000202d47824 */ /* 0x040fe200078e02d1 */
[----:B------:R-:W-:Y:S01]  /*54d0*/  ISETP.LT.OR P0, PT, R5, 0x2, P0 ;  /* 0x000000020500780c */ /* 0x000fe20000701670 */
[----:B------:R-:W-:Y:S01]  /*54e0*/  IMAD R211, R2, 0x2, R210 ;  /* 0x0000000202d37824 */ /* 0x000fe200078e02d2 */
[----:B------:R-:W-:Y:S01]  /*54f0*/  FMNMX.FTZ R72, R61, R64, !PT ;  /* 0x000000403d487209 */ /* 0x000fe20007810000 */
[----:B------:R-:W-:Y:S01]  /*5500*/  LDSM.16.MT88.4 R88, [R209+0x900] ;  /* 0x00090000d158783b */ /* 0x000fe20000004200 */
[----:B------:R-:W-:Y:S01]  /*5510*/  FSEL R69, R15, -INF , !P0 ;  /* 0xff8000000f457808 */ /* 0x000fe20004000000 */
[----:B------:R-:W-:Y:S01]  /*5520*/  UIMAD.WIDE.U32 UR14, UR7, UR4, URZ ;  /* 0x00000004070e72a5 */ /* 0x000fe2000f8e003f */
[----:B------:R-:W-:Y:S01]  /*5530*/  ISETP.NE.AND P0, PT, R54, RZ, PT ;  /* 0x000000ff3600720c */ /* 0x000fe20003f05270 */
[----:B------:R-:W-:Y:S01]  /*5540*/  LDSM.16.MT88.4 R108, [R209+0x1100] ;  /* 0x00110000d16c783b */ /* 0x000fe20000004200 */
[----:B------:R-:W-:Y:S01]  /*5550*/  FMNMX.FTZ R72, R73, R72, !PT ;  /* 0x0000004849487209 */ /* 0x000fe20007810000 */
[----:B------:R-:W-:Y:S01]  /*5560*/  @UP2 USHF.R.U32.HI UR7, URZ, UR5, UR15 ;  /* 0x000000053f072299 */ /* 0x000fe2000801160f */
[----:B------:R-:W-:-:S02]  /*5570*/  ISETP.GT.AND P0, PT, R3, 0x8, !P0 ;  /* 0x000000080300780c */ /* 0x000fc40004704270 */
[----:B------:R-:W-:Y:S01]  /*5580*/  FMNMX.FTZ R72, R76, R72, !PT ;  /* 0x000000484c487209 */ /* 0x000fe20007810000 */
[----:B------:R-:W-:Y:S01]  /*5590*/  UIADD3 UR4, UR6, UR7, URZ ;  /* 0x0000000706047290 */ /* 0x000fe2000fffe03f */
[----:B------:R-:W-:Y:S02]  /*55a0*/  ISETP.LT.OR P0, PT, R5, 0x9, P0 ;  /* 0x000000090500780c */ /* 0x000fe40000701670 */
[----:B------:R-:W-:Y:S01]  /*55b0*/  FMNMX.FTZ R72, R77, R72, !PT ;  /* 0x000000484d487209 */ /* 0x000fe20007810000 */
[----:B------:R-:W-:Y:S01]  /*55c0*/  ULDC UR7, c[0x0][0x328] ;  /* 0x0000ca0000077ab9 */ /* 0x000fe20000000800 */
[----:B------:R-:W-:Y:S01]  /*55d0*/  FSEL R74, R26, -INF , !P0 ;  /* 0xff8000001a4a7808 */ /* 0x000fe20004000000 */
[----:B------:R-:W-:Y:S01]  /*55e0*/  UIADD3 UR7, UR4, UR7, URZ ;  /* 0x0000000704077290 */ /* 0x000fe2000fffe03f */
[----:B------:R-:W-:Y:S02]  /*55f0*/  ISETP.GT.AND P0, PT, R3, 0x9, !P6 ;  /* 0x000000090300780c */ /* 0x000fe40007704270 */
[----:B------:R-:W-:-:S02]  /*5600*/  FMNMX.FTZ R72, R81, R72, !PT ;  /* 0x0000004851487209 */ /* 0x000fc40007810000 */
[----:B------:R-:W-:Y:S02]  /*5610*/  ISETP.LT.OR P0, PT, R5, 0xa, P0 ;  /* 0x0000000a0500780c */ /* 0x000fe40000701670 */
[----:B------:R-:W-:Y:S02]  /*5620*/  FMNMX.FTZ R72, R84, R72, !PT ;  /* 0x0000004854487209 */ /* 0x000fe40007810000 */
[----:B------:R-:W-:Y:S02]  /*5630*/  FSEL R75, R18, -INF , !P0 ;  /* 0xff800000124b7808 */ /* 0x000fe40004000000 */
[----:B------:R-:W-:Y:S02]  /*5640*/  ISETP.NE.AND P0, PT, R52, RZ, PT ;  /* 0x000000ff3400720c */ /* 0x000fe40003f05270 */
[----:B------:R-:W-:Y:S01]  /*5650*/  FMNMX.FTZ R72, R85, R72, !PT ;  /* 0x0000004855487209 */ /* 0x000fe20007810000 */
[----:B------:R-:W-:Y:S01]  /*5660*/  LDSM.16.MT88.4 R52, [R209+0x100] ;  /* 0x00010000d134783b */ /* 0x000fe20000004200 */
[----:B------:R-:W-:-:S02]  /*5670*/  ISETP.GT.AND P0, PT, R3, 0x10, !P0 ;  /* 0x000000100300780c */ /* 0x000fc40004704270 */
[----:B------:R-:W-:Y:S02]  /*5680*/  FMNMX.FTZ R72, R97, R72, !PT ;  /* 0x0000004861487209 */ /* 0x000fe40007810000 */
[----:B------:R-:W-:Y:S02]  /*5690*/  ISETP.LT.OR P0, PT, R5, 0x11, P0 ;  /* 0x000000110500780c */ /* 0x000fe40000701670 */
[----:B------:R-:W-:Y:S02]  /*56a0*/  FMNMX.FTZ R72, R100, R72, !PT ;  /* 0x0000004864487209 */ /* 0x000fe40007810000 */
[----:B------:R-:W-:Y:S02]  /*56b0*/  FSEL R112, R13, -INF , !P0 ;  /* 0xff8000000d707808 */ /* 0x000fe40004000000 */
[----:B------:R-:W-:Y:S02]  /*56c0*/  ISETP.NE.AND P0, PT, R51, RZ, PT ;  /* 0x000000ff3300720c */ /* 0x000fe40003f05270 */
[----:B------:R-:W-:-:S02]  /*56d0*/  FMNMX.FTZ R72, R101, R72, !PT ;  /* 0x0000004865487209 */ /* 0x000fc40007810000 */
[----:B------:R-:W-:Y:S02]  /*56e0*/  ISETP.GT.AND P0, PT, R3, 0x11, !P0 ;  /* 0x000000110300780c */ /* 0x000fe40004704270 */
[----:B------:R-:W-:Y:S02]  /*56f0*/  FMNMX.FTZ R72, R107, R72, !PT ;  /* 0x000000486b487209 */ /* 0x000fe40007810000 */
[----:B------:R-:W-:Y:S02]  /*5700*/  ISETP.LT.OR P0, PT, R5, 0x12, P0 ;  /* 0x000000120500780c */ /* 0x000fe40000701670 */
[----:B------:R-:W-:Y:S02]  /*5710*/  FMNMX.FTZ R72, R166, R72, !PT ;  /* 0x00000048a6487209 */ /* 0x000fe40007810000 */
[----:B------:R-:W-:Y:S02]  /*5720*/  FSEL R113, R8, -INF , !P0 ;  /* 0xff80000008717808 */ /* 0x000fe40004000000 */
[----:B------:R-:W-:-:S02]  /*5730*/  ISETP.NE.AND P0, PT, R50, RZ, PT ;  /* 0x000000ff3200720c */ /* 0x000fc40003f05270 */
[----:B------:R-:W-:Y:S02]  /*5740*/  FMNMX.FTZ R72, R167, R72, !PT ;  /* 0x00000048a7487209 */ /* 0x000fe40007810000 */
[----:B------:R-:W-:Y:S02]  /*5750*/  ISETP.GT.AND P0, PT, R3, 0x18, !P0 ;  /* 0x000000180300780c */ /* 0x000fe40004704270 */
[----:B------:R-:W-:Y:S02]  /*5760*/  FMNMX.FTZ R72, R170, R72, !PT ;  /* 0x00000048aa487209 */ /* 0x000fe40007810000 */
[----:B------:R-:W-:Y:S02]  /*5770*/  ISETP.LT.OR P0, PT, R5, 0x19, P0 ;  /* 0x000000190500780c */ /* 0x000fe40000701670 */
[----:B------:R-:W-:Y:S02]  /*5780*/  FMNMX.FTZ R71, R56, R57, !PT ;  /* 0x0000003938477209 */ /* 0x000fe40007810000 */
[----:B------:R-:W-:-:S02]  /*5790*/  FSEL R114, R23, -INF , !P0 ;  /* 0xff80000017727808 */ /* 0x000fc40004000000 */
[----:B------:R-:W-:Y:S02]  /*57a0*/  ISETP.NE.AND P0, PT, R49, RZ, PT ;  /* 0x000000ff3100720c */ /* 0x000fe40003f05270 */
[----:B------:R-:W-:Y:S02]  /*57b0*/  FMNMX.FTZ R72, R171, R72, !PT ;  /* 0x00000048ab487209 */ /* 0x000fe40007810000 */
[----:B------:R-:W-:Y:S02]  /*57c0*/  ISETP.GT.AND P0, PT, R3, 0x19, !P0 ;  /* 0x000000190300780c */ /* 0x000fe40004704270 */
[----:B------:R-:W-:Y:S02]  /*57d0*/  FMNMX.FTZ R71, R58, R71, !PT ;  /* 0x000000473a477209 */ /* 0x000fe40007810000 */
[----:B------:R-:W-:Y:S02]  /*57e0*/  ISETP.LT.OR P0, PT, R5, 0x1a, P0 ;  /* 0x0000001a0500780c */ /* 0x000fe40000701670 */
[----:B------:R-:W-:-:S02]  /*57f0*/  FMNMX.FTZ R72, R172, R72, !PT ;  /* 0x00000048ac487209 */ /* 0x000fc40007810000 */
[----:B------:R-:W-:Y:S02]  /*5800*/  FSEL R115, R22, -INF , !P0 ;  /* 0xff80000016737808 */ /* 0x000fe40004000000 */
[----:B------:R-:W-:Y:S02]  /*5810*/  ISETP.NE.AND P0, PT, R48, RZ, PT ;  /* 0x000000ff3000720c */ /* 0x000fe40003f05270 */
[----:B------:R-:W-:Y:S02]  /*5820*/  FMNMX.FTZ R71, R60, R71, !PT ;  /* 0x000000473c477209 */ /* 0x000fe40007810000 */
[----:B------:R-:W-:Y:S02]  /*5830*/  ISETP.GT.AND P0, PT, R3, 0x20, !P0 ;  /* 0x000000200300780c */ /* 0x000fe40004704270 */
[----:B------:R-:W-:Y:S02]  /*5840*/  FMNMX.FTZ R72, R191, R72, !PT ;  /* 0x00000048bf487209 */ /* 0x000fe40007810000 */
[----:B------:R-:W-:-:S02]  /*5850*/  FMNMX.FTZ R71, R65, R71, !PT ;  /* 0x0000004741477209 */ /* 0x000fc40007810000 */
[----:B------:R-:W-:Y:S02]  /*5860*/  ISETP.LT.OR P0, PT, R5, 0x21, P0 ;  /* 0x000000210500780c */ /* 0x000fe40000701670 */
[----:B------:R-:W-:Y:S02]  /*5870*/  FMNMX.FTZ R72, R192, R72, !PT ;  /* 0x00000048c0487209 */ /* 0x000fe40007810000 */
[----:B------:R-:W-:Y:S02]  /*5880*/  FMNMX.FTZ R71, R66, R71, !PT ;  /* 0x0000004742477209 */ /* 0x000fe40007810000 */
[----:B------:R-:W-:Y:S02]  /*5890*/  FSEL R140, R17, -INF , !P0 ;  /* 0xff800000118c7808 */ /* 0x000fe40004000000 */
[----:B------:R-:W-:Y:S02]  /*58a0*/  ISETP.NE.AND P0, PT, R47, RZ, PT ;  /* 0x000000ff2f00720c */ /* 0x000fe40003f05270 */
[----:B------:R-:W-:-:S02]  /*58b0*/  FMNMX.FTZ R72, R193, R72, !PT ;  /* 0x00000048c1487209 */ /* 0x000fc40007810000 */
[----:B------:R-:W-:Y:S02]  /*58c0*/  FMNMX.FTZ R71, R67, R71, !PT ;  /* 0x0000004743477209 */ /* 0x000fe40007810000 */
[----:B------:R-:W-:Y:S02]  /*58d0*/  ISETP.GT.AND P0, PT, R3, 0x21, !P0 ;  /* 0x000000210300780c */ /* 0x000fe40004704270 */
[----:B------:R-:W-:Y:S02]  /*58e0*/  FMNMX.FTZ R72, R194, R72, !PT ;  /* 0x00000048c2487209 */ /* 0x000fe40007810000 */
[----:B------:R-:W-:Y:S02]  /*58f0*/  FMNMX.FTZ R71, R70, R71, !PT ;  /* 0x0000004746477209 */ /* 0x000fe40007810000 */
[----:B------:R-:W-:Y:S02]  /*5900*/  ISETP.LT.OR P0, PT, R5, 0x22, P0 ;  /* 0x000000220500780c */ /* 0x000fe40000701670 */
[----:B------:R-:W-:-:S02]  /*5910*/  FMNMX.FTZ R72, R195, R72, !PT ;  /* 0x00000048c3487209 */ /* 0x000fc40007810000 */
[----:B------:R-:W-:Y:S02]  /*5920*/  FMNMX.FTZ R71, R92, R71, !PT ;  /* 0x000000475c477209 */ /* 0x000fe40007810000 */
[----:B------:R-:W-:Y:S02]  /*5930*/  FSEL R141, R16, -INF , !P0 ;  /* 0xff800000108d7808 */ /* 0x000fe40004000000 */
[----:B------:R-:W-:Y:S02]  /*5940*/  FMNMX.FTZ R72, R200, R72, !PT ;  /* 0x00000048c8487209 */ /* 0x000fe40007810000 */
[----:B------:R-:W-:Y:S02]  /*5950*/  ISETP.NE.AND P0, PT, R46, RZ, PT ;  /* 0x000000ff2e00720c */ /* 0x000fe40003f05270 */
[----:B------:R-:W-:Y:S02]  /*5960*/  FMNMX.FTZ R71, R93, R71, !PT ;  /* 0x000000475d477209 */ /* 0x000fe40007810000 */
[----:B------:R-:W-:-:S02]  /*5970*/  FMNMX.FTZ R72, R202, R72, !PT ;  /* 0x00000048ca487209 */ /* 0x000fc40007810000 */
[----:B------:R-:W-:Y:S02]  /*5980*/  ISETP.GT.AND P0, PT, R3, 0x28, !P0 ;  /* 0x000000280300780c */ /* 0x000fe40004704270 */
[----:B------:R-:W-:Y:S01]  /*5990*/  FMNMX.FTZ R71, R94, R71, !PT ;  /* 0x000000475e477209 */ /* 0x000fe20007810000 */
[----:B------:R-:W1:Y:S01]  /*59a0*/  SHFL.BFLY PT, R6, R72, 0x2, 0x1f ;  /* 0x0c401f0048067f89 */ /* 0x000e6200000e0000 */
        /* <DEDUP_REMOVED lines=10> */
[----:B------:R-:W-:Y:S02]  /*5a50*/  FMNMX.FTZ R71, R159, R71, !PT ;  /* 0x000000479f477209 */ /* 0x000fe40007810000 */
[----:B------:R-:W-:Y:S02]  /*5a60*/  ISETP.NE.AND P0, PT, R44, RZ, PT ;  /* 0x000000ff2c00720c */ /* 0x000fe40003f05270 */
[----:B------:R-:W-:Y:S02]  /*5a70*/  FMNMX.FTZ R71, R176, R71, !PT ;  /* 0x00000047b0477209 */ /* 0x000fe40007810000 */
[----:B------:R-:W-:Y:S02]  /*5a80*/  ISETP.GT.AND P0, PT, R3, 0x30, !P0 ;  /* 0x000000300300780c */ /* 0x000fe40004704270 */
[----:B-1----:R-:W-:Y:S02]  /*5a90*/  FMNMX.FTZ R72, R72, R6, !PT ;  /* 0x0000000648487209 */ /* 0x002fe40007810000 */
[----:B------:R-:W-:-:S02]  /*5aa0*/  FMNMX.FTZ R71, R181, R71, !PT ;  /* 0x00000047b5477209 */ /* 0x000fc40007810000 */
[----:B------:R-:W-:Y:S01]  /*5ab0*/  ISETP.LT.OR P0, PT, R5, 0x31, P0 ;  /* 0x000000310500780c */ /* 0x000fe20000701670 */
[----:B------:R-:W1:Y:S01]  /*5ac0*/  SHFL.BFLY PT, R6, R72, 0x1, 0x1f ;  /* 0x0c201f0048067f89 */ /* 0x000e6200000e0000 */
[----:B------:R-:W-:Y:S02]  /*5ad0*/  FMNMX.FTZ R71, R180, R71, !PT ;  /* 0x00000047b4477209 */ /* 0x000fe40007810000 */
[----:B------:R-:W-:Y:S02]  /*5ae0*/  FSEL R164, R14, -INF , !P0 ;  /* 0xff8000000ea47808 */ /* 0x000fe40004000000 */
[----:B------:R-:W-:Y:S02]  /*5af0*/  ISETP.NE.AND P0, PT, R43, RZ, PT ;  /* 0x000000ff2b00720c */ /* 0x000fe40003f05270 */
[----:B------:R-:W-:Y:S02]  /*5b00*/  FMNMX.FTZ R71, R182, R71, !PT ;  /* 0x00000047b6477209 */ /* 0x000fe40007810000 */
[----:B------:R-:W-:-:S02]  /*5b10*/  ISETP.GT.AND P0, PT, R3, 0x31, !P0 ;  /* 0x000000310300780c */ /* 0x000fc40004704270 */
[----:B------:R-:W-:Y:S02]  /*5b20*/  FMNMX.FTZ R71, R183, R71, !PT ;  /* 0x00000047b7477209 */ /* 0x000fe40007810000 */
[----:B------:R-:W-:Y:S02]  /*5b30*/  ISETP.LT.OR P0, PT, R5, 0x32, P0 ;  /* 0x000000320500780c */ /* 0x000fe40000701670 */
[----:B------:R-:W-:Y:S02]  /*5b40*/  ISETP.NE.AND P6, PT, R42, RZ, PT ;  /* 0x000000ff2a00720c */ /* 0x000fe40003fc5270 */
[----:B------:R-:W-:Y:S02]  /*5b50*/  FMNMX.FTZ R71, R188, R71, !PT ;  /* 0x00000047bc477209 */ /* 0x000fe40007810000 */
[----:B------:R-:W-:Y:S02]  /*5b60*/  FSEL R165, R12, -INF , !P0 ;  /* 0xff8000000ca57808 */ /* 0x000fe40004000000 */
[----:B------:R-:W-:-:S02]  /*5b70*/  ISETP.GT.AND P0, PT, R3, 0x38, !P6 ;  /* 0x000000380300780c */ /* 0x000fc40007704270 */
[----:B------:R-:W-:Y:S02]  /*5b80*/  FMNMX.FTZ R71, R189, R71, !PT ;  /* 0x00000047bd477209 */ /* 0x000fe40007810000 */
[----:B------:R-:W-:Y:S02]  /*5b90*/  ISETP.LT.OR P0, PT, R5, 0x39, P0 ;  /* 0x000000390500780c */ /* 0x000fe40000701670 */
[----:B------:R-:W-:Y:S02]  /*5ba0*/  FMNMX.FTZ R71, R190, R71, !PT ;  /* 0x00000047be477209 */ /* 0x000fe40007810000 */
[----:B------:R-:W-:Y:S02]  /*5bb0*/  FSEL R168, R20, -INF , !P0 ;  /* 0xff80000014a87808 */ /* 0x000fe40004000000 */
[----:B------:R-:W-:Y:S02]  /*5bc0*/  ISETP.GT.AND P0, PT, R3, 0x39, !P5 ;  /* 0x000000390300780c */ /* 0x000fe40006f04270 */
[----:B-1----:R-:W-:-:S02]  /*5bd0*/  FMNMX.FTZ R72, R72, R6, !PT ;  /* 0x0000000648487209 */ /* 0x002fc40007810000 */
[----:B------:R-:W1:Y:S01]  /*5be0*/  SHFL.BFLY PT, R6, R71, 0x2, 0x1f ;  /* 0x0c401f0047067f89 */ /* 0x000e6200000e0000 */
[----:B------:R-:W-:Y:S02]  /*5bf0*/  ISETP.LT.OR P0, PT, R5, 0x3a, P0 ;  /* 0x0000003a0500780c */ /* 0x000fe40000701670 */
[----:B------:R-:W-:Y:S01]  /*5c00*/  FMUL.FTZ R7, R72, c[0x0][0x2d0] ;  /* 0x0000b40048077a20 */ /* 0x000fe20000410000 */
[----:B------:R-:W-:Y:S02]  /*5c10*/  ISETP.NE.AND P5, PT, R38, RZ, PT ;  /* 0x000000ff2600720c */ /* 0x000fe40003fa5270 */
[----:B------:R-:W-:Y:S02]  /*5c20*/  FSEL R169, R19, -INF , !P0 ;  /* 0xff80000013a97808 */ /* 0x000fe40004000000 */
[----:B------:R-:W-:Y:S02]  /*5c30*/  ISETP.GT.AND P0, PT, R3, 0x40, !P3 ;  /* 0x000000400300780c */ /* 0x000fe40005f04270 */
[----:B------:R-:W-:-:S02]  /*5c40*/  ISETP.NE.AND P6, PT, R37, RZ, PT ;  /* 0x000000ff2500720c */ /* 0x000fc40003fc5270 */
[----:B------:R-:W-:Y:S02]  /*5c50*/  ISETP.LT.OR P0, PT, R5, 0x41, P0 ;  /* 0x000000410500780c */ /* 0x000fe40000701670 */
[----:B------:R-:W-:Y:S02]  /*5c60*/  ISETP.NE.AND P3, PT, R41, RZ, PT ;  /* 0x000000ff2900720c */ /* 0x000fe40003f65270 */
[----:B------:R-:W-:Y:S02]  /*5c70*/  FSEL R178, R11, -INF , !P0 ;  /* 0xff8000000bb27808 */ /* 0x000fe40004000000 */
[----:B------:R-:W-:Y:S02]  /*5c80*/  ISETP.GT.AND P0, PT, R3, 0x41, !P2 ;  /* 0x000000410300780c */ /* 0x000fe40005704270 */
[----:B------:R-:W-:Y:S02]  /*5c90*/  ISETP.NE.AND P2, PT, R40, RZ, PT ;  /* 0x000000ff2800720c */ /* 0x000fe40003f45270 */
[----:B------:R-:W-:-:S02]  /*5ca0*/  ISETP.LT.OR P0, PT, R5, 0x42, P0 ;  /* 0x000000420500780c */ /* 0x000fc40000701670 */
[----:B-1----:R-:W-:Y:S02]  /*5cb0*/  FMNMX.FTZ R71, R71, R6, !PT ;  /* 0x0000000647477209 */ /* 0x002fe40007810000 */
[----:B------:R-:W-:Y:S02]  /*5cc0*/  FSEL R177, R10, -INF , !P0 ;  /* 0xff8000000ab17808 */ /* 0x000fe40004000000 */
[----:B------:R-:W-:Y:S01]  /*5cd0*/  ISETP.GT.AND P0, PT, R3, RZ, !P1 ;  /* 0x000000ff0300720c */ /* 0x000fe20004f04270 */
[----:B------:R-:W1:Y:S01]  /*5ce0*/  SHFL.BFLY PT, R6, R71, 0x1, 0x1f ;  /* 0x0c201f0047067f89 */ /* 0x000e6200000e0000 */
[----:B------:R-:W-:Y:S02]  /*5cf0*/  ISETP.NE.AND P1, PT, R39, RZ, PT ;  /* 0x000000ff2700720c */ /* 0x000fe40003f25270 */
[----:B------:R-:W-:Y:S02]  /*5d00*/  ISETP.LT.OR P0, PT, R5, 0x1, P0 ;  /* 0x000000010500780c */ /* 0x000fe40000701670 */
[----:B------:R-:W-:-:S02]  /*5d10*/  ISETP.GT.AND P3, PT, R3, 0x48, !P3 ;  /* 0x000000480300780c */ /* 0x000fc40005f64270 */
[----:B------:R-:W-:Y:S02]  /*5d20*/  FSEL R68, R21, -INF , !P0 ;  /* 0xff80000015447808 */ /* 0x000fe40004000000 */
[----:B------:R-:W-:Y:S02]  /*5d30*/  FSETP.NEU.FTZ.AND P0, PT, R72, -INF , PT ;  /* 0xff8000004800780b */ /* 0x000fe40003f1d000 */
[----:B------:R-:W-:Y:S02]  /*5d40*/  ISETP.GT.AND P2, PT, R3, 0x49, !P2 ;  /* 0x000000490300780c */ /* 0x000fe40005744270 */
[----:B------:R-:W-:Y:S02]  /*5d50*/  FSEL R7, R7, RZ, P0 ;  /* 0x000000ff07077208 */ /* 0x000fe40000000000 */
[C---:B------:R-:W-:Y:S02]  /*5d60*/  ISETP.GT.AND P1, PT, R3.reuse, 0x50, !P1 ;  /* 0x000000500300780c */ /* 0x040fe40004f24270 */
[----:B------:R-:W-:Y:S01]  /*5d70*/  ISETP.GT.AND P4, PT, R3, 0x58, !P4 ;  /* 0x000000580300780c */ /* 0x000fe20006784270 */
[--C-:B------:R-:W-:Y:S01]  /*5d80*/  FFMA.FTZ R8, R61, c[0x0][0x2d0], -R7.reuse ;  /* 0x0000b4003d087a23 */ /* 0x100fe20000010807 */
[----:B------:R-:W-:Y:S01]  /*5d90*/  IADD3 R225, R225, -0x2, RZ ;  /* 0xfffffffee1e17810 */ /* 0x000fe20007ffe0ff */
[----:B------:R-:W-:-:S02]  /*5da0*/  FFMA.FTZ R9, R73, c[0x0][0x2d0], -R7 ;  /* 0x0000b40049097a23 */ /* 0x000fc40000010807 */
[----:B------:R2:W-:Y:S01]  /*5db0*/  MUFU.EX2 R120, R8 ;  /* 0x0000000800787308 */ /* 0x0005e20000000800 */
[----:B-1----:R-:W-:-:S04]  /*5dc0*/  FMNMX.FTZ R71, R71, R6, !PT ;  /* 0x0000000647477209 */ /* 0x002fc80007810000 */
[C---:B------:R-:W-:Y:S01]  /*5dd0*/  FSETP.NEU.FTZ.AND P0, PT, R71.reuse, -INF , PT ;  /* 0xff8000004700780b */ /* 0x040fe20003f1d000 */
[----:B------:R-:W-:Y:S02]  /*5de0*/  FMUL.FTZ R6, R71, c[0x0][0x2d0] ;  /* 0x0000b40047067a20 */ /* 0x000fe40000410000 */
[----:B------:R1:W-:Y:S03]  /*5df0*/  MUFU.EX2 R119, R9 ;  /* 0x0000000900777308 */ /* 0x0003e60000000800 */
[----:B------:R-:W-:Y:S02]  /*5e00*/  FSEL R6, R6, RZ, P0 ;  /* 0x000000ff06067208 */ /* 0x000fe40000000000 */
[C---:B------:R-:W-:Y:S01]  /*5e10*/  ISETP.GT.AND P0, PT, R3.reuse, 0x51, !P5 ;  /* 0x000000510300780c */ /* 0x040fe20006f04270 */
[--C-:B--2---:R-:W-:Y:S01]  /*5e20*/  FFMA.FTZ R8, R64, c[0x0][0x2d0], -R7.reuse ;  /* 0x0000b40040087a23 */ /* 0x104fe20000010807 */
[----:B------:R-:W-:Y:S01]  /*5e30*/  ISETP.GT.AND P5, PT, R3, 0x59, !P6 ;  /* 0x000000590300780c */ /* 0x000fe200077a4270 */
[----:B------:R-:W-:Y:S01]  /*5e40*/  FFMA.FTZ R4, R60, c[0x0][0x2d0], -R6 ;  /* 0x0000b4003c047a23 */ /* 0x000fe20000010806 */
[C---:B------:R-:W-:Y:S01]  /*5e50*/  ISETP.LT.OR P6, PT, R5.reuse, 0x49, P3 ;  /* 0x000000490500780c */ /* 0x040fe20001fc1670 */
[----:B------:R2:W-:Y:S01]  /*5e60*/  MUFU.EX2 R246, R8 ;  /* 0x0000000800f67308 */ /* 0x0005e20000000800 */
[----:B------:R-:W-:Y:S01]  /*5e70*/  ISETP.LT.OR P3, PT, R5, 0x51, P1 ;  /* 0x000000510500780c */ /* 0x000fe20000f61670 */
[----:B------:R-:W3:Y:S01]  /*5e80*/  LDSM.16.MT88.4 R60, [R210+0x100] ;  /* 0x00010000d23c783b */ /* 0x000ee20000004200 */
[----:B------:R-:W-:Y:S01]  /*5e90*/  FSEL R158, R27, -INF , !P6 ;  /* 0xff8000001b9e7808 */ /* 0x000fe20007000000 */
[----:B-1----:R-:W-:Y:S01]  /*5ea0*/  FFMA.FTZ R9, R76, c[0x0][0x2d0], -R7 ;  /* 0x0000b4004c097a23 */ /* 0x002fe20000010807 */
[----:B------:R-:W-:-:S02]  /*5eb0*/  FSEL R160, R80, -INF , !P3 ;  /* 0xff80000050a07808 */ /* 0x000fc40005800000 */
[----:B------:R-:W-:Y:S01]  /*5ec0*/  ISETP.LT.OR P1, PT, R5, 0x59, P4 ;  /* 0x000000590500780c */ /* 0x000fe20002721670 */
[----:B------:R-:W-:Y:S01]  /*5ed0*/  MUFU.EX2 R235, R4 ;  /* 0x0000000400eb7308 */ /* 0x000fe20000000800 */
[----:B------:R-:W-:Y:S02]  /*5ee0*/  ISETP.NE.AND P6, PT, R25, RZ, PT ;  /* 0x000000ff1900720c */ /* 0x000fe40003fc5270 */
[----:B------:R-:W-:Y:S02]  /*5ef0*/  FSEL R162, R87, -INF , !P1 ;  /* 0xff80000057a27808 */ /* 0x000fe40004800000 */
[----:B--2---:R-:W-:-:S03]  /*5f00*/  FMNMX.FTZ R8, R104, R105, !PT ;  /* 0x0000006968087209 */ /* 0x004fc60007810000 */
[----:B------:R1:W2:Y:S01]  /*5f10*/  MUFU.EX2 R247, R9 ;  /* 0x0000000900f77308 */ /* 0x0002a20000000800 */
[----:B------:R-:W-:-:S04]  /*5f20*/  FMNMX.FTZ R8, R106, R8, !PT ;  /* 0x000000086a087209 */ /* 0x000fc80007810000 */
[----:B------:R-:W-:-:S04]  /*5f30*/  FMNMX.FTZ R8, R116, R8, !PT ;  /* 0x0000000874087209 */ /* 0x000fc80007810000 */
[----:B------:R-:W-:Y:S02]  /*5f40*/  FMNMX.FTZ R3, R124, R8, !PT ;  /* 0x000000087c037209 */ /* 0x000fe40007810000 */
[----:B------:R-:W-:Y:S02]  /*5f50*/  FMNMX.FTZ R8, R68, R69, !PT ;  /* 0x0000004544087209 */ /* 0x000fe40007810000 */
[----:B------:R-:W-:Y:S01]  /*5f60*/  FMNMX.FTZ R0, R125, R3, !PT ;  /* 0x000000037d007209 */ /* 0x000fe20007810000 */
[----:B------:R-:W-:Y:S01]  /*5f70*/  FFMA.FTZ R3, R56, c[0x0][0x2d0], -R6 ;  /* 0x0000b40038037a23 */ /* 0x000fe20000010806 */
[----:B------:R-:W-:Y:S02]  /*5f80*/  FMNMX.FTZ R8, R74, R8, !PT ;  /* 0x000000084a087209 */ /* 0x000fe40007810000 */
[----:B------:R-:W-:Y:S01]  /*5f90*/  FMNMX.FTZ R0, R128, R0, !PT ;  /* 0x0000000080007209 */ /* 0x000fe20007810000 */
[----:B------:R4:W-:Y:S01]  /*5fa0*/  MUFU.EX2 R230, R3 ;  /* 0x0000000300e67308 */ /* 0x0009e20000000800 */
[----:B------:R-:W-:-:S02]  /*5fb0*/  FMNMX.FTZ R8, R75, R8, !PT ;  /* 0x000000084b087209 */ /* 0x000fc40007810000 */
[----:B------:R-:W-:Y:S02]  /*5fc0*/  FMNMX.FTZ R0, R129, R0, !PT ;  /* 0x0000000081007209 */ /* 0x000fe40007810000 */
[----:B-1----:R-:W-:Y:S02]  /*5fd0*/  P2R R9, PR, RZ, 0x20 ;  /* 0x00000020ff097803 */ /* 0x002fe40000000000 */
[----:B------:R-:W-:Y:S02]  /*5fe0*/  FMNMX.FTZ R0, R145, R0, !PT ;  /* 0x0000000091007209 */ /* 0x000fe40007810000 */
[----:B------:R-:W-:Y:S02]  /*5ff0*/  ISETP.LT.OR P5, PT, R5, 0x4a, P2 ;  /* 0x0000004a0500780c */ /* 0x000fe400017a1670 */
[----:B------:R-:W-:Y:S02]  /*6000*/  FMNMX.FTZ R0, R144, R0, !PT ;  /* 0x0000000090007209 */ /* 0x000fe40007810000 */
[----:B------:R-:W-:-:S02]  /*6010*/  FSEL R157, R82, -INF , !P5 ;  /* 0xff800000529d7808 */ /* 0x000fc40006800000 */
[----:B------:R-:W-:Y:S01]  /*6020*/  FMNMX.FTZ R0, R146, R0, !PT ;  /* 0x0000000092007209 */ /* 0x000fe20007810000 */
[----:B----4-:R-:W-:Y:S01]  /*6030*/  FFMA.FTZ R3, R57, c[0x0][0x2d0], -R6 ;  /* 0x0000b40039037a23 */ /* 0x010fe20000010806 */
[----:B------:R-:W-:Y:S02]  /*6040*/  ISETP.LT.OR P2, PT, R5, 0x52, P0 ;  /* 0x000000520500780c */ /* 0x000fe40000741670 */
[----:B------:R-:W-:Y:S01]  /*6050*/  FMNMX.FTZ R0, R147, R0, !PT ;  /* 0x0000000093007209 */ /* 0x000fe20007810000 */
[----:B------:R1:W4:Y:S01]  /*6060*/  MUFU.EX2 R233, R3 ;  /* 0x0000000300e97308 */ /* 0x0003220000000800 */
[----:B------:R-:W-:Y:S02]  /*6070*/  ISETP.NE.AND P0, PT, R9, RZ, PT ;  /* 0x000000ff0900720c */ /* 0x000fe40003f05270 */
[----:B------:R-:W-:Y:S02]  /*6080*/  FMNMX.FTZ R0, R173, R0, !PT ;  /* 0x00000000ad007209 */ /* 0x000fe40007810000 */
[----:B------:R-:W-:-:S02]  /*6090*/  FSEL R161, R83, -INF , !P2 ;  /* 0xff80000053a17808 */ /* 0x000fc40005000000 */
[----:B------:R-:W-:Y:S02]  /*60a0*/  FMNMX.FTZ R0, R174, R0, !PT ;  /* 0x00000000ae007209 */ /* 0x000fe40007810000 */
[----:B------:R-:W-:Y:S02]  /*60b0*/  ISETP.LT.OR P0, PT, R5, 0x5a, P0 ;  /* 0x0000005a0500780c */ /* 0x000fe40000701670 */
[----:B------:R-:W-:Y:S02]  /*60c0*/  FMNMX.FTZ R0, R175, R0, !PT ;  /* 0x00000000af007209 */ /* 0x000fe40007810000 */
[----:B------:R-:W-:Y:S02]  /*60d0*/  FSEL R163, R86, -INF , !P0 ;  /* 0xff80000056a37808 */ /* 0x000fe40004000000 */
[----:B--2---:R-:W-:Y:S02]  /*60e0*/  F2FP.BF16.PACK_AB R10, R247, R119 ;  /* 0x00000077f70a723e */ /* 0x004fe400000010ff */
[----:B-1----:R-:W-:Y:S01]  /*60f0*/  FMNMX.FTZ R3, R112, R8, !PT ;  /* 0x0000000870037209 */ /* 0x002fe20007810000 */
[----:B------:R-:W-:Y:S01]  /*6100*/  FFMA.FTZ R8, R58, c[0x0][0x2d0], -R6 ;  /* 0x0000b4003a087a23 */ /* 0x000fe20000010806 */
[----:B----4-:R-:W-:Y:S01]  /*6110*/  F2FP.BF16.PACK_AB R9, R233, R230 ;  /* 0x000000e6e909723e */ /* 0x010fe200000010ff */
[----:B------:R-:W1:Y:S01]  /*6120*/  LDSM.16.MT88.4 R56, [R212+0x100] ;  /* 0x00010000d438783b */ /* 0x000e620000004200 */
[----:B------:R-:W-:Y:S01]  /*6130*/  FMNMX.FTZ R3, R113, R3, !PT ;  /* 0x0000000371037209 */ /* 0x000fe20007810000 */
[----:B------:R2:W4:Y:S03]  /*6140*/  MUFU.EX2 R117, R8 ;  /* 0x0000000800757308 */ /* 0x0005260000000800 */
[----:B------:R-:W-:-:S04]  /*6150*/  FMNMX.FTZ R3, R114, R3, !PT ;  /* 0x0000000372037209 */ /* 0x000fc80007810000 */
[----:B------:R-:W-:Y:S01]  /*6160*/  FMNMX.FTZ R2, R115, R3, !PT ;  /* 0x0000000373027209 */ /* 0x000fe20007810000 */
[----:B------:R-:W-:Y:S02]  /*6170*/  FFMA.FTZ R3, R77, c[0x0][0x2d0], -R7 ;  /* 0x0000b4004d037a23 */ /* 0x000fe40000010807 */
[----:B------:R-:W5:Y:S01]  /*6180*/  LDSM.16.MT88.4 R76, [R211+0x100] ;  /* 0x00010000d34c783b */ /* 0x000f620000004200 */
[----:B------:R-:W-:Y:S01]  /*6190*/  FMNMX.FTZ R2, R140, R2, !PT ;  /* 0x000000028c027209 */ /* 0x000fe20007810000 */
[----:B------:R3:W-:Y:S03]  /*61a0*/  MUFU.EX2 R207, R3 ;  /* 0x0000000300cf7308 */ /* 0x0007e60000000800 */
[----:B------:R-:W-:Y:S02]  /*61b0*/  FMNMX.FTZ R2, R141, R2, !PT ;  /* 0x000000028d027209 */ /* 0x000fe40007810000 */
[----:B--2---:R-:W-:-:S02]  /*61c0*/  F2FP.BF16.PACK_AB R8, R246, R120 ;  /* 0x00000078f608723e */ /* 0x004fc400000010ff */
[----:B----4-:R-:W-:-:S07]  /*61d0*/  F2FP.BF16.PACK_AB R11, R235, R117 ;  /* 0x00000075eb0b723e */ /* 0x010fce00000010ff */
[C---:B------:R-:W-:Y:S01]  /*61e0*/  HMMA.16816.F32.BF16 R32, R8.reuse, R52, RZ ;  /* 0x000000340820723c */ /* 0x040fe200000418ff */
[----:B---3--:R-:W-:Y:S02]  /*61f0*/  FMNMX.FTZ R3, R142, R2, !PT ;  /* 0x000000028e037209 */ /* 0x008fe40007810000 */
[----:B------:R-:W-:Y:S01]  /*6200*/  FMNMX.FTZ R2, R179, R0, !PT ;  /* 0x00000000b3027209 */ /* 0x000fe20007810000 */
[----:B------:R-:W-:Y:S01]  /*6210*/  FFMA.FTZ R0, R81, c[0x0][0x2d0], -R7 ;  /* 0x0000b40051007a23 */ /* 0x000fe20000010807 */
[----:B------:R-:W-:Y:S01]  /*6220*/  FMNMX.FTZ R4, R143, R3, !PT ;  /* 0x000000038f047209 */ /* 0x000fe20007810000 */
[----:B------:R-:W-:Y:S01]  /*6230*/  LDSM.16.MT88.4 R80, [R210+0x900] ;  /* 0x00090000d250783b */ /* 0x000fe20000004200 */
[----:B------:R-:W-:Y:S01]  /*6240*/  FMNMX.FTZ R2, R184, R2, !PT ;  /* 0x00000002b8027209 */ /* 0x000fe20007810000 */
[----:B------:R2:W3:Y:S01]  /*6250*/  MUFU.EX2 R187, R0 ;  /* 0x0000000000bb7308 */ /* 0x0004e20000000800 */
[----:B------:R-:W-:Y:S02]  /*6260*/  HMMA.16816.F32.BF16 R24, R8, R60, RZ ;  /* 0x0000003c0818723c */ /* 0x000fe400000418ff */
[----:B------:R-:W-:-:S02]  /*6270*/  FMNMX.FTZ R3, R185, R2, !PT ;  /* 0x00000002b9037209 */ /* 0x000fc40007810000 */
[----:B------:R-:W-:-:S04]  /*6280*/  FMNMX.FTZ R2, R164, R4, !PT ;  /* 0x00000004a4027209 */ /* 0x000fc80007810000 */
[----:B------:R-:W-:Y:S01]  /*6290*/  FMNMX.FTZ R2, R165, R2, !PT ;  /* 0x00000002a5027209 */ /* 0x000fe20007810000 */
[----:B-1----:R-:W-:Y:S01]  /*62a0*/  HMMA.16816.F32.BF16 R28, R8, R56, RZ ;  /* 0x00000038081c723c */ /* 0x002fe200000418ff */
[----:B--2---:R-:W-:Y:S01]  /*62b0*/  FFMA.FTZ R0, R84, c[0x0][0x2d0], -R7 ;  /* 0x0000b40054007a23 */ /* 0x004fe20000010807 */
[----:B---3--:R-:W-:-:S06]  /*62c0*/  F2FP.BF16.PACK_AB R12, R187, R207 ;  /* 0x000000cfbb0c723e */ /* 0x008fcc00000010ff */
[C---:B-----5:R-:W-:Y:S01]  /*62d0*/  HMMA.16816.F32.BF16 R16, R8.reuse, R76, RZ ;  /* 0x0000004c0810723c */ /* 0x060fe200000418ff */
[----:B------:R1:W-:Y:S07]  /*62e0*/  MUFU.EX2 R234, R0 ;  /* 0x0000000000ea7308 */ /* 0x0003ee0000000800 */
[C---:B------:R-:W-:Y:S08]  /*62f0*/  HMMA.16816.F32.BF16 R20, R8.reuse, R54, RZ ;  /* 0x000000360814723c */ /* 0x040ff000000418ff */
[----:B------:R-:W-:Y:S01]  /*6300*/  HMMA.16816.F32.BF16 R36, R8, R58, RZ ;  /* 0x0000003a0824723c */ /* 0x000fe200000418ff */
[----:B-1----:R-:W-:Y:S01]  /*6310*/  FMNMX.FTZ R0, R196, R3, !PT ;  /* 0x00000003c4007209 */ /* 0x002fe20007810000 */
[----:B------:R-:W-:-:S02]  /*6320*/  FFMA.FTZ R3, R85, c[0x0][0x2d0], -R7 ;  /* 0x0000b40055037a23 */ /* 0x000fc40000010807 */
[----:B------:R-:W-:Y:S01]  /*6330*/  LDSM.16.MT88.4 R84, [R211+0x900] ;  /* 0x00090000d354783b */ /* 0x000fe20000004200 */
[----:B------:R-:W-:Y:S01]  /*6340*/  FMNMX.FTZ R0, R197, R0, !PT ;  /* 0x00000000c5007209 */ /* 0x000fe20007810000 */
[----:B------:R1:W2:Y:S02]  /*6350*/  MUFU.EX2 R118, R3 ;  /* 0x0000000300767308 */ /* 0x0002a40000000800 */
[----:B------:R-:W-:Y:S01]  /*6360*/  HMMA.16816.F32.BF16 R40, R8, R62, RZ ;  /* 0x0000003e0828723c */ /* 0x000fe200000418ff */
[----:B------:R-:W-:-:S04]  /*6370*/  FMNMX.FTZ R0, R198, R0, !PT ;  /* 0x00000000c6007209 */ /* 0x000fc80007810000 */
[----:B------:R-:W-:-:S03]  /*6380*/  FMNMX.FTZ R0, R199, R0, !PT ;  /* 0x00000000c7007209 */ /* 0x000fc60007810000 */
[----:B------:R-:W-:Y:S01]  /*6390*/  HMMA.16816.F32.BF16 R8, R8, R78, RZ ;  /* 0x0000004e0808723c */ /* 0x000fe200000418ff */
[----:B------:R-:W-:-:S04]  /*63a0*/  FMNMX.FTZ R0, R203, R0, !PT ;  /* 0x00000000cb007209 */ /* 0x000fc80007810000 */
[----:B------:R-:W-:Y:S02]  /*63b0*/  FMNMX.FTZ R0, R201, R0, !PT ;  /* 0x00000000c9007209 */ /* 0x000fe40007810000 */
[----:B-1----:R-:W-:Y:S01]  /*63c0*/  FMNMX.FTZ R3, R168, R2, !PT ;  /* 0x00000002a8037209 */ /* 0x002fe20007810000 */
[----:B------:R-:W-:Y:S01]  /*63d0*/  FFMA.FTZ R2, R65, c[0x0][0x2d0], -R6 ;  /* 0x0000b40041027a23 */ /* 0x000fe20000010806 */
[----:B--2---:R-:W-:Y:S01]  /*63e0*/  F2FP.BF16.PACK_AB R14, R118, R234 ;  /* 0x000000ea760e723e */ /* 0x004fe200000010ff */
[----:B------:R-:W1:Y:S01]  /*63f0*/  SHFL.BFLY PT, R4, R0, 0x2, 0x1f ;  /* 0x0c401f0000047f89 */ /* 0x000e6200000e0000 */
[----:B------:R-:W-:Y:S01]  /*6400*/  FMNMX.FTZ R3, R169, R3, !PT ;  /* 0x00000003a9037209 */ /* 0x000fe20007810000 */
[----:B------:R2:W-:Y:S03]  /*6410*/  MUFU.EX2 R243, R2 ;  /* 0x0000000200f37308 */ /* 0x0005e60000000800 */
[----:B------:R-:W-:-:S04]  /*6420*/  FMNMX.FTZ R3, R178, R3, !PT ;  /* 0x00000003b2037209 */ /* 0x000fc80007810000 */
[----:B------:R-:W-:-:S04]  /*6430*/  FMNMX.FTZ R3, R177, R3, !PT ;  /* 0x00000003b1037209 */ /* 0x000fc80007810000 */
[----:B------:R-:W-:-:S04]  /*6440*/  FMNMX.FTZ R3, R158, R3, !PT ;  /* 0x000000039e037209 */ /* 0x000fc80007810000 */
[----:B------:R-:W-:Y:S01]  /*6450*/  FMNMX.FTZ R3, R157, R3, !PT ;  /* 0x000000039d037209 */ /* 0x000fe20007810000 */
[----:B--2---:R-:W-:-:S03]  /*6460*/  FFMA.FTZ R2, R66, c[0x0][0x2d0], -R6 ;  /* 0x0000b40042027a23 */ /* 0x004fc60000010806 */
[----:B------:R-:W-:Y:S01]  /*6470*/  FMNMX.FTZ R3, R160, R3, !PT ;  /* 0x00000003a0037209 */ /* 0x000fe20007810000 */
[----:B------:R2:W3:Y:S01]  /*6480*/  MUFU.EX2 R186, R2 ;  /* 0x0000000200ba7308 */ /* 0x0004e20000000800 */
[----:B-1----:R-:W-:Y:S02]  /*6490*/  FMNMX.FTZ R0, R0, R4, !PT ;  /* 0x0000000400007209 */ /* 0x002fe40007810000 */
[----:B------:R-:W-:-:S03]  /*64a0*/  FMNMX.FTZ R3, R161, R3, !PT ;  /* 0x00000003a1037209 */ /* 0x000fc60007810000 */
[----:B------:R-:W1:Y:S01]  /*64b0*/  SHFL.BFLY PT, R4, R0, 0x1, 0x1f ;  /* 0x0c201f0000047f89 */ /* 0x000e6200000e0000 */
[----:B------:R-:W-:-:S04]  /*64c0*/  FMNMX.FTZ R3, R162, R3, !PT ;  /* 0x00000003a2037209 */ /* 0x000fc80007810000 */
[----:B------:R-:W-:Y:S01]  /*64d0*/  FMNMX.FTZ R3, R163, R3, !PT ;  /* 0x00000003a3037209 */ /* 0x000fe20007810000 */
[----:B--2---:R-:W-:-:S04]  /*64e0*/  FFMA.FTZ R2, R67, c[0x0][0x2d0], -R6 ;  /* 0x0000b40043027a23 */ /* 0x004fc80000010806 */
[----:B------:R-:W2:Y:S01]  /*64f0*/  SHFL.BFLY PT, R5, R3, 0x2, 0x1f ;  /* 0x0c401f0003057f89 */ /* 0x000ea200000e0000 */
[----:B---3--:R-:W-:Y:S01]  /*6500*/  F2FP.BF16.PACK_AB R13, R186, R243 ;  /* 0x000000f3ba0d723e */ /* 0x008fe200000010ff */
[----:B------:R3:W-:Y:S02]  /*6510*/  MUFU.EX2 R232, R2 ;  /* 0x0000000200e87308 */ /* 0x0007e40000000800 */
[----:B------:R-:W-:Y:S01]  /*6520*/  LDSM.16.MT88.4 R64, [R212+0x900] ;  /* 0x00090000d440783b */ /* 0x000fe20000004200 */
[--C-:B---3--:R-:W-:Y:S01]  /*6530*/  FFMA.FTZ R2, R70, c[0x0][0x2d0], -R6.reuse ;  /* 0x0000b40046027a23 */ /* 0x108fe20000010806 */
[----:B-1----:R-:W-:Y:S01]  /*6540*/  FMNMX.FTZ R70, R0, R4, !PT ;  /* 0x0000000400467209 */ /* 0x002fe20007810000 */
[----:B------:R-:W-:-:S03]  /*6550*/  FFMA.FTZ R0, R94, c[0x0][0x2d0], -R6 ;  /* 0x0000b4005e007a23 */ /* 0x000fc60000010806 */
[----:B------:R1:W3:Y:S01]  /*6560*/  MUFU.EX2 R240, R2 ;  /* 0x0000000200f07308 */ /* 0x0002e20000000800 */
[----:B--2---:R-:W-:Y:S02]  /*6570*/  FMNMX.FTZ R3, R3, R5, !PT ;  /* 0x0000000503037209 */ /* 0x004fe40007810000 */
[----:B------:R-:W-:-:S03]  /*6580*/  FSETP.NEU.FTZ.AND P0, PT, R70, -INF , PT ;  /* 0xff8000004600780b */ /* 0x000fc60003f1d000 */
[----:B------:R-:W2:Y:S02]  /*6590*/  SHFL.BFLY PT, R5, R3, 0x1, 0x1f ;  /* 0x0c201f0003057f89 */ /* 0x000ea400000e0000 */
[----:B------:R4:W-:Y:S01]  /*65a0*/  MUFU.EX2 R205, R0 ;  /* 0x0000000000cd7308 */ /* 0x0009e20000000800 */
[----:B-1----:R-:W-:Y:S01]  /*65b0*/  FFMA.FTZ R2, R97, c[0x0][0x2d0], -R7 ;  /* 0x0000b40061027a23 */ /* 0x002fe20000010807 */
[----:B---3--:R-:W-:-:S06]  /*65c0*/  F2FP.BF16.PACK_AB R15, R240, R232 ;  /* 0x000000e8f00f723e */ /* 0x008fcc00000010ff */
[----:B------:R1:W-:Y:S01]  /*65d0*/  MUFU.EX2 R239, R2 ;  /* 0x0000000200ef7308 */ /* 0x0003e20000000800 */
[----:B----4-:R-:W-:Y:S01]  /*65e0*/  FFMA.FTZ R0, R96, c[0x0][0x2d0], -R6 ;  /* 0x0000b40060007a23 */ /* 0x010fe20000010806 */
[C---:B------:R-:W-:Y:S01]  /*65f0*/  HMMA.16816.F32.BF16 R48, R12.reuse, R88, R32 ;  /* 0x000000580c30723c */ /* 0x040fe20000041820 */
[----:B------:R-:W-:Y:S05]  /*6600*/  LDSM.16.MT88.4 R96, [R211+0x1100] ;  /* 0x00110000d360783b */ /* 0x000fea0000004200 */
[----:B------:R-:W-:Y:S01]  /*6610*/  MUFU.EX2 R206, R0 ;  /* 0x0000000000ce7308 */ /* 0x000fe20000000800 */
[----:B--2---:R-:W-:Y:S01]  /*6620*/  FMNMX.FTZ R3, R3, R5, !PT ;  /* 0x0000000503037209 */ /* 0x004fe20007810000 */
[----:B------:R-:W-:Y:S01]  /*6630*/  IMAD.MOV.U32 R5, RZ, RZ, R120 ;  /* 0x000000ffff057224 */ /* 0x000fe200078e0078 */
[----:B------:R-:W-:Y:S01]  /*6640*/  HMMA.16816.F32.BF16 R44, R12, R64, R28 ;  /* 0x000000400c2c723c */ /* 0x000fe2000004181c */
[----:B-1----:R-:W-:-:S04]  /*6650*/  FFMA.FTZ R2, R100, c[0x0][0x2d0], -R7 ;  /* 0x0000b40064027a23 */ /* 0x002fc80000010807 */
[----:B------:R1:W2:Y:S03]  /*6660*/  MUFU.EX2 R228, R2 ;  /* 0x0000000200e47308 */ /* 0x0002a60000000800 */
[C---:B------:R-:W-:Y:S08]  /*6670*/  HMMA.16816.F32.BF16 R32, R12.reuse, R80, R24 ;  /* 0x000000500c20723c */ /* 0x040ff00000041818 */
[----:B------:R-:W-:Y:S01]  /*6680*/  HMMA.16816.F32.BF16 R28, R12, R84, R16 ;  /* 0x000000540c1c723c */ /* 0x000fe20000041810 */
[----:B-1----:R-:W-:-:S07]  /*6690*/  FFMA.FTZ R2, R101, c[0x0][0x2d0], -R7 ;  /* 0x0000b40065027a23 */ /* 0x002fce0000010807 */
[C---:B------:R-:W-:Y:S01]  /*66a0*/  HMMA.16816.F32.BF16 R24, R12.reuse, R90, R20 ;  /* 0x0000005a0c18723c */ /* 0x040fe20000041814 */
[----:B------:R-:W1:Y:S01]  /*66b0*/  LDSM.16.MT88.4 R100, [R210+0x1100] ;  /* 0x00110000d264783b */ /* 0x000e620000004200 */
[----:B------:R3:W-:Y:S06]  /*66c0*/  MUFU.EX2 R231, R2 ;  /* 0x0000000200e77308 */ /* 0x0007ec0000000800 */
[C---:B------:R-:W-:Y:S08]  /*66d0*/  HMMA.16816.F32.BF16 R20, R12.reuse, R66, R36 ;  /* 0x000000420c14723c */ /* 0x040ff00000041824 */
[----:B------:R-:W-:Y:S01]  /*66e0*/  HMMA.16816.F32.BF16 R16, R12, R82, R40 ;  /* 0x000000520c10723c */ /* 0x000fe20000041828 */
[----:B---3--:R-:W-:-:S04]  /*66f0*/  FFMA.FTZ R2, R107, c[0x0][0x2d0], -R7 ;  /* 0x0000b4006b027a23 */ /* 0x008fc80000010807 */
[----:B------:R3:W4:Y:S03]  /*6700*/  MUFU.EX2 R204, R2 ;  /* 0x0000000200cc7308 */ /* 0x0007260000000800 */
[----:B------:R-:W-:Y:S07]  /*6710*/  HMMA.16816.F32.BF16 R12, R12, R86, R8 ;  /* 0x000000560c0c723c */ /* 0x000fee0000041808 */
[----:B--2---:R-:W-:-:S02]  /*6720*/  F2FP.BF16.PACK_AB R8, R228, R239 ;  /* 0x000000efe408723e */ /* 0x004fc400000010ff */
[----:B------:R-:W-:Y:S01]  /*6730*/  F2FP.BF16.PACK_AB R11, R206, R205 ;  /* 0x000000cdce0b723e */ /* 0x000fe200000010ff */
[----:B---3--:R-:W-:Y:S01]  /*6740*/  FFMA.FTZ R2, R92, c[0x0][0x2d0], -R6 ;  /* 0x0000b4005c027a23 */ /* 0x008fe20000010806 */
[----:B----4-:R-:W-:-:S03]  /*6750*/  F2FP.BF16.PACK_AB R10, R204, R231 ;  /* 0x000000e7cc0a723e */ /* 0x010fc600000010ff */
[----:B------:R2:W-:Y:S02]  /*6760*/  MUFU.EX2 R238, R2 ;  /* 0x0000000200ee7308 */ /* 0x0005e40000000800 */
[----:B--2---:R-:W-:Y:S02]  /*6770*/  FFMA.FTZ R2, R93, c[0x0][0x2d0], -R6 ;  /* 0x0000b4005d027a23 */ /* 0x004fe40000010806 */
[----:B------:R-:W2:Y:S04]  /*6780*/  LDSM.16.MT88.4 R92, [R212+0x1100] ;  /* 0x00110000d45c783b */ /* 0x000ea80000004200 */
[----:B------:R3:W4:Y:S02]  /*6790*/  MUFU.EX2 R226, R2 ;  /* 0x0000000200e27308 */ /* 0x0007240000000800 */
[----:B---3--:R-:W-:Y:S01]  /*67a0*/  FMUL.FTZ R2, R70, c[0x0][0x2d0] ;  /* 0x0000b40046027a20 */ /* 0x008fe20000410000 */
[----:B----4-:R-:W-:-:S04]  /*67b0*/  F2FP.BF16.PACK_AB R9, R226, R238 ;  /* 0x000000eee209723e */ /* 0x010fc800000010ff */
[----:B------:R-:W-:Y:S02]  /*67c0*/  FSEL R2, R2, RZ, P0 ;  /* 0x000000ff02027208 */ /* 0x000fe40000000000 */
[----:B------:R-:W-:Y:S01]  /*67d0*/  FSETP.NEU.FTZ.AND P0, PT, R3, -INF , PT ;  /* 0xff8000000300780b */ /* 0x000fe20003f1d000 */
[C---:B-1----:R-:W-:Y:S02]  /*67e0*/  HMMA.16816.F32.BF16 R136, R8.reuse, R100, R32 ;  /* 0x000000640888723c */ /* 0x042fe40000041820 */
[--C-:B------:R-:W-:Y:S02]  /*67f0*/  FFMA.FTZ R0, R104, c[0x0][0x2d0], -R2.reuse ;  /* 0x0000b40068007a23 */ /* 0x100fe40000010802 */
[--C-:B------:R-:W-:Y:S02]  /*6800*/  FFMA.FTZ R4, R116, c[0x0][0x2d0], -R2.reuse ;  /* 0x0000b40074047a23 */ /* 0x100fe40000010802 */
[----:B------:R1:W-:Y:S02]  /*6810*/  MUFU.EX2 R229, R0 ;  /* 0x0000000000e57308 */ /* 0x0003e40000000800 */
[C---:B------:R-:W-:Y:S06]  /*6820*/  HMMA.16816.F32.BF16 R152, R8.reuse, R96, R28 ;  /* 0x000000600898723c */ /* 0x040fec000004181c */
[----:B------:R-:W-:Y:S02]  /*6830*/  MUFU.EX2 R250, R4 ;  /* 0x0000000400fa7308 */ /* 0x000fe40000000800 */
[----:B--2---:R-:W-:Y:S01]  /*6840*/  HMMA.16816.F32.BF16 R120, R8, R92, R44 ;  /* 0x0000005c0878723c */ /* 0x004fe2000004182c */
[----:B-1----:R-:W-:-:S07]  /*6850*/  FFMA.FTZ R0, R105, c[0x0][0x2d0], -R2 ;  /* 0x0000b40069007a23 */ /* 0x002fce0000010802 */
[C---:B------:R-:W-:Y:S01]  /*6860*/  HMMA.16816.F32.BF16 R132, R8.reuse, R94, R20 ;  /* 0x0000005e0884723c */ /* 0x040fe20000041814 */
[----:B------:R1:W2:Y:S07]  /*6870*/  MUFU.EX2 R251, R0 ;  /* 0x0000000000fb7308 */ /* 0x0002ae0000000800 */
[----:B------:R-:W-:Y:S01]  /*6880*/  HMMA.16816.F32.BF16 R148, R8, R102, R16 ;  /* 0x000000660894723c */ /* 0x000fe20000041810 */
[----:B-1----:R-:W-:-:S07]  /*6890*/  FFMA.FTZ R0, R106, c[0x0][0x2d0], -R2 ;  /* 0x0000b4006a007a23 */ /* 0x002fce0000010802 */
[----:B------:R-:W-:Y:S01]  /*68a0*/  HMMA.16816.F32.BF16 R104, R8, R108, R48 ;  /* 0x0000006c0868723c */ /* 0x000fe20000041830 */
[----:B------:R1:W3:Y:S06]  /*68b0*/  MUFU.EX2 R252, R0 ;  /* 0x0000000000fc7308 */ /* 0x0002ec0000000800 */
[----:B------:R-:W-:Y:S02]  /*68c0*/  IMAD.MOV.U32 R51, RZ, RZ, R119 ;  /* 0x000000ffff337224 */ /* 0x000fe400078e0077 */
[----:B------:R-:W-:Y:S02]  /*68d0*/  IMAD.MOV.U32 R50, RZ, RZ, R118 ;  /* 0x000000ffff327224 */ /* 0x000fe400078e0076 */
[----:B------:R-:W-:-:S02]  /*68e0*/  IMAD.MOV.U32 R49, RZ, RZ, R117 ;  /* 0x000000ffff317224 */ /* 0x000fc400078e0075 */
[----:B------:R-:W-:Y:S01]  /*68f0*/  HMMA.16816.F32.BF16 R116, R8, R110, R24 ;  /* 0x0000006e0874723c */ /* 0x000fe20000041818 */
[----:B-1----:R-:W-:-:S05]  /*6900*/  FMUL.FTZ R0, R3, c[0x0][0x2d0] ;  /* 0x0000b40003007a20 */ /* 0x002fca0000410000 */
[----:B------:R-:W-:Y:S02]  /*6910*/  FSEL R0, R0, RZ, P0 ;  /* 0x000000ff00007208 */ /* 0x000fe40000000000 */
[----:B------:R-:W-:-:S03]  /*6920*/  PLOP3.LUT P0, PT, PT, PT, UP1, 0x40, 0x0 ;  /* 0x000000000000781c */ /* 0x000fc60003f0e818 */
[----:B------:R-:W-:-:S04]  /*6930*/  FFMA.FTZ R4, R68, c[0x0][0x2d0], -R0 ;  /* 0x0000b40044047a23 */ /* 0x000fc80000010800 */
[----:B------:R1:W-:Y:S02]  /*6940*/  MUFU.EX2 R73, R4 ;  /* 0x0000000400497308 */ /* 0x0003e40000000800 */
[----:B-1----:R-:W-:Y:S02]  /*6950*/  FFMA.FTZ R4, R69, c[0x0][0x2d0], -R0 ;  /* 0x0000b40045047a23 */ /* 0x002fe40000010800 */
[----:B------:R-:W-:-:S04]  /*6960*/  IMAD.MOV.U32 R69, RZ, RZ, R5 ;  /* 0x000000ffff457224 */ /* 0x000fc800078e0005 */
[----:B------:R1:W4:Y:S01]  /*6970*/  MUFU.EX2 R248, R4 ;  /* 0x0000000400f87308 */ /* 0x0003220000000800 */
[----:B------:R-:W-:Y:S02]  /*6980*/  IMAD.MOV.U32 R5, RZ, RZ, R246 ;  /* 0x000000ffff057224 */ /* 0x000fe400078e00f6 */
[----:B-1----:R-:W-:Y:S02]  /*6990*/  FFMA.FTZ R4, R74, c[0x0][0x2d0], -R0 ;  /* 0x0000b4004a047a23 */ /* 0x002fe40000010800 */
[----:B------:R-:W-:-:S03]  /*69a0*/  IMAD.MOV.U32 R74, RZ, RZ, R234 ;  /* 0x000000ffff4a7224 */ /* 0x000fc600078e00ea */
[----:B------:R1:W-:Y:S02]  /*69b0*/  MUFU.EX2 R249, R4 ;  /* 0x0000000400f97308 */ /* 0x0003e40000000800 */
[----:B-1----:R-:W-:Y:S02]  /*69c0*/  FFMA.FTZ R4, R75, c[0x0][0x2d0], -R0 ;  /* 0x0000b4004b047a23 */ /* 0x002fe40000010800 */
[----:B------:R-:W-:-:S04]  /*69d0*/  IMAD.MOV.U32 R75, RZ, RZ, R232 ;  /* 0x000000ffff4b7224 */ /* 0x000fc800078e00e8 */
[----:B------:R1:W5:Y:S02]  /*69e0*/  MUFU.EX2 R68, R4 ;  /* 0x0000000400447308 */ /* 0x0003640000000800 */
[----:B-1----:R-:W-:-:S06]  /*69f0*/  FFMA.FTZ R4, R124, c[0x0][0x2d0], -R2 ;  /* 0x0000b4007c047a23 */ /* 0x002fcc0000010802 */
[----:B------:R1:W-:Y:S02]  /*6a00*/  MUFU.EX2 R242, R4 ;  /* 0x0000000400f27308 */ /* 0x0003e40000000800 */
[----:B-1----:R-:W-:Y:S02]  /*6a10*/  FFMA.FTZ R4, R125, c[0x0][0x2d0], -R2 ;  /* 0x0000b4007d047a23 */ /* 0x002fe40000010802 */
[----:B------:R-:W-:Y:S04]  /*6a20*/  HMMA.16816.F32.BF16 R124, R8, R98, R12 ;  /* 0x00000062087c723c */ /* 0x000fe8000004180c */
[----:B------:R1:W1:Y:S03]  /*6a30*/  MUFU.EX2 R241, R4 ;  /* 0x0000000400f17308 */ /* 0x0002660000000800 */
[----:B--2---:R-:W-:-:S02]  /*6a40*/  F2FP.BF16.PACK_AB R8, R251, R229 ;  /* 0x000000e5fb08723e */ /* 0x004fc400000010ff */
[----:B---3--:R-:W-:Y:S02]  /*6a50*/  F2FP.BF16.PACK_AB R10, R250, R252 ;  /* 0x000000fcfa0a723e */ /* 0x008fe400000010ff */
[----:B----4-:R-:W-:Y:S02]  /*6a60*/  F2FP.BF16.PACK_AB R9, R248, R73 ;  /* 0x00000049f809723e */ /* 0x010fe400000010ff */
[----:B-----5:R-:W-:Y:S01]  /*6a70*/  F2FP.BF16.PACK_AB R11, R68, R249 ;  /* 0x000000f9440b723e */ /* 0x020fe200000010ff */
[----:B-1----:R-:W-:-:S06]  /*6a80*/  FFMA.FTZ R4, R128, c[0x0][0x2d0], -R2 ;  /* 0x0000b40080047a23 */ /* 0x002fcc0000010802 */
[C---:B------:R-:W-:Y:S01]  /*6a90*/  HMMA.16816.F32.BF16 R16, R8.reuse, R60, RZ ;  /* 0x0000003c0810723c */ /* 0x040fe200000418ff */
[----:B------:R1:W-:Y:S06]  /*6aa0*/  MUFU.EX2 R245, R4 ;  /* 0x0000000400f57308 */ /* 0x0003ec0000000800 */
[----:B------:R-:W-:Y:S01]  /*6ab0*/  IMAD.MOV.U32 R60, RZ, RZ, R240 ;  /* 0x000000ffff3c7224 */ /* 0x000fe200078e00f0 */
[----:B------:R-:W-:Y:S01]  /*6ac0*/  HMMA.16816.F32.BF16 R32, R8, R62, RZ ;  /* 0x0000003e0820723c */ /* 0x000fe200000418ff */
[----:B------:R-:W-:-:S06]  /*6ad0*/  IMAD.MOV.U32 R61, RZ, RZ, R50 ;  /* 0x000000ffff3d7224 */ /* 0x000fcc00078e0032 */
[----:B------:R-:W-:Y:S01]  /*6ae0*/  IMAD.MOV.U32 R62, RZ, RZ, R239 ;  /* 0x000000ffff3e7224 */ /* 0x000fe200078e00ef */
[----:B------:R-:W-:Y:S01]  /*6af0*/  HMMA.16816.F32.BF16 R28, R8, R52, RZ ;  /* 0x00000034081c723c */ /* 0x000fe200000418ff */
[----:B------:R-:W-:Y:S02]  /*6b00*/  IMAD.MOV.U32 R63, RZ, RZ, R49 ;  /* 0x000000ffff3f7224 */ /* 0x000fe400078e0031 */
[----:B-1----:R-:W-:-:S04]  /*6b10*/  FFMA.FTZ R4, R129, c[0x0][0x2d0], -R2 ;  /* 0x0000b40081047a23 */ /* 0x002fc80000010802 */
[----:B------:R1:W2:Y:S01]  /*6b20*/  MUFU.EX2 R244, R4 ;  /* 0x0000000400f47308 */ /* 0x0002a20000000800 */
[----:B------:R-:W-:Y:S01]  /*6b30*/  HMMA.16816.F32.BF16 R40, R8, R54, RZ ;  /* 0x000000360828723c */ /* 0x000fe200000418ff */
[----:B------:R-:W-:Y:S02]  /*6b40*/  IMAD.MOV.U32 R53, RZ, RZ, R233 ;  /* 0x000000ffff357224 */ /* 0x000fe400078e00e9 */
[----:B------:R-:W-:-:S04]  /*6b50*/  IMAD.MOV.U32 R52, RZ, RZ, R230 ;  /* 0x000000ffff347224 */ /* 0x000fc800078e00e6 */
[----:B------:R-:W-:Y:S01]  /*6b60*/  IMAD.MOV.U32 R55, RZ, RZ, R229 ;  /* 0x000000ffff377224 */ /* 0x000fe200078e00e5 */
[----:B------:R-:W-:Y:S01]  /*6b70*/  HMMA.16816.F32.BF16 R24, R8, R56, RZ ;  /* 0x000000380818723c */ /* 0x000fe200000418ff */
[----:B------:R-:W-:Y:S02]  /*6b80*/  IMAD.MOV.U32 R54, RZ, RZ, R51 ;  /* 0x000000ffff367224 */ /* 0x000fe400078e0033 */
[----:B------:R-:W-:Y:S01]  /*6b90*/  LDSM.16.MT88.4 R48, [R210+0x1900] ;  /* 0x00190000d230783b */ /* 0x000fe20000004200 */
[----:B-1----:R-:W-:-:S04]  /*6ba0*/  FFMA.FTZ R4, R112, c[0x0][0x2d0], -R0 ;  /* 0x0000b40070047a23 */ /* 0x002fc80000010800 */
[C---:B------:R-:W-:Y:S01]  /*6bb0*/  HMMA.16816.F32.BF16 R36, R8.reuse, R58, RZ ;  /* 0x0000003a0824723c */ /* 0x040fe200000418ff */
[----:B------:R-:W-:Y:S01]  /*6bc0*/  LDSM.16.MT88.4 R56, [R211+0x1900] ;  /* 0x00190000d338783b */ /* 0x000fe20000004200 */
[----:B------:R1:W-:Y:S06]  /*6bd0*/  MUFU.EX2 R237, R4 ;  /* 0x0000000400ed7308 */ /* 0x0003ec0000000800 */
[C---:B------:R-:W-:Y:S08]  /*6be0*/  HMMA.16816.F32.BF16 R12, R8.reuse, R76, RZ ;  /* 0x0000004c080c723c */ /* 0x040ff000000418ff */
[----:B------:R-:W-:Y:S01]  /*6bf0*/  HMMA.16816.F32.BF16 R20, R8, R78, RZ ;  /* 0x0000004e0814723c */ /* 0x000fe200000418ff */
[----:B-1----:R-:W-:-:S04]  /*6c00*/  FFMA.FTZ R4, R113, c[0x0][0x2d0], -R0 ;  /* 0x0000b40071047a23 */ /* 0x002fc80000010800 */
[----:B------:R1:W3:Y:S02]  /*6c10*/  MUFU.EX2 R236, R4 ;  /* 0x0000000400ec7308 */ /* 0x0002e40000000800 */
[----:B------:R-:W-:Y:S02]  /*6c20*/  F2FP.BF16.PACK_AB R8, R241, R242 ;  /* 0x000000f2f108723e */ /* 0x000fe400000010ff */
[----:B--2---:R-:W-:Y:S01]  /*6c30*/  F2FP.BF16.PACK_AB R10, R244, R245 ;  /* 0x000000f5f40a723e */ /* 0x004fe200000010ff */
[----:B-1----:R-:W-:Y:S01]  /*6c40*/  FFMA.FTZ R4, R114, c[0x0][0x2d0], -R0 ;  /* 0x0000b40072047a23 */ /* 0x002fe20000010800 */
[----:B---3--:R-:W-:-:S03]  /*6c50*/  F2FP.BF16.PACK_AB R9, R236, R237 ;  /* 0x000000edec09723e */ /* 0x008fc600000010ff */
[----:B------:R1:W-:Y:S02]  /*6c60*/  MUFU.EX2 R240, R4 ;  /* 0x0000000400f07308 */ /* 0x0003e40000000800 */
[----:B-1----:R-:W-:Y:S02]  /*6c70*/  FFMA.FTZ R4, R115, c[0x0][0x2d0], -R0 ;  /* 0x0000b40073047a23 */ /* 0x002fe40000010800 */
[----:B------:R-:W1:Y:S04]  /*6c80*/  LDSM.16.MT88.4 R112, [R209+0x1900] ;  /* 0x00190000d170783b */ /* 0x000e680000004200 */
[----:B------:R2:W3:Y:S02]  /*6c90*/  MUFU.EX2 R239, R4 ;  /* 0x0000000400ef7308 */ /* 0x0004e40000000800 */
[----:B--2---:R-:W-:Y:S01]  /*6ca0*/  FFMA.FTZ R4, R166, c[0x0][0x2d0], -R7 ;  /* 0x0000b400a6047a23 */ /* 0x004fe20000010807 */
[----:B---3--:R-:W-:Y:S01]  /*6cb0*/  F2FP.BF16.PACK_AB R11, R239, R240 ;  /* 0x000000f0ef0b723e */ /* 0x008fe200000010ff */
[----:B------:R-:W-:-:S04]  /*6cc0*/  IMAD.MOV.U32 R166, RZ, RZ, R247 ;  /* 0x000000ffffa67224 */ /* 0x000fc800078e00f7 */
[----:B------:R2:W-:Y:S02]  /*6cd0*/  MUFU.EX2 R246, R4 ;  /* 0x0000000400f67308 */ /* 0x0005e40000000800 */
[C---:B------:R-:W-:Y:S07]  /*6ce0*/  HMMA.16816.F32.BF16 R44, R8.reuse, R88, R28 ;  /* 0x00000058082c723c */ /* 0x040fee000004181c */
[----:B------:R-:W-:Y:S01]  /*6cf0*/  IMAD.MOV.U32 R88, RZ, RZ, R243 ;  /* 0x000000ffff587224 */ /* 0x000fe200078e00f3 */
[----:B------:R-:W-:Y:S01]  /*6d00*/  HMMA.16816.F32.BF16 R16, R8, R80, R16 ;  /* 0x000000500810723c */ /* 0x000fe20000041810 */
[----:B------:R-:W-:-:S02]  /*6d10*/  IMAD.MOV.U32 R89, RZ, RZ, R186 ;  /* 0x000000ffff597224 */ /* 0x000fc400078e00ba */
[----:B--2---:R-:W-:Y:S02]  /*6d20*/  FFMA.FTZ R4, R167, c[0x0][0x2d0], -R7 ;  /* 0x0000b400a7047a23 */ /* 0x004fe40000010807 */
[----:B------:R-:W-:Y:S02]  /*6d30*/  IMAD.MOV.U32 R167, RZ, RZ, R238 ;  /* 0x000000ffffa77224 */ /* 0x000fe400078e00ee */
[----:B------:R2:W3:Y:S01]  /*6d40*/  MUFU.EX2 R247, R4 ;  /* 0x0000000400f77308 */ /* 0x0004e20000000800 */
[----:B------:R-:W-:Y:S01]  /*6d50*/  IMAD.MOV.U32 R81, RZ, RZ, R235 ;  /* 0x000000ffff517224 */ /* 0x000fe200078e00eb */
[----:B------:R-:W-:Y:S01]  /*6d60*/  HMMA.16816.F32.BF16 R40, R8, R90, R40 ;  /* 0x0000005a0828723c */ /* 0x000fe20000041828 */
[----:B------:R-:W-:-:S06]  /*6d70*/  IMAD.MOV.U32 R80, RZ, RZ, R228 ;  /* 0x000000ffff507224 */ /* 0x000fcc00078e00e4 */
[----:B------:R-:W-:Y:S01]  /*6d80*/  IMAD.MOV.U32 R90, RZ, RZ, R231 ;  /* 0x000000ffff5a7224 */ /* 0x000fe200078e00e7 */
[----:B------:R-:W-:Y:S01]  /*6d90*/  HMMA.16816.F32.BF16 R12, R8, R84, R12 ;  /* 0x00000054080c723c */ /* 0x000fe2000004180c */
[----:B--2---:R-:W-:-:S06]  /*6da0*/  FFMA.FTZ R4, R170, c[0x0][0x2d0], -R7 ;  /* 0x0000b400aa047a23 */ /* 0x004fcc0000010807 */
[----:B------:R-:W-:Y:S01]  /*6db0*/  IMAD.MOV.U32 R85, RZ, RZ, R226 ;  /* 0x000000ffff557224 */ /* 0x000fe200078e00e2 */
[----:B------:R-:W-:Y:S01]  /*6dc0*/  HMMA.16816.F32.BF16 R32, R8, R82, R32 ;  /* 0x000000520820723c */ /* 0x000fe20000041820 */
[----:B------:R2:W-:Y:S01]  /*6dd0*/  MUFU.EX2 R243, R4 ;  /* 0x0000000400f37308 */ /* 0x0005e20000000800 */
[----:B------:R-:W-:-:S05]  /*6de0*/  IMAD.MOV.U32 R84, RZ, RZ, R207 ;  /* 0x000000ffff547224 */ /* 0x000fca00078e00cf */
[----:B------:R-:W-:Y:S01]  /*6df0*/  IMAD.MOV.U32 R83, RZ, RZ, R204 ;  /* 0x000000ffff537224 */ /* 0x000fe200078e00cc */
[----:B------:R-:W-:Y:S01]  /*6e00*/  HMMA.16816.F32.BF16 R24, R8, R64, R24 ;  /* 0x000000400818723c */ /* 0x000fe20000041818 */
[----:B------:R-:W-:-:S07]  /*6e10*/  IMAD.MOV.U32 R82, RZ, RZ, R187 ;  /* 0x000000ffff527224 */ /* 0x000fce00078e00bb */
[----:B------:R-:W-:Y:S01]  /*6e20*/  HMMA.16816.F32.BF16 R36, R8, R66, R36 ;  /* 0x000000420824723c */ /* 0x000fe20000041824 */
[----:B--2---:R-:W-:-:S04]  /*6e30*/  FFMA.FTZ R4, R171, c[0x0][0x2d0], -R7 ;  /* 0x0000b400ab047a23 */ /* 0x004fc80000010807 */
[----:B------:R2:W4:Y:S03]  /*6e40*/  MUFU.EX2 R238, R4 ;  /* 0x0000000400ee7308 */ /* 0x0005260000000800 */
[----:B------:R-:W-:Y:S07]  /*6e50*/  HMMA.16816.F32.BF16 R20, R8, R86, R20 ;  /* 0x000000560814723c */ /* 0x000fee0000041814 */
[----:B---3--:R-:W-:Y:S01]  /*6e60*/  F2FP.BF16.PACK_AB R8, R247, R246 ;  /* 0x000000f6f708723e */ /* 0x008fe200000010ff */
[----:B--2---:R-:W-:Y:S01]  /*6e70*/  FFMA.FTZ R4, R172, c[0x0][0x2d0], -R7 ;  /* 0x0000b400ac047a23 */ /* 0x004fe20000010807 */
[----:B----4-:R-:W-:-:S03]  /*6e80*/  F2FP.BF16.PACK_AB R10, R238, R243 ;  /* 0x000000f3ee0a723e */ /* 0x010fc600000010ff */
[----:B------:R2:W-:Y:S02]  /*6e90*/  MUFU.EX2 R235, R4 ;  /* 0x0000000400eb7308 */ /* 0x0005e40000000800 */
[----:B--2---:R-:W-:-:S06]  /*6ea0*/  FFMA.FTZ R4, R130, c[0x0][0x2d0], -R6 ;  /* 0x0000b40082047a23 */ /* 0x004fcc0000010806 */
[----:B------:R2:W-:Y:S02]  /*6eb0*/  MUFU.EX2 R234, R4 ;  /* 0x0000000400ea7308 */ /* 0x0005e40000000800 */
[----:B--2---:R-:W-:Y:S02]  /*6ec0*/  FFMA.FTZ R4, R156, c[0x0][0x2d0], -R6 ;  /* 0x0000b4009c047a23 */ /* 0x004fe40000010806 */
[----:B------:R-:W-:-:S04]  /*6ed0*/  IMAD.MOV.U32 R156, RZ, RZ, R206 ;  /* 0x000000ffff9c7224 */ /* 0x000fc800078e00ce */
[----:B------:R2:W3:Y:S02]  /*6ee0*/  MUFU.EX2 R233, R4 ;  /* 0x0000000400e97308 */ /* 0x0004e40000000800 */
[--C-:B--2---:R-:W-:Y:S01]  /*6ef0*/  FFMA.FTZ R4, R131, c[0x0][0x2d0], -R6.reuse ;  /* 0x0000b40083047a23 */ /* 0x104fe20000010806 */
[----:B---3--:R-:W-:Y:S01]  /*6f00*/  F2FP.BF16.PACK_AB R9, R233, R234 ;  /* 0x000000eae909723e */ /* 0x008fe200000010ff */
[----:B------:R-:W2:Y:S04]  /*6f10*/  LDSM.16.MT88.4 R128, [R212+0x1900] ;  /* 0x00190000d480783b */ /* 0x000ea80000004200 */
[----:B------:R3:W-:Y:S02]  /*6f20*/  MUFU.EX2 R231, R4 ;  /* 0x0000000400e77308 */ /* 0x0007e40000000800 */
[----:B---3--:R-:W-:-:S02]  /*6f30*/  FFMA.FTZ R4, R159, c[0x0][0x2d0], -R6 ;  /* 0x0000b4009f047a23 */ /* 0x008fc40000010806 */
[----:B------:R-:W-:-:S04]  /*6f40*/  IMAD.MOV.U32 R159, RZ, RZ, R205 ;  /* 0x000000ffff9f7224 */ /* 0x000fc800078e00cd */
[----:B------:R3:W4:Y:S02]  /*6f50*/  MUFU.EX2 R232, R4 ;  /* 0x0000000400e87308 */ /* 0x0007240000000800 */
[----:B---3--:R-:W-:Y:S01]  /*6f60*/  FFMA.FTZ R4, R145, c[0x0][0x2d0], -R2 ;  /* 0x0000b40091047a23 */ /* 0x008fe20000010802 */
[----:B----4-:R-:W-:-:S05]  /*6f70*/  F2FP.BF16.PACK_AB R11, R232, R231 ;  /* 0x000000e7e80b723e */ /* 0x010fca00000010ff */
[----:B------:R3:W-:Y:S02]  /*6f80*/  MUFU.EX2 R230, R4 ;  /* 0x0000000400e67308 */ /* 0x0007e40000000800 */
[C---:B-1----:R-:W-:Y:S08]  /*6f90*/  HMMA.16816.F32.BF16 R104, R8.reuse, R112, R104 ;  /* 0x000000700868723c */ /* 0x042ff00000041868 */
[----:B------:R-:W-:Y:S01]  /*6fa0*/  HMMA.16816.F32.BF16 R116, R8, R114, R116 ;  /* 0x000000720874723c */ /* 0x000fe20000041874 */
[----:B---3--:R-:W-:-:S04]  /*6fb0*/  FFMA.FTZ R4, R144, c[0x0][0x2d0], -R2 ;  /* 0x0000b40090047a23 */ /* 0x008fc80000010802 */
[----:B------:R1:W3:Y:S03]  /*6fc0*/  MUFU.EX2 R228, R4 ;  /* 0x0000000400e47308 */ /* 0x0002e60000000800 */
[C---:B--2---:R-:W-:Y:S08]  /*6fd0*/  HMMA.16816.F32.BF16 R120, R8.reuse, R128, R120 ;  /* 0x000000800878723c */ /* 0x044ff00000041878 */
[----:B------:R-:W-:Y:S01]  /*6fe0*/  HMMA.16816.F32.BF16 R132, R8, R130, R132 ;  /* 0x000000820884723c */ /* 0x000fe20000041884 */
[----:B-1----:R-:W-:-:S07]  /*6ff0*/  FFMA.FTZ R4, R146, c[0x0][0x2d0], -R2 ;  /* 0x0000b40092047a23 */ /* 0x002fce0000010802 */
[C---:B------:R-:W-:Y:S01]  /*7000*/  HMMA.16816.F32.BF16 R136, R8.reuse, R48, R136 ;  /* 0x000000300888723c */ /* 0x040fe20000041888 */
[----:B------:R1:W-:Y:S07]  /*7010*/  MUFU.EX2 R229, R4 ;  /* 0x0000000400e57308 */ /* 0x0003ee0000000800 */
[C---:B------:R-:W-:Y:S08]  /*7020*/  HMMA.16816.F32.BF16 R148, R8.reuse, R50, R148 ;  /* 0x000000320894723c */ /* 0x040ff00000041894 */
[----:B------:R-:W-:Y:S01]  /*7030*/  HMMA.16816.F32.BF16 R152, R8, R56, R152 ;  /* 0x000000380898723c */ /* 0x000fe20000041898 */
[----:B-1----:R-:W-:-:S02]  /*7040*/  FFMA.FTZ R4, R147, c[0x0][0x2d0], -R2 ;  /* 0x0000b40093047a23 */ /* 0x002fc40000010802 */
[----:B------:R-:W-:Y:S02]  /*7050*/  LDSM.16.MT88.4 R144, [R210+0x2900] ;  /* 0x00290000d290783b */ /* 0x000fe40000004200 */
        /* <DEDUP_REMOVED lines=16> */
[C---:B------:R-:W-:Y:S08]  /*7160*/  HMMA.16816.F32.BF16 R124, R8.reuse, R92, R24 ;  /* 0x0000005c087c723c */ /* 0x040ff00000041818 */
[----:B------:R-:W-:Y:S01]  /*7170*/  HMMA.16816.F32.BF16 R24, R8, R102, R32 ;  /* 0x000000660818723c */ /* 0x000fe20000041820 */
[----:B------:R-:W-:Y:S01]  /*7180*/  LDSM.16.MT88.4 R32, [R211+0x2100] ;  /* 0x00210000d320783b */ /* 0x000fe20000004200 */
[----:B-1----:R-:W-:-:S05]  /*7190*/  FFMA.FTZ R4, R192, c[0x0][0x2d0], -R7 ;  /* 0x0000b400c0047a23 */ /* 0x002fca0000010807 */
[----:B------:R-:W-:Y:S01]  /*71a0*/  IMAD.MOV.U32 R102, RZ, RZ, R89 ;  /* 0x000000ffff667224 */ /* 0x000fe200078e0059 */
[----:B------:R1:W-:Y:S01]  /*71b0*/  MUFU.EX2 R191, R4 ;  /* 0x0000000400bf7308 */ /* 0x0003e20000000800 */
[----:B------:R-:W-:Y:S01]  /*71c0*/  HMMA.16816.F32.BF16 R76, R8, R108, R44 ;  /* 0x0000006c084c723c */ /* 0x000fe2000004182c */
[----:B------:R-:W-:Y:S01]  /*71d0*/  LDSM.16.MT88.4 R44, [R212+0x2100] ;  /* 0x00210000d42c783b */ /* 0x000fe20000004200 */
[----:B------:R-:W-:-:S06]  /*71e0*/  IMAD.MOV.U32 R103, RZ, RZ, R74 ;  /* 0x000000ffff677224 */ /* 0x000fcc00078e004a */
[----:B------:R-:W-:Y:S01]  /*71f0*/  HMMA.16816.F32.BF16 R64, R8, R110, R40 ;  /* 0x0000006e0840723c */ /* 0x000fe20000041828 */
[----:B------:R-:W3:Y:S01]  /*7200*/  LDSM.16.MT88.4 R40, [R209+0x2100] ;  /* 0x00210000d128783b */ /* 0x000ee20000004200 */
[----:B-1----:R-:W-:-:S06]  /*7210*/  FFMA.FTZ R4, R193, c[0x0][0x2d0], -R7 ;  /* 0x0000b400c1047a23 */ /* 0x002fcc0000010807 */
[----:B------:R-:W-:Y:S01]  /*7220*/  HMMA.16816.F32.BF16 R92, R8, R94, R36 ;  /* 0x0000005e085c723c */ /* 0x000fe20000041824 */
[----:B------:R-:W1:Y:S01]  /*7230*/  LDSM.16.MT88.4 R36, [R210+0x2100] ;  /* 0x00210000d224783b */ /* 0x000e620000004200 */
[----:B------:R-:W-:Y:S01]  /*7240*/  IMAD.MOV.U32 R193, RZ, RZ, R156 ;  /* 0x000000ffffc17224 */ /* 0x000fe200078e009c */
[----:B------:R4:W5:Y:S01]  /*7250*/  MUFU.EX2 R192, R4 ;  /* 0x0000000400c07308 */ /* 0x0009620000000800 */
[----:B------:R-:W-:-:S04]  /*7260*/  IMAD.MOV.U32 R156, RZ, RZ, R62 ;  /* 0x000000ffff9c7224 */ /* 0x000fc800078e003e */
[C---:B------:R-:W-:Y:S08]  /*7270*/  HMMA.16816.F32.BF16 R12, R8.reuse, R96, R12 ;  /* 0x00000060080c723c */ /* 0x040ff0000004180c */
[----:B------:R-:W-:Y:S01]  /*7280*/  HMMA.16816.F32.BF16 R140, R8, R100, R16 ;  /* 0x00000064088c723c */ /* 0x000fe20000041810 */
[----:B------:R-:W1:Y:S01]  /*7290*/  LDSM.16.MT88.4 R16, [R209+0x2900] ;  /* 0x00290000d110783b */ /* 0x000e620000004200 */
[----:B----4-:R-:W-:-:S02]  /*72a0*/  FFMA.FTZ R4, R194, c[0x0][0x2d0], -R7 ;  /* 0x0000b400c2047a23 */ /* 0x010fc40000010807 */
[----:B------:R-:W-:Y:S02]  /*72b0*/  IMAD.MOV.U32 R194, RZ, RZ, R83 ;  /* 0x000000ffffc27224 */ /* 0x000fe400078e0053 */
[----:B------:R4:W-:Y:S02]  /*72c0*/  MUFU.EX2 R187, R4 ;  /* 0x0000000400bb7308 */ /* 0x0009e40000000800 */
[----:B------:R-:W-:Y:S01]  /*72d0*/  HMMA.16816.F32.BF16 R96, R8, R98, R20 ;  /* 0x000000620860723c */ /* 0x000fe20000041814 */
[----:B------:R-:W1:Y:S01]  /*72e0*/  LDSM.16.MT88.4 R20, [R212+0x2900] ;  /* 0x00290000d414783b */ /* 0x000e620000004200 */
[----:B------:R-:W-:Y:S02]  /*72f0*/  IMAD.MOV.U32 R100, RZ, RZ, R61 ;  /* 0x000000ffff647224 */ /* 0x000fe400078e003d */
[----:B------:R-:W-:-:S03]  /*7300*/  IMAD.MOV.U32 R101, RZ, RZ, R167 ;  /* 0x000000ffff657224 */ /* 0x000fc600078e00a7 */
[----:B--2---:R-:W-:Y:S02]  /*7310*/  F2FP.BF16.PACK_AB R8, R207, R235 ;  /* 0x000000ebcf08723e */ /* 0x004fe400000010ff */
[----:B-----5:R-:W-:Y:S01]  /*7320*/  F2FP.BF16.PACK_AB R10, R192, R191 ;  /* 0x000000bfc00a723e */ /* 0x020fe200000010ff */
[----:B----4-:R-:W-:Y:S02]  /*7330*/  FFMA.FTZ R4, R195, c[0x0][0x2d0], -R7 ;  /* 0x0000b400c3047a23 */ /* 0x010fe40000010807 */
[----:B------:R-:W-:Y:S02]  /*7340*/  IMAD.MOV.U32 R195, RZ, RZ, R159 ;  /* 0x000000ffffc37224 */ /* 0x000fe400078e009f */
[----:B------:R2:W-:Y:S01]  /*7350*/  MUFU.EX2 R172, R4 ;  /* 0x0000000400ac7308 */ /* 0x0005e20000000800 */
[----:B------:R-:W-:Y:S02]  /*7360*/  IMAD.MOV.U32 R159, RZ, RZ, R60 ;  /* 0x000000ffff9f7224 */ /* 0x000fe400078e003c */
[----:B--2---:R-:W-:-:S02]  /*7370*/  FFMA.FTZ R4, R176, c[0x0][0x2d0], -R6 ;  /* 0x0000b400b0047a23 */ /* 0x004fc40000010806 */
[----:B------:R-:W-:-:S03]  /*7380*/  IMAD.MOV.U32 R176, RZ, RZ, R90 ;  /* 0x000000ffffb07224 */ /* 0x000fc600078e005a */
[----:B------:R2:W-:Y:S02]  /*7390*/  MUFU.EX2 R171, R4 ;  /* 0x0000000400ab7308 */ /* 0x0005e40000000800 */
[----:B--2---:R-:W-:Y:S02]  /*73a0*/  FFMA.FTZ R4, R181, c[0x0][0x2d0], -R6 ;  /* 0x0000b400b5047a23 */ /* 0x004fe40000010806 */
[----:B------:R-:W-:-:S04]  /*73b0*/  IMAD.MOV.U32 R181, RZ, RZ, R85 ;  /* 0x000000ffffb57224 */ /* 0x000fc800078e0055 */
[----:B------:R2:W4:Y:S02]  /*73c0*/  MUFU.EX2 R170, R4 ;  /* 0x0000000400aa7308 */ /* 0x0005240000000800 */
[----:B--2---:R-:W-:Y:S01]  /*73d0*/  FFMA.FTZ R4, R180, c[0x0][0x2d0], -R6 ;  /* 0x0000b400b4047a23 */ /* 0x004fe20000010806 */
[----:B----4-:R-:W-:Y:S01]  /*73e0*/  F2FP.BF16.PACK_AB R9, R170, R171 ;  /* 0x000000abaa09723e */ /* 0x010fe200000010ff */
[----:B------:R-:W-:-:S04]  /*73f0*/  IMAD.MOV.U32 R180, RZ, RZ, R80 ;  /* 0x000000ffffb47224 */ /* 0x000fc800078e0050 */
[----:B------:R2:W-:Y:S02]  /*7400*/  MUFU.EX2 R91, R4 ;  /* 0x00000004005b7308 */ /* 0x0005e40000000800 */
[----:B--2---:R-:W-:Y:S02]  /*7410*/  FFMA.FTZ R4, R182, c[0x0][0x2d0], -R6 ;  /* 0x0000b400b6047a23 */ /* 0x004fe40000010806 */
[----:B------:R-:W-:-:S04]  /*7420*/  IMAD.MOV.U32 R182, RZ, RZ, R75 ;  /* 0x000000ffffb67224 */ /* 0x000fc800078e004b */
[----:B------:R2:W4:Y:S02]  /*7430*/  MUFU.EX2 R89, R4 ;  /* 0x0000000400597308 */ /* 0x0005240000000800 */
[----:B--2---:R-:W-:Y:S01]  /*7440*/  FFMA.FTZ R4, R200, c[0x0][0x2d0], -R7 ;  /* 0x0000b400c8047a23 */ /* 0x004fe20000010807 */
[----:B----4-:R-:W-:Y:S01]  /*7450*/  F2FP.BF16.PACK_AB R11, R89, R91 ;  /* 0x0000005b590b723e */ /* 0x010fe200000010ff */
[----:B------:R-:W-:-:S04]  /*7460*/  IMAD.MOV.U32 R200, RZ, RZ, R82 ;  /* 0x000000ffffc87224 */ /* 0x000fc800078e0052 */
[----:B------:R2:W-:Y:S01]  /*7470*/  MUFU.EX2 R90, R4 ;  /* 0x00000004005a7308 */ /* 0x0005e20000000800 */
[----:B------:R-:W-:Y:S02]  /*7480*/  FFMA.FTZ R7, R202, c[0x0][0x2d0], -R7 ;  /* 0x0000b400ca077a23 */ /* 0x000fe40000010807 */
[----:B------:R-:W-:Y:S01]  /*7490*/  IMAD.MOV.U32 R202, RZ, RZ, R88 ;  /* 0x000000ffffca7224 */ /* 0x000fe200078e0058 */
[C---:B---3--:R-:W-:Y:S04]  /*74a0*/  HMMA.16816.F32.BF16 R104, R8.reuse, R40, R104 ;  /* 0x000000280868723c */ /* 0x048fe80000041868 */
[----:B------:R-:W3:Y:S04]  /*74b0*/  MUFU.EX2 R88, R7 ;  /* 0x0000000700587308 */ /* 0x000ee80000000800 */
[----:B------:R-:W-:Y:S01]  /*74c0*/  HMMA.16816.F32.BF16 R116, R8, R42, R116 ;  /* 0x0000002a0874723c */ /* 0x000fe20000041874 */
[----:B--2---:R-:W-:-:S02]  /*74d0*/  FFMA.FTZ R4, R183, c[0x0][0x2d0], -R6 ;  /* 0x0000b400b7047a23 */ /* 0x004fc40000010806 */
[----:B------:R-:W-:Y:S02]  /*74e0*/  IMAD.MOV.U32 R183, RZ, RZ, R84 ;  /* 0x000000ffffb77224 */ /* 0x000fe400078e0054 */
[----:B------:R2:W-:Y:S03]  /*74f0*/  MUFU.EX2 R87, R4 ;  /* 0x0000000400577308 */ /* 0x0005e60000000800 */
[C---:B------:R-:W-:Y:S08]  /*7500*/  HMMA.16816.F32.BF16 R120, R8.reuse, R44, R120 ;  /* 0x0000002c0878723c */ /* 0x040ff00000041878 */
[----:B------:R-:W-:Y:S01]  /*7510*/  HMMA.16816.F32.BF16 R132, R8, R46, R132 ;  /* 0x0000002e0884723c */ /* 0x000fe20000041884 */
[----:B--2---:R-:W-:-:S07]  /*7520*/  FFMA.FTZ R4, R188, c[0x0][0x2d0], -R6 ;  /* 0x0000b400bc047a23 */ /* 0x004fce0000010806 */
[C---:B-1----:R-:W-:Y:S01]  /*7530*/  HMMA.16816.F32.BF16 R136, R8.reuse, R36, R136 ;  /* 0x000000240888723c */ /* 0x042fe20000041888 */
[----:B------:R-:W-:Y:S01]  /*7540*/  IMAD.MOV.U32 R188, RZ, RZ, R81 ;  /* 0x000000ffffbc7224 */ /* 0x000fe200078e0051 */
[----:B------:R1:W-:Y:S06]  /*7550*/  MUFU.EX2 R86, R4 ;  /* 0x0000000400567308 */ /* 0x0003ec0000000800 */
[C---:B------:R-:W-:Y:S08]  /*7560*/  HMMA.16816.F32.BF16 R148, R8.reuse, R38, R148 ;  /* 0x000000260894723c */ /* 0x040ff00000041894 */
[----:B------:R-:W-:Y:S01]  /*7570*/  HMMA.16816.F32.BF16 R152, R8, R32, R152 ;  /* 0x000000200898723c */ /* 0x000fe20000041898 */
[----:B-1----:R-:W-:-:S02]  /*7580*/  FFMA.FTZ R4, R189, c[0x0][0x2d0], -R6 ;  /* 0x0000b400bd047a23 */ /* 0x002fc40000010806 */
[----:B------:R-:W-:Y:S02]  /*7590*/  FFMA.FTZ R6, R190, c[0x0][0x2d0], -R6 ;  /* 0x0000b400be067a23 */ /* 0x000fe40000010806 */
[----:B------:R1:W-:Y:S03]  /*75a0*/  MUFU.EX2 R85, R4 ;  /* 0x0000000400557308 */ /* 0x0003e60000000800 */
[----:B------:R-:W-:Y:S01]  /*75b0*/  HMMA.16816.F32.BF16 R8, R8, R34, R28 ;  /* 0x000000220808723c */ /* 0x000fe2000004181c */
[----:B------:R-:W-:Y:S01]  /*75c0*/  IMAD.MOV.U32 R189, RZ, RZ, R166 ;  /* 0x000000ffffbd7224 */ /* 0x000fe200078e00a6 */
[----:B---3--:R-:W-:Y:S01]  /*75d0*/  F2FP.BF16.PACK_AB R166, R88, R90 ;  /* 0x0000005a58a6723e */ /* 0x008fe200000010ff */
[----:B------:R-:W-:Y:S02]  /*75e0*/  IMAD.MOV.U32 R190, RZ, RZ, R63 ;  /* 0x000000ffffbe7224 */ /* 0x000fe400078e003f */
[----:B------:R-:W2:Y:S01]  /*75f0*/  MUFU.EX2 R84, R6 ;  /* 0x0000000600547308 */ /* 0x000ea20000000800 */
[----:B-1----:R-:W-:-:S02]  /*7600*/  FFMA.FTZ R4, R173, c[0x0][0x2d0], -R2 ;  /* 0x0000b400ad047a23 */ /* 0x002fc40000010802 */
[----:B------:R-:W-:-:S05]  /*7610*/  IMAD.MOV.U32 R173, RZ, RZ, R54 ;  /* 0x000000ffffad7224 */ /* 0x000fca00078e0036 */
[----:B------:R1:W-:Y:S01]  /*7620*/  MUFU.EX2 R83, R4 ;  /* 0x0000000400537308 */ /* 0x0003e20000000800 */
[----:B--2---:R-:W-:Y:S01]  /*7630*/  F2FP.BF16.PACK_AB R167, R84, R85 ;  /* 0x0000005554a7723e */ /* 0x004fe200000010ff */
[----:B-1----:R-:W-:Y:S02]  /*7640*/  FFMA.FTZ R4, R174, c[0x0][0x2d0], -R2 ;  /* 0x0000b400ae047a23 */ /* 0x002fe40000010802 */
[----:B------:R-:W-:-:S04]  /*7650*/  IMAD.MOV.U32 R174, RZ, RZ, R55 ;  /* 0x000000ffffae7224 */ /* 0x000fc800078e0037 */
[----:B------:R1:W-:Y:S02]  /*7660*/  MUFU.EX2 R82, R4 ;  /* 0x0000000400527308 */ /* 0x0003e40000000800 */
[----:B-1----:R-:W-:Y:S02]  /*7670*/  FFMA.FTZ R4, R175, c[0x0][0x2d0], -R2 ;  /* 0x0000b400af047a23 */ /* 0x002fe40000010802 */
[----:B------:R-:W-:-:S04]  /*7680*/  IMAD.MOV.U32 R175, RZ, RZ, R52 ;  /* 0x000000ffffaf7224 */ /* 0x000fc800078e0034 */
[----:B------:R1:W-:Y:S02]  /*7690*/  MUFU.EX2 R81, R4 ;  /* 0x0000000400517308 */ /* 0x0003e40000000800 */
[----:B-1----:R-:W-:Y:S02]  /*76a0*/  FFMA.FTZ R4, R179, c[0x0][0x2d0], -R2 ;  /* 0x0000b400b3047a23 */ /* 0x002fe40000010802 */
[----:B------:R-:W-:Y:S02]  /*76b0*/  IMAD.MOV.U32 R179, RZ, RZ, R53 ;  /* 0x000000ffffb37224 */ /* 0x000fe400078e0035 */
[----:B------:R-:W1:Y:S02]  /*76c0*/  LDSM.16.MT88.4 R52, [R211+0x2900] ;  /* 0x00290000d334783b */ /* 0x000e640000004200 */
[----:B------:R2:W3:Y:S02]  /*76d0*/  MUFU.EX2 R80, R4 ;  /* 0x0000000400507308 */ /* 0x0004e40000000800 */
[----:B--2---:R-:W-:Y:S01]  /*76e0*/  FFMA.FTZ R4, R164, c[0x0][0x2d0], -R0 ;  /* 0x0000b400a4047a23 */ /* 0x004fe20000010800 */
[----:B------:R-:W-:-:S02]  /*76f0*/  F2FP.BF16.PACK_AB R164, R172, R187 ;  /* 0x000000bbaca4723e */ /* 0x000fc400000010ff */
[----:B---3--:R-:W-:-:S03]  /*7700*/  F2FP.BF16.PACK_AB R6, R80, R81 ;  /* 0x000000515006723e */ /* 0x008fc600000010ff */
[----:B------:R2:W-:Y:S02]  /*7710*/  MUFU.EX2 R74, R4 ;  /* 0x00000004004a7308 */ /* 0x0005e40000000800 */
[----:B--2---:R-:W-:Y:S01]  /*7720*/  FFMA.FTZ R4, R165, c[0x0][0x2d0], -R0 ;  /* 0x0000b400a5047a23 */ /* 0x004fe20000010800 */
[----:B------:R-:W-:-:S05]  /*7730*/  F2FP.BF16.PACK_AB R165, R86, R87 ;  /* 0x0000005756a5723e */ /* 0x000fca00000010ff */
[----:B------:R2:W3:Y:S02]  /*7740*/  MUFU.EX2 R75, R4 ;  /* 0x00000004004b7308 */ /* 0x0004e40000000800 */
[C---:B------:R-:W-:Y:S08]  /*7750*/  HMMA.16816.F32.BF16 R104, R164.reuse, R16, R104 ;  /* 0x00000010a468723c */ /* 0x040ff00000041868 */
[----:B------:R-:W-:Y:S01]  /*7760*/  HMMA.16816.F32.BF16 R116, R164, R18, R116 ;  /* 0x00000012a474723c */ /* 0x000fe20000041874 */
[----:B--2---:R-:W-:-:S02]  /*7770*/  FFMA.FTZ R4, R168, c[0x0][0x2d0], -R0 ;  /* 0x0000b400a8047a23 */ /* 0x004fc40000010800 */
[----:B------:R-:W-:Y:S02]  /*7780*/  IMAD.MOV.U32 R168, RZ, RZ, R69 ;  /* 0x000000ffffa87224 */ /* 0x000fe400078e0045 */
[----:B------:R2:W-:Y:S03]  /*7790*/  MUFU.EX2 R61, R4 ;  /* 0x00000004003d7308 */ /* 0x0005e60000000800 */
[C---:B------:R-:W-:Y:S08]  /*77a0*/  HMMA.16816.F32.BF16 R120, R164.reuse, R20, R120 ;  /* 0x00000014a478723c */ /* 0x040ff00000041878 */
[----:B------:R-:W-:Y:S01]  /*77b0*/  HMMA.16816.F32.BF16 R132, R164, R22, R132 ;  /* 0x00000016a484723c */ /* 0x000fe20000041884 */
[----:B--2---:R-:W-:-:S07]  /*77c0*/  FFMA.FTZ R4, R169, c[0x0][0x2d0], -R0 ;  /* 0x0000b400a9047a23 */ /* 0x004fce0000010800 */
[C---:B------:R-:W-:Y:S01]  /*77d0*/  HMMA.16816.F32.BF16 R136, R164.reuse, R144, R136 ;  /* 0x00000090a488723c */ /* 0x040fe20000041888 */
[----:B------:R-:W-:Y:S01]  /*77e0*/  IMAD.MOV.U32 R169, RZ, RZ, R5 ;  /* 0x000000ffffa97224 */ /* 0x000fe200078e0005 */
[----:B---3--:R-:W-:Y:S01]  /*77f0*/  F2FP.BF16.PACK_AB R5, R75, R74 ;  /* 0x0000004a4b05723e */ /* 0x008fe200000010ff */
[----:B------:R2:W3:Y:S05]  /*7800*/  MUFU.EX2 R60, R4 ;  /* 0x00000004003c7308 */ /* 0x0004ea0000000800 */
[C---:B------:R-:W-:Y:S08]  /*7810*/  HMMA.16816.F32.BF16 R148, R164.reuse, R146, R148 ;  /* 0x00000092a494723c */ /* 0x040ff00000041894 */
[----:B-1----:R-:W-:Y:S01]  /*7820*/  HMMA.16816.F32.BF16 R152, R164, R52, R152 ;  /* 0x00000034a498723c */ /* 0x002fe20000041898 */
[----:B--2---:R-:W-:-:S02]  /*7830*/  F2FP.BF16.PACK_AB R4, R82, R83 ;  /* 0x000000535204723e */ /* 0x004fc400000010ff */
[----:B---3--:R-:W-:-:S05]  /*7840*/  F2FP.BF16.PACK_AB R7, R60, R61 ;  /* 0x0000003d3c07723e */ /* 0x008fca00000010ff */
[----:B------:R-:W-:Y:S07]  /*7850*/  HMMA.16816.F32.BF16 R164, R164, R54, R8 ;  /* 0x00000036a4a4723c */ /* 0x000fee0000041808 */
[--C-:B------:R-:W-:Y:S01]  /*7860*/  FFMA.FTZ R8, R184, c[0x0][0x2d0], -R2.reuse ;  /* 0x0000b400b8087a23 */ /* 0x100fe20000010802 */
[C---:B------:R-:W-:Y:S03]  /*7870*/  HMMA.16816.F32.BF16 R108, R4.reuse, R112, R76 ;  /* 0x00000070046c723c */ /* 0x040fe6000004184c */
[----:B------:R1:W-:Y:S05]  /*7880*/  MUFU.EX2 R62, R8 ;  /* 0x00000008003e7308 */ /* 0x0003ea0000000800 */
[C---:B------:R-:W-:Y:S08]  /*7890*/  HMMA.16816.F32.BF16 R112, R4.reuse, R114, R64 ;  /* 0x000000720470723c */ /* 0x040ff00000041840 */
[----:B------:R-:W-:Y:S01]  /*78a0*/  HMMA.16816.F32.BF16 R140, R4, R48, R140 ;  /* 0x00000030048c723c */ /* 0x000fe2000004188c */
[----:B-1----:R-:W-:-:S04]  /*78b0*/  FFMA.FTZ R8, R185, c[0x0][0x2d0], -R2 ;  /* 0x0000b400b9087a23 */ /* 0x002fc80000010802 */
[----:B------:R1:W2:Y:S03]  /*78c0*/  MUFU.EX2 R63, R8 ;  /* 0x00000008003f7308 */ /* 0x0002a60000000800 */
[C---:B------:R-:W-:Y:S08]  /*78d0*/  HMMA.16816.F32.BF16 R24, R4.reuse, R50, R24 ;  /* 0x000000320418723c */ /* 0x040ff00000041818 */
[----:B------:R-:W-:Y:S01]  /*78e0*/  HMMA.16816.F32.BF16 R12, R4, R56, R12 ;  /* 0x00000038040c723c */ /* 0x000fe2000004180c */
[----:B-1----:R-:W-:-:S07]  /*78f0*/  FFMA.FTZ R8, R196, c[0x0][0x2d0], -R2 ;  /* 0x0000b400c4087a23 */ /* 0x002fce0000010802 */
[C---:B------:R-:W-:Y:S01]  /*7900*/  HMMA.16816.F32.BF16 R124, R4.reuse, R128, R124 ;  /* 0x00000080047c723c */ /* 0x040fe2000004187c */
[----:B------:R1:W-:Y:S07]  /*7910*/  MUFU.EX2 R65, R8 ;  /* 0x0000000800417308 */ /* 0x0003ee0000000800 */
[----:B------:R-:W-:Y:S01]  /*7920*/  HMMA.16816.F32.BF16 R128, R4, R130, R92 ;  /* 0x000000820480723c */ /* 0x000fe2000004185c */
[----:B-1----:R-:W-:-:S04]  /*7930*/  FFMA.FTZ R8, R197, c[0x0][0x2d0], -R2 ;  /* 0x0000b400c5087a23 */ /* 0x002fc80000010802 */
[----:B------:R1:W3:Y:S02]  /*7940*/  MUFU.EX2 R66, R8 ;  /* 0x0000000800427308 */ /* 0x0002e40000000800 */
[----:B-1----:R-:W-:-:S06]  /*7950*/  FFMA.FTZ R8, R198, c[0x0][0x2d0], -R2 ;  /* 0x0000b400c6087a23 */ /* 0x002fcc0000010802 */
[----:B------:R1:W-:Y:S02]  /*7960*/  MUFU.EX2 R67, R8 ;  /* 0x0000000800437308 */ /* 0x0003e40000000800 */
[----:B-1----:R-:W-:-:S06]  /*7970*/  FFMA.FTZ R8, R199, c[0x0][0x2d0], -R2 ;  /* 0x0000b400c7087a23 */ /* 0x002fcc0000010802 */
[----:B------:R1:W-:Y:S02]  /*7980*/  MUFU.EX2 R69, R8 ;  /* 0x0000000800457308 */ /* 0x0003e40000000800 */
[----:B-1----:R-:W-:-:S06]  /*7990*/  FFMA.FTZ R8, R178, c[0x0][0x2d0], -R0 ;  /* 0x0000b400b2087a23 */ /* 0x002fcc0000010800 */
[----:B------:R1:W-:Y:S02]  /*79a0*/  MUFU.EX2 R31, R8 ;  /* 0x00000008001f7308 */ /* 0x0003e40000000800 */
[----:B-1----:R-:W-:-:S06]  /*79b0*/  FFMA.FTZ R8, R177, c[0x0][0x2d0], -R0 ;  /* 0x0000b400b1087a23 */ /* 0x002fcc0000010800 */
[----:B------:R1:W4:Y:S02]  /*79c0*/  MUFU.EX2 R48, R8 ;  /* 0x0000000800307308 */ /* 0x0003240000000800 */
[----:B-1----:R-:W-:-:S06]  /*79d0*/  FFMA.FTZ R8, R158, c[0x0][0x2d0], -R0 ;  /* 0x0000b4009e087a23 */ /* 0x002fcc0000010800 */
[----:B------:R1:W-:Y:S02]  /*79e0*/  MUFU.EX2 R64, R8 ;  /* 0x0000000800407308 */ /* 0x0003e40000000800 */
[----:B-1----:R-:W-:-:S06]  /*79f0*/  FFMA.FTZ R8, R157, c[0x0][0x2d0], -R0 ;  /* 0x0000b4009d087a23 */ /* 0x002fcc0000010800 */
[----:B------:R1:W5:Y:S02]  /*7a00*/  MUFU.EX2 R50, R8 ;  /* 0x0000000800327308 */ /* 0x0003640000000800 */
[--C-:B-1----:R-:W-:Y:S02]  /*7a10*/  FFMA.FTZ R8, R203, c[0x0][0x2d0], -R2.reuse ;  /* 0x0000b400cb087a23 */ /* 0x102fe40000010802 */
[----:B------:R-:W-:-:S04]  /*7a20*/  FFMA.FTZ R2, R201, c[0x0][0x2d0], -R2 ;  /* 0x0000b400c9027a23 */ /* 0x000fc80000010802 */
[----:B------:R1:W-:Y:S08]  /*7a30*/  MUFU.EX2 R56, R8 ;  /* 0x0000000800387308 */ /* 0x0003f00000000800 */
[----:B------:R3:W3:Y:S01]  /*7a40*/  MUFU.EX2 R51, R2 ;  /* 0x0000000200337308 */ /* 0x0006e20000000800 */
[----:B-1----:R-:W-:Y:S07]  /*7a50*/  HMMA.16816.F32.BF16 R8, R4, R58, R96 ;  /* 0x0000003a0408723c */ /* 0x002fee0000041860 */
[----:B--2---:R-:W-:Y:S01]  /*7a60*/  F2FP.BF16.PACK_AB R4, R63, R62 ;  /* 0x0000003e3f04723e */ /* 0x004fe200000010ff */
[----:B---3--:R-:W-:Y:S01]  /*7a70*/  FFMA.FTZ R2, R160, c[0x0][0x2d0], -R0 ;  /* 0x0000b400a0027a23 */ /* 0x008fe20000010800 */
[----:B------:R-:W-:-:S02]  /*7a80*/  F2FP.BF16.PACK_AB R6, R66, R65 ;  /* 0x000000414206723e */ /* 0x000fc400000010ff */
[----:B----4-:R-:W-:Y:S01]  /*7a90*/  F2FP.BF16.PACK_AB R5, R48, R31 ;  /* 0x0000001f3005723e */ /* 0x010fe200000010ff */
[----:B------:R1:W-:Y:S01]  /*7aa0*/  MUFU.EX2 R49, R2 ;  /* 0x0000000200317308 */ /* 0x0003e20000000800 */
[----:B-----5:R-:W-:Y:S02]  /*7ab0*/  F2FP.BF16.PACK_AB R7, R50, R64 ;  /* 0x000000403207723e */ /* 0x020fe400000010ff */
[----:B------:R-:W-:-:S05]  /*7ac0*/  F2FP.BF16.PACK_AB R160, R69, R67 ;  /* 0x0000004345a0723e */ /* 0x000fca00000010ff */
[----:B------:R-:W-:Y:S01]  /*7ad0*/  HMMA.16816.F32.BF16 R108, R4, R40, R108 ;  /* 0x00000028046c723c */ /* 0x000fe2000004186c */
[----:B-1----:R-:W-:-:S07]  /*7ae0*/  FFMA.FTZ R2, R161, c[0x0][0x2d0], -R0 ;  /* 0x0000b400a1027a23 */ /* 0x002fce0000010800 */
[C---:B------:R-:W-:Y:S01]  /*7af0*/  HMMA.16816.F32.BF16 R112, R4.reuse, R42, R112 ;  /* 0x0000002a0470723c */ /* 0x040fe20000041870 */
[----:B------:R1:W2:Y:S07]  /*7b00*/  MUFU.EX2 R30, R2 ;  /* 0x00000002001e7308 */ /* 0x0002ae0000000800 */
[C---:B------:R-:W-:Y:S08]  /*7b10*/  HMMA.16816.F32.BF16 R124, R4.reuse, R44, R124 ;  /* 0x0000002c047c723c */ /* 0x040ff0000004187c */
[C---:B------:R-:W-:Y:S01]  /*7b20*/  HMMA.16816.F32.BF16 R128, R4.reuse, R46, R128 ;  /* 0x0000002e0480723c */ /* 0x040fe20000041880 */
[--C-:B-1----:R-:W-:Y:S01]  /*7b30*/  FFMA.FTZ R2, R162, c[0x0][0x2d0], -R0.reuse ;  /* 0x0000b400a2027a23 */ /* 0x102fe20000010800 */
[----:B------:R-:W-:Y:S01]  /*7b40*/  F2FP.BF16.PACK_AB R162, R51, R56 ;  /* 0x0000003833a2723e */ /* 0x000fe200000010ff */
[----:B------:R-:W-:Y:S01]  /*7b50*/  FFMA.FTZ R0, R163, c[0x0][0x2d0], -R0 ;  /* 0x0000b400a3007a23 */ /* 0x000fe20000010800 */
[----:B--2---:R-:W-:Y:S01]  /*7b60*/  F2FP.BF16.PACK_AB R161, R30, R49 ;  /* 0x000000311ea1723e */ /* 0x004fe200000010ff */
[----:B------:R1:W-:Y:S03]  /*7b70*/  MUFU.EX2 R29, R2 ;  /* 0x00000002001d7308 */ /* 0x0003e60000000800 */
[C---:B------:R-:W-:Y:S05]  /*7b80*/  HMMA.16816.F32.BF16 R140, R4.reuse, R36, R140 ;  /* 0x00000024048c723c */ /* 0x040fea000004188c */
[----:B------:R2:W3:Y:S03]  /*7b90*/  MUFU.EX2 R28, R0 ;  /* 0x00000000001c7308 */ /* 0x0004e60000000800 */
[----:B------:R-:W-:Y:S01]  /*7ba0*/  HMMA.16816.F32.BF16 R24, R4, R38, R24 ;  /* 0x000000260418723c */ /* 0x000fe20000041818 */
[----:B-1----:R-:W-:-:S07]  /*7bb0*/  FADD.FTZ R2, R168, R169 ;  /* 0x000000a9a8027221 */ /* 0x002fce0000010000 */
[----:B------:R-:W-:Y:S01]  /*7bc0*/  HMMA.16816.F32.BF16 R12, R4, R32, R12 ;  /* 0x00000020040c723c */ /* 0x000fe2000004180c */
[----:B------:R-:W-:Y:S02]  /*7bd0*/  FADD.FTZ R2, R173, R2 ;  /* 0x00000002ad027221 */ /* 0x000fe40000010000 */
[----:B--2---:R-:W-:-:S05]  /*7be0*/  FADD.FTZ R0, R175, R179 ;  /* 0x000000b3af007221 */ /* 0x004fca0000010000 */
[----:B------:R-:W-:Y:S01]  /*7bf0*/  HMMA.16816.F32.BF16 R8, R4, R34, R8 ;  /* 0x000000220408723c */ /* 0x000fe20000041808 */
[----:B------:R-:W-:Y:S01]  /*7c00*/  FADD.FTZ R2, R189, R2 ;  /* 0x00000002bd027221 */ /* 0x000fe20000010000 */
[----:B---3--:R-:W-:Y:S01]  /*7c10*/  F2FP.BF16.PACK_AB R163, R28, R29 ;  /* 0x0000001d1ca3723e */ /* 0x008fe200000010ff */
        /* <DEDUP_REMOVED lines=100> */
[----:B------:R-:W-:Y:S05]  /*8260*/  @P0 BRA `(.L_x_478) ;  /* 0x0000015000000947 */ /* 0x000fea0003800000 */
[----:B------:R-:W-:Y:S01]  /*8270*/  ISETP.LT.AND P0, PT, RZ, UR4, PT ;  /* 0x00000004ff007c0c */ /* 0x000fe2000bf01270 */
[----:B------:R-:W-:-:S02]  /*8280*/  UIADD3 UR14, UR4, -0x1, URZ ;  /* 0xffffffff040e7890 */ /* 0x000fc4000fffe03f */
[----:B------:R-:W-:-:S10]  /*8290*/  ULDC UR6, c[0x0][0x32c] ;  /* 0x0000cb0000067ab9 */ /* 0x000fd40000000800 */
[----:B------:R-:W-:Y:S05]  /*82a0*/  @P0 BRA `(.L_x_479) ;  /* 0x0000008000000947 */ /* 0x000fea0003800000 */
[----:B------:R-:W-:Y:S02]  /*82b0*/  UISETP.NE.AND UP0, UPT, UR6, 0x1, UPT ;  /* 0x000000010600788c */ /* 0x000fe4000bf05270 */
[----:B------:R-:W-:-:S03]  /*82c0*/  UIADD3 UR14, -UR4, URZ, URZ ;  /* 0x0000003f040e7290 */ /* 0x000fc6000fffe13f */
[----:B------:R-:W-:Y:S02]  /*82d0*/  ULDC.64 UR4, c[0x0][0x330] ;  /* 0x0000cc0000047ab9 */ /* 0x000fe40000000a00 */
[----:B------:R-:W-:-:S07]  /*82e0*/  UIMAD.WIDE.U32 UR16, UR14, UR4, URZ ;  /* 0x000000040e1072a5 */ /* 0x000fce000f8e003f */
[----:B------:R-:W-:Y:S02]  /*82f0*/  @UP0 UMOV UR15, UR17 ;  /* 0x00000011000f0c82 */ /* 0x000fe40008000000 */
[----:B------:R-:W-:-:S04]  /*8300*/  @UP0 USHF.R.U32.HI UR14, URZ, UR5, UR15 ;  /* 0x000000053f0e0299 */ /* 0x000fc8000801160f */
[----:B------:R-:W-:Y:S01]  /*8310*/  ULOP3.LUT UR14, URZ, UR14, URZ, 0x33, !UPT ;  /* 0x0000000e3f0e7292 */ /* 0x000fe2000f8e333f */
[----:B------:R-:W-:Y:S05]  /*8320*/  BRA `(.L_x_480) ;  /* 0x0000005000007947 */ /* 0x000fea0003800000 */
.L_x_479:
[----:B------:R-:W-:Y:S02]  /*8330*/  UISETP.NE.AND UP0, UPT, UR6, 0x1, UPT ;  /* 0x000000010600788c */ /* 0x000fe4000bf05270 */
[----:B------:R-:W-:Y:S02]  /*8340*/  ULDC.64 UR4, c[0x0][0x330] ;  /* 0x0000cc0000047ab9 */ /* 0x000fe40000000a00 */
[----:B------:R-:W-:-:S07]  /*8350*/  UIMAD.WIDE.U32 UR16, UR14, UR4, URZ ;  /* 0x000000040e1072a5 */ /* 0x000fce000f8e003f */
[----:B------:R-:W-:Y:S02]  /*8360*/  @UP0 UMOV UR15, UR17 ;  /* 0x00000011000f0c82 */ /* 0x000fe40008000000 */
[----:B------:R-:W-:Y:S02]  /*8370*/  @UP0 USHF.R.U32.HI UR14, URZ, UR5, UR15 ;  /* 0x000000053f0e0299 */ /* 0x000fe4000801160f */
.L_x_480:
[----:B------:R-:W-:Y:S02]  /*8380*/  ULDC UR4, c[0x0][0x32c] ;  /* 0x0000cb0000047ab9 */ /* 0x000fe40000000800 */
[----:B------:R-:W-:-:S04]  /*8390*/  UIMAD UR4, UR14, UR6, UR4 ;  /* 0x000000060e0472a4 */ /* 0x000fc8000f8e0204 */
[----:B------:R-:W-:-:S04]  /*83a0*/  UISETP.LT.AND UP0, UPT, UR7, UR4, UPT ;  /* 0x000000040700728c */ /* 0x000fc8000bf01270 */
[----:B------:R-:W-:-:S03]  /*83b0*/  USEL UR7, UR7, UR4, UP0 ;  /* 0x0000000407077287 */ /* 0x000fc60008000000 */
.L_x_478:
[----:B-1----:R-:W2:Y:S01]  /*83c0*/  LDL R0, [R1] ;  /* 0x0000000001007983 */ /* 0x002ea20000100800 */
[----:B------:R-:W-:-:S04]  /*83d0*/  UIMAD.WIDE UR6, UR7, 0x2aaaaaab, URZ ;  /* 0x2aaaaaab070678a5 */ /* 0x000fc8000f8e023f */
[----:B------:R-:W-:-:S04]  /*83e0*/  USHF.R.U32.HI UR5, URZ, 0x1f, UR7 ;  /* 0x0000001f3f057899 */ /* 0x000fc80008011607 */
[----:B------:R-:W-:Y:S01]  /*83f0*/  ULEA.HI.SX32 UR5, UR7, UR5, 0x1c ;  /* 0x0000000507057291 */ /* 0x000fe2000f8fe23f */
[----:B--2---:R-:W1:Y:S03]  /*8400*/  R2UR UR4, R0 ;  /* 0x00000000000473c2 */ /* 0x004e6600000e0000 */
[----:B-1----:R-:W-:-:S04]  /*8410*/  UISETP.LT.AND UP0, UPT, UR4, UR5, UPT ;  /* 0x000000050400728c */ /* 0x002fc8000bf01270 */
[----:B------:R-:W-:-:S06]  /*8420*/  USEL UR4, UR4, UR5, !UP0 ;  /* 0x0000000504047287 */ /* 0x000fcc000c000000 */
[----:B------:R-:W-:-:S13]  /*8430*/  ISETP.GE.AND P0, PT, R225, UR4, PT ;  /* 0x00000004e1007c0c */ /* 0x000fda000bf06270 */
[----:B------:R-:W-:Y:S05]  /*8440*/  @!P0 BRA `(.L_x_481) ;  /* 0x000067c000008947 */ /* 0x000fea0003800000 */
[----:B------:R-:W2:Y:S01]  /*8450*/  LDL R0, [R1+0x28] ;  /* 0x0000280001007983 */ /* 0x000ea20000100800 */
[----:B------:R-:W-:Y:S01]  /*8460*/  PLOP3.LUT P1, PT, PT, PT, UP2, 0x80, 0x0 ;  /* 0x000000000000781c */ /* 0x000fe20003f2f028 */
[----:B------:R-:W-:Y:S01]  /*8470*/  IMAD.MOV.U32 R101, RZ, RZ, R71 ;  /* 0x000000ffff657224 */ /* 0x000fe200078e0047 */
[----:B------:R-:W-:Y:S01]  /*8480*/  PLOP3.LUT P0, PT, PT, PT, UP2, 0x80, 0x0 ;  /* 0x000000000000781c */ /* 0x000fe20003f0f028 */
[----:B------:R-:W-:Y:S01]  /*8490*/  IMAD.MOV.U32 R100, RZ, RZ, R72 ;  /* 0x000000ffff647224 */ /* 0x000fe200078e0048 */
[----:B------:R-:W-:Y:S01]  /*84a0*/  MOV R103, R3 ;  /* 0x0000000300677202 */ /* 0x000fe20000000f00 */
[----:B------:R-:W-:-:S08]  /*84b0*/  IMAD.MOV.U32 R102, RZ, RZ, R70 ;  /* 0x000000ffff667224 */ /* 0x000fd000078e0046 */
[----:B--2---:R-:W-:-:S05]  /*84c0*/  @P1 IMAD.HI.U32 R0, R0, c[0x0][0x2c8], RZ ;  /* 0x0000b20000001a27 */ /* 0x004fca00078e00ff */
[----:B------:R-:W-:-:S05]  /*84d0*/  @P0 SHF.R.U32.HI R0, RZ, c[0x0][0x2cc], R0 ;  /* 0x0000b300ff000a19 */ /* 0x000fca0000011600 */
[----:B------:R1:W-:Y:S02]  /*84e0*/  @P0 STL [R1+0x4], R0 ;  /* 0x0000040001000387 */ /* 0x0003e40000100800 */
.L_x_498:
[----:B------:R-:W-:Y:S04]  /*84f0*/  DEPBAR.LE SB0, 0x0 ;  /* 0x000080000000791a */ /* 0x000fe80000000000 */
[----:B------:R-:W-:Y:S08]  /*8500*/  BAR.SYNC.DEFER_BLOCKING 0x0 ;  /* 0x0000000000007b1d */ /* 0x000ff00000010000 */
[----:B------:R-:W-:Y:S08]  /*8510*/  LDSM.16.M88.4 R96, [R215+0x6100] ;  /* 0x00610000d760783b */ /* 0x000ff00000000200 */
[----:B------:R-:W2:Y:S04]  /*8520*/  LDL R228, [R1] ;  /* 0x0000000001e47983 */ /* 0x000ea80000100800 */
[----:B------:R-:W3:Y:S08]  /*8530*/  LDSM.16.M88.4 R16, [R208+0x3100] ;  /* 0x00310000d010783b */ /* 0x000ef00000000200 */
[----:B------:R-:W4:Y:S08]  /*8540*/  LDSM.16.M88.4 R92, [R215+0x8100] ;  /* 0x00810000d75c783b */ /* 0x000f300000000200 */
[----:B------:R-:W5:Y:S06]  /*8550*/  LDL.64 R194, [R1+0x40] ;  /* 0x0000400001c27983 */ /* 0x000f6c0000100a00 */
[----:B-1----:R-:W5:Y:S06]  /*8560*/  LDL.64 R2, [R1+0x48] ;  /* 0x0000480001027983 */ /* 0x002f6c0000100a00 */
        /* <DEDUP_REMOVED lines=9> */
[----:B------:R-:W5:Y:S06]  /*8600*/  LDL.64 R242, [R1+0x38] ;  /* 0x0000380001f27983 */ /* 0x000f6c0000100a00 */
[----:B------:R-:W2:Y:S01]  /*8610*/  LDSM.16.M88.4 R188, [R223] ;  /* 0x00000000dfbc783b */ /* 0x000ea20000000200 */
[-C--:B---3--:R-:W-:Y:S08]  /*8620*/  HMMA.16816.F32.BF16 R4, R96, R16.reuse, RZ ;  /* 0x000000106004723c */ /* 0x088ff000000418ff */
[C---:B----4-:R-:W-:Y:S08]  /*8630*/  HMMA.16816.F32.BF16 R8, R92.reuse, R16, RZ ;  /* 0x000000105c08723c */ /* 0x050ff000000418ff */
[-C--:B------:R-:W-:Y:S08]  /*8640*/  HMMA.16816.F32.BF16 R12, R92, R18.reuse, RZ ;  /* 0x000000125c0c723c */ /* 0x080ff000000418ff */
[C---:B------:R-:W-:Y:S08]  /*8650*/  HMMA.16816.F32.BF16 R16, R96.reuse, R18, RZ ;  /* 0x000000126010723c */ /* 0x040ff000000418ff */
[-C--:B-1----:R-:W-:Y:S08]  /*8660*/  HMMA.16816.F32.BF16 R20, R96, R32.reuse, RZ ;  /* 0x000000206014723c */ /* 0x082ff000000418ff */
        /* <DEDUP_REMOVED lines=19> */
[----:B------:R-:W1:Y:S01]  /*87a0*/  LDSM.16.M88.4 R168, [R222] ;  /* 0x00000000dea8783b */ /* 0x000e620000000200 */
[----:B--2---:R-:W-:Y:S06]  /*87b0*/  ISETP.GT.AND P0, PT, R228, R225, PT ;  /* 0x000000e1e400720c */ /* 0x004fec0003f04270 */
[-C--:B------:R-:W-:Y:S08]  /*87c0*/  HMMA.16816.F32.BF16 R4, R172, R176.reuse, R4 ;  /* 0x000000b0ac04723c */ /* 0x080ff00000041804 */
[C---:B------:R-:W-:Y:S04]  /*87d0*/  HMMA.16816.F32.BF16 R8, R180.reuse, R176, R8 ;  /* 0x000000b0b408723c */ /* 0x040fe80000041808 */
[----:B------:R-:W-:Y:S03]  /*87e0*/  @!P0 SHF.R.S32.HI R0, RZ, 0x1f, R225 ;  /* 0x0000001fff008819 */ /* 0x000fe600000114e1 */
[C---:B------:R-:W-:Y:S01]  /*87f0*/  @!P0 IMAD.WIDE.U32 R176, R225.reuse, c[0x0][0x208], RZ ;  /* 0x00008200e1b08a25 */ /* 0x040fe200078e00ff */
[-C--:B------:R-:W-:Y:S04]  /*8800*/  HMMA.16816.F32.BF16 R12, R180, R178.reuse, R12 ;  /* 0x000000b2b40c723c */ /* 0x080fe8000004180c */
[----:B------:R-:W-:Y:S01]  /*8810*/  @!P0 IMAD R0, R0, c[0x0][0x208], RZ ;  /* 0x0000820000008a24 */ /* 0x000fe200078e02ff */
[----:B-----5:R-:W-:Y:S03]  /*8820*/  @!P0 MOV R3, R195 ;  /* 0x000000c300038202 */ /* 0x020fe60000000f00 */
[C---:B------:R-:W-:Y:S04]  /*8830*/  HMMA.16816.F32.BF16 R16, R172.reuse, R178, R16 ;  /* 0x000000b2ac10723c */ /* 0x040fe80000041810 */
[----:B------:R-:W-:Y:S04]  /*8840*/  @!P0 IMAD.WIDE.U32 R2, R176, 0x60, R2 ;  /* 0x00000060b0028825 */ /* 0x000fe800078e0002 */
[-C--:B------:R-:W-:Y:S04]  /*8850*/  HMMA.16816.F32.BF16 R20, R172, R184.reuse, R20 ;  /* 0x000000b8ac14723c */ /* 0x080fe80000041814 */
[----:B------:R-:W-:Y:S01]  /*8860*/  @!P0 LEA R192, P1, R2, c[0x0][0x1f8], 0x1 ;  /* 0x00007e0002c08a11 */ /* 0x000fe200078208ff */
[----:B------:R-:W-:Y:S03]  /*8870*/  @!P0 IMAD R0, R225, c[0x0][0x20c], R0 ;  /* 0x00008300e1008a24 */ /* 0x000fe600078e0200 */
[C---:B------:R-:W-:Y:S04]  /*8880*/  HMMA.16816.F32.BF16 R24, R180.reuse, R184, R24 ;  /* 0x000000b8b418723c */ /* 0x040fe80000041818 */
[----:B------:R-:W-:Y:S02]  /*8890*/  @!P0 IADD3 R0, R177, R0, RZ ;  /* 0x00000000b1008210 */ /* 0x000fe40007ffe0ff */
[----:B------:R-:W2:Y:S02]  /*88a0*/  LDSM.16.M88.4 R176, [R221] ;  /* 0x00000000ddb0783b */ /* 0x000ea40000000200 */
[-C--:B------:R-:W-:Y:S04]  /*88b0*/  HMMA.16816.F32.BF16 R28, R180, R186.reuse, R28 ;  /* 0x000000bab41c723c */ /* 0x080fe8000004181c */
[----:B------:R-:W-:Y:S04]  /*88c0*/  @!P0 IMAD R0, R0, 0x60, RZ ;  /* 0x0000006000008824 */ /* 0x000fe800078e02ff */
[C---:B------:R-:W-:Y:S01]  /*88d0*/  HMMA.16816.F32.BF16 R32, R172.reuse, R186, R32 ;  /* 0x000000baac20723c */ /* 0x040fe20000041820 */
[----:B------:R-:W3:Y:S03]  /*88e0*/  LDSM.16.M88.4 R184, [R220] ;  /* 0x00000000dcb8783b */ /* 0x000ee60000000200 */
[----:B------:R-:W-:Y:S04]  /*88f0*/  @!P0 IADD3 R0, R3, R0, RZ ;  /* 0x0000000003008210 */ /* 0x000fe80007ffe0ff */
[-C--:B------:R-:W-:Y:S04]  /*8900*/  HMMA.16816.F32.BF16 R36, R172, R188.reuse, R36 ;  /* 0x000000bcac24723c */ /* 0x080fe80000041824 */
[----:B------:R-:W-:Y:S04]  /*8910*/  @!P0 LEA.HI.X R193, R2, c[0x0][0x1fc], R0, 0x1, P1 ;  /* 0x00007f0002c18a11 */ /* 0x000fe800008f0c00 */
[C---:B------:R-:W-:Y:S01]  /*8920*/  HMMA.16816.F32.BF16 R40, R180.reuse, R188, R40 ;  /* 0x000000bcb428723c */ /* 0x040fe20000041828 */
[----:B------:R-:W-:Y:S01]  /*8930*/  @!PT LDS RZ, [RZ] ;  /* 0x00000000fffff984 */ /* 0x000fe20000000800 */
[----:B------:R-:W-:Y:S01]  /*8940*/  @!PT LDS RZ, [RZ] ;  /* 0x00000000fffff984 */ /* 0x000fe20000000800 */
[----:B------:R-:W-:Y:S01]  /*8950*/  @!PT LDS RZ, [RZ] ;  /* 0x00000000fffff984 */ /* 0x000fe20000000800 */
[----:B------:R4:W-:Y:S07]  /*8960*/  @!P0 LDGSTS.E.BYPASS.LTC128B.128 [R227+0x100], [R192.64], !P6 ;  /* 0x00100000c0e38fae */ /* 0x0009ee000f101d4c */
[-C--:B------:R-:W-:Y:S08]  /*8970*/  HMMA.16816.F32.BF16 R44, R180, R190.reuse, R44 ;  /* 0x000000beb42c723c */ /* 0x080ff0000004182c */
[C---:B------:R-:W-:Y:S07]  /*8980*/  HMMA.16816.F32.BF16 R48, R172.reuse, R190, R48 ;  /* 0x000000beac30723c */ /* 0x040fee0000041830 */
[----:B------:R-:W-:Y:S01]  /*8990*/  @!P0 IADD3 R190, P2, R192, UR9, RZ ;  /* 0x00000009c0be8c10 */ /* 0x000fe2000ff5e0ff */
[-C--:B-1----:R-:W-:Y:S04]  /*89a0*/  HMMA.16816.F32.BF16 R52, R172, R168.reuse, R52 ;  /* 0x000000a8ac34723c */ /* 0x082fe80000041834 */
[----:B------:R-:W-:Y:S02]  /*89b0*/  @!P0 IADD3.X R191, R193, UR8, RZ, P2, !PT ;  /* 0x00000008c1bf8c10 */ /* 0x000fe400097fe4ff */
[----:B------:R-:W-:Y:S02]  /*89c0*/  @!P0 IADD3 R188, P1, R190, UR9, RZ ;  /* 0x00000009bebc8c10 */ /* 0x000fe4000ff3e0ff */
[C---:B------:R-:W-:Y:S01]  /*89d0*/  HMMA.16816.F32.BF16 R56, R180.reuse, R168, R56 ;  /* 0x000000a8b438723c */ /* 0x040fe20000041838 */
[----:B------:R1:W-:Y:S03]  /*89e0*/  @!P0 LDGSTS.E.BYPASS.LTC128B.128 [R227+0x900], [R190.64], !P6 ;  /* 0x00900000bee38fae */ /* 0x0003e6000f101d4c */
[----:B------:R-:W-:Y:S03]  /*89f0*/  @!P0 IADD3.X R189, R191, UR8, RZ, P1, !PT ;  /* 0x00000008bfbd8c10 */ /* 0x000fe60008ffe4ff */
[----:B------:R-:W-:Y:S01]  /*8a00*/  @!P0 IADD3 R168, P3, R188, UR9, RZ ;  /* 0x00000009bca88c10 */ /* 0x000fe2000ff7e0ff */
[-C--:B------:R-:W-:Y:S01]  /*8a10*/  HMMA.16816.F32.BF16 R60, R180, R170.reuse, R60 ;  /* 0x000000aab43c723c */ /* 0x080fe2000004183c */
[----:B------:R1:W-:Y:S03]  /*8a20*/  @!P0 LDGSTS.E.BYPASS.LTC128B.128 [R227+0x1100], [R188.64], !P6 ;  /* 0x01100000bce38fae */ /* 0x0003e6000f101d4c */
[----:B------:R-:W-:Y:S02]  /*8a30*/  @!P0 IADD3.X R169, R189, UR8, RZ, P3, !PT ;  /* 0x00000008bda98c10 */ /* 0x000fe40009ffe4ff */
[----:B------:R-:W-:Y:S02]  /*8a40*/  @!P0 IADD3 R2, P2, R168, UR9, RZ ;  /* 0x00000009a8028c10 */ /* 0x000fe4000ff5e0ff */
[C---:B------:R-:W-:Y:S01]  /*8a50*/  HMMA.16816.F32.BF16 R64, R172.reuse, R170, R64 ;  /* 0x000000aaac40723c */ /* 0x040fe20000041840 */
[----:B------:R5:W-:Y:S01]  /*8a60*/  @!P0 LDGSTS.E.BYPASS.LTC128B.128 [R227+0x1900], [R168.64], !P6 ;  /* 0x01900000a8e38fae */ /* 0x000be2000f101d4c */
[----:B------:R-:W-:Y:S02]  /*8a70*/  PLOP3.LUT P3, PT, PT, PT, UP2, 0x80, 0x0 ;  /* 0x000000000000781c */ /* 0x000fe40003f6f028 */
[----:B------:R-:W-:Y:S02]  /*8a80*/  @!P0 IADD3.X R3, R169, UR8, RZ, P2, !PT ;  /* 0x00000008a9038c10 */ /* 0x000fe400097fe4ff */
[----:B----4-:R-:W-:Y:S02]  /*8a90*/  @!P0 IADD3 R192, P1, R2, UR9, RZ ;  /* 0x0000000902c08c10 */ /* 0x010fe4000ff3e0ff */
[-C--:B--2---:R-:W-:Y:S01]  /*8aa0*/  HMMA.16816.F32.BF16 R68, R172, R176.reuse, R68 ;  /* 0x000000b0ac44723c */ /* 0x084fe20000041844 */
[----:B------:R2:W-:Y:S03]  /*8ab0*/  @!P0 LDGSTS.E.BYPASS.LTC128B.128 [R227+0x2100], [R2.64], !P6 ;  /* 0x0210000002e38fae */ /* 0x0005e6000f101d4c */
[----:B------:R-:W-:Y:S04]  /*8ac0*/  @!P0 IADD3.X R193, R3, UR8, RZ, P1, !PT ;  /* 0x0000000803c18c10 */ /* 0x000fe80008ffe4ff */
[C---:B------:R-:W-:Y:S01]  /*8ad0*/  HMMA.16816.F32.BF16 R72, R180.reuse, R176, R72 ;  /* 0x000000b0b448723c */ /* 0x040fe20000041848 */
[----:B------:R4:W-:Y:S03]  /*8ae0*/  @!P0 LDGSTS.E.BYPASS.LTC128B.128 [R227+0x2900], [R192.64], !P6 ;  /* 0x02900000c0e38fae */ /* 0x0009e6000f101d4c */
[C---:B------:R-:W-:Y:S02]  /*8af0*/  ISETP.GT.AND P0, PT, R225.reuse, R228, PT ;  /* 0x000000e4e100720c */ /* 0x040fe40003f04270 */
[----:B------:R-:W-:Y:S02]  /*8b00*/  MOV R228, c[0x0][0x1e0] ;  /* 0x0000780000e47a02 */ /* 0x000fe40000000f00 */
[-C--:B------:R-:W-:Y:S01]  /*8b10*/  HMMA.16816.F32.BF16 R76, R180, R178.reuse, R76 ;  /* 0x000000b2b44c723c */ /* 0x080fe2000004184c */
[----:B-1----:R-:W-:Y:S07]  /*8b20*/  LDSM.16.M88.4 R188, [R214+0x3100] ;  /* 0x00310000d6bc783b */ /* 0x002fee0000000200 */
[C---:B------:R-:W-:Y:S01]  /*8b30*/  HMMA.16816.F32.BF16 R80, R172.reuse, R178, R80 ;  /* 0x000000b2ac50723c */ /* 0x040fe20000041850 */
[----:B------:R-:W0:Y:S03]  /*8b40*/  LDGDEPBAR ;  /* 0x00000000000079af */ /* 0x000e260000000000 */
[----:B------:R-:W-:Y:S04]  /*8b50*/  @P0 IADD3 R0, R225, -0x1, RZ ;  /* 0xffffffffe1000810 */ /* 0x000fe80007ffe0ff */
[-C--:B---3--:R-:W-:Y:S01]  /*8b60*/  HMMA.16816.F32.BF16 R84, R172, R184.reuse, R84 ;  /* 0x000000b8ac54723c */ /* 0x088fe20000041854 */
[----:B-----5:R-:W1:Y:S03]  /*8b70*/  LDSM.16.M88.4 R168, [R216+0x6100] ;  /* 0x00610000d8a8783b */ /* 0x020e660000000200 */
[----:B--2---:R-:W-:Y:S04]  /*8b80*/  @P0 SHF.R.S32.HI R2, RZ, 0x1f, R0 ;  /* 0x0000001fff020819 */ /* 0x004fe80000011400 */
[C---:B------:R-:W-:Y:S01]  /*8b90*/  HMMA.16816.F32.BF16 R88, R180.reuse, R184, R88 ;  /* 0x000000b8b458723c */ /* 0x040fe20000041858 */
[----:B----4-:R-:W2:Y:S03]  /*8ba0*/  LDSM.16.M88.4 R192, [R216+0x8100] ;  /* 0x00810000d8c0783b */ /* 0x010ea60000000200 */
[----:B------:R-:W-:Y:S04]  /*8bb0*/  @P0 IMAD R2, R2, c[0x0][0x1e0], RZ ;  /* 0x0000780002020a24 */ /* 0x000fe800078e02ff */
[-C--:B------:R-:W-:Y:S01]  /*8bc0*/  HMMA.16816.F32.BF16 R92, R180, R186.reuse, R92 ;  /* 0x000000bab45c723c */ /* 0x080fe2000004185c */
[----:B------:R-:W3:Y:S03]  /*8bd0*/  LDSM.16.M88.4 R196, [R214+0x3900] ;  /* 0x00390000d6c4783b */ /* 0x000ee60000000200 */
[----:B------:R-:W-:Y:S04]  /*8be0*/  @P0 IMAD R2, R0, c[0x0][0x1e4], R2 ;  /* 0x0000790000020a24 */ /* 0x000fe800078e0202 */
[----:B------:R-:W-:Y:S01]  /*8bf0*/  HMMA.16816.F32.BF16 R96, R172, R186, R96 ;  /* 0x000000baac60723c */ /* 0x000fe20000041860 */
[----:B------:R-:W4:Y:S08]  /*8c00*/  LDSM.16.M88.4 R200, [R214+0x4100] ;  /* 0x00410000d6c8783b */ /* 0x000f300000000200 */
[----:B------:R-:W5:Y:S08]  /*8c10*/  LDSM.16.M88.4 R176, [R214+0x4900] ;  /* 0x00490000d6b0783b */ /* 0x000f700000000200 */
[----:B------:R-:W4:Y:S01]  /*8c20*/  LDSM.16.M88.4 R180, [R214+0x5100] ;  /* 0x00510000d6b4783b */ /* 0x000f220000000200 */
[-C--:B-1----:R-:W-:Y:S07]  /*8c30*/  HMMA.16816.F32.BF16 R4, R168, R188.reuse, R4 ;  /* 0x000000bca804723c */ /* 0x082fee0000041804 */
[----:B------:R-:W1:Y:S01]  /*8c40*/  LDSM.16.M88.4 R204, [R214+0x5900] ;  /* 0x00590000d6cc783b */ /* 0x000e620000000200 */
[C---:B--2---:R-:W-:Y:S07]  /*8c50*/  HMMA.16816.F32.BF16 R8, R192.reuse, R188, R8 ;  /* 0x000000bcc008723c */ /* 0x044fee0000041808 */
[----:B------:R-:W-:Y:S01]  /*8c60*/  LDSM.16.M88.4 R172, [R217+0x6100] ;  /* 0x00610000d9ac783b */ /* 0x000fe20000000200 */
[-C--:B------:R-:W-:Y:S07]  /*8c70*/  HMMA.16816.F32.BF16 R12, R192, R190.reuse, R12 ;  /* 0x000000bec00c723c */ /* 0x080fee000004180c */
[----:B------:R-:W2:Y:S01]  /*8c80*/  LDSM.16.M88.4 R184, [R213] ;  /* 0x00000000d5b8783b */ /* 0x000ea20000000200 */
[C---:B------:R-:W-:Y:S07]  /*8c90*/  HMMA.16816.F32.BF16 R16, R168.reuse, R190, R16 ;  /* 0x000000bea810723c */ /* 0x040fee0000041810 */
[----:B------:R-:W1:Y:S01]  /*8ca0*/  LDSM.16.M88.4 R188, [R217+0x8100] ;  /* 0x00810000d9bc783b */ /* 0x000e620000000200 */
[-C--:B---3--:R-:W-:Y:S08]  /*8cb0*/  HMMA.16816.F32.BF16 R20, R168, R196.reuse, R20 ;  /* 0x000000c4a814723c */ /* 0x088ff00000041814 */
[C---:B------:R-:W-:Y:S08]  /*8cc0*/  HMMA.16816.F32.BF16 R24, R192.reuse, R196, R24 ;  /* 0x000000c4c018723c */ /* 0x040ff00000041818 */
[-C--:B------:R-:W-:Y:S08]  /*8cd0*/  HMMA.16816.F32.BF16 R28, R192, R198.reuse, R28 ;  /* 0x000000c6c01c723c */ /* 0x080ff0000004181c */
[C---:B------:R-:W-:Y:S08]  /*8ce0*/  HMMA.16816.F32.BF16 R32, R168.reuse, R198, R32 ;  /* 0x000000c6a820723c */ /* 0x040ff00000041820 */
[-C--:B----4-:R-:W-:Y:S08]  /*8cf0*/  HMMA.16816.F32.BF16 R36, R168, R200.reuse, R36 ;  /* 0x000000c8a824723c */ /* 0x090ff00000041824 */
[C---:B------:R-:W-:Y:S08]  /*8d00*/  HMMA.16816.F32.BF16 R40, R192.reuse, R200, R40 ;  /* 0x000000c8c028723c */ /* 0x040ff00000041828 */
[-C--:B------:R-:W-:Y:S08]  /*8d10*/  HMMA.16816.F32.BF16 R44, R192, R202.reuse, R44 ;  /* 0x000000cac02c723c */ /* 0x080ff0000004182c */
[C---:B------:R-:W-:Y:S08]  /*8d20*/  HMMA.16816.F32.BF16 R48, R168.reuse, R202, R48 ;  /* 0x000000caa830723c */ /* 0x040ff00000041830 */
[-C--:B-----5:R-:W-:Y:S08]  /*8d30*/  HMMA.16816.F32.BF16 R52, R168, R176.reuse, R52 ;  /* 0x000000b0a834723c */ /* 0x0a0ff00000041834 */
[C---:B------:R-:W-:Y:S08]  /*8d40*/  HMMA.16816.F32.BF16 R56, R192.reuse, R176, R56 ;  /* 0x000000b0c038723c */ /* 0x040ff00000041838 */
[-C--:B------:R-:W-:Y:S08]  /*8d50*/  HMMA.16816.F32.BF16 R60, R192, R178.reuse, R60 ;  /* 0x000000b2c03c723c */ /* 0x080ff0000004183c */
[C---:B------:R-:W-:Y:S08]  /*8d60*/  HMMA.16816.F32.BF16 R64, R168.reuse, R178, R64 ;  /* 0x000000b2a840723c */ /* 0x040ff00000041840 */
[-C--:B------:R-:W-:Y:S08]  /*8d70*/  HMMA.16816.F32.BF16 R68, R168, R180.reuse, R68 ;  /* 0x000000b4a844723c */ /* 0x080ff00000041844 */
[C---:B------:R-:W-:Y:S08]  /*8d80*/  HMMA.16816.F32.BF16 R72, R192.reuse, R180, R72 ;  /* 0x000000b4c048723c */ /* 0x040ff00000041848 */
[-C--:B------:R-:W-:Y:S08]  /*8d90*/  HMMA.16816.F32.BF16 R76, R192, R182.reuse, R76 ;  /* 0x000000b6c04c723c */ /* 0x080ff0000004184c */
[C---:B------:R-:W-:Y:S08]  /*8da0*/  HMMA.16816.F32.BF16 R80, R168.reuse, R182, R80 ;  /* 0x000000b6a850723c */ /* 0x040ff00000041850 */
[-C--:B-1----:R-:W-:Y:S08]  /*8db0*/  HMMA.16816.F32.BF16 R84, R168, R204.reuse, R84 ;  /* 0x000000cca854723c */ /* 0x082ff00000041854 */
[C---:B------:R-:W-:Y:S08]  /*8dc0*/  HMMA.16816.F32.BF16 R88, R192.reuse, R204, R88 ;  /* 0x000000ccc058723c */ /* 0x040ff00000041858 */
[-C--:B------:R-:W-:Y:S08]  /*8dd0*/  HMMA.16816.F32.BF16 R92, R192, R206.reuse, R92 ;  /* 0x000000cec05c723c */ /* 0x080ff0000004185c */
[----:B------:R-:W-:Y:S08]  /*8de0*/  HMMA.16816.F32.BF16 R96, R168, R206, R96 ;  /* 0x000000cea860723c */ /* 0x000ff00000041860 */
[-C--:B--2---:R-:W-:Y:S08]  /*8df0*/  HMMA.16816.F32.BF16 R4, R172, R184.reuse, R4 ;  /* 0x000000b8ac04723c */ /* 0x084ff00000041804 */
[C---:B------:R-:W-:Y:S08]  /*8e00*/  HMMA.16816.F32.BF16 R8, R188.reuse, R184, R8 ;  /* 0x000000b8bc08723c */ /* 0x040ff00000041808 */
        /* <DEDUP_REMOVED lines=16> */
[----:B------:R-:W-:Y:S02]  /*8f10*/  FMUL.FTZ R13, R13, c[0x0][0x320] ;  /* 0x0000c8000d0d7a20 */ /* 0x000fe40000410000 */
[----:B------:R-:W-:Y:S02]  /*8f20*/  FMUL.FTZ R16, R16, c[0x0][0x320] ;  /* 0x0000c80010107a20 */ /* 0x000fe40000410000 */
[----:B------:R-:W-:Y:S02]  /*8f30*/  FMUL.FTZ R17, R17, c[0x0][0x320] ;  /* 0x0000c80011117a20 */ /* 0x000fe40000410000 */
[----:B------:R-:W-:Y:S01]  /*8f40*/  FMUL.FTZ R18, R18, c[0x0][0x320] ;  /* 0x0000c80012127a20 */ /* 0x000fe20000410000 */
[----:B------:R-:W4:Y:S01]  /*8f50*/  MUFU.TANH R239, R6 ;  /* 0x0000000600ef7308 */ /* 0x000f220000002400 */
[----:B------:R-:W-:Y:S09]  /*8f60*/  FMUL.FTZ R19, R19, c[0x0][0x320] ;  /* 0x0000c80013137a20 */ /* 0x000ff20000410000 */
[----:B------:R5:W1:Y:S10]  /*8f70*/  MUFU.TANH R244, R15 ;  /* 0x0000000f00f47308 */ /* 0x000a740000002400 */
[----:B------:R1:W1:Y:S10]  /*8f80*/  MUFU.TANH R229, R7 ;  /* 0x0000000700e57308 */ /* 0x0002740000002400 */
[----:B------:R-:W2:Y:S01]  /*8f90*/  MUFU.TANH R246, R8 ;  /* 0x0000000800f67308 */ /* 0x000ea20000002400 */
[----:B-----5:R-:W5:Y:S09]  /*8fa0*/  LDL.64 R14, [R1+0x30] ;  /* 0x00003000010e7983 */ /* 0x020f720000100a00 */
[----:B------:R-:W2:Y:S01]  /*8fb0*/  MUFU.TANH R240, R9 ;  /* 0x0000000900f07308 */ /* 0x000ea20000002400 */
[----:B-1----:R-:W1:Y:S09]  /*8fc0*/  LDSM.16.M88.4 R4, [R213+0x800] ;  /* 0x00080000d504783b */ /* 0x002e720000000200 */
[----:B------:R-:W1:Y:S10]  /*8fd0*/  MUFU.TANH R251, R10 ;  /* 0x0000000a00fb7308 */ /* 0x000e740000002400 */
[----:B------:R1:W1:Y:S10]  /*8fe0*/  MUFU.TANH R249, R11 ;  /* 0x0000000b00f97308 */ /* 0x0002740000002400 */
[----:B------:R-:W2:Y:S10]  /*8ff0*/  MUFU.TANH R238, R12 ;  /* 0x0000000c00ee7308 */ /* 0x000eb40000002400 */
[----:B------:R-:W2:Y:S01]  /*9000*/  MUFU.TANH R237, R13 ;  /* 0x0000000d00ed7308 */ /* 0x000ea20000002400 */
[----:B-1----:R-:W1:Y:S01]  /*9010*/  LDSM.16.M88.4 R8, [R213+0x1000] ;  /* 0x00100000d508783b */ /* 0x002e620000000200 */
[-C--:B------:R-:W-:Y:S08]  /*9020*/  HMMA.16816.F32.BF16 R20, R172, R4.reuse, R20 ;  /* 0x00000004ac14723c */ /* 0x080ff00000041814 */
[----:B------:R-:W1:Y:S01]  /*9030*/  MUFU.TANH R16, R16 ;  /* 0x0000001000107308 */ /* 0x000e620000002400 */
[C---:B------:R-:W-:Y:S09]  /*9040*/  HMMA.16816.F32.BF16 R24, R188.reuse, R4, R24 ;  /* 0x00000004bc18723c */ /* 0x040ff20000041818 */
[----:B------:R-:W1:Y:S01]  /*9050*/  MUFU.TANH R17, R17 ;  /* 0x0000001100117308 */ /* 0x000e620000002400 */
[-C--:B------:R-:W-:Y:S08]  /*9060*/  HMMA.16816.F32.BF16 R28, R188, R6.reuse, R28 ;  /* 0x00000006bc1c723c */ /* 0x080ff0000004181c */
[C---:B------:R-:W-:Y:S01]  /*9070*/  HMMA.16816.F32.BF16 R32, R172.reuse, R6, R32 ;  /* 0x00000006ac20723c */ /* 0x040fe20000041820 */
[----:B------:R-:W2:Y:S01]  /*9080*/  MUFU.TANH R205, R18 ;  /* 0x0000001200cd7308 */ /* 0x000ea20000002400 */
[----:B------:R-:W2:Y:S02]  /*9090*/  LDSM.16.M88.4 R4, [R213+0x1800] ;  /* 0x00180000d504783b */ /* 0x000ea40000000200 */
[----:B------:R-:W-:Y:S02]  /*90a0*/  FMUL.FTZ R20, R20, c[0x0][0x320] ;  /* 0x0000c80014147a20 */ /* 0x000fe40000410000 */
[----:B------:R-:W-:Y:S02]  /*90b0*/  FMUL.FTZ R21, R21, c[0x0][0x320] ;  /* 0x0000c80015157a20 */ /* 0x000fe40000410000 */
[----:B------:R-:W-:Y:S03]  /*90c0*/  FMUL.FTZ R27, R27, c[0x0][0x320] ;  /* 0x0000c8001b1b7a20 */ /* 0x000fe60000410000 */
[----:B------:R-:W2:Y:S01]  /*90d0*/  MUFU.TANH R203, R19 ;  /* 0x0000001300cb7308 */ /* 0x000ea20000002400 */
[----:B------:R-:W-:Y:S02]  /*90e0*/  FMUL.FTZ R22, R22, c[0x0][0x320] ;  /* 0x0000c80016167a20 */ /* 0x000fe40000410000 */
[----:B------:R-:W-:Y:S01]  /*90f0*/  FMUL.FTZ R23, R23, c[0x0][0x320] ;  /* 0x0000c80017177a20 */ /* 0x000fe20000410000 */
[-C--:B-1----:R-:W-:Y:S03]  /*9100*/  HMMA.16816.F32.BF16 R36, R172, R8.reuse, R36 ;  /* 0x00000008ac24723c */ /* 0x082fe60000041824 */
[----:B------:R-:W-:Y:S02]  /*9110*/  FMUL.FTZ R29, R29, c[0x0][0x320] ;  /* 0x0000c8001d1d7a20 */ /* 0x000fe40000410000 */
[----:B------:R-:W-:Y:S01]  /*9120*/  FMUL.FTZ R30, R30, c[0x0][0x320] ;  /* 0x0000c8001e1e7a20 */ /* 0x000fe20000410000 */
[----:B------:R-:W1:Y:S01]  /*9130*/  MUFU.TANH R234, R27 ;  /* 0x0000001b00ea7308 */ /* 0x000e620000002400 */
[----:B------:R-:W-:Y:S01]  /*9140*/  FMUL.FTZ R31, R31, c[0x0][0x320] ;  /* 0x0000c8001f1f7a20 */ /* 0x000fe20000410000 */
[C---:B------:R-:W-:Y:S04]  /*9150*/  HMMA.16816.F32.BF16 R40, R188.reuse, R8, R40 ;  /* 0x00000008bc28723c */ /* 0x040fe80000041828 */
[----:B------:R-:W-:Y:S02]  /*9160*/  FMUL.FTZ R33, R33, c[0x0][0x320] ;  /* 0x0000c80021217a20 */ /* 0x000fe40000410000 */
[----:B------:R-:W-:Y:S02]  /*9170*/  FMUL.FTZ R35, R35, c[0x0][0x320] ;  /* 0x0000c80023237a20 */ /* 0x000fe40000410000 */
[----:B------:R-:W1:Y:S01]  /*9180*/  MUFU.TANH R201, R29 ;  /* 0x0000001d00c97308 */ /* 0x000e620000002400 */
[-C--:B------:R-:W-:Y:S03]  /*9190*/  HMMA.16816.F32.BF16 R44, R188, R10.reuse, R44 ;  /* 0x0000000abc2c723c */ /* 0x080fe6000004182c */
[----:B------:R-:W-:Y:S02]  /*91a0*/  FMUL.FTZ R24, R24, c[0x0][0x320] ;  /* 0x0000c80018187a20 */ /* 0x000fe40000410000 */
[----:B------:R-:W-:Y:S02]  /*91b0*/  FMUL.FTZ R25, R25, c[0x0][0x320] ;  /* 0x0000c80019197a20 */ /* 0x000fe40000410000 */
[----:B------:R-:W-:Y:S01]  /*91c0*/  FMUL.FTZ R37, R37, c[0x0][0x320] ;  /* 0x0000c80025257a20 */ /* 0x000fe20000410000 */
[C---:B------:R-:W-:Y:S01]  /*91d0*/  HMMA.16816.F32.BF16 R48, R172.reuse, R10, R48 ;  /* 0x0000000aac30723c */ /* 0x040fe20000041830 */
[----:B------:R-:W1:Y:S01]  /*91e0*/  MUFU.TANH R232, R30 ;  /* 0x0000001e00e87308 */ /* 0x000e620000002400 */
[----:B------:R-:W1:Y:S02]  /*91f0*/  LDSM.16.M88.4 R8, [R213+0x2000] ;  /* 0x00200000d508783b */ /* 0x000e640000000200 */
[----:B------:R-:W-:Y:S02]  /*9200*/  FMUL.FTZ R26, R26, c[0x0][0x320] ;  /* 0x0000c8001a1a7a20 */ /* 0x000fe40000410000 */
[----:B------:R-:W-:Y:S02]  /*9210*/  FMUL.FTZ R28, R28, c[0x0][0x320] ;  /* 0x0000c8001c1c7a20 */ /* 0x000fe40000410000 */
[-C--:B--2---:R-:W-:Y:S03]  /*9220*/  HMMA.16816.F32.BF16 R52, R172, R4.reuse, R52 ;  /* 0x00000004ac34723c */ /* 0x084fe60000041834 */
[----:B------:R-:W2:Y:S01]  /*9230*/  MUFU.TANH R231, R31 ;  /* 0x0000001f00e77308 */ /* 0x000ea20000002400 */
[----:B------:R-:W-:Y:S02]  /*9240*/  FMUL.FTZ R32, R32, c[0x0][0x320] ;  /* 0x0000c80020207a20 */ /* 0x000fe40000410000 */
[----:B------:R-:W-:Y:S02]  /*9250*/  FMUL.FTZ R34, R34, c[0x0][0x320] ;  /* 0x0000c80022227a20 */ /* 0x000fe40000410000 */
[C---:B------:R-:W-:Y:S04]  /*9260*/  HMMA.16816.F32.BF16 R56, R188.reuse, R4, R56 ;  /* 0x00000004bc38723c */ /* 0x040fe80000041838 */
[----:B------:R-:W-:Y:S01]  /*9270*/  FMUL.FTZ R46, R46, c[0x0][0x320] ;  /* 0x0000c8002e2e7a20 */ /* 0x000fe20000410000 */
[----:B------:R-:W2:Y:S01]  /*9280*/  MUFU.TANH R20, R20 ;  /* 0x0000001400147308 */ /* 0x000ea20000002400 */
[----:B------:R-:W-:Y:S02]  /*9290*/  FMUL.FTZ R36, R36, c[0x0][0x320] ;  /* 0x0000c80024247a20 */ /* 0x000fe40000410000 */
[-C--:B------:R-:W-:Y:S04]  /*92a0*/  HMMA.16816.F32.BF16 R60, R188, R6.reuse, R60 ;  /* 0x00000006bc3c723c */ /* 0x080fe8000004183c */
[----:B------:R-:W-:Y:S02]  /*92b0*/  FMUL.FTZ R48, R48, c[0x0][0x320] ;  /* 0x0000c80030307a20 */ /* 0x000fe40000410000 */
[----:B------:R-:W-:Y:S01]  /*92c0*/  FMUL.FTZ R49, R49, c[0x0][0x320] ;  /* 0x0000c80031317a20 */ /* 0x000fe20000410000 */
[----:B------:R2:W2:Y:S01]  /*92d0*/  MUFU.TANH R197, R46 ;  /* 0x0000002e00c57308 */ /* 0x0004a20000002400 */
[C---:B------:R-:W-:Y:S01]  /*92e0*/  HMMA.16816.F32.BF16 R64, R172.reuse, R6, R64 ;  /* 0x00000006ac40723c */ /* 0x040fe20000041840 */
[----:B------:R-:W3:Y:S01]  /*92f0*/  LDSM.16.M88.4 R4, [R213+0x2800] ;  /* 0x00280000d504783b */ /* 0x000ee20000000200 */
[----:B------:R-:W-:Y:S04]  /*9300*/  DEPBAR.LE SB0, 0x0 ;  /* 0x000080000000791a */ /* 0x000fe80000000000 */
[----:B------:R-:W-:Y:S02]  /*9310*/  FMUL.FTZ R50, R50, c[0x0][0x320] ;  /* 0x0000c80032327a20 */ /* 0x000fe40000410000 */
[----:B------:R-:W-:Y:S01]  /*9320*/  FMUL.FTZ R51, R51, c[0x0][0x320] ;  /* 0x0000c80033337a20 */ /* 0x000fe20000410000 */
[----:B------:R-:W3:Y:S01]  /*9330*/  MUFU.TANH R21, R21 ;  /* 0x0000001500157308 */ /* 0x000ee20000002400 */
[----:B------:R-:W-:Y:S01]  /*9340*/  BAR.SYNC.DEFER_BLOCKING 0x0 ;  /* 0x0000000000007b1d */ /* 0x000fe20000010000 */
[-C--:B-1----:R-:W-:Y:S05]  /*9350*/  HMMA.16816.F32.BF16 R68, R172, R8.reuse, R68 ;  /* 0x00000008ac44723c */ /* 0x082fea0000041844 */
[----:B------:R-:W-:Y:S02]  /*9360*/  FMUL.FTZ R52, R52, c[0x0][0x320] ;  /* 0x0000c80034347a20 */ /* 0x000fe40000410000 */
[----:B------:R-:W-:Y:S01]  /*9370*/  FMUL.FTZ R53, R53, c[0x0][0x320] ;  /* 0x0000c80035357a20 */ /* 0x000fe20000410000 */
[----:B------:R1:W1:Y:S01]  /*9380*/  MUFU.TANH R193, R22 ;  /* 0x0000001600c17308 */ /* 0x0002620000002400 */
[C---:B------:R-:W-:Y:S01]  /*9390*/  HMMA.16816.F32.BF16 R72, R188.reuse, R8, R72 ;  /* 0x00000008bc48723c */ /* 0x040fe20000041848 */
[----:B--2---:R-:W2:Y:S03]  /*93a0*/  LDL R46, [R1+0x20] ;  /* 0x00002000012e7983 */ /* 0x004ea60000100800 */
[----:B------:R-:W-:Y:S02]  /*93b0*/  FMUL.FTZ R54, R54, c[0x0][0x320] ;  /* 0x0000c80036367a20 */ /* 0x000fe40000410000 */
[----:B------:R-:W-:Y:S01]  /*93c0*/  FMUL.FTZ R55, R55, c[0x0][0x320] ;  /* 0x0000c80037377a20 */ /* 0x000fe20000410000 */
[----:B------:R-:W-:Y:S01]  /*93d0*/  MOV R8, c[0x0][0x1e4] ;  /* 0x0000790000087a02 */ /* 0x000fe20000000f00 */
[-C--:B------:R-:W-:Y:S01]  /*93e0*/  HMMA.16816.F32.BF16 R76, R188, R10.reuse, R76 ;  /* 0x0000000abc4c723c */ /* 0x080fe2000004184c */
[----:B------:R1:W1:Y:S03]  /*93f0*/  MUFU.TANH R185, R23 ;  /* 0x0000001700b97308 */ /* 0x0002660000002400 */
[----:B------:R-:W-:Y:S02]  /*9400*/  FMUL.FTZ R56, R56, c[0x0][0x320] ;  /* 0x0000c80038387a20 */ /* 0x000fe40000410000 */
[----:B------:R-:W-:Y:S02]  /*9410*/  FMUL.FTZ R59, R59, c[0x0][0x320] ;  /* 0x0000c8003b3b7a20 */ /* 0x000fe40000410000 */
[C---:B------:R-:W-:Y:S03]  /*9420*/  HMMA.16816.F32.BF16 R80, R172.reuse, R10, R80 ;  /* 0x0000000aac50723c */ /* 0x040fe60000041850 */
[----:B------:R1:W1:Y:S01]  /*9430*/  MUFU.TANH R207, R24 ;  /* 0x0000001800cf7308 */ /* 0x0002620000002400 */
[----:B------:R-:W-:Y:S02]  /*9440*/  FMUL.FTZ R60, R60, c[0x0][0x320] ;  /* 0x0000c8003c3c7a20 */ /* 0x000fe40000410000 */
[----:B------:R-:W-:Y:S01]  /*9450*/  FMUL.FTZ R61, R61, c[0x0][0x320] ;  /* 0x0000c8003d3d7a20 */ /* 0x000fe20000410000 */
[----:B------:R-:W-:Y:S01]  /*9460*/  @P0 SHF.L.U32 R10, R228, 0x5, RZ ;  /* 0x00000005e40a0819 */ /* 0x000fe200000006ff */
[-C--:B---3--:R-:W-:Y:S04]  /*9470*/  HMMA.16816.F32.BF16 R84, R172, R4.reuse, R84 ;  /* 0x00000004ac54723c */ /* 0x088fe80000041854 */
[----:B------:R-:W-:Y:S01]  /*9480*/  FMUL.FTZ R63, R63, c[0x0][0x320] ;  /* 0x0000c8003f3f7a20 */ /* 0x000fe20000410000 */
[----:B------:R3:W1:Y:S01]  /*9490*/  MUFU.TANH R206, R25 ;  /* 0x0000001900ce7308 */ /* 0x0006620000002400 */
[----:B------:R-:W-:Y:S02]  /*94a0*/  FMUL.FTZ R64, R64, c[0x0][0x320] ;  /* 0x0000c80040407a20 */ /* 0x000fe40000410000 */
[C---:B------:R-:W-:Y:S04]  /*94b0*/  HMMA.16816.F32.BF16 R88, R188.reuse, R4, R88 ;  /* 0x00000004bc58723c */ /* 0x040fe80000041858 */
[----:B------:R-:W-:Y:S02]  /*94c0*/  FMUL.FTZ R65, R65, c[0x0][0x320] ;  /* 0x0000c80041417a20 */ /* 0x000fe40000410000 */
[----:B------:R-:W-:Y:S01]  /*94d0*/  FMUL.FTZ R66, R66, c[0x0][0x320] ;  /* 0x0000c80042427a20 */ /* 0x000fe20000410000 */
[----:B------:R3:W1:Y:S01]  /*94e0*/  MUFU.TANH R235, R26 ;  /* 0x0000001a00eb7308 */ /* 0x0006620000002400 */
[-C--:B------:R-:W-:Y:S04]  /*94f0*/  HMMA.16816.F32.BF16 R92, R188, R6.reuse, R92 ;  /* 0x00000006bc5c723c */ /* 0x080fe8000004185c */
[----:B------:R-:W-:Y:S04]  /*9500*/  @P0 IMAD.WIDE.U32 R4, R0, c[0x0][0x1e0], RZ ;  /* 0x0000780000040a25 */ /* 0x000fe800078e00ff */
[----:B------:R-:W-:Y:S01]  /*9510*/  HMMA.16816.F32.BF16 R96, R172, R6, R96 ;  /* 0x00000006ac60723c */ /* 0x000fe20000041860 */
[----:B------:R3:W1:Y:S01]  /*9520*/  MUFU.TANH R202, R28 ;  /* 0x0000001c00ca7308 */ /* 0x0006620000002400 */
[----:B------:R-:W3:Y:S02]  /*9530*/  LDL R7, [R1+0x4] ;  /* 0x0000040001077983 */ /* 0x000ee40000100800 */
[----:B------:R-:W-:Y:S01]  /*9540*/  @P0 IADD3 R0, R5, R2, RZ ;  /* 0x0000000205000210 */ /* 0x000fe20007ffe0ff */
[----:B------:R-:W-:Y:S01]  /*9550*/  FMUL.FTZ R67, R67, c[0x0][0x320] ;  /* 0x0000c80043437a20 */ /* 0x000fe20000410000 */
[----:B------:R1:W3:Y:S01]  /*9560*/  LDL R6, [R1+0x28] ;  /* 0x0000280001067983 */ /* 0x0002e20000100800 */
[----:B------:R-:W-:Y:S01]  /*9570*/  @P0 MOV R2, R242 ;  /* 0x000000f200020202 */ /* 0x000fe20000000f00 */
[----:B------:R-:W-:Y:S03]  /*9580*/  FMUL.FTZ R68, R68, c[0x0][0x320] ;  /* 0x0000c80044447a20 */ /* 0x000fe60000410000 */
[----:B------:R1:W1:Y:S01]  /*9590*/  MUFU.TANH R13, R32 ;  /* 0x00000020000d7308 */ /* 0x0002620000002400 */
[----:B------:R-:W-:Y:S02]  /*95a0*/  @P0 IMAD R0, R0, 0x60, RZ ;  /* 0x0000006000000824 */ /* 0x000fe400078e02ff */
[----:B------:R-:W-:Y:S02]  /*95b0*/  FMUL.FTZ R69, R69, c[0x0][0x320] ;  /* 0x0000c80045457a20 */ /* 0x000fe40000410000 */
[----:B------:R-:W-:Y:S02]  /*95c0*/  FMUL.FTZ R70, R70, c[0x0][0x320] ;  /* 0x0000c80046467a20 */ /* 0x000fe40000410000 */
[----:B------:R-:W-:Y:S02]  /*95d0*/  FMUL.FTZ R71, R71, c[0x0][0x320] ;  /* 0x0000c80047477a20 */ /* 0x000fe40000410000 */
[----:B------:R-:W-:Y:S01]  /*95e0*/  FMUL.FTZ R72, R72, c[0x0][0x320] ;  /* 0x0000c80048487a20 */ /* 0x000fe20000410000 */
[----:B------:R-:W1:Y:S01]  /*95f0*/  MUFU.TANH R33, R33 ;  /* 0x0000002100217308 */ /* 0x000e620000002400 */
[----:B------:R-:W-:Y:S02]  /*9600*/  FMUL.FTZ R73, R73, c[0x0][0x320] ;  /* 0x0000c80049497a20 */ /* 0x000fe40000410000 */
[----:B------:R-:W-:Y:S02]  /*9610*/  FMUL.FTZ R74, R74, c[0x0][0x320] ;  /* 0x0000c8004a4a7a20 */ /* 0x000fe40000410000 */
[----:B------:R-:W-:Y:S02]  /*9620*/  FMUL.FTZ R75, R75, c[0x0][0x320] ;  /* 0x0000c8004b4b7a20 */ /* 0x000fe40000410000 */
[----:B------:R-:W-:Y:S02]  /*9630*/  FMUL.FTZ R76, R76, c[0x0][0x320] ;  /* 0x0000c8004c4c7a20 */ /* 0x000fe40000410000 */
[----:B------:R-:W-:Y:S01]  /*9640*/  FMUL.FTZ R77, R77, c[0x0][0x320] ;  /* 0x0000c8004d4d7a20 */ /* 0x000fe20000410000 */
[----:B------:R1:W1:Y:S01]  /*9650*/  MUFU.TANH R183, R34 ;  /* 0x0000002200b77308 */ /* 0x0002620000002400 */
        /* <DEDUP_REMOVED lines=31> */
[----:B------:R-:W-:Y:S01]  /*9850*/  FMUL.FTZ R45, R45, c[0x0][0x320] ;  /* 0x0000c8002d2d7a20 */ /* 0x000fe20000410000 */
[----:B-----5:R-:W-:Y:S01]  /*9860*/  @P0 MOV R3, R15 ;  /* 0x0000000f00030202 */ /* 0x020fe20000000f00 */
[----:B------:R-:W-:Y:S02]  /*9870*/  FMUL.FTZ R47, R47, c[0x0][0x320] ;  /* 0x0000c8002f2f7a20 */ /* 0x000fe40000410000 */
[----:B------:R-:W-:Y:S02]  /*9880*/  FMUL.FTZ R57, R57, c[0x0][0x320] ;  /* 0x0000c80039397a20 */ /* 0x000fe40000410000 */
[----:B------:R-:W-:Y:S01]  /*9890*/  @P0 IMAD.WIDE.U32 R2, R4, 0x60, R2 ;  /* 0x0000006004020825 */ /* 0x000fe200078e0002 */
[----:B------:R1:W1:Y:S03]  /*98a0*/  MUFU.TANH R35, R39 ;  /* 0x0000002700237308 */ /* 0x0002660000002400 */
[----:B------:R-:W-:Y:S01]  /*98b0*/  FMUL.FTZ R58, R58, c[0x0][0x320] ;  /* 0x0000c8003a3a7a20 */ /* 0x000fe20000410000 */
[----:B------:R-:W-:Y:S01]  /*98c0*/  @P0 LEA R4, P1, R2, c[0x0][0x1c8], 0x1 ;  /* 0x0000720002040a11 */ /* 0x000fe200078208ff */
[----:B------:R-:W-:Y:S01]  /*98d0*/  FMUL.FTZ R62, R62, c[0x0][0x320] ;  /* 0x0000c8003e3e7a20 */ /* 0x000fe20000410000 */
[----:B------:R-:W-:Y:S01]  /*98e0*/  @P0 IADD3 R0, R3, R0, RZ ;  /* 0x0000000003000210 */ /* 0x000fe20007ffe0ff */
[----:B------:R-:W-:Y:S02]  /*98f0*/  FMUL.FTZ R90, R90, c[0x0][0x320] ;  /* 0x0000c8005a5a7a20 */ /* 0x000fe40000410000 */
[----:B------:R-:W-:Y:S01]  /*9900*/  FMUL.FTZ R94, R94, c[0x0][0x320] ;  /* 0x0000c8005e5e7a20 */ /* 0x000fe20000410000 */
[----:B------:R1:W1:Y:S01]  /*9910*/  MUFU.TANH R194, R40 ;  /* 0x0000002800c27308 */ /* 0x0002620000002400 */
[----:B------:R-:W-:Y:S01]  /*9920*/  @P0 LEA.HI.X R5, R2, c[0x0][0x1cc], R0, 0x1, P1 ;  /* 0x0000730002050a11 */ /* 0x000fe200008f0c00 */
[----:B------:R-:W-:Y:S01]  /*9930*/  FMUL.FTZ R95, R95, c[0x0][0x320] ;  /* 0x0000c8005f5f7a20 */ /* 0x000fe20000410000 */
[-C--:B------:R-:W-:Y:S02]  /*9940*/  @P0 IADD3 R2, P1, R4, R10.reuse, RZ ;  /* 0x0000000a04020210 */ /* 0x080fe40007f3e0ff */
[----:B------:R-:W-:Y:S01]  /*9950*/  @P0 SHF.L.U64.HI R0, R228, 0x5, R8 ;  /* 0x00000005e4000819 */ /* 0x000fe20000010208 */
[----:B------:R-:W-:Y:S01]  /*9960*/  @!PT LDS RZ, [RZ] ;  /* 0x00000000fffff984 */ /* 0x000fe20000000800 */
[----:B------:R-:W-:Y:S01]  /*9970*/  @!PT LDS RZ, [RZ] ;  /* 0x00000000fffff984 */ /* 0x000fe20000000800 */
[----:B------:R-:W-:Y:S01]  /*9980*/  @!PT LDS RZ, [RZ] ;  /* 0x00000000fffff984 */ /* 0x000fe20000000800 */
[----:B------:R5:W-:Y:S01]  /*9990*/  @P0 LDGSTS.E.BYPASS.LTC128B.128 [R227+0x3100], [R4.64], !P6 ;  /* 0x0310000004e30fae */ /* 0x000be2000f101d4c */
[----:B------:R-:W-:Y:S02]  /*99a0*/  @P0 IADD3 R8, P2, R2, R10, RZ ;  /* 0x0000000a02080210 */ /* 0x000fe40007f5e0ff */
[-C--:B------:R-:W-:Y:S01]  /*99b0*/  @P0 IADD3.X R3, R5, R0.reuse, RZ, P1, !PT ;  /* 0x0000000005030210 */ /* 0x080fe20000ffe4ff */
[----:B------:R1:W1:Y:S03]  /*99c0*/  MUFU.TANH R192, R41 ;  /* 0x0000002900c07308 */ /* 0x0002660000002400 */
[----:B------:R-:W-:Y:S01]  /*99d0*/  @P0 IADD3.X R9, R3, R0, RZ, P2, !PT ;  /* 0x0000000003090210 */ /* 0x000fe200017fe4ff */
[----:B------:R1:W-:Y:S06]  /*99e0*/  @P0 LDGSTS.E.BYPASS.LTC128B.128 [R227+0x3900], [R2.64], !P6 ;  /* 0x0390000002e30fae */ /* 0x0003ec000f101d4c */
[----:B------:R2:W2:Y:S02]  /*99f0*/  MUFU.TANH R200, R42 ;  /* 0x0000002a00c87308 */ /* 0x0004a40000002400 */
[----:B------:R2:W-:Y:S08]  /*9a00*/  @P0 LDGSTS.E.BYPASS.LTC128B.128 [R227+0x4100], [R8.64], !P6 ;  /* 0x0410000008e30fae */ /* 0x0005f0000f101d4c */
[----:B------:R2:W2:Y:S10]  /*9a10*/  MUFU.TANH R199, R43 ;  /* 0x0000002b00c77308 */ /* 0x0004b40000002400 */
[----:B------:R2:W2:Y:S01]  /*9a20*/  MUFU.TANH R184, R44 ;  /* 0x0000002c00b87308 */ /* 0x0004a20000002400 */
[----:B-1----:R-:W-:Y:S04]  /*9a30*/  @P0 IADD3 R2, P1, R8, R10, RZ ;  /* 0x0000000a08020210 */ /* 0x002fe80007f3e0ff */
[----:B------:R-:W-:Y:S02]  /*9a40*/  @P0 IADD3.X R3, R9, R0, RZ, P1, !PT ;  /* 0x0000000009030210 */ /* 0x000fe40000ffe4ff */
[----:B-----5:R-:W-:Y:S03]  /*9a50*/  @P0 IADD3 R4, P2, R2, R10, RZ ;  /* 0x0000000a02040210 */ /* 0x020fe60007f5e0ff */
[----:B------:R1:W1:Y:S01]  /*9a60*/  MUFU.TANH R170, R45 ;  /* 0x0000002d00aa7308 */ /* 0x0002620000002400 */
[----:B------:R5:W-:Y:S01]  /*9a70*/  @P0 LDGSTS.E.BYPASS.LTC128B.128 [R227+0x4900], [R2.64], !P6 ;  /* 0x0490000002e30fae */ /* 0x000be2000f101d4c */
[----:B------:R-:W-:Y:S02]  /*9a80*/  @P0 IADD3.X R5, R3, R0, RZ, P2, !PT ;  /* 0x0000000003050210 */ /* 0x000fe400017fe4ff */
[----:B------:R-:W-:Y:S04]  /*9a90*/  @P0 IADD3 R10, P1, R4, R10, RZ ;  /* 0x0000000a040a0210 */ /* 0x000fe80007f3e0ff */
[----:B------:R-:W-:Y:S01]  /*9aa0*/  @P0 IADD3.X R11, R5, R0, RZ, P1, !PT ;  /* 0x00000000050b0210 */ /* 0x000fe20000ffe4ff */
[----:B------:R1:W-:Y:S01]  /*9ab0*/  @P0 LDGSTS.E.BYPASS.LTC128B.128 [R227+0x5100], [R4.64], !P6 ;  /* 0x0510000004e30fae */ /* 0x0003e2000f101d4c */
[----:B------:R1:W1:Y:S07]  /*9ac0*/  MUFU.TANH R196, R47 ;  /* 0x0000002f00c47308 */ /* 0x00026e0000002400 */
[----:B------:R2:W-:Y:S01]  /*9ad0*/  @P0 LDGSTS.E.BYPASS.LTC128B.128 [R227+0x5900], [R10.64], !P6 ;  /* 0x059000000ae30fae */ /* 0x0005e2000f101d4c */
[----:B------:R-:W-:Y:S02]  /*9ae0*/  PLOP3.LUT P0, PT, PT, PT, UP1, 0x40, 0x0 ;  /* 0x000000000000781c */ /* 0x000fe40003f0e818 */
[----:B------:R-:W1:Y:S05]  /*9af0*/  MUFU.TANH R49, R49 ;  /* 0x0000003100317308 */ /* 0x000e6a0000002400 */
[----:B------:R-:W0:Y:S01]  /*9b00*/  LDGDEPBAR ;  /* 0x00000000000079af */ /* 0x000e220000000000 */
[----:B-----5:R-:W-:Y:S04]  /*9b10*/  IMAD R3, R225, -0x60, RZ ;  /* 0xffffffa0e1037824 */ /* 0x020fe800078e02ff */
[----:B------:R-:W1:Y:S10]  /*9b20*/  MUFU.TANH R50, R50 ;  /* 0x0000003200327308 */ /* 0x000e740000002400 */
[----:B------:R-:W1:Y:S10]  /*9b30*/  MUFU.TANH R51, R51 ;  /* 0x0000003300337308 */ /* 0x000e740000002400 */
[----:B------:R-:W1:Y:S10]  /*9b40*/  MUFU.TANH R52, R52 ;  /* 0x0000003400347308 */ /* 0x000e740000002400 */
[----:B------:R-:W1:Y:S10]  /*9b50*/  MUFU.TANH R53, R53 ;  /* 0x0000003500357308 */ /* 0x000e740000002400 */
[----:B------:R-:W1:Y:S10]  /*9b60*/  MUFU.TANH R54, R54 ;  /* 0x0000003600367308 */ /* 0x000e740000002400 */
[----:B------:R-:W1:Y:S10]  /*9b70*/  MUFU.TANH R55, R55 ;  /* 0x0000003700377308 */ /* 0x000e740000002400 */
[----:B------:R3:W3:Y:S10]  /*9b80*/  MUFU.TANH R168, R56 ;  /* 0x0000003800a87308 */ /* 0x0006f40000002400 */
[----:B------:R3:W3:Y:S01]  /*9b90*/  MUFU.TANH R56, R57 ;  /* 0x0000003900387308 */ /* 0x0006e20000002400 */
[----:B--2---:R-:W-:Y:S04]  /*9ba0*/  IADD3 R10, -R46, 0x1, R3 ;  /* 0x000000012e0a7810 */ /* 0x004fe80007ffe103 */
[----:B-1----:R-:W-:Y:S05]  /*9bb0*/  IADD3 R5, R10, c[0x0][0x1d0], RZ ;  /* 0x000074000a057a10 */ /* 0x002fea0007ffe0ff */
[----:B------:R1:W2:Y:S01]  /*9bc0*/  MUFU.TANH R181, R58 ;  /* 0x0000003a00b57308 */ /* 0x0002a20000002400 */
[----:B------:R-:W-:Y:S04]  /*9bd0*/  IADD3 R5, R5, -c[0x0][0x168], RZ ;  /* 0x80005a0005057a10 */ /* 0x000fe80007ffe0ff */
[C---:B------:R-:W-:Y:S05]  /*9be0*/  IADD3 R8, R5.reuse, UR10, RZ ;  /* 0x0000000a05087c10 */ /* 0x040fea000fffe0ff */
[----:B------:R1:W1:Y:S10]  /*9bf0*/  MUFU.TANH R180, R59 ;  /* 0x0000003b00b47308 */ /* 0x0002740000002400 */
[----:B------:R-:W1:Y:S10]  /*9c00*/  MUFU.TANH R60, R60 ;  /* 0x0000003c003c7308 */ /* 0x000e740000002400 */
[----:B------:R-:W1:Y:S10]  /*9c10*/  MUFU.TANH R61, R61 ;  /* 0x0000003d003d7308 */ /* 0x000e740000002400 */
[----:B------:R1:W1:Y:S01]  /*9c20*/  MUFU.TANH R179, R62 ;  /* 0x0000003e00b37308 */ /* 0x0002620000002400 */
[----:B---3--:R-:W-:Y:S02]  /*9c30*/  @P3 MOV R6, R7 ;  /* 0x0000000700063202 */ /* 0x008fe40000000f00 */
[----:B------:R-:W-:Y:S07]  /*9c40*/  IADD3 R7, R5, c[0x0][0x328], RZ ;  /* 0x0000ca0005077a10 */ /* 0x000fee0007ffe0ff */
[----:B------:R3:W1:Y:S01]  /*9c50*/  MUFU.TANH R178, R63 ;  /* 0x0000003f00b27308 */ /* 0x0006620000002400 */
[----:B------:R-:W5:Y:S09]  /*9c60*/  SHFL.IDX PT, R9, R6, RZ, 0x1c1f ;  /* 0x001c1fff06097589 */ /* 0x000f7200000e0000 */
[----:B------:R-:W1:Y:S10]  /*9c70*/  MUFU.TANH R64, R64 ;  /* 0x0000004000407308 */ /* 0x000e740000002400 */
[----:B------:R-:W1:Y:S01]  /*9c80*/  MUFU.TANH R65, R65 ;  /* 0x0000004100417308 */ /* 0x000e620000002400 */
[----:B-----5:R-:W-:Y:S02]  /*9c90*/  IADD3 R2, R7, R9, RZ ;  /* 0x0000000907027210 */ /* 0x020fe40007ffe0ff */
[----:B------:R-:W-:Y:S07]  /*9ca0*/  IADD3 R0, R9, R8, RZ ;  /* 0x0000000809007210 */ /* 0x000fee0007ffe0ff */
[----:B------:R-:W1:Y:S10]  /*9cb0*/  MUFU.TANH R66, R66 ;  /* 0x0000004200427308 */ /* 0x000e740000002400 */
        /* <DEDUP_REMOVED lines=11> */
[----:B------:R3:W1:Y:S10]  /*9d70*/  MUFU.TANH R186, R78 ;  /* 0x0000004e00ba7308 */ /* 0x0006740000002400 */
        /* <DEDUP_REMOVED lines=15> */
[----:B------:R3:W1:Y:S10]  /*9e70*/  MUFU.TANH R63, R94 ;  /* 0x0000005e003f7308 */ /* 0x0006740000002400 */
[----:B------:R3:W1:Y:S10]  /*9e80*/  MUFU.TANH R59, R95 ;  /* 0x0000005f003b7308 */ /* 0x0006740000002400 */
[----:B------:R-:W1:Y:S10]  /*9e90*/  MUFU.TANH R30, R30 ;  /* 0x0000001e001e7308 */ /* 0x000e740000002400 */
[----:B------:R-:W1:Y:S10]  /*9ea0*/  MUFU.TANH R27, R27 ;  /* 0x0000001b001b7308 */ /* 0x000e740000002400 */
[----:B------:R-:W1:Y:S10]  /*9eb0*/  MUFU.TANH R31, R31 ;  /* 0x0000001f001f7308 */ /* 0x000e740000002400 */
[----:B------:R-:W1:Y:S01]  /*9ec0*/  MUFU.TANH R29, R29 ;  /* 0x0000001d001d7308 */ /* 0x000e620000002400 */
[----:B------:R-:W-:-:S05]  /*9ed0*/  @P0 BRA `(.L_x_482) ;  /* 0x0000019000000947 */ /* 0x000fca0003800000 */
[----:B--234-:R-:W-:Y:S01]  /*9ee0*/  IADD3 R4, R9, c[0x0][0x1d0], RZ ;  /* 0x0000740009047a10 */ /* 0x01cfe20007ffe0ff */
[----:B------:R-:W-:Y:S03]  /*9ef0*/  BSSY B0, `(.L_x_483) ;  /* 0x0000012000007945 */ /* 0x000fe60003800000 */
[----:B------:R-:W-:Y:S04]  /*9f00*/  IADD3 R4, R4, -c[0x0][0x168], RZ ;  /* 0x80005a0004047a10 */ /* 0x000fe80007ffe0ff */
[----:B------:R-:W-:Y:S11]  /*9f10*/  ISETP.GT.AND P0, PT, R4, -0x1, PT ;  /* 0xffffffff0400780c */ /* 0x000ff60003f04270 */
[----:B------:R-:W-:Y:S02]  /*9f20*/  @!UPT UIADD3 URZ, URZ, URZ, URZ ;  /* 0x0000003f3f3ff290 */ /* 0x000fe4000fffe03f */
[----:B------:R-:W-:-:S05]  /*9f30*/  @P0 BRA `(.L_x_484) ;  /* 0x0000008000000947 */ /* 0x000fca0003800000 */
[----:B------:R-:W-:Y:S01]  /*9f40*/  LOP3.LUT R4, RZ, R4, RZ, 0x33, !PT ;  /* 0x00000004ff047212 */ /* 0x000fe200078e33ff */
[----:B------:R-:W-:Y:S05]  /*9f50*/  IMAD.MOV.U32 R9, RZ, RZ, c[0x0][0x32c] ;  /* 0x0000cb00ff097624 */ /* 0x000fea00078e00ff */
[----:B------:R-:W-:Y:S11]  /*9f60*/  ISETP.NE.AND P0, PT, R9, 0x1, PT ;  /* 0x000000010900780c */ /* 0x000ff60003f05270 */
[----:B------:R-:W-:Y:S02]  /*9f70*/  @!UPT UIADD3 URZ, URZ, URZ, URZ ;  /* 0x0000003f3f3ff290 */ /* 0x000fe4000fffe03f */
[----:B------:R-:W-:Y:S05]  /*9f80*/  @P0 IMAD.HI.U32 R9, R4, c[0x0][0x330], RZ ;  /* 0x0000cc0004090a27 */ /* 0x000fea00078e00ff */
[----:B------:R-:W-:Y:S04]  /*9f90*/  @P0 SHF.R.U32.HI R4, RZ, c[0x0][0x334], R9 ;  /* 0x0000cd00ff040a19 */ /* 0x000fe80000011609 */
[----:B------:R-:W-:Y:S01]  /*9fa0*/  LOP3.LUT R4, RZ, R4, RZ, 0x33, !PT ;  /* 0x00000004ff047212 */ /* 0x000fe200078e33ff */
[----:B------:R-:W-:-:S05]  /*9fb0*/  BRA `(.L_x_485) ;  /* 0x0000005000007947 */ /* 0x000fca0003800000 */
.L_x_484:
[----:B------:R-:W-:Y:S04]  /*9fc0*/  MOV R9, c[0x0][0x32c] ;  /* 0x0000cb0000097a02 */ /* 0x000fe80000000f00 */
[----:B------:R-:W-:Y:S11]  /*9fd0*/  ISETP.NE.AND P0, PT, R9, 0x1, PT ;  /* 0x000000010900780c */ /* 0x000ff60003f05270 */
[----:B------:R-:W-:Y:S02]  /*9fe0*/  @!UPT UIADD3 URZ, URZ, URZ, URZ ;  /* 0x0000003f3f3ff290 */ /* 0x000fe4000fffe03f */
[----:B------:R-:W-:Y:S05]  /*9ff0*/  @P0 IMAD.HI.U32 R9, R4, c[0x0][0x330], RZ ;  /* 0x0000cc0004090a27 */ /* 0x000fea00078e00ff */
[----:B------:R-:W-:Y:S02]  /*a000*/  @P0 SHF.R.U32.HI R4, RZ, c[0x0][0x334], R9 ;  /* 0x0000cd00ff040a19 */ /* 0x000fe40000011609 */
.L_x_485:
[----:B------:R-:W-:Y:S05]  /*a010*/  BSYNC B0 ;  /* 0x0000000000007941 */ /* 0x000fea0003800000 */
.L_x_483:
[----:B------:R-:W-:Y:S04]  /*a020*/  IMAD.IADD R9, R3, 0x1, -R46 ;  /* 0x0000000103097824 */ /* 0x000fe800078e0a2e */
[----:B------:R-:W-:Y:S05]  /*a030*/  IMAD R4, R4, c[0x0][0x32c], R9 ;  /* 0x0000cb0004047a24 */ /* 0x000fea00078e0209 */
[----:B------:R-:W-:Y:S02]  /*a040*/  IADD3 R9, R4, c[0x0][0x32c], RZ ;  /* 0x0000cb0004097a10 */ /* 0x000fe40007ffe0ff */
[----:B------:R-:W-:Y:S02]  /*a050*/  IMNMX R0, R0, R4, !PT ;  /* 0x0000000400007217 */ /* 0x000fe40007800200 */
[----:B------:R-:W-:Y:S02]  /*a060*/  IMNMX R2, R2, R9, PT ;  /* 0x0000000902027217 */ /* 0x000fe40003800200 */
.L_x_482:
[C---:B--234-:R-:W-:Y:S02]  /*a070*/  ISETP.GE.AND P0, PT, R3.reuse, 0x9, PT ;  /* 0x000000090300780c */ /* 0x05cfe40003f06270 */
[C---:B------:R-:W-:Y:S02]  /*a080*/  ISETP.GE.AND P1, PT, R3.reuse, 0x2, PT ;  /* 0x000000020300780c */ /* 0x040fe40003f26270 */
[----:B------:R-:W-:Y:S02]  /*a090*/  P2R R25, PR, RZ, 0x1 ;  /* 0x00000001ff197803 */ /* 0x000fe40000000000 */
[C---:B------:R-:W-:Y:S02]  /*a0a0*/  ISETP.GT.AND P0, PT, R0.reuse, 0x8, !P0 ;  /* 0x000000080000780c */ /* 0x040fe40004704270 */
[----:B------:R-:W-:Y:S02]  /*a0b0*/  P2R R26, PR, RZ, 0x2 ;  /* 0x00000002ff1a7803 */ /* 0x000fe40000000000 */
[----:B------:R-:W-:Y:S02]  /*a0c0*/  ISETP.GT.AND P1, PT, R0, 0x1, !P1 ;  /* 0x000000010000780c */ /* 0x000fe40004f24270 */
[C---:B------:R-:W-:Y:S02]  /*a0d0*/  ISETP.GE.AND P2, PT, R3.reuse, 0x11, PT ;  /* 0x000000110300780c */ /* 0x040fe40003f46270 */
[C---:B------:R-:W-:Y:S02]  /*a0e0*/  ISETP.LT.OR P0, PT, R2.reuse, 0x9, P0 ;  /* 0x000000090200780c */ /* 0x040fe40000701670 */
[----:B------:R-:W-:Y:S02]  /*a0f0*/  ISETP.LT.OR P1, PT, R2, 0x2, P1 ;  /* 0x000000020200780c */ /* 0x000fe40000f21670 */
[C---:B------:R-:W-:Y:S02]  /*a100*/  ISETP.GE.AND P3, PT, R3.reuse, 0xa, PT ;  /* 0x0000000a0300780c */ /* 0x040fe40003f66270 */
[----:B------:R-:W-:Y:S02]  /*a110*/  FSEL R36, R16, -INF , !P0 ;  /* 0xff80000010247808 */ /* 0x000fe40004000000 */
[----:B------:R-:W-:Y:S02]  /*a120*/  ISETP.GT.AND P0, PT, R0, 0x10, !P2 ;  /* 0x000000100000780c */ /* 0x000fe40005704270 */
[----:B------:R-:W-:Y:S02]  /*a130*/  FSEL R32, R176, -INF , !P1 ;  /* 0xff800000b0207808 */ /* 0x000fe40004800000 */
[----:B------:R-:W-:Y:S02]  /*a140*/  ISETP.GT.AND P1, PT, R0, 0x9, !P3 ;  /* 0x000000090000780c */ /* 0x000fe40005f24270 */
[----:B------:R-:W-:Y:S02]  /*a150*/  P2R R23, PR, RZ, 0x4 ;  /* 0x00000004ff177803 */ /* 0x000fe40000000000 */
[C---:B------:R-:W-:Y:S02]  /*a160*/  ISETP.LT.OR P0, PT, R2.reuse, 0x11, P0 ;  /* 0x000000110200780c */ /* 0x040fe40000701670 */
[----:B------:R-:W-:Y:S02]  /*a170*/  ISETP.GE.AND P2, PT, R3, 0x12, PT ;  /* 0x000000120300780c */ /* 0x000fe40003f46270 */
[----:B------:R-:W-:Y:S02]  /*a180*/  ISETP.LT.OR P1, PT, R2, 0xa, P1 ;  /* 0x0000000a0200780c */ /* 0x000fe40000f21670 */
[----:B------:R-:W-:Y:S02]  /*a190*/  FSEL R40, R20, -INF , !P0 ;  /* 0xff80000014287808 */ /* 0x000fe40004000000 */
[----:B------:R-:W-:Y:S02]  /*a1a0*/  ISETP.GT.AND P0, PT, R0, 0x11, !P2 ;  /* 0x000000110000780c */ /* 0x000fe40005704270 */
[----:B------:R-:W-:Y:S02]  /*a1b0*/  FSEL R38, R17, -INF , !P1 ;  /* 0xff80000011267808 */ /* 0x000fe40004800000 */
[----:B------:R-:W-:Y:S02]  /*a1c0*/  ISETP.LT.OR P0, PT, R2, 0x12, P0 ;  /* 0x000000120200780c */ /* 0x000fe40000701670 */
[----:B------:R-:W-:Y:S02]  /*a1d0*/  ISETP.GE.AND P1, PT, R3, 0x19, PT ;  /* 0x000000190300780c */ /* 0x000fe40003f26270 */
[----:B------:R-:W-:Y:S02]  /*a1e0*/  FSEL R42, R21, -INF , !P0 ;  /* 0xff800000152a7808 */ /* 0x000fe40004000000 */
[----:B------:R-:W-:Y:S02]  /*a1f0*/  ISETP.GT.AND P0, PT, R0, 0x18, !P1 ;  /* 0x000000180000780c */ /* 0x000fe40004f04270 */
[----:B------:R-:W-:Y:S02]  /*a200*/  P2R R21, PR, RZ, 0x2 ;  /* 0x00000002ff157803 */ /* 0x000fe40000000000 */
        /* <DEDUP_REMOVED lines=11> */
[C---:B------:R-:W-:Y:S02]  /*a2c0*/  ISETP.GE.AND P1, PT, R3.reuse, 0x22, PT ;  /* 0x000000220300780c */ /* 0x040fe40003f26270 */
        /* <DEDUP_REMOVED lines=30> */
[----:B-1----:R-:W-:Y:S02]  /*a4b0*/  FSEL R195, R64, -INF , !P0 ;  /* 0xff80000040c37808 */ /* 0x002fe40004000000 */
[----:B------:R-:W-:Y:S02]  /*a4c0*/  ISETP.GT.AND P0, PT, R0, 0x39, !P1 ;  /* 0x000000390000780c */ /* 0x000fe40004f04270 */
[----:B------:R-:W-:Y:S02]  /*a4d0*/  ISETP.GE.AND P4, PT, R3, 0x41, PT ;  /* 0x000000410300780c */ /* 0x000fe40003f86270 */
[----:B------:R-:W-:Y:S02]  /*a4e0*/  ISETP.LT.OR P0, PT, R2, 0x3a, P0 ;  /* 0x0000003a0200780c */ /* 0x000fe40000701670 */
[----:B------:R-:W-:Y:S02]  /*a4f0*/  P2R R24, PR, RZ, 0x8 ;  /* 0x00000008ff187803 */ /* 0x000fe40000000000 */
[----:B------:R-:W-:Y:S02]  /*a500*/  FSEL R198, R65, -INF , !P0 ;  /* 0xff80000041c67808 */ /* 0x000fe40004000000 */
[----:B------:R-:W-:Y:S02]  /*a510*/  ISETP.GT.AND P0, PT, R0, 0x40, !P4 ;  /* 0x000000400000780c */ /* 0x000fe40006704270 */
[C---:B------:R-:W-:Y:S02]  /*a520*/  ISETP.GE.AND P3, PT, R3.reuse, 0x42, PT ;  /* 0x000000420300780c */ /* 0x040fe40003f66270 */
[----:B------:R-:W-:Y:S02]  /*a530*/  ISETP.LT.OR P0, PT, R2, 0x41, P0 ;  /* 0x000000410200780c */ /* 0x000fe40000701670 */
[----:B------:R-:W-:Y:S02]  /*a540*/  P2R R22, PR, RZ, 0x4 ;  /* 0x00000004ff167803 */ /* 0x000fe40000000000 */
[----:B------:R-:W-:Y:S02]  /*a550*/  FSEL R204, R68, -INF , !P0 ;  /* 0xff80000044cc7808 */ /* 0x000fe40004000000 */
        /* <DEDUP_REMOVED lines=25> */
[----:B------:R-:W-:Y:S04]  /*a6f0*/  ISETP.GT.AND P0, PT, R0, 0x58, !P5 ;  /* 0x000000580000780c */ /* 0x000fe80006f04270 */
[----:B------:R-:W-:Y:S04]  /*a700*/  ISETP.LT.OR P0, PT, R2, 0x59, P0 ;  /* 0x000000590200780c */ /* 0x000fe80000701670 */
[----:B------:R-:W-:Y:S02]  /*a710*/  FSEL R252, R30, -INF , !P0 ;  /* 0xff8000001efc7808 */ /* 0x000fe40004000000 */
[----:B------:R-:W-:Y:S04]  /*a720*/  ISETP.GT.AND P0, PT, R0, RZ, !P1 ;  /* 0x000000ff0000720c */ /* 0x000fe80004f04270 */
[----:B------:R-:W-:Y:S04]  /*a730*/  ISETP.LT.OR P0, PT, R2, 0x1, P0 ;  /* 0x000000010200780c */ /* 0x000fe80000701670 */
[----:B------:R-:W-:Y:S02]  /*a740*/  FSEL R30, R226, -INF , !P0 ;  /* 0xff800000e21e7808 */ /* 0x000fe40004000000 */
[----:B------:R-:W-:Y:S02]  /*a750*/  ISETP.GE.AND P0, PT, R3, 0x5a, PT ;  /* 0x0000005a0300780c */ /* 0x000fe40003f06270 */
[----:B------:R-:W1:Y:S02]  /*a760*/  SHFL.IDX PT, R3, R6, 0x1, 0x1c1f ;  /* 0x003c1f0006037f89 */ /* 0x000e6400000e0000 */
[----:B------:R-:W-:Y:S02]  /*a770*/  P2R R4, PR, RZ, 0x1 ;  /* 0x00000001ff047803 */ /* 0x000fe40000000000 */
[----:B------:R-:W-:Y:S04]  /*a780*/  ISETP.GT.AND P0, PT, R0, 0x59, !P0 ;  /* 0x000000590000780c */ /* 0x000fe80004704270 */
[----:B------:R-:W-:Y:S04]  /*a790*/  ISETP.LT.OR P0, PT, R2, 0x5a, P0 ;  /* 0x0000005a0200780c */ /* 0x000fe80000701670 */
[----:B------:R-:W-:Y:S02]  /*a7a0*/  FSEL R84, R27, -INF , !P0 ;  /* 0xff8000001b547808 */ /* 0x000fe40004000000 */
[----:B------:R-:W-:Y:S01]  /*a7b0*/  PLOP3.LUT P0, PT, PT, PT, UP1, 0x40, 0x0 ;  /* 0x000000000000781c */ /* 0x000fe20003f0e818 */
[--C-:B-1----:R-:W-:Y:S02]  /*a7c0*/  IMAD.IADD R2, R7, 0x1, R3.reuse ;  /* 0x0000000107027824 */ /* 0x102fe400078e0203 */
[----:B------:R-:W-:Y:S10]  /*a7d0*/  IMAD.IADD R0, R8, 0x1, R3 ;  /* 0x0000000108007824 */ /* 0x000ff400078e0203 */
[----:B------:R-:W-:-:S05]  /*a7e0*/  @P0 BRA `(.L_x_486) ;  /* 0x000001b000000947 */ /* 0x000fca0003800000 */
[----:B------:R-:W-:Y:S01]  /*a7f0*/  IADD3 R0, R3, c[0x0][0x1d0], RZ ;  /* 0x0000740003007a10 */ /* 0x000fe20007ffe0ff */
        /* <DEDUP_REMOVED lines=13> */
.L_x_488:
[----:B------:R-:W-:Y:S04]  /*a8d0*/  MOV R2, c[0x0][0x32c] ;  /* 0x0000cb0000027a02 */ /* 0x000fe80000000f00 */
[----:B------:R-:W-:Y:S11]  /*a8e0*/  ISETP.NE.AND P0, PT, R2, 0x1, PT ;  /* 0x000000010200780c */ /* 0x000ff60003f05270 */
[----:B------:R-:W-:Y:S02]  /*a8f0*/  @!UPT UIADD3 URZ, URZ, URZ, URZ ;  /* 0x0000003f3f3ff290 */ /* 0x000fe4000fffe03f */
[----:B------:R-:W-:Y:S05]  /*a900*/  @P0 IMAD.HI.U32 R2, R0, c[0x0][0x330], RZ ;  /* 0x0000cc0000020a27 */ /* 0x000fea00078e00ff */
[----:B------:R-:W-:Y:S02]  /*a910*/  @P0 SHF.R.U32.HI R0, RZ, c[0x0][0x334], R2 ;  /* 0x0000cd00ff000a19 */ /* 0x000fe40000011602 */
.L_x_489:
[----:B------:R-:W-:Y:S05]  /*a920*/  BSYNC B0 ;  /* 0x0000000000007941 */ /* 0x000fea0003800000 */
.L_x_487:
[----:B------:R-:W-:Y:S02]  /*a930*/  IADD3 R2, R10, -0x1, RZ ;  /* 0xffffffff0a027810 */ /* 0x000fe40007ffe0ff */
[C-C-:B------:R-:W-:Y:S02]  /*a940*/  IADD3 R27, R3.reuse, UR10, R5.reuse ;  /* 0x0000000a031b7c10 */ /* 0x140fe4000fffe005 */
[----:B------:R-:W-:Y:S01]  /*a950*/  IADD3 R3, R3, c[0x0][0x328], R5 ;  /* 0x0000ca0003037a10 */ /* 0x000fe20007ffe005 */
[----:B------:R-:W-:Y:S05]  /*a960*/  IMAD R0, R0, c[0x0][0x32c], R2 ;  /* 0x0000cb0000007a24 */ /* 0x000fea00078e0202 */
[----:B------:R-:W-:Y:S02]  /*a970*/  IADD3 R2, R0, c[0x0][0x32c], RZ ;  /* 0x0000cb0000027a10 */ /* 0x000fe40007ffe0ff */
[----:B------:R-:W-:Y:S02]  /*a980*/  IMNMX R0, R27, R0, !PT ;  /* 0x000000001b007217 */ /* 0x000fe40007800200 */
[----:B------:R-:W-:Y:S02]  /*a990*/  IMNMX R2, R3, R2, PT ;  /* 0x0000000203027217 */ /* 0x000fe40003800200 */
.L_x_486:
[----:B------:R-:W-:Y:S01]  /*a9a0*/  ISETP.NE.AND P0, PT, R26, RZ, PT ;  /* 0x000000ff1a00720c */ /* 0x000fe20003f05270 */
[----:B------:R-:W1:Y:S03]  /*a9b0*/  SHFL.IDX PT, R3, R6, 0x2, 0x1c1f ;  /* 0x005c1f0006037f89 */ /* 0x000e6600000e0000 */
[----:B------:R-:W-:Y:S04]  /*a9c0*/  ISETP.GT.AND P0, PT, R0, 0x1, !P0 ;  /* 0x000000010000780c */ /* 0x000fe80004704270 */
[----:B------:R-:W-:Y:S04]  /*a9d0*/  ISETP.LT.OR P0, PT, R2, 0x2, P0 ;  /* 0x000000020200780c */ /* 0x000fe80000701670 */
[----:B------:R-:W-:Y:S02]  /*a9e0*/  FSEL R34, R229, -INF , !P0 ;  /* 0xff800000e5227808 */ /* 0x000fe40004000000 */
[----:B------:R-:W-:Y:S04]  /*a9f0*/  ISETP.NE.AND P0, PT, R25, RZ, PT ;  /* 0x000000ff1900720c */ /* 0x000fe80003f05270 */
        /* <DEDUP_REMOVED lines=79> */
[----:B------:R-:W-:Y:S04]  /*aef0*/  ISETP.GT.AND P0, PT, R0, RZ, !P1 ;  /* 0x000000ff0000720c */ /* 0x000fe80004f04270 */
[----:B------:R-:W-:Y:S04]  /*af00*/  ISETP.LT.OR P0, PT, R2, 0x1, P0 ;  /* 0x000000010200780c */ /* 0x000fe80000701670 */
[----:B------:R-:W-:Y:S02]  /*af10*/  FSEL R31, R239, -INF , !P0 ;  /* 0xff800000ef1f7808 */ /* 0x000fe40004000000 */
[----:B------:R-:W-:Y:S04]  /*af20*/  ISETP.NE.AND P0, PT, R4, RZ, PT ;  /* 0x000000ff0400720c */ /* 0x000fe80003f05270 */
[----:B------:R-:W-:Y:S01]  /*af30*/  ISETP.GT.AND P0, PT, R0, 0x59, !P0 ;  /* 0x000000590000780c */ /* 0x000fe20004704270 */
[--C-:B-1----:R-:W-:Y:S03]  /*af40*/  IMAD.IADD R0, R8, 0x1, R3.reuse ;  /* 0x0000000108007824 */ /* 0x102fe600078e0203 */
[----:B------:R-:W-:Y:S01]  /*af50*/  ISETP.LT.OR P0, PT, R2, 0x5a, P0 ;  /* 0x0000005a0200780c */ /* 0x000fe20000701670 */
[----:B------:R-:W-:Y:S03]  /*af60*/  IMAD.IADD R2, R7, 0x1, R3 ;  /* 0x0000000107027824 */ /* 0x000fe600078e0203 */
[----:B------:R-:W-:Y:S02]  /*af70*/  FSEL R250, R29, -INF , !P0 ;  /* 0xff8000001dfa7808 */ /* 0x000fe40004000000 */
[----:B------:R-:W-:Y:S11]  /*af80*/  PLOP3.LUT P0, PT, PT, PT, UP1, 0x40, 0x0 ;  /* 0x000000000000781c */ /* 0x000ff60003f0e818 */
[----:B------:R-:W-:Y:S02]  /*af90*/  @!UPT UIADD3 URZ, URZ, URZ, URZ ;  /* 0x0000003f3f3ff290 */ /* 0x000fe4000fffe03f */
        /* <DEDUP_REMOVED lines=15> */
.L_x_492:
[----:B------:R-:W-:Y:S04]  /*b090*/  MOV R27, c[0x0][0x32c] ;  /* 0x0000cb00001b7a02 */ /* 0x000fe80000000f00 */
[----:B------:R-:W-:Y:S11]  /*b0a0*/  ISETP.NE.AND P0, PT, R27, 0x1, PT ;  /* 0x000000011b00780c */ /* 0x000ff60003f05270 */
[----:B------:R-:W-:Y:S02]  /*b0b0*/  @!UPT UIADD3 URZ, URZ, URZ, URZ ;  /* 0x0000003f3f3ff290 */ /* 0x000fe4000fffe03f */
[----:B------:R-:W-:Y:S05]  /*b0c0*/  @P0 IMAD.HI.U32 R27, R3, c[0x0][0x330], RZ ;  /* 0x0000cc00031b0a27 */ /* 0x000fea00078e00ff */
[----:B------:R-:W-:Y:S02]  /*b0d0*/  @P0 SHF.R.U32.HI R3, RZ, c[0x0][0x334], R27 ;  /* 0x0000cd00ff030a19 */ /* 0x000fe4000001161b */
.L_x_493:
[----:B------:R-:W-:Y:S05]  /*b0e0*/  BSYNC B0 ;  /* 0x0000000000007941 */ /* 0x000fea0003800000 */
.L_x_491:
[----:B------:R-:W-:Y:S04]  /*b0f0*/  IMAD R27, R225, -0x60, -R46 ;  /* 0xffffffa0e11b7824 */ /* 0x000fe800078e0a2e */
[----:B------:R-:W-:Y:S05]  /*b100*/  IMAD R3, R3, c[0x0][0x32c], R27 ;  /* 0x0000cb0003037a24 */ /* 0x000fea00078e021b */
[----:B------:R-:W-:Y:S02]  /*b110*/  IADD3 R27, R3, c[0x0][0x32c], RZ ;  /* 0x0000cb00031b7a10 */ /* 0x000fe40007ffe0ff */
[----:B------:R-:W-:Y:S02]  /*b120*/  IMNMX R0, R0, R3, !PT ;  /* 0x0000000300007217 */ /* 0x000fe40007800200 */
[----:B------:R-:W-:Y:S02]  /*b130*/  IMNMX R2, R2, R27, PT ;  /* 0x0000001b02027217 */ /* 0x000fe40003800200 */
.L_x_490:
        /* <DEDUP_REMOVED lines=111> */
.L_x_496:
[----:B------:R-:W-:Y:S04]  /*b830*/  MOV R2, c[0x0][0x32c] ;  /* 0x0000cb0000027a02 */ /* 0x000fe80000000f00 */
[----:B------:R-:W-:Y:S11]  /*b840*/  ISETP.NE.AND P0, PT, R2, 0x1, PT ;  /* 0x000000010200780c */ /* 0x000ff60003f05270 */
[----:B------:R-:W-:Y:S02]  /*b850*/  @!UPT UIADD3 URZ, URZ, URZ, URZ ;  /* 0x0000003f3f3ff290 */ /* 0x000fe4000fffe03f */
[----:B------:R-:W-:Y:S05]  /*b860*/  @P0 IMAD.HI.U32 R2, R0, c[0x0][0x330], RZ ;  /* 0x0000cc0000020a27 */ /* 0x000fea00078e00ff */
[----:B------:R-:W-:Y:S02]  /*b870*/  @P0 SHF.R.U32.HI R0, RZ, c[0x0][0x334], R2 ;  /* 0x0000cd00ff000a19 */ /* 0x000fe40000011602 */
.L_x_497:
[----:B------:R-:W-:Y:S05]  /*b880*/  BSYNC B0 ;  /* 0x0000000000007941 */ /* 0x000fea0003800000 */
.L_x_495:
[----:B------:R-:W-:Y:S02]  /*b890*/  IADD3 R10, R10, -0x1, RZ ;  /* 0xffffffff0a0a7810 */ /* 0x000fe40007ffe0ff */
[C-C-:B------:R-:W-:Y:S02]  /*b8a0*/  IADD3 R6, R3.reuse, UR10, R5.reuse ;  /* 0x0000000a03067c10 */ /* 0x140fe4000fffe005 */
[----:B------:R-:W-:Y:S01]  /*b8b0*/  IADD3 R3, R3, c[0x0][0x328], R5 ;  /* 0x0000ca0003037a10 */ /* 0x000fe20007ffe005 */
[----:B------:R-:W-:Y:S05]  /*b8c0*/  IMAD R0, R0, c[0x0][0x32c], R10 ;  /* 0x0000cb0000007a24 */ /* 0x000fea00078e020a */
[----:B------:R-:W-:Y:S02]  /*b8d0*/  IADD3 R2, R0, c[0x0][0x32c], RZ ;  /* 0x0000cb0000027a10 */ /* 0x000fe40007ffe0ff */
[----:B------:R-:W-:Y:S02]  /*b8e0*/  IMNMX R0, R6, R0, !PT ;  /* 0x0000000006007217 */ /* 0x000fe40007800200 */
[----:B------:R-:W-:Y:S02]  /*b8f0*/  IMNMX R2, R3, R2, PT ;  /* 0x0000000203027217 */ /* 0x000fe40003800200 */
.L_x_494:
[----:B------:R-:W-:Y:S02]  /*b900*/  ISETP.GT.AND P0, PT, R0, RZ, !P1 ;  /* 0x000000ff0000720c */ /* 0x000fe40004f04270 */
[----:B------:R-:W-:Y:S02]  /*b910*/  ISETP.NE.AND P1, PT, R23, RZ, PT ;  /* 0x000000ff1700720c */ /* 0x000fe40003f25270 */
[----:B------:R-:W-:Y:S02]  /*b920*/  ISETP.LT.OR P0, PT, R2, 0x1, P0 ;  /* 0x000000010200780c */ /* 0x000fe40000701670 */
[----:B------:R-:W-:Y:S02]  /*b930*/  FMNMX.FTZ R72, R30, R100, !PT ;  /* 0x000000641e487209 */ /* 0x000fe40007810000 */
[----:B------:R-:W-:Y:S02]  /*b940*/  FSEL R8, R251, -INF , !P0 ;  /* 0xff800000fb087808 */ /* 0x000fe40004000000 */
[----:B------:R-:W-:Y:S02]  /*b950*/  ISETP.NE.AND P0, PT, R26, RZ, PT ;  /* 0x000000ff1a00720c */ /* 0x000fe40003f05270 */
[----:B------:R-:W-:Y:S02]  /*b960*/  FMNMX.FTZ R72, R32, R72, !PT ;  /* 0x0000004820487209 */ /* 0x000fe40007810000 */
[----:B------:R-:W-:Y:S02]  /*b970*/  ISETP.GT.AND P0, PT, R0, 0x1, !P0 ;  /* 0x000000010000780c */ /* 0x000fe40004704270 */
[----:B------:R-:W-:Y:S02]  /*b980*/  FMNMX.FTZ R72, R36, R72, !PT ;  /* 0x0000004824487209 */ /* 0x000fe40007810000 */
        /* <DEDUP_REMOVED lines=37> */
[----:B------:R-:W-:Y:S01]  /*bbe0*/  FMNMX.FTZ R3, R49, R3, !PT ;  /* 0x0000000331037209 */ /* 0x000fe20007810000 */
[----:B------:R-:W-:Y:S01]  /*bbf0*/  LDSM.16.MT88.4 R20, [R209+0x100] ;  /* 0x00010000d114783b */ /* 0x000fe20000004200 */
[----:B------:R-:W-:Y:S02]  /*bc00*/  ISETP.GT.AND P0, PT, R0, 0x19, !P0 ;  /* 0x000000190000780c */ /* 0x000fe40004704270 */
[----:B------:R-:W-:Y:S02]  /*bc10*/  FMNMX.FTZ R72, R177, R72, !PT ;  /* 0x00000048b1487209 */ /* 0x000fe40007810000 */
[----:B------:R-:W-:Y:S02]  /*bc20*/  ISETP.LT.OR P0, PT, R2, 0x1a, P0 ;  /* 0x0000001a0200780c */ /* 0x000fe40000701670 */
[----:B------:R-:W-:Y:S02]  /*bc30*/  FMNMX.FTZ R3, R94, R3, !PT ;  /* 0x000000035e037209 */ /* 0x000fe40007810000 */
[----:B------:R-:W-:Y:S02]  /*bc40*/  FSEL R88, R231, -INF , !P0 ;  /* 0xff800000e7587808 */ /* 0x000fe40004000000 */
[----:B------:R-:W-:Y:S02]  /*bc50*/  FMNMX.FTZ R72, R182, R72, !PT ;  /* 0x00000048b6487209 */ /* 0x000fe40007810000 */
[----:B------:R-:W-:Y:S02]  /*bc60*/  ISETP.NE.AND P0, PT, R19, RZ, PT ;  /* 0x000000ff1300720c */ /* 0x000fe40003f05270 */
[----:B------:R-:W-:Y:S02]  /*bc70*/  FMNMX.FTZ R3, R95, R3, !PT ;  /* 0x000000035f037209 */ /* 0x000fe40007810000 */
[----:B------:R-:W-:Y:S02]  /*bc80*/  ISETP.GT.AND P0, PT, R0, 0x20, !P0 ;  /* 0x000000200000780c */ /* 0x000fe40004704270 */
[----:B------:R-:W-:Y:S02]  /*bc90*/  FMNMX.FTZ R72, R187, R72, !PT ;  /* 0x00000048bb487209 */ /* 0x000fe40007810000 */
[----:B------:R-:W-:Y:S02]  /*bca0*/  FMNMX.FTZ R3, R173, R3, !PT ;  /* 0x00000003ad037209 */ /* 0x000fe40007810000 */
[----:B------:R-:W-:Y:S02]  /*bcb0*/  ISETP.LT.OR P0, PT, R2, 0x21, P0 ;  /* 0x000000210200780c */ /* 0x000fe40000701670 */
[----:B------:R-:W-:Y:S02]  /*bcc0*/  FMNMX.FTZ R72, R195, R72, !PT ;  /* 0x00000048c3487209 */ /* 0x000fe40007810000 */
[----:B------:R-:W-:Y:S02]  /*bcd0*/  FMNMX.FTZ R3, R175, R3, !PT ;  /* 0x00000003af037209 */ /* 0x000fe40007810000 */
[----:B------:R-:W-:Y:S02]  /*bce0*/  FSEL R98, R200, -INF , !P0 ;  /* 0xff800000c8627808 */ /* 0x000fe40004000000 */
[----:B------:R-:W-:Y:S02]  /*bcf0*/  ISETP.NE.AND P0, PT, R18, RZ, PT ;  /* 0x000000ff1200720c */ /* 0x000fe40003f05270 */
[----:B------:R-:W-:Y:S02]  /*bd00*/  FMNMX.FTZ R72, R198, R72, !PT ;  /* 0x00000048c6487209 */ /* 0x000fe40007810000 */
[----:B------:R-:W-:Y:S02]  /*bd10*/  FMNMX.FTZ R3, R183, R3, !PT ;  /* 0x00000003b7037209 */ /* 0x000fe40007810000 */
[----:B------:R-:W-:Y:S02]  /*bd20*/  FMNMX.FTZ R72, R204, R72, !PT ;  /* 0x00000048cc487209 */ /* 0x000fe40007810000 */
[----:B------:R-:W-:Y:S02]  /*bd30*/  ISETP.GT.AND P0, PT, R0, 0x21, !P0 ;  /* 0x000000210000780c */ /* 0x000fe40004704270 */
        /* <DEDUP_REMOVED lines=15> */
[----:B------:R-:W-:Y:S02]  /*be30*/  FMNMX.FTZ R72, R247, R72, !PT ;  /* 0x00000048f7487209 */ /* 0x000fe40007810000 */
[----:B------:R-:W-:Y:S02]  /*be40*/  ISETP.NE.AND P0, PT, R16, RZ, PT ;  /* 0x000000ff1000720c */ /* 0x000fe40003f05270 */
[----:B------:R-:W-:Y:S02]  /*be50*/  FMNMX.FTZ R3, R229, R3, !PT ;  /* 0x00000003e5037209 */ /* 0x000fe40007810000 */
[----:B------:R-:W-:Y:S02]  /*be60*/  FMNMX.FTZ R72, R252, R72, !PT ;  /* 0x00000048fc487209 */ /* 0x000fe40007810000 */
[----:B------:R-:W-:Y:S02]  /*be70*/  ISETP.GT.AND P0, PT, R0, 0x29, !P0 ;  /* 0x000000290000780c */ /* 0x000fe40004704270 */
[----:B------:R-:W-:Y:S02]  /*be80*/  FMNMX.FTZ R3, R230, R3, !PT ;  /* 0x00000003e6037209 */ /* 0x000fe40007810000 */
[----:B------:R-:W-:Y:S02]  /*be90*/  FMNMX.FTZ R72, R84, R72, !PT ;  /* 0x0000004854487209 */ /* 0x000fe40007810000 */
[----:B------:R-:W-:Y:S02]  /*bea0*/  ISETP.LT.OR P0, PT, R2, 0x2a, P0 ;  /* 0x0000002a0200780c */ /* 0x000fe40000701670 */
[----:B------:R-:W-:Y:S01]  /*beb0*/  FMNMX.FTZ R3, R242, R3, !PT ;  /* 0x00000003f2037209 */ /* 0x000fe20007810000 */
[----:B------:R-:W-:Y:S01]  /*bec0*/  SHFL.BFLY PT, R5, R72, 0x2, 0x1f ;  /* 0x0c401f0048057f89 */ /* 0x000fe200000e0000 */
        /* <DEDUP_REMOVED lines=8> */
[----:B------:R-:W-:Y:S01]  /*bf50*/  ISETP.NE.AND P0, PT, R14, RZ, PT ;  /* 0x000000ff0e00720c */ /* 0x000fe20003f05270 */
[----:B------:R-:W1:Y:S01]  /*bf60*/  SHFL.BFLY PT, R6, R3, 0x2, 0x1f ;  /* 0x0c401f0003067f89 */ /* 0x000e6200000e0000 */
[----:B------:R-:W-:Y:S02]  /*bf70*/  ISETP.NE.AND P1, PT, R12, RZ, PT ;  /* 0x000000ff0c00720c */ /* 0x000fe40003f25270 */
[C---:B------:R-:W-:Y:S02]  /*bf80*/  ISETP.GT.AND P0, PT, R0.reuse, 0x31, !P0 ;  /* 0x000000310000780c */ /* 0x040fe40004704270 */
[----:B------:R-:W-:Y:S02]  /*bf90*/  ISETP.GT.AND P5, PT, R0, 0x58, !P5 ;  /* 0x000000580000780c */ /* 0x000fe40006fa4270 */
[----:B------:R-:W-:Y:S04]  /*bfa0*/  ISETP.LT.OR P0, PT, R2, 0x32, P0 ;  /* 0x000000320200780c */ /* 0x000fe80000701670 */
[----:B------:R-:W-:Y:S02]  /*bfb0*/  FSEL R180, R180, -INF , !P0 ;  /* 0xff800000b4b47808 */ /* 0x000fe40004000000 */
[----:B------:R-:W-:Y:S04]  /*bfc0*/  ISETP.NE.AND P0, PT, R13, RZ, PT ;  /* 0x000000ff0d00720c */ /* 0x000fe80003f05270 */
[----:B------:R-:W-:Y:S04]  /*bfd0*/  ISETP.GT.AND P0, PT, R0, 0x38, !P0 ;  /* 0x000000380000780c */ /* 0x000fe80004704270 */
[----:B------:R-:W-:Y:S02]  /*bfe0*/  ISETP.LT.OR P0, PT, R2, 0x39, P0 ;  /* 0x000000390200780c */ /* 0x000fe40000701670 */
[----:B-1----:R-:W-:Y:S02]  /*bff0*/  FMNMX.FTZ R3, R3, R6, !PT ;  /* 0x0000000603037209 */ /* 0x002fe40007810000 */
[----:B------:R-:W-:Y:S02]  /*c000*/  FMNMX.FTZ R72, R72, R5, !PT ;  /* 0x0000000548487209 */ /* 0x000fe40007810000 */
[----:B------:R-:W-:Y:S01]  /*c010*/  FSEL R179, R179, -INF , !P0 ;  /* 0xff800000b3b37808 */ /* 0x000fe20004000000 */
[----:B------:R-:W-:Y:S01]  /*c020*/  SHFL.BFLY PT, R71, R3, 0x1, 0x1f ;  /* 0x0c201f0003477f89 */ /* 0x000fe200000e0000 */
[----:B------:R-:W-:Y:S02]  /*c030*/  ISETP.GT.AND P0, PT, R0, 0x39, !P1 ;  /* 0x000000390000780c */ /* 0x000fe40004f04270 */
[----:B------:R-:W-:Y:S02]  /*c040*/  FMNMX.FTZ R5, R8, R103, !PT ;  /* 0x0000006708057209 */ /* 0x000fe40007810000 */
[----:B------:R-:W-:Y:S02]  /*c050*/  ISETP.LT.OR P0, PT, R2, 0x3a, P0 ;  /* 0x0000003a0200780c */ /* 0x000fe40000701670 */
[----:B------:R-:W-:Y:S01]  /*c060*/  FMNMX.FTZ R5, R10, R5, !PT ;  /* 0x000000050a057209 */ /* 0x000fe20007810000 */
[----:B------:R-:W1:Y:S01]  /*c070*/  SHFL.BFLY PT, R7, R72, 0x1, 0x1f ;  /* 0x0c201f0048077f89 */ /* 0x000e6200000e0000 */
[----:B------:R-:W-:Y:S02]  /*c080*/  FSEL R178, R178, -INF , !P0 ;  /* 0xff800000b2b27808 */ /* 0x000fe40004000000 */
[----:B------:R-:W-:Y:S02]  /*c090*/  ISETP.GT.AND P0, PT, R0, 0x40, !P4 ;  /* 0x000000400000780c */ /* 0x000fe40006704270 */
[----:B------:R-:W-:Y:S02]  /*c0a0*/  ISETP.NE.AND P4, PT, R4, RZ, PT ;  /* 0x000000ff0400720c */ /* 0x000fe40003f85270 */
        /* <DEDUP_REMOVED lines=8> */
[----:B------:R-:W-:Y:S02]  /*c130*/  FMNMX.FTZ R4, R35, R4, !PT ;  /* 0x0000000423047209 */ /* 0x000fe40007810000 */
[----:B-1----:R-:W-:Y:S02]  /*c140*/  FMNMX.FTZ R72, R72, R7, !PT ;  /* 0x0000000748487209 */ /* 0x002fe40007810000 */
[----:B------:R-:W-:Y:S02]  /*c150*/  ISETP.GT.AND P0, PT, R0, 0x48, !P2 ;  /* 0x000000480000780c */ /* 0x000fe40005704270 */
[C---:B------:R-:W-:Y:S01]  /*c160*/  FSETP.NEU.FTZ.AND P2, PT, R72.reuse, -INF , PT ;  /* 0xff8000004800780b */ /* 0x040fe20003f5d000 */
[----:B------:R-:W-:Y:S01]  /*c170*/  FMUL.FTZ R74, R72, c[0x0][0x2d0] ;  /* 0x0000b400484a7a20 */ /* 0x000fe20000410000 */
[----:B------:R-:W-:Y:S02]  /*c180*/  FMNMX.FTZ R4, R46, R4, !PT ;  /* 0x000000042e047209 */ /* 0x000fe40007810000 */
[----:B------:R-:W-:Y:S02]  /*c190*/  FMNMX.FTZ R71, R3, R71, !PT ;  /* 0x0000004703477209 */ /* 0x000fe40007810000 */
[----:B------:R-:W-:Y:S02]  /*c1a0*/  FSEL R74, R74, RZ, P2 ;  /* 0x000000ff4a4a7208 */ /* 0x000fe40001000000 */
[----:B------:R-:W-:Y:S01]  /*c1b0*/  FMNMX.FTZ R4, R48, R4, !PT ;  /* 0x0000000430047209 */ /* 0x000fe20007810000 */
[----:B------:R-:W-:Y:S01]  /*c1c0*/  FMUL.FTZ R75, R71, c[0x0][0x2d0] ;  /* 0x0000b400474b7a20 */ /* 0x000fe20000410000 */
[----:B------:R-:W-:Y:S01]  /*c1d0*/  FMNMX.FTZ R5, R25, R5, !PT ;  /* 0x0000000519057209 */ /* 0x000fe20007810000 */
[--C-:B------:R-:W-:Y:S01]  /*c1e0*/  FFMA.FTZ R3, R36, c[0x0][0x2d0], -R74.reuse ;  /* 0x0000b40024037a23 */ /* 0x100fe2000001084a */
[----:B------:R-:W-:Y:S01]  /*c1f0*/  FMNMX.FTZ R4, R50, R4, !PT ;  /* 0x0000000432047209 */ /* 0x000fe20007810000 */
[--C-:B------:R-:W-:Y:S01]  /*c200*/  FFMA.FTZ R16, R45, c[0x0][0x2d0], -R74.reuse ;  /* 0x0000b4002d107a23 */ /* 0x100fe2000001084a */
[----:B------:R-:W-:Y:S01]  /*c210*/  ISETP.LT.OR P0, PT, R2, 0x49, P0 ;  /* 0x000000490200780c */ /* 0x000fe20000701670 */
[----:B------:R1:W-:Y:S01]  /*c220*/  MUFU.EX2 R93, R3 ;  /* 0x00000003005d7308 */ /* 0x0003e20000000800 */
        /* <DEDUP_REMOVED lines=11> */
[--C-:B------:R-:W-:Y:S01]  /*c2e0*/  FFMA.FTZ R5, R30, c[0x0][0x2d0], -R74.reuse ;  /* 0x0000b4001e057a23 */ /* 0x100fe2000001084a */
[----:B------:R-:W-:Y:S01]  /*c2f0*/  FMNMX.FTZ R4, R184, R4, !PT ;  /* 0x00000004b8047209 */ /* 0x000fe20007810000 */
[--C-:B-1----:R-:W-:Y:S01]  /*c300*/  FFMA.FTZ R3, R38, c[0x0][0x2d0], -R74.reuse ;  /* 0x0000b40026037a23 */ /* 0x102fe2000001084a */
[----:B------:R-:W-:Y:S01]  /*c310*/  FSEL R192, R186, -INF , !P0 ;  /* 0xff800000bac07808 */ /* 0x000fe20004000000 */
[----:B------:R1:W-:Y:S01]  /*c320*/  MUFU.EX2 R245, R5 ;  /* 0x0000000500f57308 */ /* 0x0003e20000000800 */
[----:B------:R-:W-:Y:S02]  /*c330*/  FMNMX.FTZ R4, R188, R4, !PT ;  /* 0x00000004bc047209 */ /* 0x000fe40007810000 */
[----:B------:R-:W-:Y:S02]  /*c340*/  ISETP.GT.AND P4, PT, R0, 0x59, !P4 ;  /* 0x000000590000780c */ /* 0x000fe40006784270 */
[----:B------:R-:W-:Y:S02]  /*c350*/  FMNMX.FTZ R4, R189, R4, !PT ;  /* 0x00000004bd047209 */ /* 0x000fe40007810000 */
[----:B------:R-:W-:Y:S02]  /*c360*/  ISETP.NE.AND P1, PT, R11, RZ, PT ;  /* 0x000000ff0b00720c */ /* 0x000fe40003f25270 */
[----:B------:R-:W-:Y:S01]  /*c370*/  FMNMX.FTZ R4, R190, R4, !PT ;  /* 0x00000004be047209 */ /* 0x000fe20007810000 */
[----:B------:R2:W3:Y:S01]  /*c380*/  MUFU.EX2 R86, R3 ;  /* 0x0000000300567308 */ /* 0x0004e20000000800 */
[----:B------:R-:W-:Y:S02]  /*c390*/  ISETP.GT.AND P0, PT, R0, 0x49, !P1 ;  /* 0x000000490000780c */ /* 0x000fe40004f04270 */
[----:B------:R-:W-:Y:S02]  /*c3a0*/  FMNMX.FTZ R4, R202, R4, !PT ;  /* 0x00000004ca047209 */ /* 0x000fe40007810000 */
[----:B------:R-:W-:Y:S02]  /*c3b0*/  FSETP.NEU.FTZ.AND P1, PT, R71, -INF , PT ;  /* 0xff8000004700780b */ /* 0x000fe40003f3d000 */
[----:B------:R-:W-:Y:S02]  /*c3c0*/  FMNMX.FTZ R4, R206, R4, !PT ;  /* 0x00000004ce047209 */ /* 0x000fe40007810000 */
[----:B------:R-:W-:Y:S02]  /*c3d0*/  FMNMX.FTZ R6, R168, R6, !PT ;  /* 0x00000006a8067209 */ /* 0x000fe40007810000 */
[----:B------:R-:W-:Y:S02]  /*c3e0*/  FSEL R75, R75, RZ, P1 ;  /* 0x000000ff4b4b7208 */ /* 0x000fe40000800000 */
[----:B------:R-:W-:Y:S02]  /*c3f0*/  FMNMX.FTZ R4, R207, R4, !PT ;  /* 0x00000004cf047209 */ /* 0x000fe40007810000 */
[----:B-1----:R-:W-:Y:S01]  /*c400*/  FMNMX.FTZ R5, R169, R6, !PT ;  /* 0x00000006a9057209 */ /* 0x002fe20007810000 */
[----:B------:R-:W-:Y:S01]  /*c410*/  FFMA.FTZ R6, R32, c[0x0][0x2d0], -R74 ;  /* 0x0000b40020067a23 */ /* 0x000fe2000001084a */
[----:B------:R-:W-:Y:S01]  /*c420*/  FMNMX.FTZ R4, R226, R4, !PT ;  /* 0x00000004e2047209 */ /* 0x000fe20007810000 */
[--C-:B------:R-:W-:Y:S01]  /*c430*/  FFMA.FTZ R12, R43, c[0x0][0x2d0], -R75.reuse ;  /* 0x0000b4002b0c7a23 */ /* 0x100fe2000001084b */
[----:B------:R-:W-:Y:S01]  /*c440*/  FMNMX.FTZ R5, R170, R5, !PT ;  /* 0x00000005aa057209 */ /* 0x000fe20007810000 */
[----:B------:R-:W1:Y:S01]  /*c450*/  MUFU.EX2 R61, R6 ;  /* 0x00000006003d7308 */ /* 0x000e620000000800 */
[----:B------:R-:W-:Y:S02]  /*c460*/  FMNMX.FTZ R4, R237, R4, !PT ;  /* 0x00000004ed047209 */ /* 0x000fe40007810000 */
[----:B------:R-:W-:Y:S01]  /*c470*/  FMNMX.FTZ R5, R181, R5, !PT ;  /* 0x00000005b5057209 */ /* 0x000fe20007810000 */
[--C-:B--2---:R-:W-:Y:S01]  /*c480*/  FFMA.FTZ R3, R31, c[0x0][0x2d0], -R75.reuse ;  /* 0x0000b4001f037a23 */ /* 0x104fe2000001084b */
[----:B------:R-:W-:Y:S02]  /*c490*/  ISETP.LT.OR P0, PT, R2, 0x4a, P0 ;  /* 0x0000004a0200780c */ /* 0x000fe40000701670 */
[----:B------:R-:W-:Y:S02]  /*c4a0*/  FMNMX.FTZ R5, R180, R5, !PT ;  /* 0x00000005b4057209 */ /* 0x000fe40007810000 */
[----:B------:R-:W-:Y:S01]  /*c4b0*/  FSEL R186, R79, -INF , !P0 ;  /* 0xff8000004fba7808 */ /* 0x000fe20004000000 */
[----:B------:R2:W-:Y:S01]  /*c4c0*/  MUFU.EX2 R249, R3 ;  /* 0x0000000300f97308 */ /* 0x0005e20000000800 */
[----:B------:R-:W-:Y:S02]  /*c4d0*/  FMNMX.FTZ R4, R238, R4, !PT ;  /* 0x00000004ee047209 */ /* 0x000fe40007810000 */
[----:B------:R-:W-:Y:S02]  /*c4e0*/  FMNMX.FTZ R5, R179, R5, !PT ;  /* 0x00000005b3057209 */ /* 0x000fe40007810000 */
[----:B------:R-:W-:Y:S02]  /*c4f0*/  FMNMX.FTZ R4, R239, R4, !PT ;  /* 0x00000004ef047209 */ /* 0x000fe40007810000 */
[----:B------:R-:W-:Y:S02]  /*c500*/  FMNMX.FTZ R5, R178, R5, !PT ;  /* 0x00000005b2057209 */ /* 0x000fe40007810000 */
[----:B------:R-:W-:Y:S02]  /*c510*/  FMNMX.FTZ R4, R240, R4, !PT ;  /* 0x00000004f0047209 */ /* 0x000fe40007810000 */
[----:B------:R-:W-:Y:S02]  /*c520*/  FMNMX.FTZ R5, R199, R5, !PT ;  /* 0x00000005c7057209 */ /* 0x000fe40007810000 */
[----:B------:R-:W-:Y:S01]  /*c530*/  ISETP.NE.AND P3, PT, R9, RZ, PT ;  /* 0x000000ff0900720c */ /* 0x000fe20003f65270 */
[----:B------:R-:W4:Y:S01]  /*c540*/  SHFL.BFLY PT, R7, R4, 0x2, 0x1f ;  /* 0x0c401f0004077f89 */ /* 0x000f2200000e0000 */
[----:B------:R-:W-:Y:S02]  /*c550*/  FMNMX.FTZ R5, R201, R5, !PT ;  /* 0x00000005c9057209 */ /* 0x000fe40007810000 */
[----:B------:R-:W-:Y:S01]  /*c560*/  ISETP.NE.AND P0, PT, R28, RZ, PT ;  /* 0x000000ff1c00720c */ /* 0x000fe20003f05270 */
[--C-:B------:R-:W-:Y:S01]  /*c570*/  FFMA.FTZ R28, R49, c[0x0][0x2d0], -R75.reuse ;  /* 0x0000b400311c7a23 */ /* 0x100fe2000001084b */
[C---:B------:R-:W-:Y:S02]  /*c580*/  ISETP.GT.AND P3, PT, R0.reuse, 0x50, !P3 ;  /* 0x000000500000780c */ /* 0x040fe40005f64270 */
[----:B------:R-:W-:Y:S02]  /*c590*/  ISETP.GT.AND P0, PT, R0, 0x51, !P0 ;  /* 0x000000510000780c */ /* 0x000fe40004704270 */
[----:B------:R-:W-:Y:S02]  /*c5a0*/  ISETP.LT.OR P3, PT, R2, 0x51, P3 ;  /* 0x000000510200780c */ /* 0x000fe40001f61670 */
[----:B--2---:R-:W-:Y:S02]  /*c5b0*/  FMNMX.FTZ R3, R192, R5, !PT ;  /* 0x00000005c0037209 */ /* 0x004fe40007810000 */
[----:B------:R-:W-:Y:S02]  /*c5c0*/  ISETP.LT.OR P0, PT, R2, 0x52, P0 ;  /* 0x000000520200780c */ /* 0x000fe40000701670 */
[----:B------:R-:W-:Y:S01]  /*c5d0*/  FMNMX.FTZ R0, R186, R3, !PT ;  /* 0x00000003ba007209 */ /* 0x000fe20007810000 */
[--C-:B------:R-:W-:Y:S01]  /*c5e0*/  FFMA.FTZ R3, R34, c[0x0][0x2d0], -R75.reuse ;  /* 0x0000b40022037a23 */ /* 0x100fe2000001084b */
[----:B------:R-:W-:Y:S02]  /*c5f0*/  FSEL R196, R91, -INF , !P0 ;  /* 0xff8000005bc47808 */ /* 0x000fe40004000000 */
[----:B------:R-:W-:Y:S01]  /*c600*/  ISETP.LT.OR P0, PT, R2, 0x5a, P4 ;  /* 0x0000005a0200780c */ /* 0x000fe20002701670 */
[----:B------:R2:W5:Y:S01]  /*c610*/  MUFU.EX2 R60, R3 ;  /* 0x00000003003c7308 */ /* 0x0005620000000800 */
[----:B------:R-:W-:Y:S02]  /*c620*/  FSEL R194, R78, -INF , !P3 ;  /* 0xff8000004ec27808 */ /* 0x000fe40005800000 */
[----:B------:R-:W-:Y:S02]  /*c630*/  FSEL R73, R59, -INF , !P0 ;  /* 0xff8000003b497808 */ /* 0x000fe40004000000 */
[----:B----4-:R-:W-:Y:S02]  /*c640*/  FMNMX.FTZ R4, R4, R7, !PT ;  /* 0x0000000704047209 */ /* 0x010fe40007810000 */
[----:B------:R-:W-:Y:S01]  /*c650*/  ISETP.LT.OR P3, PT, R2, 0x59, P5 ;  /* 0x000000590200780c */ /* 0x000fe20002f61670 */
[--C-:B------:R-:W-:Y:S01]  /*c660*/  FFMA.FTZ R2, R37, c[0x0][0x2d0], -R75.reuse ;  /* 0x0000b40025027a23 */ /* 0x100fe2000001084b */
[----:B---3--:R-:W-:Y:S01]  /*c670*/  F2FP.BF16.PACK_AB R78, R86, R93 ;  /* 0x0000005d564e723e */ /* 0x008fe200000010ff */
[----:B------:R-:W3:Y:S01]  /*c680*/  SHFL.BFLY PT, R70, R4, 0x1, 0x1f ;  /* 0x0c201f0004467f89 */ /* 0x000ee200000e0000 */
[----:B------:R-:W-:Y:S01]  /*c690*/  FSEL R197, R63, -INF , !P3 ;  /* 0xff8000003fc57808 */ /* 0x000fe20005800000 */
[----:B------:R4:W-:Y:S01]  /*c6a0*/  MUFU.EX2 R92, R2 ;  /* 0x00000002005c7308 */ /* 0x0009e20000000800 */
[----:B------:R-:W-:Y:S02]  /*c6b0*/  FMNMX.FTZ R0, R194, R0, !PT ;  /* 0x00000000c2007209 */ /* 0x000fe40007810000 */
[----:B-1----:R-:W-:Y:S02]  /*c6c0*/  F2FP.BF16.PACK_AB R76, R61, R245 ;  /* 0x000000f53d4c723e */ /* 0x002fe400000010ff */
[----:B------:R-:W-:Y:S04]  /*c6d0*/  FMNMX.FTZ R0, R196, R0, !PT ;  /* 0x00000000c4007209 */ /* 0x000fe80007810000 */
[----:B------:R-:W-:Y:S01]  /*c6e0*/  FMNMX.FTZ R0, R197, R0, !PT ;  /* 0x00000000c5007209 */ /* 0x000fe20007810000 */
[----:B------:R-:W-:Y:S01]  /*c6f0*/  MUFU.EX2 R63, R28 ;  /* 0x0000001c003f7308 */ /* 0x000fe20000000800 */
[----:B--2---:R-:W-:Y:S02]  /*c700*/  FFMA.FTZ R3, R39, c[0x0][0x2d0], -R75 ;  /* 0x0000b40027037a23 */ /* 0x004fe4000001084b */
[----:B------:R-:W-:Y:S01]  /*c710*/  FMNMX.FTZ R0, R73, R0, !PT ;  /* 0x0000000049007209 */ /* 0x000fe20007810000 */
[----:B------:R-:W-:Y:S01]  /*c720*/  LDSM.16.MT88.4 R36, [R212+0x100] ;  /* 0x00010000d424783b */ /* 0x000fe20000004200 */
[----:B-----5:R-:W-:Y:S05]  /*c730*/  F2FP.BF16.PACK_AB R77, R60, R249 ;  /* 0x000000f93c4d723e */ /* 0x020fea00000010ff */
[----:B------:R1:W2:Y:S01]  /*c740*/  MUFU.EX2 R85, R3 ;  /* 0x0000000300557308 */ /* 0x0002a20000000800 */
[----:B---3--:R-:W-:Y:S01]  /*c750*/  FMNMX.FTZ R70, R4, R70, !PT ;  /* 0x0000004604467209 */ /* 0x008fe20007810000 */
[----:B----4-:R-:W3:Y:S03]  /*c760*/  SHFL.BFLY PT, R2, R0, 0x2, 0x1f ;  /* 0x0c401f0000027f89 */ /* 0x010ee600000e0000 */
[C---:B------:R-:W-:Y:S01]  /*c770*/  FSETP.NEU.FTZ.AND P0, PT, R70.reuse, -INF , PT ;  /* 0xff8000004600780b */ /* 0x040fe20003f1d000 */
[----:B------:R-:W-:Y:S05]  /*c780*/  FMUL.FTZ R96, R70, c[0x0][0x2d0] ;  /* 0x0000b40046607a20 */ /* 0x000fea0000410000 */
[----:B------:R-:W-:Y:S05]  /*c790*/  FSEL R96, R96, RZ, P0 ;  /* 0x000000ff60607208 */ /* 0x000fea0000000000 */
[--C-:B------:R-:W-:Y:S02]  /*c7a0*/  FFMA.FTZ R4, R35, c[0x0][0x2d0], -R96.reuse ;  /* 0x0000b40023047a23 */ /* 0x100fe40000010860 */
[--C-:B------:R-:W-:Y:S02]  /*c7b0*/  FFMA.FTZ R32, R46, c[0x0][0x2d0], -R96.reuse ;  /* 0x0000b4002e207a23 */ /* 0x100fe40000010860 */
[----:B------:R-:W-:Y:S01]  /*c7c0*/  MUFU.EX2 R52, R4 ;  /* 0x0000000400347308 */ /* 0x000fe20000000800 */
[--C-:B-1----:R-:W-:Y:S01]  /*c7d0*/  FFMA.FTZ R3, R27, c[0x0][0x2d0], -R96.reuse ;  /* 0x0000b4001b037a23 */ /* 0x102fe20000010860 */
[----:B--2---:R-:W-:Y:S08]  /*c7e0*/  F2FP.BF16.PACK_AB R79, R85, R92 ;  /* 0x0000005c554f723e */ /* 0x004ff000000010ff */
[----:B------:R1:W-:Y:S02]  /*c7f0*/  MUFU.EX2 R251, R3 ;  /* 0x0000000300fb7308 */ /* 0x0003e40000000800 */
[--C-:B-1----:R-:W-:Y:S08]  /*c800*/  FFMA.FTZ R3, R29, c[0x0][0x2d0], -R96.reuse ;  /* 0x0000b4001d037a23 */ /* 0x102ff00000010860 */
[----:B------:R1:W2:Y:S02]  /*c810*/  MUFU.EX2 R246, R3 ;  /* 0x0000000300f67308 */ /* 0x0002a40000000800 */
[----:B-1----:R-:W-:Y:S01]  /*c820*/  FFMA.FTZ R3, R33, c[0x0][0x2d0], -R96 ;  /* 0x0000b40021037a23 */ /* 0x002fe20000010860 */
[----:B--2---:R-:W-:Y:S07]  /*c830*/  F2FP.BF16.PACK_AB R64, R246, R251 ;  /* 0x000000fbf640723e */ /* 0x004fee00000010ff */
[----:B------:R-:W-:Y:S10]  /*c840*/  MUFU.EX2 R33, R16 ;  /* 0x0000001000217308 */ /* 0x000ff40000000800 */
[----:B------:R3:W-:Y:S02]  /*c850*/  MUFU.EX2 R89, R3 ;  /* 0x0000000300597308 */ /* 0x0007e40000000800 */
[----:B---3--:R-:W-:Y:S01]  /*c860*/  FMNMX.FTZ R3, R0, R2, !PT ;  /* 0x0000000200037209 */ /* 0x008fe20007810000 */
[----:B------:R-:W-:Y:S01]  /*c870*/  FFMA.FTZ R2, R40, c[0x0][0x2d0], -R74 ;  /* 0x0000b40028027a23 */ /* 0x000fe2000001084a */
[----:B------:R-:W-:Y:S01]  /*c880*/  FSEL R0, R72, RZ, P2 ;  /* 0x000000ff48007208 */ /* 0x000fe20001000000 */
[----:B------:R-:W-:Y:S05]  /*c890*/  FFMA.FTZ R40, R50, c[0x0][0x2d0], -R96 ;  /* 0x0000b40032287a23 */ /* 0x000fea0000010860 */
[----:B------:R1:W-:Y:S01]  /*c8a0*/  MUFU.EX2 R80, R2 ;  /* 0x0000000200507308 */ /* 0x0003e20000000800 */
[----:B------:R-:W2:Y:S01]  /*c8b0*/  SHFL.BFLY PT, R4, R3, 0x1, 0x1f ;  /* 0x0c201f0003047f89 */ /* 0x000ea200000e0000 */
[----:B------:R-:W-:Y:S04]  /*c8c0*/  FADD.FTZ R0, -R0, R100 ;  /* 0x0000006400007221 */ /* 0x000fe80000010100 */
[----:B------:R-:W-:Y:S04]  /*c8d0*/  FMUL.FTZ R0, R0, c[0x0][0x2d0] ;  /* 0x0000b40000007a20 */ /* 0x000fe80000410000 */
[----:B------:R3:W4:Y:S01]  /*c8e0*/  MUFU.EX2 R69, R0 ;  /* 0x0000000000457308 */ /* 0x0007220000000800 */
[----:B-1----:R-:W-:Y:S02]  /*c8f0*/  FSEL R2, R71, RZ, P1 ;  /* 0x000000ff47027208 */ /* 0x002fe40000800000 */
[----:B--2---:R-:W-:Y:S03]  /*c900*/  FMNMX.FTZ R3, R3, R4, !PT ;  /* 0x0000000403037209 */ /* 0x004fe60007810000 */
[----:B------:R-:W-:Y:S02]  /*c910*/  FADD.FTZ R2, -R2, R101 ;  /* 0x0000006502027221 */ /* 0x000fe40000010100 */
[----:B------:R-:W-:Y:S02]  /*c920*/  FMUL.FTZ R97, R3, c[0x0][0x2d0] ;  /* 0x0000b40003617a20 */ /* 0x000fe40000410000 */
[----:B------:R-:W-:Y:S01]  /*c930*/  FMUL.FTZ R2, R2, c[0x0][0x2d0] ;  /* 0x0000b40002027a20 */ /* 0x000fe20000410000 */
[----:B---3--:R-:W-:Y:S01]  /*c940*/  FSEL R0, R70, RZ, P0 ;  /* 0x000000ff46007208 */ /* 0x008fe20000000000 */
[----:B----4-:R-:W-:Y:S01]  /*c950*/  FMUL.FTZ R16, R69, R116 ;  /* 0x0000007445107220 */ /* 0x010fe20000410000 */
[----:B------:R-:W-:Y:S01]  /*c960*/  FSETP.NEU.FTZ.AND P0, PT, R3, -INF , PT ;  /* 0xff8000000300780b */ /* 0x000fe20003f1d000 */
[----:B------:R-:W1:Y:S01]  /*c970*/  MUFU.EX2 R68, R2 ;  /* 0x0000000200447308 */ /* 0x000e620000000800 */
[----:B------:R-:W-:Y:S02]  /*c980*/  FMUL.FTZ R5, R69, R105 ;  /* 0x0000006945057220 */ /* 0x000fe40000410000 */
[----:B------:R-:W-:Y:S01]  /*c990*/  FADD.FTZ R0, -R0, R102 ;  /* 0x0000006600007221 */ /* 0x000fe20000010100 */
[----:B------:R-:W-:Y:S01]  /*c9a0*/  FSEL R97, R97, RZ, P0 ;  /* 0x000000ff61617208 */ /* 0x000fe20000000000 */
[----:B------:R-:W-:Y:S01]  /*c9b0*/  FMUL.FTZ R17, R69, R117 ;  /* 0x0000007545117220 */ /* 0x000fe20000410000 */
[----:B------:R-:W-:Y:S01]  /*c9c0*/  MOV R117, R249 ;  /* 0x000000f900757202 */ /* 0x000fe20000000f00 */
[----:B------:R-:W-:Y:S02]  /*c9d0*/  FMUL.FTZ R0, R0, c[0x0][0x2d0] ;  /* 0x0000b40000007a20 */ /* 0x000fe40000410000 */
[----:B------:R-:W-:Y:S02]  /*c9e0*/  IMAD.MOV.U32 R116, RZ, RZ, R245 ;  /* 0x000000ffff747224 */ /* 0x000fe400078e00f5 */
[----:B------:R2:W3:Y:S01]  /*c9f0*/  MUFU.EX2 R2, R0 ;  /* 0x0000000000027308 */ /* 0x0004e20000000800 */
[--C-:B------:R-:W-:Y:S02]  /*ca00*/  FFMA.FTZ R4, R25, c[0x0][0x2d0], -R97.reuse ;  /* 0x0000b40019047a23 */ /* 0x100fe40000010861 */
[--C-:B------:R-:W-:Y:S02]  /*ca10*/  FFMA.FTZ R58, R58, c[0x0][0x2d0], -R97.reuse ;  /* 0x0000b4003a3a7a23 */ /* 0x100fe40000010861 */
[--C-:B------:R-:W-:Y:S05]  /*ca20*/  FFMA.FTZ R62, R62, c[0x0][0x2d0], -R97.reuse ;  /* 0x0000b4003e3e7a23 */ /* 0x100fea0000010861 */
[----:B------:R4:W-:Y:S01]  /*ca30*/  MUFU.EX2 R54, R4 ;  /* 0x0000000400367308 */ /* 0x0009e20000000800 */
[C---:B-1----:R-:W-:Y:S02]  /*ca40*/  FMUL.FTZ R6, R68.reuse, R106 ;  /* 0x0000006a44067220 */ /* 0x042fe40000410000 */
[C---:B------:R-:W-:Y:S01]  /*ca50*/  FMUL.FTZ R7, R68.reuse, R107 ;  /* 0x0000006b44077220 */ /* 0x040fe20000410000 */
[----:B------:R-:W-:Y:S01]  /*ca60*/  MOV R107, R52 ;  /* 0x00000034006b7202 */ /* 0x000fe20000000f00 */
[C---:B------:R-:W-:Y:S02]  /*ca70*/  FMUL.FTZ R18, R68.reuse, R118 ;  /* 0x0000007644127220 */ /* 0x040fe40000410000 */
[C---:B------:R-:W-:Y:S01]  /*ca80*/  FMUL.FTZ R19, R68.reuse, R119 ;  /* 0x0000007744137220 */ /* 0x040fe20000410000 */
[----:B------:R-:W-:Y:S01]  /*ca90*/  F2FP.BF16.PACK_AB R66, R107, R89 ;  /* 0x000000596b42723e */ /* 0x000fe200000010ff */
[C---:B------:R-:W-:Y:S01]  /*caa0*/  FMUL.FTZ R34, R68.reuse, R134 ;  /* 0x0000008644227220 */ /* 0x040fe20000410000 */
[----:B------:R-:W-:Y:S01]  /*cab0*/  MOV R119, R246 ;  /* 0x000000f600777202 */ /* 0x000fe20000000f00 */
[----:B------:R-:W-:Y:S02]  /*cac0*/  FMUL.FTZ R35, R68, R135 ;  /* 0x0000008744237220 */ /* 0x000fe40000410000 */
[----:B--2---:R-:W-:Y:S02]  /*cad0*/  FFMA.FTZ R0, R8, c[0x0][0x2d0], -R97 ;  /* 0x0000b40008007a23 */ /* 0x004fe40000010861 */
[----:B------:R-:W-:Y:S02]  /*cae0*/  IMAD.MOV.U32 R118, RZ, RZ, R251 ;  /* 0x000000ffff767224 */ /* 0x000fe400078e00fb */
[----:B------:R1:W-:Y:S01]  /*caf0*/  MUFU.EX2 R200, R0 ;  /* 0x0000000000c87308 */ /* 0x0003e20000000800 */
[----:B------:R-:W-:Y:S02]  /*cb00*/  FFMA.FTZ R8, R41, c[0x0][0x2d0], -R75 ;  /* 0x0000b40029087a23 */ /* 0x000fe4000001084b */
[----:B---3--:R-:W-:Y:S02]  /*cb10*/  FMUL.FTZ R13, R2, R113 ;  /* 0x00000071020d7220 */ /* 0x008fe40000410000 */
[----:B----4-:R-:W-:Y:S02]  /*cb20*/  FFMA.FTZ R4, R24, c[0x0][0x2d0], -R97 ;  /* 0x0000b40018047a23 */ /* 0x010fe40000010861 */
[----:B------:R-:W-:Y:S02]  /*cb30*/  IMAD.MOV.U32 R113, RZ, RZ, R89 ;  /* 0x000000ffff717224 */ /* 0x000fe400078e0059 */
[----:B------:R-:W-:Y:S01]  /*cb40*/  FMUL.FTZ R45, R2, R145 ;  /* 0x00000091022d7220 */ /* 0x000fe20000410000 */
[----:B------:R2:W-:Y:S01]  /*cb50*/  MUFU.EX2 R87, R4 ;  /* 0x0000000400577308 */ /* 0x0005e20000000800 */
[----:B------:R-:W-:Y:S02]  /*cb60*/  FMUL.FTZ R50, R68, R150 ;  /* 0x0000009644327220 */ /* 0x000fe40000410000 */
[C---:B------:R-:W-:Y:S02]  /*cb70*/  FMUL.FTZ R9, R2.reuse, R109 ;  /* 0x0000006d02097220 */ /* 0x040fe40000410000 */
[C---:B------:R-:W-:Y:S02]  /*cb80*/  FMUL.FTZ R25, R2.reuse, R125 ;  /* 0x0000007d02197220 */ /* 0x040fe40000410000 */
[C---:B------:R-:W-:Y:S02]  /*cb90*/  FMUL.FTZ R28, R2.reuse, R128 ;  /* 0x00000080021c7220 */ /* 0x040fe40000410000 */
[----:B------:R-:W-:Y:S01]  /*cba0*/  FMUL.FTZ R29, R2, R129 ;  /* 0x00000081021d7220 */ /* 0x000fe20000410000 */
[----:B------:R3:W4:Y:S01]  /*cbb0*/  MUFU.EX2 R31, R8 ;  /* 0x00000008001f7308 */ /* 0x0007220000000800 */
[----:B------:R-:W-:Y:S02]  /*cbc0*/  FFMA.FTZ R24, R44, c[0x0][0x2d0], -R75 ;  /* 0x0000b4002c187a23 */ /* 0x000fe4000001084b */
[----:B------:R-:W-:Y:S02]  /*cbd0*/  FFMA.FTZ R44, R51, c[0x0][0x2d0], -R96 ;  /* 0x0000b400332c7a23 */ /* 0x000fe40000010860 */
[----:B-1----:R-:W-:Y:S02]  /*cbe0*/  FFMA.FTZ R0, R10, c[0x0][0x2d0], -R97 ;  /* 0x0000b4000a007a23 */ /* 0x002fe40000010861 */
[----:B------:R-:W-:Y:S02]  /*cbf0*/  FMUL.FTZ R51, R68, R151 ;  /* 0x0000009744337220 */ /* 0x000fe40000410000 */
[----:B------:R-:W-:Y:S01]  /*cc00*/  FMUL.FTZ R41, R2, R141 ;  /* 0x0000008d02297220 */ /* 0x000fe20000410000 */
[----:B------:R1:W5:Y:S01]  /*cc10*/  MUFU.EX2 R53, R0 ;  /* 0x0000000000357308 */ /* 0x0003620000000800 */
[----:B--2---:R-:W-:Y:S09]  /*cc20*/  FFMA.FTZ R4, R42, c[0x0][0x2d0], -R74 ;  /* 0x0000b4002a047a23 */ /* 0x004ff2000001084a */
[----:B------:R-:W2:Y:S01]  /*cc30*/  MUFU.EX2 R244, R4 ;  /* 0x0000000400f47308 */ /* 0x000ea20000000800 */
[----:B---3--:R-:W-:Y:S01]  /*cc40*/  FMUL.FTZ R8, R2, R108 ;  /* 0x0000006c02087220 */ /* 0x008fe20000410000 */
[----:B------:R-:W-:Y:S01]  /*cc50*/  MOV R108, R85 ;  /* 0x00000055006c7202 */ /* 0x000fe20000000f00 */
[----:B----4-:R-:W-:Y:S07]  /*cc60*/  IMAD.MOV.U32 R125, RZ, RZ, R31 ;  /* 0x000000ffff7d7224 */ /* 0x010fee00078e001f */
[----:B------:R3:W4:Y:S01]  /*cc70*/  MUFU.EX2 R30, R24 ;  /* 0x00000018001e7308 */ /* 0x0007220000000800 */
[----:B-1----:R-:W-:Y:S01]  /*cc80*/  FSEL R0, R3, RZ, P0 ;  /* 0x000000ff03007208 */ /* 0x002fe20000000000 */
[----:B-----5:R-:W-:Y:S01]  /*cc90*/  IMAD.MOV.U32 R106, RZ, RZ, R53 ;  /* 0x000000ffff6a7224 */ /* 0x020fe200078e0035 */
[C---:B------:R-:W-:Y:S02]  /*cca0*/  ISETP.GT.AND P0, PT, R225.reuse, UR4, PT ;  /* 0x00000004e1007c0c */ /* 0x040fe4000bf04270 */
[----:B------:R-:W-:Y:S01]  /*ccb0*/  IADD3 R225, R225, -0x1, RZ ;  /* 0xffffffffe1e17810 */ /* 0x000fe20007ffe0ff */
[----:B------:R-:W-:Y:S01]  /*ccc0*/  FADD.FTZ R0, -R0, R103 ;  /* 0x0000006700007221 */ /* 0x000fe20000010100 */
[----:B------:R-:W-:Y:S03]  /*ccd0*/  F2FP.BF16.PACK_AB R65, R106, R200 ;  /* 0x000000c86a41723e */ /* 0x000fe600000010ff */
[----:B------:R1:W-:Y:S01]  /*cce0*/  MUFU.EX2 R49, R44 ;  /* 0x0000002c00317308 */ /* 0x0003e20000000800 */
[----:B------:R-:W-:Y:S01]  /*ccf0*/  FMUL.FTZ R0, R0, c[0x0][0x2d0] ;  /* 0x0000b40000007a20 */ /* 0x000fe20000410000 */
[----:B--2---:R-:W-:Y:S01]  /*cd00*/  MOV R105, R244 ;  /* 0x000000f400697202 */ /* 0x004fe20000000f00 */
[----:B------:R-:W-:Y:S01]  /*cd10*/  FMUL.FTZ R4, R69, R104 ;  /* 0x0000006845047220 */ /* 0x000fe20000410000 */
[----:B------:R-:W-:Y:S02]  /*cd20*/  MOV R104, R54 ;  /* 0x0000003600687202 */ /* 0x000fe40000000f00 */
[----:B------:R-:W2:Y:S02]  /*cd30*/  LDSM.16.MT88.4 R52, [R210+0x100] ;  /* 0x00010000d234783b */ /* 0x000ea40000004200 */
[----:B------:R-:W-:Y:S02]  /*cd40*/  F2FP.BF16.PACK_AB R67, R87, R104 ;  /* 0x000000685743723e */ /* 0x000fe400000010ff */
[----:B------:R-:W5:Y:S01]  /*cd50*/  MUFU.EX2 R0, R0 ;  /* 0x0000000000007308 */ /* 0x000f620000000800 */
[-C--:B------:R-:W-:Y:S05]  /*cd60*/  HMMA.16816.F32.BF16 R4, R76, R20.reuse, R4 ;  /* 0x000000144c04723c */ /* 0x080fea0000041804 */
[C---:B---3--:R-:W-:Y:S02]  /*cd70*/  FMUL.FTZ R24, R2.reuse, R124 ;  /* 0x0000007c02187220 */ /* 0x048fe40000410000 */
[----:B----4-:R-:W-:Y:S02]  /*cd80*/  IMAD.MOV.U32 R129, RZ, RZ, R30 ;  /* 0x000000ffff817224 */ /* 0x010fe400078e001e */
[----:B------:R-:W-:Y:S03]  /*cd90*/  MUFU.EX2 R124, R32 ;  /* 0x00000020007c7308 */ /* 0x000fe60000000800 */
[----:B-1----:R-:W-:Y:S07]  /*cda0*/  FMUL.FTZ R44, R2, R144 ;  /* 0x00000090022c7220 */ /* 0x002fee0000410000 */
[----:B------:R-:W-:Y:S01]  /*cdb0*/  MUFU.EX2 R151, R58 ;  /* 0x0000003a00977308 */ /* 0x000fe20000000800 */
[C---:B-----5:R-:W-:Y:S02]  /*cdc0*/  FMUL.FTZ R11, R0.reuse, R111 ;  /* 0x0000006f000b7220 */ /* 0x060fe40000410000 */
[C---:B------:R-:W-:Y:S02]  /*cdd0*/  FMUL.FTZ R10, R0.reuse, R110 ;  /* 0x0000006e000a7220 */ /* 0x040fe40000410000 */
[----:B------:R-:W-:Y:S05]  /*cde0*/  IMAD.MOV.U32 R110, RZ, RZ, R86 ;  /* 0x000000ffff6e7224 */ /* 0x000fea00078e0056 */
[----:B------:R1:W-:Y:S01]  /*cdf0*/  MUFU.EX2 R111, R12 ;  /* 0x0000000c006f7308 */ /* 0x0003e20000000800 */
[C---:B------:R-:W-:Y:S01]  /*ce00*/  FMUL.FTZ R15, R0.reuse, R115 ;  /* 0x00000073000f7220 */ /* 0x040fe20000410000 */
[C---:B------:R-:W-:Y:S04]  /*ce10*/  HMMA.16816.F32.BF16 R8, R64.reuse, R20, R8 ;  /* 0x000000144008723c */ /* 0x040fe80000041808 */
[C---:B------:R-:W-:Y:S01]  /*ce20*/  FMUL.FTZ R14, R0.reuse, R114 ;  /* 0x00000072000e7220 */ /* 0x040fe20000410000 */
[----:B------:R-:W-:Y:S01]  /*ce30*/  MOV R114, R92 ;  /* 0x0000005c00727202 */ /* 0x000fe20000000f00 */
[C---:B------:R-:W-:Y:S01]  /*ce40*/  FMUL.FTZ R26, R0.reuse, R126 ;  /* 0x0000007e001a7220 */ /* 0x040fe20000410000 */
[----:B------:R-:W-:Y:S01]  /*ce50*/  MOV R126, R80 ;  /* 0x00000050007e7202 */ /* 0x000fe20000000f00 */
[----:B------:R-:W-:Y:S01]  /*ce60*/  FFMA.FTZ R20, R47, c[0x0][0x2d0], -R74 ;  /* 0x0000b4002f147a23 */ /* 0x000fe2000001084a */
[----:B------:R-:W3:Y:S03]  /*ce70*/  LDSM.16.MT88.4 R80, [R211+0x100] ;  /* 0x00010000d350783b */ /* 0x000ee60000004200 */
[----:B------:R4:W5:Y:S01]  /*ce80*/  MUFU.EX2 R59, R20 ;  /* 0x00000014003b7308 */ /* 0x0009620000000800 */
[C---:B------:R-:W-:Y:S02]  /*ce90*/  FMUL.FTZ R21, R69.reuse, R121 ;  /* 0x0000007945157220 */ /* 0x040fe40000410000 */
[C---:B------:R-:W-:Y:S02]  /*cea0*/  FMUL.FTZ R27, R0.reuse, R127 ;  /* 0x0000007f001b7220 */ /* 0x040fe40000410000 */
[C---:B------:R-:W-:Y:S02]  /*ceb0*/  FMUL.FTZ R31, R0.reuse, R131 ;  /* 0x00000083001f7220 */ /* 0x040fe40000410000 */
[----:B------:R-:W-:Y:S01]  /*cec0*/  FMUL.FTZ R30, R0, R130 ;  /* 0x00000082001e7220 */ /* 0x000fe20000410000 */
[----:B------:R-:W-:Y:S01]  /*ced0*/  MOV R130, R33 ;  /* 0x0000002100827202 */ /* 0x000fe20000000f00 */
[----:B-1----:R-:W-:Y:S01]  /*cee0*/  FMUL.FTZ R12, R2, R112 ;  /* 0x00000070020c7220 */ /* 0x002fe20000410000 */
[----:B------:R1:W-:Y:S01]  /*cef0*/  MUFU.EX2 R127, R40 ;  /* 0x00000028007f7308 */ /* 0x0003e20000000800 */
[C---:B------:R-:W-:Y:S01]  /*cf00*/  FMUL.FTZ R32, R69.reuse, R132 ;  /* 0x0000008445207220 */ /* 0x040fe20000410000 */
[----:B------:R-:W-:Y:S01]  /*cf10*/  MOV R112, R87 ;  /* 0x0000005700707202 */ /* 0x000fe20000000f00 */
[----:B------:R-:W-:Y:S02]  /*cf20*/  FMUL.FTZ R33, R69, R133 ;  /* 0x0000008545217220 */ /* 0x000fe40000410000 */
[----:B------:R-:W-:Y:S01]  /*cf30*/  LDSM.16.MT88.4 R132, [R212+0x2900] ;  /* 0x00290000d484783b */ /* 0x000fe20000004200 */
[-C--:B------:R-:W-:Y:S03]  /*cf40*/  HMMA.16816.F32.BF16 R12, R64, R22.reuse, R12 ;  /* 0x00000016400c723c */ /* 0x080fe6000004180c */
[----:B------:R-:W-:Y:S02]  /*cf50*/  IMAD.MOV.U32 R131, RZ, RZ, R84 ;  /* 0x000000ffff837224 */ /* 0x000fe400078e0054 */
[----:B------:R-:W-:Y:S02]  /*cf60*/  FFMA.FTZ R92, R95, c[0x0][0x2d0], -R75 ;  /* 0x0000b4005f5c7a23 */ /* 0x000fe4000001084b */
[----:B------:R-:W2:Y:S01]  /*cf70*/  LDSM.16.MT88.4 R84, [R209+0x900] ;  /* 0x00090000d154783b */ /* 0x000ea20000004200 */
[C---:B------:R-:W-:Y:S04]  /*cf80*/  HMMA.16816.F32.BF16 R16, R76.reuse, R22, R16 ;  /* 0x000000164c10723c */ /* 0x040fe80000041810 */
[C---:B----4-:R-:W-:Y:S02]  /*cf90*/  FMUL.FTZ R20, R69.reuse, R120 ;  /* 0x0000007845147220 */ /* 0x050fe40000410000 */
[----:B------:R-:W-:Y:S01]  /*cfa0*/  FMUL.FTZ R42, R0, R142 ;  /* 0x0000008e002a7220 */ /* 0x000fe20000410000 */
[----:B------:R4:W-:Y:S01]  /*cfb0*/  MUFU.EX2 R120, R62 ;  /* 0x0000003e00787308 */ /* 0x0009e20000000800 */
[C---:B------:R-:W-:Y:S01]  /*cfc0*/  FMUL.FTZ R22, R68.reuse, R122 ;  /* 0x0000007a44167220 */ /* 0x040fe20000410000 */
[----:B------:R-:W-:Y:S03]  /*cfd0*/  MOV R122, R60 ;  /* 0x0000003c007a7202 */ /* 0x000fe60000000f00 */
[----:B------:R-:W-:Y:S02]  /*cfe0*/  FMUL.FTZ R23, R68, R123 ;  /* 0x0000007b44177220 */ /* 0x000fe40000410000 */
[----:B-----5:R-:W-:Y:S02]  /*cff0*/  IMAD.MOV.U32 R150, RZ, RZ, R59 ;  /* 0x000000ffff967224 */ /* 0x020fe400078e003b */
[C---:B------:R-:W-:Y:S02]  /*d000*/  FMUL.FTZ R60, R2.reuse, R160 ;  /* 0x000000a0023c7220 */ /* 0x040fe40000410000 */
[----:B------:R-:W5:Y:S01]  /*d010*/  LDL.LU R160, [R1+0x10] ;  /* 0x0000100001a07983 */ /* 0x000f620000300800 */
[-C--:B------:R-:W-:Y:S03]  /*d020*/  HMMA.16816.F32.BF16 R20, R76, R36.reuse, R20 ;  /* 0x000000244c14723c */ /* 0x080fe60000041814 */
[----:B------:R-:W-:Y:S02]  /*d030*/  IMAD.MOV.U32 R115, RZ, RZ, R93 ;  /* 0x000000ffff737224 */ /* 0x000fe400078e005d */
[----:B-1----:R-:W-:Y:S02]  /*d040*/  FMUL.FTZ R40, R2, R140 ;  /* 0x0000008c02287220 */ /* 0x002fe40000410000 */
[----:B------:R-:W-:Y:S01]  /*d050*/  FMUL.FTZ R59, R0, R159 ;  /* 0x0000009f003b7220 */ /* 0x000fe20000410000 */
[C---:B------:R-:W-:Y:S04]  /*d060*/  HMMA.16816.F32.BF16 R24, R64.reuse, R36, R24 ;  /* 0x000000244018723c */ /* 0x040fe80000041818 */
[----:B------:R-:W-:Y:S02]  /*d070*/  IMAD.MOV.U32 R121, RZ, RZ, R61 ;  /* 0x000000ffff797224 */ /* 0x000fe400078e003d */
[----:B------:R-:W-:Y:S02]  /*d080*/  FMUL.FTZ R61, R2, R161 ;  /* 0x000000a1023d7220 */ /* 0x000fe40000410000 */
[-C--:B------:R-:W-:Y:S04]  /*d090*/  HMMA.16816.F32.BF16 R28, R64, R38.reuse, R28 ;  /* 0x00000026401c723c */ /* 0x080fe8000004181c */
[----:B------:R-:W-:Y:S02]  /*d0a0*/  FFMA.FTZ R36, R48, c[0x0][0x2d0], -R96 ;  /* 0x0000b40030247a23 */ /* 0x000fe40000010860 */
[----:B------:R-:W-:Y:S02]  /*d0b0*/  IMAD.MOV.U32 R161, RZ, RZ, R116 ;  /* 0x000000ffffa17224 */ /* 0x000fe400078e0074 */
[C---:B------:R-:W-:Y:S01]  /*d0c0*/  HMMA.16816.F32.BF16 R32, R76.reuse, R38, R32 ;  /* 0x000000264c20723c */ /* 0x040fe20000041820 */
[----:B------:R1:W-:Y:S03]  /*d0d0*/  MUFU.EX2 R128, R36 ;  /* 0x0000002400807308 */ /* 0x0003e60000000800 */
[----:B------:R-:W-:Y:S02]  /*d0e0*/  FMUL.FTZ R37, R69, R137 ;  /* 0x0000008945257220 */ /* 0x000fe40000410000 */
[----:B------:R-:W-:Y:S02]  /*d0f0*/  FMUL.FTZ R43, R0, R143 ;  /* 0x0000008f002b7220 */ /* 0x000fe40000410000 */
[C---:B------:R-:W-:Y:S03]  /*d100*/  FMUL.FTZ R38, R68.reuse, R138 ;  /* 0x0000008a44267220 */ /* 0x040fe60000410000 */
[----:B------:R-:W-:Y:S01]  /*d110*/  MUFU.EX2 R138, R92 ;  /* 0x0000005c008a7308 */ /* 0x000fe20000000800 */
[----:B------:R-:W-:Y:S02]  /*d120*/  FMUL.FTZ R39, R68, R139 ;  /* 0x0000008b44277220 */ /* 0x000fe40000410000 */
[--C-:B------:R-:W-:Y:S02]  /*d130*/  FFMA.FTZ R48, R57, c[0x0][0x2d0], -R74.reuse ;  /* 0x0000b40039307a23 */ /* 0x100fe4000001084a */
[C---:B------:R-:W-:Y:S02]  /*d140*/  FMUL.FTZ R46, R0.reuse, R146 ;  /* 0x00000092002e7220 */ /* 0x040fe40000410000 */
[----:B------:R-:W-:Y:S02]  /*d150*/  FMUL.FTZ R47, R0, R147 ;  /* 0x00000093002f7220 */ /* 0x000fe40000410000 */
[----:B------:R-:W-:Y:S01]  /*d160*/  FMUL.FTZ R57, R2, R157 ;  /* 0x0000009d02397220 */ /* 0x000fe20000410000 */
[----:B------:R3:W-:Y:S01]  /*d170*/  MUFU.EX2 R123, R48 ;  /* 0x00000030007b7308 */ /* 0x0007e20000000800 */
[C---:B------:R-:W-:Y:S02]  /*d180*/  FMUL.FTZ R58, R0.reuse, R158 ;  /* 0x0000009e003a7220 */ /* 0x040fe40000410000 */
[----:B----4-:R-:W-:Y:S02]  /*d190*/  FMUL.FTZ R62, R0, R162 ;  /* 0x000000a2003e7220 */ /* 0x010fe40000410000 */
[C---:B-1----:R-:W-:Y:S07]  /*d1a0*/  FMUL.FTZ R36, R69.reuse, R136 ;  /* 0x0000008845247220 */ /* 0x042fee0000410000 */
[-C--:B--2---:R-:W-:Y:S08]  /*d1b0*/  HMMA.16816.F32.BF16 R36, R76, R52.reuse, R36 ;  /* 0x000000344c24723c */ /* 0x084ff00000041824 */
[C---:B------:R-:W-:Y:S04]  /*d1c0*/  HMMA.16816.F32.BF16 R40, R64.reuse, R52, R40 ;  /* 0x000000344028723c */ /* 0x040fe80000041828 */
[C---:B---3--:R-:W-:Y:S02]  /*d1d0*/  FMUL.FTZ R48, R69.reuse, R148 ;  /* 0x0000009445307220 */ /* 0x048fe40000410000 */
[----:B------:R-:W-:Y:S02]  /*d1e0*/  IMAD.MOV.U32 R148, RZ, RZ, R49 ;  /* 0x000000ffff947224 */ /* 0x000fe400078e0031 */
[-C--:B------:R-:W-:Y:S04]  /*d1f0*/  HMMA.16816.F32.BF16 R44, R64, R54.reuse, R44 ;  /* 0x00000036402c723c */ /* 0x080fe8000004182c */
[--C-:B------:R-:W-:Y:S02]  /*d200*/  FFMA.FTZ R52, R56, c[0x0][0x2d0], -R97.reuse ;  /* 0x0000b40038347a23 */ /* 0x100fe40000010861 */
[C---:B------:R-:W-:Y:S01]  /*d210*/  FMUL.FTZ R49, R69.reuse, R149 ;  /* 0x0000009545317220 */ /* 0x040fe20000410000 */
[----:B------:R-:W-:Y:S01]  /*d220*/  MOV R149, R63 ;  /* 0x0000003f00957202 */ /* 0x000fe20000000f00 */
[----:B------:R1:W2:Y:S01]  /*d230*/  MUFU.EX2 R103, R52 ;  /* 0x0000003400677308 */ /* 0x0002a20000000800 */
[C---:B------:R-:W-:Y:S03]  /*d240*/  FMUL.FTZ R53, R69.reuse, R153 ;  /* 0x0000009945357220 */ /* 0x040fe60000410000 */
[----:B------:R-:W-:Y:S01]  /*d250*/  FMUL.FTZ R56, R2, R156 ;  /* 0x0000009c02387220 */ /* 0x000fe20000410000 */
[C---:B------:R-:W-:Y:S04]  /*d260*/  HMMA.16816.F32.BF16 R48, R76.reuse, R54, R48 ;  /* 0x000000364c30723c */ /* 0x040fe80000041830 */
[----:B------:R-:W-:Y:S03]  /*d270*/  FMUL.FTZ R63, R0, R163 ;  /* 0x000000a3003f7220 */ /* 0x000fe60000410000 */
[C---:B------:R-:W-:Y:S02]  /*d280*/  FMUL.FTZ R54, R68.reuse, R154 ;  /* 0x0000009a44367220 */ /* 0x040fe40000410000 */
[----:B------:R-:W-:Y:S03]  /*d290*/  FMUL.FTZ R55, R68, R155 ;  /* 0x0000009b44377220 */ /* 0x000fe60000410000 */
[----:B-1----:R-:W-:Y:S07]  /*d2a0*/  FMUL.FTZ R52, R69, R152 ;  /* 0x0000009845347220 */ /* 0x002fee0000410000 */
[-C--:B------:R-:W-:Y:S08]  /*d2b0*/  HMMA.16816.F32.BF16 R52, R76, R80.reuse, R52 ;  /* 0x000000504c34723c */ /* 0x080ff00000041834 */
[C---:B------:R-:W-:Y:S07]  /*d2c0*/  HMMA.16816.F32.BF16 R56, R64.reuse, R80, R56 ;  /* 0x000000504038723c */ /* 0x040fee0000041838 */
[----:B------:R-:W-:Y:S01]  /*d2d0*/  FFMA.FTZ R80, R88, c[0x0][0x2d0], -R97 ;  /* 0x0000b40058507a23 */ /* 0x000fe20000010861 */
[-C--:B------:R-:W-:Y:S03]  /*d2e0*/  HMMA.16816.F32.BF16 R60, R64, R82.reuse, R60 ;  /* 0x00000052403c723c */ /* 0x080fe6000004183c */
[----:B------:R1:W3:Y:S01]  /*d2f0*/  MUFU.EX2 R109, R80 ;  /* 0x00000050006d7308 */ /* 0x0002e20000000800 */
[----:B--2---:R-:W-:Y:S03]  /*d300*/  F2FP.BF16.PACK_AB R81, R151, R103 ;  /* 0x000000679751723e */ /* 0x004fe600000010ff */
[C---:B------:R-:W-:Y:S02]  /*d310*/  FMUL.FTZ R64, R69.reuse, R164 ;  /* 0x000000a445407220 */ /* 0x040fe40000410000 */
[----:B------:R-:W-:Y:S03]  /*d320*/  FMUL.FTZ R65, R69, R165 ;  /* 0x000000a545417220 */ /* 0x000fe60000410000 */
[C---:B------:R-:W-:Y:S02]  /*d330*/  FMUL.FTZ R66, R68.reuse, R166 ;  /* 0x000000a644427220 */ /* 0x040fe40000410000 */
[----:B------:R-:W-:Y:S07]  /*d340*/  FMUL.FTZ R67, R68, R167 ;  /* 0x000000a744437220 */ /* 0x000fee0000410000 */
[----:B------:R-:W-:Y:S04]  /*d350*/  HMMA.16816.F32.BF16 R64, R76, R82, R64 ;  /* 0x000000524c40723c */ /* 0x000fe80000041840 */
[--C-:B-1----:R-:W-:Y:S03]  /*d360*/  FFMA.FTZ R80, R90, c[0x0][0x2d0], -R74.reuse ;  /* 0x0000b4005a507a23 */ /* 0x102fe6000001084a */
[----:B------:R-:W-:Y:S01]  /*d370*/  F2FP.BF16.PACK_AB R78, R150, R130 ;  /* 0x00000082964e723e */ /* 0x000fe200000010ff */
[----:B------:R-:W1:Y:S01]  /*d380*/  LDSM.16.MT88.4 R88, [R212+0x900] ;  /* 0x00090000d458783b */ /* 0x000e620000004200 */
[----:B------:R-:W-:Y:S01]  /*d390*/  F2FP.BF16.PACK_AB R79, R149, R129 ;  /* 0x00000081954f723e */ /* 0x000fe200000010ff */
[----:B------:R2:W-:Y:S02]  /*d3a0*/  MUFU.EX2 R251, R80 ;  /* 0x0000005000fb7308 */ /* 0x0005e40000000800 */
[----:B------:R-:W-:Y:S02]  /*d3b0*/  F2FP.BF16.PACK_AB R76, R105, R126 ;  /* 0x0000007e694c723e */ /* 0x000fe400000010ff */
[----:B------:R-:W-:Y:S02]  /*d3c0*/  F2FP.BF16.PACK_AB R77, R111, R125 ;  /* 0x0000007d6f4d723e */ /* 0x000fe400000010ff */
[----:B------:R-:W-:Y:S02]  /*d3d0*/  F2FP.BF16.PACK_AB R82, R148, R127 ;  /* 0x0000007f9452723e */ /* 0x000fe400000010ff */
[----:B---3--:R-:W-:Y:S03]  /*d3e0*/  F2FP.BF16.PACK_AB R83, R109, R120 ;  /* 0x000000786d53723e */ /* 0x008fe600000010ff */
[-C--:B------:R-:W-:Y:S03]  /*d3f0*/  HMMA.16816.F32.BF16 R4, R76, R84.reuse, R4 ;  /* 0x000000544c04723c */ /* 0x080fe60000041804 */
[--C-:B--2---:R-:W-:Y:S02]  /*d400*/  FFMA.FTZ R80, R94, c[0x0][0x2d0], -R75.reuse ;  /* 0x0000b4005e507a23 */ /* 0x104fe4000001084b */
[----:B------:R-:W2:Y:S02]  /*d410*/  LDSM.16.MT88.4 R92, [R210+0x900] ;  /* 0x00090000d25c783b */ /* 0x000ea40000004200 */
[----:B------:R3:W-:Y:S02]  /*d420*/  MUFU.EX2 R139, R80 ;  /* 0x00000050008b7308 */ /* 0x0007e40000000800 */
[----:B---3--:R-:W-:Y:S07]  /*d430*/  F2FP.BF16.PACK_AB R80, R128, R124 ;  /* 0x0000007c8050723e */ /* 0x008fee00000010ff */
[C---:B------:R-:W-:Y:S07]  /*d440*/  HMMA.16816.F32.BF16 R8, R80.reuse, R84, R8 ;  /* 0x000000545008723c */ /* 0x040fee0000041808 */
[--C-:B------:R-:W-:Y:S01]  /*d450*/  FFMA.FTZ R84, R176, c[0x0][0x2d0], -R74.reuse ;  /* 0x0000b400b0547a23 */ /* 0x100fe2000001084a */
[-C--:B------:R-:W-:Y:S03]  /*d460*/  HMMA.16816.F32.BF16 R12, R80, R86.reuse, R12 ;  /* 0x00000056500c723c */ /* 0x080fe6000004180c */
[----:B------:R3:W-:Y:S05]  /*d470*/  MUFU.EX2 R249, R84 ;  /* 0x0000005400f97308 */ /* 0x0007ea0000000800 */
[C---:B------:R-:W-:Y:S08]  /*d480*/  HMMA.16816.F32.BF16 R16, R76.reuse, R86, R16 ;  /* 0x000000564c10723c */ /* 0x040ff00000041810 */
[-C--:B-1----:R-:W-:Y:S08]  /*d490*/  HMMA.16816.F32.BF16 R20, R76, R88.reuse, R20 ;  /* 0x000000584c14723c */ /* 0x082ff00000041814 */
[C---:B------:R-:W-:Y:S04]  /*d4a0*/  HMMA.16816.F32.BF16 R24, R80.reuse, R88, R24 ;  /* 0x000000585018723c */ /* 0x040fe80000041818 */
[----:B---3--:R-:W-:Y:S03]  /*d4b0*/  FFMA.FTZ R84, R177, c[0x0][0x2d0], -R74 ;  /* 0x0000b400b1547a23 */ /* 0x008fe6000001084a */
[--C-:B------:R-:W-:Y:S01]  /*d4c0*/  FFMA.FTZ R88, R171, c[0x0][0x2d0], -R96.reuse ;  /* 0x0000b400ab587a23 */ /* 0x100fe20000010860 */
[-C--:B------:R-:W-:Y:S01]  /*d4d0*/  HMMA.16816.F32.BF16 R28, R80, R90.reuse, R28 ;  /* 0x0000005a501c723c */ /* 0x080fe2000004181c */
[----:B------:R1:W-:Y:S07]  /*d4e0*/  MUFU.EX2 R246, R84 ;  /* 0x0000005400f67308 */ /* 0x0003ee0000000800 */
[C---:B------:R-:W-:Y:S03]  /*d4f0*/  HMMA.16816.F32.BF16 R32, R76.reuse, R90, R32 ;  /* 0x0000005a4c20723c */ /* 0x040fe60000041820 */
[----:B------:R3:W-:Y:S05]  /*d500*/  MUFU.EX2 R136, R88 ;  /* 0x0000005800887308 */ /* 0x0007ea0000000800 */
[-C--:B--2---:R-:W-:Y:S08]  /*d510*/  HMMA.16816.F32.BF16 R36, R76, R92.reuse, R36 ;  /* 0x0000005c4c24723c */ /* 0x084ff00000041824 */
[C---:B------:R-:W-:Y:S04]  /*d520*/  HMMA.16816.F32.BF16 R40, R80.reuse, R92, R40 ;  /* 0x0000005c5028723c */ /* 0x040fe80000041828 */
[----:B-1----:R-:W-:Y:S03]  /*d530*/  FFMA.FTZ R84, R173, c[0x0][0x2d0], -R75 ;  /* 0x0000b400ad547a23 */ /* 0x002fe6000001084b */
[----:B------:R-:W-:Y:S01]  /*d540*/  FFMA.FTZ R92, R168, c[0x0][0x2d0], -R97 ;  /* 0x0000b400a85c7a23 */ /* 0x000fe20000010861 */
[----:B------:R1:W-:Y:S01]  /*d550*/  MUFU.EX2 R245, R84 ;  /* 0x0000005400f57308 */ /* 0x0003e20000000800 */
[-C--:B------:R-:W-:Y:S03]  /*d560*/  HMMA.16816.F32.BF16 R44, R80, R94.reuse, R44 ;  /* 0x0000005e502c723c */ /* 0x080fe6000004182c */
[--C-:B---3--:R-:W-:Y:S05]  /*d570*/  FFMA.FTZ R88, R172, c[0x0][0x2d0], -R96.reuse ;  /* 0x0000b400ac587a23 */ /* 0x108fea0000010860 */
[C---:B------:R-:W-:Y:S01]  /*d580*/  HMMA.16816.F32.BF16 R48, R76.reuse, R94, R48 ;  /* 0x0000005e4c30723c */ /* 0x040fe20000041830 */
[----:B------:R2:W-:Y:S03]  /*d590*/  MUFU.EX2 R142, R88 ;  /* 0x00000058008e7308 */ /* 0x0005e60000000800 */
[----:B-----5:R-:W-:Y:S07]  /*d5a0*/  FFMA.FTZ R69, R69, R160, R161 ;  /* 0x000000a045457223 */ /* 0x020fee00000100a1 */
[----:B------:R3:W-:Y:S01]  /*d5b0*/  MUFU.EX2 R235, R92 ;  /* 0x0000005c00eb7308 */ /* 0x0007e20000000800 */
[----:B-1----:R-:W-:Y:S09]  /*d5c0*/  FFMA.FTZ R84, R175, c[0x0][0x2d0], -R75 ;  /* 0x0000b400af547a23 */ /* 0x002ff2000001084b */
[----:B------:R1:W-:Y:S01]  /*d5d0*/  MUFU.EX2 R143, R84 ;  /* 0x00000054008f7308 */ /* 0x0003e20000000800 */
[--C-:B--2---:R-:W-:Y:S09]  /*d5e0*/  FFMA.FTZ R88, R174, c[0x0][0x2d0], -R96.reuse ;  /* 0x0000b400ae587a23 */ /* 0x104ff20000010860 */
[----:B------:R2:W4:Y:S01]  /*d5f0*/  MUFU.EX2 R141, R88 ;  /* 0x00000058008d7308 */ /* 0x0005220000000800 */
[----:B---3--:R-:W-:Y:S09]  /*d600*/  FFMA.FTZ R92, R169, c[0x0][0x2d0], -R97 ;  /* 0x0000b400a95c7a23 */ /* 0x008ff20000010861 */
[----:B------:R3:W-:Y:S01]  /*d610*/  MUFU.EX2 R234, R92 ;  /* 0x0000005c00ea7308 */ /* 0x0007e20000000800 */
[----:B-1----:R-:W-:Y:S09]  /*d620*/  FFMA.FTZ R84, R99, c[0x0][0x2d0], -R96 ;  /* 0x0000b40063547a23 */ /* 0x002ff20000010860 */
[----:B------:R1:W-:Y:S01]  /*d630*/  MUFU.EX2 R137, R84 ;  /* 0x0000005400897308 */ /* 0x0003e20000000800 */
[--C-:B--2---:R-:W-:Y:S09]  /*d640*/  FFMA.FTZ R88, R182, c[0x0][0x2d0], -R74.reuse ;  /* 0x0000b400b6587a23 */ /* 0x104ff2000001084a */
[----:B------:R2:W-:Y:S01]  /*d650*/  MUFU.EX2 R244, R88 ;  /* 0x0000005800f47308 */ /* 0x0005e20000000800 */
[----:B---3--:R-:W-:Y:S09]  /*d660*/  FFMA.FTZ R92, R185, c[0x0][0x2d0], -R75 ;  /* 0x0000b400b95c7a23 */ /* 0x008ff2000001084b */
[----:B------:R3:W-:Y:S01]  /*d670*/  MUFU.EX2 R145, R92 ;  /* 0x0000005c00917308 */ /* 0x0007e20000000800 */
[----:B-1----:R-:W1:Y:S01]  /*d680*/  LDSM.16.MT88.4 R84, [R211+0x900] ;  /* 0x00090000d354783b */ /* 0x002e620000004200 */
[--C-:B--2---:R-:W-:Y:S08]  /*d690*/  FFMA.FTZ R88, R98, c[0x0][0x2d0], -R97.reuse ;  /* 0x0000b40062587a23 */ /* 0x104ff00000010861 */
[----:B------:R2:W5:Y:S01]  /*d6a0*/  MUFU.EX2 R140, R88 ;  /* 0x00000058008c7308 */ /* 0x0005620000000800 */
[----:B---3--:R-:W-:Y:S08]  /*d6b0*/  LDSM.16.MT88.4 R92, [R210+0x1100] ;  /* 0x00110000d25c783b */ /* 0x008ff00000004200 */
[----:B--2---:R-:W2:Y:S01]  /*d6c0*/  LDSM.16.MT88.4 R88, [R209+0x1100] ;  /* 0x00110000d158783b */ /* 0x004ea20000004200 */
[-C--:B-1----:R-:W-:Y:S08]  /*d6d0*/  HMMA.16816.F32.BF16 R52, R76, R84.reuse, R52 ;  /* 0x000000544c34723c */ /* 0x082ff00000041834 */
[C---:B------:R-:W-:Y:S07]  /*d6e0*/  HMMA.16816.F32.BF16 R56, R80.reuse, R84, R56 ;  /* 0x000000545038723c */ /* 0x040fee0000041838 */
[----:B------:R-:W-:Y:S01]  /*d6f0*/  FFMA.FTZ R84, R170, c[0x0][0x2d0], -R97 ;  /* 0x0000b400aa547a23 */ /* 0x000fe20000010861 */
[-C--:B------:R-:W-:Y:S03]  /*d700*/  HMMA.16816.F32.BF16 R60, R80, R86.reuse, R60 ;  /* 0x00000056503c723c */ /* 0x080fe6000004183c */
[----:B------:R1:W3:Y:S04]  /*d710*/  MUFU.EX2 R232, R84 ;  /* 0x0000005400e87308 */ /* 0x0002e80000000800 */
[--C-:B------:R-:W-:Y:S01]  /*d720*/  FFMA.FTZ R80, R187, c[0x0][0x2d0], -R74.reuse ;  /* 0x0000b400bb507a23 */ /* 0x100fe2000001084a */
[----:B------:R-:W-:Y:S04]  /*d730*/  HMMA.16816.F32.BF16 R64, R76, R86, R64 ;  /* 0x000000564c40723c */ /* 0x000fe80000041840 */
[----:B----4-:R-:W-:Y:S01]  /*d740*/  F2FP.BF16.PACK_AB R82, R141, R142 ;  /* 0x0000008e8d52723e */ /* 0x010fe200000010ff */
[----:B------:R4:W-:Y:S01]  /*d750*/  MUFU.EX2 R147, R80 ;  /* 0x0000005000937308 */ /* 0x0009e20000000800 */
[----:B-----5:R-:W-:Y:S02]  /*d760*/  F2FP.BF16.PACK_AB R81, R235, R140 ;  /* 0x0000008ceb51723e */ /* 0x020fe400000010ff */
[----:B------:R-:W-:Y:S04]  /*d770*/  F2FP.BF16.PACK_AB R76, R251, R123 ;  /* 0x0000007bfb4c723e */ /* 0x000fe800000010ff */
[----:B------:R-:W-:Y:S02]  /*d780*/  F2FP.BF16.PACK_AB R77, R138, R139 ;  /* 0x0000008b8a4d723e */ /* 0x000fe400000010ff */
[----:B------:R-:W-:Y:S02]  /*d790*/  F2FP.BF16.PACK_AB R78, R246, R249 ;  /* 0x000000f9f64e723e */ /* 0x000fe400000010ff */
[----:B------:R-:W-:Y:S01]  /*d7a0*/  F2FP.BF16.PACK_AB R79, R143, R245 ;  /* 0x000000f58f4f723e */ /* 0x000fe200000010ff */
[----:B-1----:R-:W1:Y:S01]  /*d7b0*/  LDSM.16.MT88.4 R84, [R212+0x1100] ;  /* 0x00110000d454783b */ /* 0x002e620000004200 */
[----:B---3--:R-:W-:Y:S05]  /*d7c0*/  F2FP.BF16.PACK_AB R83, R232, R234 ;  /* 0x000000eae853723e */ /* 0x008fea00000010ff */
[-C--:B--2---:R-:W-:Y:S03]  /*d7d0*/  HMMA.16816.F32.BF16 R4, R76, R88.reuse, R4 ;  /* 0x000000584c04723c */ /* 0x084fe60000041804 */
[--C-:B----4-:R-:W-:Y:S04]  /*d7e0*/  FFMA.FTZ R80, R183, c[0x0][0x2d0], -R75.reuse ;  /* 0x0000b400b7507a23 */ /* 0x110fe8000001084b */
[----:B------:R2:W-:Y:S02]  /*d7f0*/  MUFU.EX2 R146, R80 ;  /* 0x0000005000927308 */ /* 0x0005e40000000800 */
[----:B--2---:R-:W-:Y:S07]  /*d800*/  F2FP.BF16.PACK_AB R80, R136, R137 ;  /* 0x000000898850723e */ /* 0x004fee00000010ff */
[C---:B------:R-:W-:Y:S07]  /*d810*/  HMMA.16816.F32.BF16 R8, R80.reuse, R88, R8 ;  /* 0x000000585008723c */ /* 0x040fee0000041808 */
[--C-:B------:R-:W-:Y:S01]  /*d820*/  FFMA.FTZ R88, R195, c[0x0][0x2d0], -R74.reuse ;  /* 0x0000b400c3587a23 */ /* 0x100fe2000001084a */
[-C--:B------:R-:W-:Y:S03]  /*d830*/  HMMA.16816.F32.BF16 R12, R80, R90.reuse, R12 ;  /* 0x0000005a500c723c */ /* 0x080fe6000004180c */
[----:B------:R2:W-:Y:S05]  /*d840*/  MUFU.EX2 R231, R88 ;  /* 0x0000005800e77308 */ /* 0x0005ea0000000800 */
[C---:B------:R-:W-:Y:S08]  /*d850*/  HMMA.16816.F32.BF16 R16, R76.reuse, R90, R16 ;  /* 0x0000005a4c10723c */ /* 0x040ff00000041810 */
[-C--:B-1----:R-:W-:Y:S08]  /*d860*/  HMMA.16816.F32.BF16 R20, R76, R84.reuse, R20 ;  /* 0x000000544c14723c */ /* 0x082ff00000041814 */
[C---:B------:R-:W-:Y:S04]  /*d870*/  HMMA.16816.F32.BF16 R24, R80.reuse, R84, R24 ;  /* 0x000000545018723c */ /* 0x040fe80000041818 */
[----:B--2---:R-:W-:Y:S01]  /*d880*/  FFMA.FTZ R88, R198, c[0x0][0x2d0], -R74 ;  /* 0x0000b400c6587a23 */ /* 0x004fe2000001084a */
[----:B------:R-:W-:Y:S02]  /*d890*/  MOV R198, R109 ;  /* 0x0000006d00c67202 */ /* 0x000fe40000000f00 */
[--C-:B------:R-:W-:Y:S01]  /*d8a0*/  FFMA.FTZ R84, R184, c[0x0][0x2d0], -R96.reuse ;  /* 0x0000b400b8547a23 */ /* 0x100fe20000010860 */
[-C--:B------:R-:W-:Y:S01]  /*d8b0*/  HMMA.16816.F32.BF16 R28, R80, R86.reuse, R28 ;  /* 0x00000056501c723c */ /* 0x080fe2000004181c */
[----:B------:R1:W-:Y:S07]  /*d8c0*/  MUFU.EX2 R195, R88 ;  /* 0x0000005800c37308 */ /* 0x0003ee0000000800 */
[C---:B------:R-:W-:Y:S03]  /*d8d0*/  HMMA.16816.F32.BF16 R32, R76.reuse, R86, R32 ;  /* 0x000000564c20723c */ /* 0x040fe60000041820 */
[----:B------:R2:W-:Y:S05]  /*d8e0*/  MUFU.EX2 R144, R84 ;  /* 0x0000005400907308 */ /* 0x0005ea0000000800 */
[-C--:B------:R-:W-:Y:S08]  /*d8f0*/  HMMA.16816.F32.BF16 R36, R76, R92.reuse, R36 ;  /* 0x0000005c4c24723c */ /* 0x080ff00000041824 */
[C---:B------:R-:W-:Y:S04]  /*d900*/  HMMA.16816.F32.BF16 R40, R80.reuse, R92, R40 ;  /* 0x0000005c5028723c */ /* 0x040fe80000041828 */
[----:B-1----:R-:W-:Y:S03]  /*d910*/  FFMA.FTZ R88, R191, c[0x0][0x2d0], -R75 ;  /* 0x0000b400bf587a23 */ /* 0x002fe6000001084b */
[----:B------:R-:W-:Y:S01]  /*d920*/  FFMA.FTZ R92, R180, c[0x0][0x2d0], -R97 ;  /* 0x0000b400b45c7a23 */ /* 0x000fe20000010861 */
[-C--:B------:R-:W-:Y:S01]  /*d930*/  HMMA.16816.F32.BF16 R44, R80, R94.reuse, R44 ;  /* 0x0000005e502c723c */ /* 0x080fe2000004182c */
[----:B------:R1:W-:Y:S03]  /*d940*/  MUFU.EX2 R191, R88 ;  /* 0x0000005800bf7308 */ /* 0x0003e60000000800 */
[--C-:B--2---:R-:W-:Y:S04]  /*d950*/  FFMA.FTZ R84, R188, c[0x0][0x2d0], -R96.reuse ;  /* 0x0000b400bc547a23 */ /* 0x104fe80000010860 */
[C---:B------:R-:W-:Y:S03]  /*d960*/  HMMA.16816.F32.BF16 R48, R76.reuse, R94, R48 ;  /* 0x0000005e4c30723c */ /* 0x040fe60000041830 */
[----:B------:R2:W-:Y:S10]  /*d970*/  MUFU.EX2 R187, R84 ;  /* 0x0000005400bb7308 */ /* 0x0005f40000000800 */
[----:B------:R3:W-:Y:S01]  /*d980*/  MUFU.EX2 R155, R92 ;  /* 0x0000005c009b7308 */ /* 0x0007e20000000800 */
[----:B-1----:R-:W-:Y:S09]  /*d990*/  FFMA.FTZ R88, R193, c[0x0][0x2d0], -R75 ;  /* 0x0000b400c1587a23 */ /* 0x002ff2000001084b */
[----:B------:R1:W-:Y:S01]  /*d9a0*/  MUFU.EX2 R193, R88 ;  /* 0x0000005800c17308 */ /* 0x0003e20000000800 */
[--C-:B--2---:R-:W-:Y:S02]  /*d9b0*/  FFMA.FTZ R84, R189, c[0x0][0x2d0], -R96.reuse ;  /* 0x0000b400bd547a23 */ /* 0x104fe40000010860 */
[----:B------:R-:W-:Y:S01]  /*d9c0*/  IMAD.MOV.U32 R189, RZ, RZ, R123 ;  /* 0x000000ffffbd7224 */ /* 0x000fe200078e007b */
[----:B------:R-:W-:Y:S06]  /*d9d0*/  MOV R123, R118 ;  /* 0x00000076007b7202 */ /* 0x000fec0000000f00 */
[----:B------:R2:W-:Y:S01]  /*d9e0*/  MUFU.EX2 R184, R84 ;  /* 0x0000005400b87308 */ /* 0x0005e20000000800 */
[----:B---3--:R-:W-:Y:S09]  /*d9f0*/  FFMA.FTZ R92, R179, c[0x0][0x2d0], -R97 ;  /* 0x0000b400b35c7a23 */ /* 0x008ff20000010861 */
[----:B------:R3:W-:Y:S01]  /*da00*/  MUFU.EX2 R154, R92 ;  /* 0x0000005c009a7308 */ /* 0x0007e20000000800 */
[----:B-1----:R-:W1:Y:S01]  /*da10*/  LDSM.16.MT88.4 R88, [R211+0x1100] ;  /* 0x00110000d358783b */ /* 0x002e620000004200 */
[----:B--2---:R-:W-:Y:S01]  /*da20*/  FFMA.FTZ R84, R190, c[0x0][0x2d0], -R96 ;  /* 0x0000b400be547a23 */ /* 0x004fe20000010860 */
[----:B------:R-:W-:Y:S06]  /*da30*/  MOV R190, R127 ;  /* 0x0000007f00be7202 */ /* 0x000fec0000000f00 */
[----:B------:R-:W2:Y:S01]  /*da40*/  LDL.LU R127, [R1+0x14] ;  /* 0x00001400017f7983 */ /* 0x000ea20000300800 */
[----:B------:R4:W5:Y:S01]  /*da50*/  MUFU.EX2 R185, R84 ;  /* 0x0000005400b97308 */ /* 0x0009620000000800 */
[----:B---3--:R-:W-:Y:S01]  /*da60*/  FFMA.FTZ R92, R205, c[0x0][0x2d0], -R75 ;  /* 0x0000b400cd5c7a23 */ /* 0x008fe2000001084b */
[----:B------:R-:W-:Y:S01]  /*da70*/  MOV R205, R190 ;  /* 0x000000be00cd7202 */ /* 0x000fe20000000f00 */
[----:B------:R-:W-:Y:S07]  /*da80*/  IMAD.MOV.U32 R190, RZ, RZ, R151 ;  /* 0x000000ffffbe7224 */ /* 0x000fee00078e0097 */
[----:B------:R3:W-:Y:S01]  /*da90*/  MUFU.EX2 R159, R92 ;  /* 0x0000005c009f7308 */ /* 0x0007e20000000800 */
[--C-:B----4-:R-:W-:Y:S01]  /*daa0*/  FFMA.FTZ R84, R204, c[0x0][0x2d0], -R74.reuse ;  /* 0x0000b400cc547a23 */ /* 0x110fe2000001084a */
[----:B------:R-:W-:Y:S01]  /*dab0*/  MOV R204, R122 ;  /* 0x0000007a00cc7202 */ /* 0x000fe20000000f00 */
[-C--:B-1----:R-:W-:Y:S01]  /*dac0*/  HMMA.16816.F32.BF16 R52, R76, R88.reuse, R52 ;  /* 0x000000584c34723c */ /* 0x082fe20000041834 */
[----:B------:R-:W4:Y:S06]  /*dad0*/  LDL.LU R122, [R1+0x18] ;  /* 0x00001800017a7983 */ /* 0x000f2c0000300800 */
[----:B------:R1:W-:Y:S01]  /*dae0*/  MUFU.EX2 R183, R84 ;  /* 0x0000005400b77308 */ /* 0x0003e20000000800 */
[C---:B------:R-:W-:Y:S01]  /*daf0*/  HMMA.16816.F32.BF16 R56, R80.reuse, R88, R56 ;  /* 0x000000585038723c */ /* 0x040fe20000041838 */
[----:B---3--:R-:W-:Y:S06]  /*db00*/  LDSM.16.MT88.4 R92, [R210+0x1900] ;  /* 0x00190000d25c783b */ /* 0x008fec0000004200 */
[--C-:B------:R-:W-:Y:S01]  /*db10*/  FFMA.FTZ R88, R178, c[0x0][0x2d0], -R97.reuse ;  /* 0x0000b400b2587a23 */ /* 0x100fe20000010861 */
[-C--:B------:R-:W-:Y:S03]  /*db20*/  HMMA.16816.F32.BF16 R60, R80, R90.reuse, R60 ;  /* 0x0000005a503c723c */ /* 0x080fe6000004183c */
[----:B------:R-:W3:Y:S04]  /*db30*/  MUFU.EX2 R102, R88 ;  /* 0x0000005800667308 */ /* 0x000ee80000000800 */
[--C-:B------:R-:W-:Y:S01]  /*db40*/  FFMA.FTZ R80, R228, c[0x0][0x2d0], -R74.reuse ;  /* 0x0000b400e4507a23 */ /* 0x100fe2000001084a */
[----:B------:R-:W-:Y:S04]  /*db50*/  HMMA.16816.F32.BF16 R64, R76, R90, R64 ;  /* 0x0000005a4c40723c */ /* 0x000fe80000041840 */
[----:B-1----:R-:W-:Y:S01]  /*db60*/  FFMA.FTZ R84, R181, c[0x0][0x2d0], -R97 ;  /* 0x0000b400b5547a23 */ /* 0x002fe20000010861 */
[----:B-----5:R-:W-:Y:S01]  /*db70*/  F2FP.BF16.PACK_AB R82, R185, R184 ;  /* 0x000000b8b952723e */ /* 0x020fe200000010ff */
[----:B------:R1:W-:Y:S01]  /*db80*/  MUFU.EX2 R181, R80 ;  /* 0x0000005000b57308 */ /* 0x0003e20000000800 */
[----:B------:R-:W-:Y:S02]  /*db90*/  F2FP.BF16.PACK_AB R76, R147, R244 ;  /* 0x000000f4934c723e */ /* 0x000fe400000010ff */
[----:B------:R-:W-:Y:S03]  /*dba0*/  F2FP.BF16.PACK_AB R77, R145, R146 ;  /* 0x00000092914d723e */ /* 0x000fe600000010ff */
[----:B------:R-:W-:Y:S02]  /*dbb0*/  F2FP.BF16.PACK_AB R78, R195, R231 ;  /* 0x000000e7c34e723e */ /* 0x000fe400000010ff */
[----:B------:R-:W-:Y:S02]  /*dbc0*/  F2FP.BF16.PACK_AB R79, R193, R191 ;  /* 0x000000bfc14f723e */ /* 0x000fe400000010ff */
[----:B------:R5:W5:Y:S01]  /*dbd0*/  MUFU.EX2 R182, R84 ;  /* 0x0000005400b67308 */ /* 0x000b620000000800 */
[----:B------:R-:W-:Y:S01]  /*dbe0*/  MOV R228, R121 ;  /* 0x0000007900e47202 */ /* 0x000fe20000000f00 */
[----:B------:R-:W-:Y:S01]  /*dbf0*/  IMAD.MOV.U32 R121, RZ, RZ, R119 ;  /* 0x000000ffff797224 */ /* 0x000fe200078e0077 */
[----:B---3--:R-:W-:Y:S01]  /*dc00*/  F2FP.BF16.PACK_AB R83, R102, R154 ;  /* 0x0000009a6653723e */ /* 0x008fe200000010ff */
[----:B------:R-:W-:Y:S03]  /*dc10*/  LDSM.16.MT88.4 R88, [R212+0x1900] ;  /* 0x00190000d458783b */ /* 0x000fe60000004200 */
[----:B------:R-:W-:Y:S02]  /*dc20*/  MOV R188, R121 ;  /* 0x0000007900bc7202 */ /* 0x000fe40000000f00 */
[----:B------:R-:W-:Y:S01]  /*dc30*/  MOV R121, R113 ;  /* 0x0000007100797202 */ /* 0x000fe20000000f00 */
[----:B-1----:R-:W-:Y:S01]  /*dc40*/  FFMA.FTZ R80, R203, c[0x0][0x2d0], -R75 ;  /* 0x0000b400cb507a23 */ /* 0x002fe2000001084b */
[----:B------:R-:W-:Y:S03]  /*dc50*/  MOV R203, R150 ;  /* 0x0000009600cb7202 */ /* 0x000fe60000000f00 */
[----:B------:R1:W-:Y:S01]  /*dc60*/  MUFU.EX2 R153, R80 ;  /* 0x0000005000997308 */ /* 0x0003e20000000800 */
[----:B-----5:R-:W3:Y:S01]  /*dc70*/  LDSM.16.MT88.4 R84, [R209+0x1900] ;  /* 0x00190000d154783b */ /* 0x020ee20000004200 */
[----:B------:R-:W-:Y:S02]  /*dc80*/  F2FP.BF16.PACK_AB R81, R155, R182 ;  /* 0x000000b69b51723e */ /* 0x000fe400000010ff */
[----:B-1----:R-:W-:Y:S01]  /*dc90*/  F2FP.BF16.PACK_AB R80, R187, R144 ;  /* 0x00000090bb50723e */ /* 0x002fe200000010ff */
[-C--:B---3--:R-:W-:Y:S08]  /*dca0*/  HMMA.16816.F32.BF16 R4, R76, R84.reuse, R4 ;  /* 0x000000544c04723c */ /* 0x088ff00000041804 */
[C---:B------:R-:W-:Y:S07]  /*dcb0*/  HMMA.16816.F32.BF16 R8, R80.reuse, R84, R8 ;  /* 0x000000545008723c */ /* 0x040fee0000041808 */
[--C-:B------:R-:W-:Y:S01]  /*dcc0*/  FFMA.FTZ R84, R233, c[0x0][0x2d0], -R74.reuse ;  /* 0x0000b400e9547a23 */ /* 0x100fe2000001084a */
[-C--:B------:R-:W-:Y:S03]  /*dcd0*/  HMMA.16816.F32.BF16 R12, R80, R86.reuse, R12 ;  /* 0x00000056500c723c */ /* 0x080fe6000004180c */
[----:B------:R1:W-:Y:S01]  /*dce0*/  MUFU.EX2 R158, R84 ;  /* 0x00000054009e7308 */ /* 0x0003e20000000800 */
[----:B------:R-:W-:Y:S04]  /*dcf0*/  IMAD.MOV.U32 R233, RZ, RZ, R111 ;  /* 0x000000ffffe97224 */ /* 0x000fe800078e006f */
[C---:B------:R-:W-:Y:S08]  /*dd00*/  HMMA.16816.F32.BF16 R16, R76.reuse, R86, R16 ;  /* 0x000000564c10723c */ /* 0x040ff00000041810 */
[-C--:B------:R-:W-:Y:S08]  /*dd10*/  HMMA.16816.F32.BF16 R20, R76, R88.reuse, R20 ;  /* 0x000000584c14723c */ /* 0x080ff00000041814 */
[C---:B------:R-:W-:Y:S04]  /*dd20*/  HMMA.16816.F32.BF16 R24, R80.reuse, R88, R24 ;  /* 0x000000585018723c */ /* 0x040fe80000041818 */
[----:B-1----:R-:W-:Y:S02]  /*dd30*/  FFMA.FTZ R84, R236, c[0x0][0x2d0], -R74 ;  /* 0x0000b400ec547a23 */ /* 0x002fe4000001084a */
[----:B------:R-:W-:Y:S02]  /*dd40*/  IMAD.MOV.U32 R236, RZ, RZ, R105 ;  /* 0x000000ffffec7224 */ /* 0x000fe400078e0069 */
[-C--:B------:R-:W-:Y:S01]  /*dd50*/  HMMA.16816.F32.BF16 R28, R80, R90.reuse, R28 ;  /* 0x0000005a501c723c */ /* 0x080fe2000004181c */
[----:B------:R1:W-:Y:S03]  /*dd60*/  MUFU.EX2 R180, R84 ;  /* 0x0000005400b47308 */ /* 0x0003e60000000800 */
[--C-:B------:R-:W-:Y:S01]  /*dd70*/  FFMA.FTZ R88, R206, c[0x0][0x2d0], -R96.reuse ;  /* 0x0000b400ce587a23 */ /* 0x100fe20000010860 */
[----:B------:R-:W-:Y:S03]  /*dd80*/  MOV R206, R110 ;  /* 0x0000006e00ce7202 */ /* 0x000fe60000000f00 */
[C---:B------:R-:W-:Y:S03]  /*dd90*/  HMMA.16816.F32.BF16 R32, R76.reuse, R90, R32 ;  /* 0x0000005a4c20723c */ /* 0x040fe60000041820 */
[----:B------:R3:W-:Y:S05]  /*dda0*/  MUFU.EX2 R156, R88 ;  /* 0x00000058009c7308 */ /* 0x0007ea0000000800 */
[-C--:B------:R-:W-:Y:S08]  /*ddb0*/  HMMA.16816.F32.BF16 R36, R76, R92.reuse, R36 ;  /* 0x0000005c4c24723c */ /* 0x080ff00000041824 */
[C---:B------:R-:W-:Y:S04]  /*ddc0*/  HMMA.16816.F32.BF16 R40, R80.reuse, R92, R40 ;  /* 0x0000005c5028723c */ /* 0x040fe80000041828 */
[----:B-1----:R-:W-:Y:S01]  /*ddd0*/  FFMA.FTZ R84, R229, c[0x0][0x2d0], -R75 ;  /* 0x0000b400e5547a23 */ /* 0x002fe2000001084b */
[----:B------:R-:W-:Y:S02]  /*dde0*/  MOV R229, R104 ;  /* 0x0000006800e57202 */ /* 0x000fe40000000f00 */
[----:B------:R-:W-:Y:S01]  /*ddf0*/  FFMA.FTZ R92, R201, c[0x0][0x2d0], -R97 ;  /* 0x0000b400c95c7a23 */ /* 0x000fe20000010861 */
[-C--:B------:R-:W-:Y:S01]  /*de00*/  HMMA.16816.F32.BF16 R44, R80, R94.reuse, R44 ;  /* 0x0000005e502c723c */ /* 0x080fe2000004182c */
[----:B------:R1:W-:Y:S03]  /*de10*/  MUFU.EX2 R157, R84 ;  /* 0x00000054009d7308 */ /* 0x0003e60000000800 */
[--C-:B---3--:R-:W-:Y:S04]  /*de20*/  FFMA.FTZ R88, R207, c[0x0][0x2d0], -R96.reuse ;  /* 0x0000b400cf587a23 */ /* 0x108fe80000010860 */
[C---:B------:R-:W-:Y:S03]  /*de30*/  HMMA.16816.F32.BF16 R48, R76.reuse, R94, R48 ;  /* 0x0000005e4c30723c */ /* 0x040fe60000041830 */
[----:B------:R3:W-:Y:S10]  /*de40*/  MUFU.EX2 R178, R88 ;  /* 0x0000005800b27308 */ /* 0x0007f40000000800 */
[----:B------:R5:W-:Y:S01]  /*de50*/  MUFU.EX2 R100, R92 ;  /* 0x0000005c00647308 */ /* 0x000be20000000800 */
[----:B-1----:R-:W-:Y:S01]  /*de60*/  FFMA.FTZ R84, R230, c[0x0][0x2d0], -R75 ;  /* 0x0000b400e6547a23 */ /* 0x002fe2000001084b */
[----:B------:R-:W-:Y:S08]  /*de70*/  MOV R230, R107 ;  /* 0x0000006b00e67202 */ /* 0x000ff00000000f00 */
[----:B------:R1:W-:Y:S01]  /*de80*/  MUFU.EX2 R179, R84 ;  /* 0x0000005400b37308 */ /* 0x0003e20000000800 */
[--C-:B---3--:R-:W-:Y:S09]  /*de90*/  FFMA.FTZ R88, R226, c[0x0][0x2d0], -R96.reuse ;  /* 0x0000b400e2587a23 */ /* 0x108ff20000010860 */
[----:B------:R3:W2:Y:S01]  /*dea0*/  MUFU.EX2 R177, R88 ;  /* 0x0000005800b17308 */ /* 0x0006a20000000800 */
[----:B-----5:R-:W-:Y:S09]  /*deb0*/  FFMA.FTZ R92, R192, c[0x0][0x2d0], -R97 ;  /* 0x0000b400c05c7a23 */ /* 0x020ff20000010861 */
[----:B------:R5:W-:Y:S01]  /*dec0*/  MUFU.EX2 R99, R92 ;  /* 0x0000005c00637308 */ /* 0x000be20000000800 */
[----:B-1----:R-:W-:Y:S02]  /*ded0*/  FFMA.FTZ R84, R202, c[0x0][0x2d0], -R96 ;  /* 0x0000b400ca547a23 */ /* 0x002fe40000010860 */
[----:B------:R-:W-:Y:S07]  /*dee0*/  IMAD.MOV.U32 R202, RZ, RZ, R108 ;  /* 0x000000ffffca7224 */ /* 0x000fee00078e006c */
[----:B------:R1:W-:Y:S01]  /*def0*/  MUFU.EX2 R152, R84 ;  /* 0x0000005400987308 */ /* 0x0003e20000000800 */
[----:B---3--:R-:W-:Y:S09]  /*df00*/  FFMA.FTZ R88, R241, c[0x0][0x2d0], -R74 ;  /* 0x0000b400f1587a23 */ /* 0x008ff2000001084a */
[----:B------:R3:W-:Y:S01]  /*df10*/  MUFU.EX2 R176, R88 ;  /* 0x0000005800b07308 */ /* 0x0007e20000000800 */
[----:B-----5:R-:W-:Y:S09]  /*df20*/  FFMA.FTZ R92, R243, c[0x0][0x2d0], -R75 ;  /* 0x0000b400f35c7a23 */ /* 0x020ff2000001084b */
[----:B------:R5:W-:Y:S01]  /*df30*/  MUFU.EX2 R172, R92 ;  /* 0x0000005c00ac7308 */ /* 0x000be20000000800 */
[----:B-1----:R-:W1:Y:S01]  /*df40*/  LDSM.16.MT88.4 R84, [R211+0x1900] ;  /* 0x00190000d354783b */ /* 0x002e620000004200 */
[----:B---3--:R-:W-:Y:S08]  /*df50*/  FFMA.FTZ R88, R199, c[0x0][0x2d0], -R97 ;  /* 0x0000b400c7587a23 */ /* 0x008ff00000010861 */
[----:B------:R3:W1:Y:S01]  /*df60*/  MUFU.EX2 R101, R88 ;  /* 0x0000005800657308 */ /* 0x0006620000000800 */
[----:B-----5:R-:W-:Y:S01]  /*df70*/  LDSM.16.MT88.4 R92, [R210+0x2100] ;  /* 0x00210000d25c783b */ /* 0x020fe20000004200 */
[----:B----4-:R-:W-:Y:S01]  /*df80*/  FFMA.FTZ R2, R2, R122, R123 ;  /* 0x0000007a02027223 */ /* 0x010fe2000001007b */
[----:B------:R-:W-:Y:S01]  /*df90*/  MOV R123, R115 ;  /* 0x00000073007b7202 */ /* 0x000fe20000000f00 */
[----:B------:R-:W-:Y:S02]  /*dfa0*/  IMAD.MOV.U32 R122, RZ, RZ, R114 ;  /* 0x000000ffff7a7224 */ /* 0x000fe400078e0072 */
[----:B------:R-:W-:Y:S01]  /*dfb0*/  FADD.FTZ R2, R188, R2 ;  /* 0x00000002bc027221 */ /* 0x000fe20000010000 */
[----:B------:R-:W-:Y:S02]  /*dfc0*/  MOV R188, R120 ;  /* 0x0000007800bc7202 */ /* 0x000fe40000000f00 */
[----:B---3--:R-:W3:Y:S01]  /*dfd0*/  LDSM.16.MT88.4 R88, [R209+0x2100] ;  /* 0x00210000d158783b */ /* 0x008ee20000004200 */
[-C--:B-1----:R-:W-:Y:S08]  /*dfe0*/  HMMA.16816.F32.BF16 R52, R76, R84.reuse, R52 ;  /* 0x000000544c34723c */ /* 0x082ff00000041834 */
[C---:B------:R-:W-:Y:S07]  /*dff0*/  HMMA.16816.F32.BF16 R56, R80.reuse, R84, R56 ;  /* 0x000000545038723c */ /* 0x040fee0000041838 */
[----:B------:R-:W-:Y:S01]  /*e000*/  FFMA.FTZ R84, R186, c[0x0][0x2d0], -R97 ;  /* 0x0000b400ba547a23 */ /* 0x000fe20000010861 */
[-C--:B------:R-:W-:Y:S03]  /*e010*/  HMMA.16816.F32.BF16 R60, R80, R86.reuse, R60 ;  /* 0x00000056503c723c */ /* 0x080fe6000004183c */
[----:B------:R1:W4:Y:S04]  /*e020*/  MUFU.EX2 R98, R84 ;  /* 0x0000005400627308 */ /* 0x0003280000000800 */
[--C-:B------:R-:W-:Y:S01]  /*e030*/  FFMA.FTZ R80, R247, c[0x0][0x2d0], -R74.reuse ;  /* 0x0000b400f7507a23 */ /* 0x100fe2000001084a */
[----:B------:R-:W-:Y:S04]  /*e040*/  HMMA.16816.F32.BF16 R64, R76, R86, R64 ;  /* 0x000000564c40723c */ /* 0x000fe80000041840 */
[----:B--2---:R-:W-:Y:S01]  /*e050*/  F2FP.BF16.PACK_AB R82, R177, R178 ;  /* 0x000000b2b152723e */ /* 0x004fe200000010ff */
[----:B------:R2:W5:Y:S01]  /*e060*/  MUFU.EX2 R175, R80 ;  /* 0x0000005000af7308 */ /* 0x0005620000000800 */
[----:B------:R-:W-:Y:S02]  /*e070*/  F2FP.BF16.PACK_AB R81, R100, R101 ;  /* 0x000000656451723e */ /* 0x000fe400000010ff */
[----:B------:R-:W-:Y:S04]  /*e080*/  F2FP.BF16.PACK_AB R76, R181, R183 ;  /* 0x000000b7b54c723e */ /* 0x000fe800000010ff */
[----:B------:R-:W-:Y:S02]  /*e090*/  F2FP.BF16.PACK_AB R77, R159, R153 ;  /* 0x000000999f4d723e */ /* 0x000fe400000010ff */
[----:B------:R-:W-:Y:S02]  /*e0a0*/  F2FP.BF16.PACK_AB R78, R180, R158 ;  /* 0x0000009eb44e723e */ /* 0x000fe400000010ff */
[----:B------:R-:W-:Y:S01]  /*e0b0*/  F2FP.BF16.PACK_AB R79, R179, R157 ;  /* 0x0000009db34f723e */ /* 0x000fe200000010ff */
[----:B-1----:R-:W1:Y:S01]  /*e0c0*/  LDSM.16.MT88.4 R84, [R212+0x2100] ;  /* 0x00210000d454783b */ /* 0x002e620000004200 */
[----:B----4-:R-:W-:Y:S05]  /*e0d0*/  F2FP.BF16.PACK_AB R83, R98, R99 ;  /* 0x000000636253723e */ /* 0x010fea00000010ff */
[-C--:B---3--:R-:W-:Y:S03]  /*e0e0*/  HMMA.16816.F32.BF16 R4, R76, R88.reuse, R4 ;  /* 0x000000584c04723c */ /* 0x088fe60000041804 */
[----:B--2---:R-:W-:Y:S01]  /*e0f0*/  FFMA.FTZ R80, R242, c[0x0][0x2d0], -R75 ;  /* 0x0000b400f2507a23 */ /* 0x004fe2000001084b */
[----:B-----5:R-:W-:Y:S03]  /*e100*/  F2FP.BF16.PACK_AB R164, R175, R176 ;  /* 0x000000b0afa4723e */ /* 0x020fe600000010ff */
[----:B------:R2:W3:Y:S02]  /*e110*/  MUFU.EX2 R174, R80 ;  /* 0x0000005000ae7308 */ /* 0x0004e40000000800 */
[----:B--2---:R-:W-:Y:S03]  /*e120*/  F2FP.BF16.PACK_AB R80, R156, R152 ;  /* 0x000000989c50723e */ /* 0x004fe600000010ff */
[----:B---3--:R-:W-:Y:S04]  /*e130*/  F2FP.BF16.PACK_AB R165, R172, R174 ;  /* 0x000000aeaca5723e */ /* 0x008fe800000010ff */
[C---:B------:R-:W-:Y:S07]  /*e140*/  HMMA.16816.F32.BF16 R8, R80.reuse, R88, R8 ;  /* 0x000000585008723c */ /* 0x040fee0000041808 */
[--C-:B------:R-:W-:Y:S01]  /*e150*/  FFMA.FTZ R88, R252, c[0x0][0x2d0], -R74.reuse ;  /* 0x0000b400fc587a23 */ /* 0x100fe2000001084a */
[-C--:B------:R-:W-:Y:S03]  /*e160*/  HMMA.16816.F32.BF16 R12, R80, R90.reuse, R12 ;  /* 0x0000005a500c723c */ /* 0x080fe6000004180c */
[----:B------:R2:W-:Y:S01]  /*e170*/  MUFU.EX2 R173, R88 ;  /* 0x0000005800ad7308 */ /* 0x0005e20000000800 */
[----:B------:R-:W-:Y:S01]  /*e180*/  FFMA.FTZ R74, R131, c[0x0][0x2d0], -R74 ;  /* 0x0000b400834a7a23 */ /* 0x000fe2000001084a */
[----:B------:R-:W-:Y:S02]  /*e190*/  MOV R131, R117 ;  /* 0x0000007500837202 */ /* 0x000fe40000000f00 */
[----:B------:R-:W-:Y:S01]  /*e1a0*/  LDSM.16.MT88.4 R116, [R209+0x2900] ;  /* 0x00290000d174783b */ /* 0x000fe20000004200 */
[C---:B------:R-:W-:Y:S04]  /*e1b0*/  HMMA.16816.F32.BF16 R16, R76.reuse, R90, R16 ;  /* 0x0000005a4c10723c */ /* 0x040fe80000041810 */
[----:B------:R-:W-:Y:S01]  /*e1c0*/  FFMA.FTZ R68, R68, R127, R131 ;  /* 0x0000007f44447223 */ /* 0x000fe20000010083 */
[----:B------:R3:W4:Y:S01]  /*e1d0*/  MUFU.EX2 R171, R74 ;  /* 0x0000004a00ab7308 */ /* 0x0007220000000800 */
[----:B------:R-:W-:Y:S02]  /*e1e0*/  MOV R131, R112 ;  /* 0x0000007000837202 */ /* 0x000fe40000000f00 */
[-C--:B-1----:R-:W-:Y:S04]  /*e1f0*/  HMMA.16816.F32.BF16 R20, R76, R84.reuse, R20 ;  /* 0x000000544c14723c */ /* 0x082fe80000041814 */
[----:B------:R-:W-:Y:S04]  /*e200*/  MOV R127, R106 ;  /* 0x0000006a007f7202 */ /* 0x000fe80000000f00 */
[C---:B------:R-:W-:Y:S01]  /*e210*/  HMMA.16816.F32.BF16 R24, R80.reuse, R84, R24 ;  /* 0x000000545018723c */ /* 0x040fe20000041818 */
[----:B--2---:R-:W1:Y:S07]  /*e220*/  LDSM.16.MT88.4 R88, [R211+0x2100] ;  /* 0x00210000d358783b */ /* 0x004e6e0000004200 */
[-C--:B------:R-:W-:Y:S04]  /*e230*/  HMMA.16816.F32.BF16 R28, R80, R86.reuse, R28 ;  /* 0x00000056501c723c */ /* 0x080fe8000004181c */
[--C-:B---3--:R-:W-:Y:S01]  /*e240*/  FFMA.FTZ R74, R248, c[0x0][0x2d0], -R75.reuse ;  /* 0x0000b400f84a7a23 */ /* 0x108fe2000001084b */
[----:B----4-:R-:W-:Y:S01]  /*e250*/  F2FP.BF16.PACK_AB R166, R171, R173 ;  /* 0x000000adaba6723e */ /* 0x010fe200000010ff */
[----:B------:R-:W-:Y:S02]  /*e260*/  FFMA.FTZ R75, R250, c[0x0][0x2d0], -R75 ;  /* 0x0000b400fa4b7a23 */ /* 0x000fe4000001084b */
[C---:B------:R-:W-:Y:S01]  /*e270*/  HMMA.16816.F32.BF16 R32, R76.reuse, R86, R32 ;  /* 0x000000564c20723c */ /* 0x040fe20000041820 */
[----:B------:R2:W-:Y:S07]  /*e280*/  MUFU.EX2 R170, R74 ;  /* 0x0000004a00aa7308 */ /* 0x0005ee0000000800 */
[-C--:B------:R-:W-:Y:S03]  /*e290*/  HMMA.16816.F32.BF16 R36, R76, R92.reuse, R36 ;  /* 0x0000005c4c24723c */ /* 0x080fe60000041824 */
[----:B------:R-:W3:Y:S05]  /*e2a0*/  MUFU.EX2 R169, R75 ;  /* 0x0000004b00a97308 */ /* 0x000eea0000000800 */
[C---:B------:R-:W-:Y:S08]  /*e2b0*/  HMMA.16816.F32.BF16 R40, R80.reuse, R92, R40 ;  /* 0x0000005c5028723c */ /* 0x040ff00000041828 */
[-C--:B------:R-:W-:Y:S04]  /*e2c0*/  HMMA.16816.F32.BF16 R44, R80, R94.reuse, R44 ;  /* 0x0000005e502c723c */ /* 0x080fe8000004182c */
[--C-:B--2---:R-:W-:Y:S04]  /*e2d0*/  FFMA.FTZ R74, R237, c[0x0][0x2d0], -R96.reuse ;  /* 0x0000b400ed4a7a23 */ /* 0x104fe80000010860 */
[----:B------:R2:W-:Y:S01]  /*e2e0*/  MUFU.EX2 R168, R74 ;  /* 0x0000004a00a87308 */ /* 0x0005e20000000800 */
[C---:B------:R-:W-:Y:S04]  /*e2f0*/  HMMA.16816.F32.BF16 R48, R76.reuse, R94, R48 ;  /* 0x0000005e4c30723c */ /* 0x040fe80000041830 */
[----:B---3--:R-:W-:Y:S04]  /*e300*/  F2FP.BF16.PACK_AB R167, R169, R170 ;  /* 0x000000aaa9a7723e */ /* 0x008fe800000010ff */
[-C--:B-1----:R-:W-:Y:S08]  /*e310*/  HMMA.16816.F32.BF16 R52, R76, R88.reuse, R52 ;  /* 0x000000584c34723c */ /* 0x082ff00000041834 */
[C---:B------:R-:W-:Y:S04]  /*e320*/  HMMA.16816.F32.BF16 R56, R80.reuse, R88, R56 ;  /* 0x000000585038723c */ /* 0x040fe80000041838 */
[----:B--2---:R-:W-:Y:S04]  /*e330*/  FFMA.FTZ R74, R238, c[0x0][0x2d0], -R96 ;  /* 0x0000b400ee4a7a23 */ /* 0x004fe80000010860 */
[-C--:B------:R-:W-:Y:S01]  /*e340*/  HMMA.16816.F32.BF16 R60, R80, R90.reuse, R60 ;  /* 0x0000005a503c723c */ /* 0x080fe2000004183c */
[----:B------:R1:W2:Y:S07]  /*e350*/  MUFU.EX2 R85, R74 ;  /* 0x0000004a00557308 */ /* 0x0002ae0000000800 */
[----:B------:R-:W-:Y:S08]  /*e360*/  HMMA.16816.F32.BF16 R64, R76, R90, R64 ;  /* 0x0000005a4c40723c */ /* 0x000ff00000041840 */
[-C--:B------:R-:W-:Y:S07]  /*e370*/  HMMA.16816.F32.BF16 R104, R164, R116.reuse, R4 ;  /* 0x00000074a468723c */ /* 0x080fee0000041804 */
[----:B------:R-:W-:Y:S01]  /*e380*/  FADD.FTZ R4, R228, R69 ;  /* 0x00000045e4047221 */ /* 0x000fe20000010000 */
[----:B------:R-:W-:Y:S01]  /*e390*/  MOV R228, R149 ;  /* 0x0000009500e47202 */ /* 0x000fe20000000f00 */
[----:B------:R-:W-:Y:S03]  /*e3a0*/  FADD.FTZ R6, R204, R68 ;  /* 0x00000044cc067221 */ /* 0x000fe60000010000 */
[--C-:B-1----:R-:W-:Y:S01]  /*e3b0*/  FFMA.FTZ R74, R239, c[0x0][0x2d0], -R96.reuse ;  /* 0x0000b400ef4a7a23 */ /* 0x102fe20000010860 */
[----:B--2---:R-:W-:Y:S01]  /*e3c0*/  F2FP.BF16.PACK_AB R160, R85, R168 ;  /* 0x000000a855a0723e */ /* 0x004fe200000010ff */
[----:B------:R-:W-:Y:S02]  /*e3d0*/  FFMA.FTZ R96, R240, c[0x0][0x2d0], -R96 ;  /* 0x0000b400f0607a23 */ /* 0x000fe40000010860 */
[----:B------:R-:W-:Y:S01]  /*e3e0*/  IMAD.MOV.U32 R204, RZ, RZ, R148 ;  /* 0x000000ffffcc7224 */ /* 0x000fe200078e0094 */
[----:B------:R1:W-:Y:S01]  /*e3f0*/  MUFU.EX2 R86, R74 ;  /* 0x0000004a00567308 */ /* 0x0003e20000000800 */
[----:B------:R-:W-:Y:S01]  /*e400*/  FADD.FTZ R4, R123, R4 ;  /* 0x000000047b047221 */ /* 0x000fe20000010000 */
[----:B------:R-:W2:Y:S01]  /*e410*/  LDSM.16.MT88.4 R148, [R210+0x2900] ;  /* 0x00290000d294783b */ /* 0x000ea20000004200 */
[----:B------:R-:W-:Y:S02]  /*e420*/  FADD.FTZ R6, R122, R6 ;  /* 0x000000067a067221 */ /* 0x000fe40000010000 */
[----:B------:R-:W-:Y:S02]  /*e430*/  FADD.FTZ R5, R121, R2 ;  /* 0x0000000279057221 */ /* 0x000fe40000010000 */
[----:B------:R-:W-:Y:S02]  /*e440*/  FADD.FTZ R4, R206, R4 ;  /* 0x00000004ce047221 */ /* 0x000fe40000010000 */
[----:B------:R-:W-:Y:S01]  /*e450*/  FADD.FTZ R2, R202, R6 ;  /* 0x00000006ca027221 */ /* 0x000fe20000010000 */
[----:B------:R-:W3:Y:S01]  /*e460*/  MUFU.EX2 R96, R96 ;  /* 0x0000006000607308 */ /* 0x000ee20000000800 */
[----:B------:R-:W-:Y:S02]  /*e470*/  FADD.FTZ R6, R126, R4 ;  /* 0x000000047e067221 */ /* 0x000fe40000010000 */
[--C-:B-1----:R-:W-:Y:S07]  /*e480*/  FFMA.FTZ R74, R194, c[0x0][0x2d0], -R97.reuse ;  /* 0x0000b400c24a7a23 */ /* 0x102fee0000010861 */
[----:B------:R1:W-:Y:S01]  /*e490*/  MUFU.EX2 R75, R74 ;  /* 0x0000004a004b7308 */ /* 0x0003e20000000800 */
[----:B---3--:R-:W-:Y:S01]  /*e4a0*/  F2FP.BF16.PACK_AB R162, R96, R86 ;  /* 0x0000005660a2723e */ /* 0x008fe200000010ff */
[--C-:B-1----:R-:W-:Y:S08]  /*e4b0*/  FFMA.FTZ R74, R196, c[0x0][0x2d0], -R97.reuse ;  /* 0x0000b400c44a7a23 */ /* 0x102ff00000010861 */
[----:B------:R1:W3:Y:S02]  /*e4c0*/  MUFU.EX2 R84, R74 ;  /* 0x0000004a00547308 */ /* 0x0002e40000000800 */
[--C-:B-1----:R-:W-:Y:S01]  /*e4d0*/  FFMA.FTZ R74, R197, c[0x0][0x2d0], -R97.reuse ;  /* 0x0000b400c54a7a23 */ /* 0x102fe20000010861 */
[----:B---3--:R-:W-:Y:S01]  /*e4e0*/  F2FP.BF16.PACK_AB R161, R84, R75 ;  /* 0x0000004b54a1723e */ /* 0x008fe200000010ff */
[----:B------:R-:W-:Y:S02]  /*e4f0*/  FFMA.FTZ R97, R73, c[0x0][0x2d0], -R97 ;  /* 0x0000b40049617a23 */ /* 0x000fe40000010861 */
[----:B------:R-:W3:Y:S04]  /*e500*/  LDL.LU R73, [R1+0x1c] ;  /* 0x00001c0001497983 */ /* 0x000ee80000300800 */
[----:B------:R-:W-:Y:S10]  /*e510*/  MUFU.EX2 R74, R74 ;  /* 0x0000004a004a7308 */ /* 0x000ff40000000800 */
[----:B------:R-:W1:Y:S02]  /*e520*/  MUFU.EX2 R97, R97 ;  /* 0x0000006100617308 */ /* 0x000e640000000800 */
[----:B-1----:R-:W-:Y:S07]  /*e530*/  F2FP.BF16.PACK_AB R163, R97, R74 ;  /* 0x0000004a61a3723e */ /* 0x002fee00000010ff */
[C---:B------:R-:W-:Y:S08]  /*e540*/  HMMA.16816.F32.BF16 R108, R160.reuse, R116, R8 ;  /* 0x00000074a06c723c */ /* 0x040ff00000041808 */
[-C--:B------:R-:W-:Y:S08]  /*e550*/  HMMA.16816.F32.BF16 R112, R160, R118.reuse, R12 ;  /* 0x00000076a070723c */ /* 0x080ff0000004180c */
[C---:B------:R-:W-:Y:S08]  /*e560*/  HMMA.16816.F32.BF16 R116, R164.reuse, R118, R16 ;  /* 0x00000076a474723c */ /* 0x040ff00000041810 */
[-C--:B------:R-:W-:Y:S04]  /*e570*/  HMMA.16816.F32.BF16 R120, R164, R132.reuse, R20 ;  /* 0x00000084a478723c */ /* 0x080fe80000041814 */
[----:B---3--:R-:W-:Y:S02]  /*e580*/  FFMA.FTZ R8, R0, R73, R200 ;  /* 0x0000004900087223 */ /* 0x008fe400000100c8 */
[----:B------:R-:W-:Y:S02]  /*e590*/  FADD.FTZ R0, R230, R5 ;  /* 0x00000005e6007221 */ /* 0x000fe40000010000 */
[----:B------:R-:W-:Y:S04]  /*e5a0*/  FADD.FTZ R8, R127, R8 ;  /* 0x000000087f087221 */ /* 0x000fe80000010000 */
        /* <DEDUP_REMOVED lines=17> */
[----:B------:R-:W-:Y:S02]  /*e6c0*/  FADD.FTZ R11, R190, R4 ;  /* 0x00000004be0b7221 */ /* 0x000fe40000010000 */
[----:B------:R-:W-:Y:S01]  /*e6d0*/  FADD.FTZ R8, R204, R2 ;  /* 0x00000002cc087221 */ /* 0x000fe20000010000 */
[----:B------:R-:W1:Y:S01]  /*e6e0*/  LDSM.16.MT88.4 R4, [R211+0x2900] ;  /* 0x00290000d304783b */ /* 0x000e620000004200 */
        /* <DEDUP_REMOVED lines=8> */
[-C--:B--2---:R-:W-:Y:S03]  /*e770*/  HMMA.16816.F32.BF16 R136, R164, R148.reuse, R36 ;  /* 0x00000094a488723c */ /* 0x084fe60000041824 */
[----:B------:R-:W-:Y:S02]  /*e780*/  FADD.FTZ R8, R249, R9 ;  /* 0x00000009f9087221 */ /* 0x000fe40000010000 */
[----:B------:R-:W-:Y:S02]  /*e790*/  FADD.FTZ R2, R245, R2 ;  /* 0x00000002f5027221 */ /* 0x000fe40000010000 */
[----:B------:R-:W-:Y:S02]  /*e7a0*/  FADD.FTZ R0, R142, R0 ;  /* 0x000000008e007221 */ /* 0x000fe40000010000 */
[----:B------:R-:W-:Y:S03]  /*e7b0*/  FADD.FTZ R12, R140, R12 ;  /* 0x0000000c8c0c7221 */ /* 0x000fe60000010000 */
[----:B------:R-:W-:Y:S02]  /*e7c0*/  FADD.FTZ R10, R246, R8 ;  /* 0x00000008f60a7221 */ /* 0x000fe40000010000 */
        /* <DEDUP_REMOVED lines=31> */
[----:B------:R-:W-:Y:S02]  /*e9c0*/  FADD.FTZ R9, R157, R0 ;  /* 0x000000009d097221 */ /* 0x000fe40000010000 */
[C---:B------:R-:W-:Y:S04]  /*e9d0*/  HMMA.16816.F32.BF16 R156, R160.reuse, R4, R56 ;  /* 0x00000004a09c723c */ /* 0x040fe80000041838 */
[----:B------:R-:W-:Y:S01]  /*e9e0*/  FADD.FTZ R8, R102, R8 ;  /* 0x0000000866087221 */ /* 0x000fe20000010000 */
[----:B------:R-:W-:Y:S01]  /*e9f0*/  MOV R102, R70 ;  /* 0x0000004600667202 */ /* 0x000fe20000000f00 */
[----:B------:R-:W-:Y:S02]  /*ea00*/  FADD.FTZ R2, R178, R10 ;  /* 0x0000000ab2027221 */ /* 0x000fe40000010000 */
[----:B------:R-:W-:Y:S01]  /*ea10*/  FADD.FTZ R8, R101, R8 ;  /* 0x0000000865087221 */ /* 0x000fe20000010000 */
[-C--:B------:R-:W-:Y:S03]  /*ea20*/  HMMA.16816.F32.BF16 R160, R160, R6.reuse, R60 ;  /* 0x00000006a0a0723c */ /* 0x080fe6000004183c */
[----:B------:R-:W-:Y:S01]  /*ea30*/  FADD.FTZ R4, R100, R8 ;  /* 0x0000000864047221 */ /* 0x000fe20000010000 */
[----:B------:R-:W-:Y:S01]  /*ea40*/  MOV R101, R71 ;  /* 0x0000004700657202 */ /* 0x000fe20000000f00 */
        /* <DEDUP_REMOVED lines=18> */
[----:B------:R1:W-:Y:S01]  /*eb70*/  STL [R1+0x10], R6 ;  /* 0x0000100601007387 */ /* 0x0003e20000100800 */
[----:B------:R-:W-:Y:S02]  /*eb80*/  FADD.FTZ R4, R86, R4 ;  /* 0x0000000456047221 */ /* 0x000fe40000010000 */
[----:B------:R-:W-:Y:S01]  /*eb90*/  FADD.FTZ R0, R74, R2 ;  /* 0x000000024a007221 */ /* 0x000fe20000010000 */
[----:B------:R1:W-:Y:S01]  /*eba0*/  STL [R1+0x14], R5 ;  /* 0x0000140501007387 */ /* 0x0003e20000100800 */
[----:B------:R-:W-:Y:S02]  /*ebb0*/  FADD.FTZ R2, R96, R4 ;  /* 0x0000000460027221 */ /* 0x000fe40000010000 */
[----:B------:R-:W-:Y:S02]  /*ebc0*/  FADD.FTZ R0, R97, R0 ;  /* 0x0000000061007221 */ /* 0x000fe40000010000 */
[----:B------:R-:W-:Y:S01]  /*ebd0*/  IMAD.MOV.U32 R100, RZ, RZ, R72 ;  /* 0x000000ffff647224 */ /* 0x000fe200078e0048 */
[----:B------:R1:W-:Y:S04]  /*ebe0*/  STL [R1+0x18], R2 ;  /* 0x0000180201007387 */ /* 0x0003e80000100800 */
[----:B------:R1:W-:Y:S01]  /*ebf0*/  STL [R1+0x1c], R0 ;  /* 0x00001c0001007387 */ /* 0x0003e20000100800 */
[----:B------:R-:W-:-:S05]  /*ec00*/  @P0 BRA `(.L_x_498) ;  /* 0xffff98e000000947 */ /* 0x000fca000383ffff */
.L_x_481:
[----:B------:R-:W2:Y:S01]  /*ec10*/  S2UR UR6, SR_CTAID.X ;  /* 0x00000000000679c3 */ /* 0x000ea20000002500 */
[----:B------:R-:W-:Y:S01]  /*ec20*/  ULDC.64 UR4, c[0x0][0x2c8] ;  /* 0x0000b20000047ab9 */ /* 0x000fe20000000a00 */
[----:B------:R-:W-:Y:S01]  /*ec30*/  PLOP3.LUT P0, PT, PT, PT, UP1, 0x40, 0x0 ;  /* 0x000000000000781c */ /* 0x000fe20003f0e818 */
[----:B--2---:R-:W-:-:S04]  /*ec40*/  ULEA UR6, UR6, 0x7f, 0x7 ;  /* 0x0000007f06067891 */ /* 0x004fc8000f8e383f */
[----:B------:R-:W-:-:S03]  /*ec50*/  UIMAD.WIDE.U32 UR14, UR6, UR4, URZ ;  /* 0x00000004060e72a5 */ /* 0x000fc6000f8e003f */
[----:B------:R-:W-:Y:S02]  /*ec60*/  ULDC UR4, c[0x0][0x168] ;  /* 0x00005a0000047ab9 */ /* 0x000fe40000000800 */
[----:B------:R-:W-:Y:S02]  /*ec70*/  UIADD3 UR4, -UR4, 0x1, URZ ;  /* 0x0000000104047890 */ /* 0x000fe4000fffe13f */
[----:B------:R-:W-:-:S03]  /*ec80*/  @UP2 USHF.R.U32.HI UR6, URZ, UR5, UR15 ;  /* 0x000000053f062299 */ /* 0x000fc6000801160f */
[----:B------:R-:W-:Y:S02]  /*ec90*/  ULDC UR5, c[0x0][0x1d0] ;  /* 0x0000740000057ab9 */ /* 0x000fe40000000800 */
[----:B------:R-:W-:-:S03]  /*eca0*/  UIADD3 UR5, UR6, UR5, UR4 ;  /* 0x0000000506057290 */ /* 0x000fc6000fffe004 */
[----:B------:R-:W-:Y:S02]  /*ecb0*/  ULDC UR4, c[0x0][0x324] ;  /* 0x0000c90000047ab9 */ /* 0x000fe40000000800 */
[----:B------:R-:W-:-:S06]  /*ecc0*/  UIADD3 UR4, UR5, -UR4, URZ ;  /* 0x8000000405047290 */ /* 0x000fcc000fffe03f */
[----:B-1----:R-:W-:Y:S01]  /*ecd0*/  MOV R2, UR4 ;  /* 0x0000000400027c02 */ /* 0x002fe20008000f00 */
        /* <DEDUP_REMOVED lines=11> */
.L_x_500:
[----:B------:R-:W-:-:S04]  /*ed90*/  MOV R4, c[0x0][0x32c] ;  /* 0x0000cb0000047a02 */ /* 0x000fc80000000f00 */
[----:B------:R-:W-:-:S13]  /*eda0*/  ISETP.NE.AND P0, PT, R4, 0x1, PT ;  /* 0x000000010400780c */ /* 0x000fda0003f05270 */
[----:B------:R-:W-:-:S05]  /*edb0*/  @P0 IMAD.HI.U32 R4, R0, c[0x0][0x330], RZ ;  /* 0x0000cc0000040a27 */ /* 0x000fca00078e00ff */
[----:B------:R-:W-:-:S05]  /*edc0*/  @P0 SHF.R.U32.HI R0, RZ, c[0x0][0x334], R4 ;  /* 0x0000cd00ff000a19 */ /* 0x000fca0000011604 */
.L_x_501:
[----:B------:R-:W-:-:S05]  /*edd0*/  IMAD R0, R0, c[0x0][0x32c], RZ ;  /* 0x0000cb0000007a24 */ /* 0x000fca00078e02ff */
[----:B------:R-:W-:-:S03]  /*ede0*/  IMNMX R2, R2, R0, !PT ;  /* 0x0000000002027217 */ /* 0x000fc60007800200 */
.L_x_499:
[----:B------:R-:W2:Y:S01]  /*edf0*/  LDL R4, [R1] ;  /* 0x0000000001047983 */ /* 0x000ea20000100800 */
[----:B------:R-:W-:-:S05]  /*ee00*/  IADD3 R2, R2, 0x5f, RZ ;  /* 0x0000005f02027810 */ /* 0x000fca0007ffe0ff */
[----:B------:R-:W-:-:S05]  /*ee10*/  IMAD.HI R2, R2, 0x2aaaaaab, RZ ;  /* 0x2aaaaaab02027827 */ /* 0x000fca00078e02ff */
[----:B------:R-:W-:-:S04]  /*ee20*/  SHF.R.U32.HI R0, RZ, 0x1f, R2 ;  /* 0x0000001fff007819 */ /* 0x000fc80000011602 */
[----:B------:R-:W-:-:S04]  /*ee30*/  LEA.HI.SX32 R0, R2, R0, 0x1c ;  /* 0x0000000002007211 */ /* 0x000fc800078fe2ff */
[----:B--2---:R-:W-:-:S04]  /*ee40*/  IMNMX R4, R4, R0, !PT ;  /* 0x0000000004047217 */ /* 0x004fc80007800200 */
[----:B------:R-:W-:Y:S01]  /*ee50*/  ISETP.GE.AND P0, PT, R225, R4, PT ;  /* 0x00000004e100720c */ /* 0x000fe20003f06270 */
[----:B------:R1:W-:-:S12]  /*ee60*/  STL [R1+0x24], R4 ;  /* 0x0000240401007387 */ /* 0x0003d80000100800 */
[----:B------:R-:W-:Y:S05]  /*ee70*/  @!P0 BRA `(.L_x_502) ;  /* 0x00004df000008947 */ /* 0x000fea0003800000 */
[----:B------:R-:W-:Y:S01]  /*ee80*/  MOV R100, R71 ;  /* 0x0000004700647202 */ /* 0x000fe20000000f00 */
[----:B------:R-:W-:Y:S01]  /*ee90*/  IMAD.MOV.U32 R102, RZ, RZ, R3 ;  /* 0x000000ffff667224 */ /* 0x000fe200078e0003 */
[----:B------:R-:W-:Y:S01]  /*eea0*/  MOV R2, R72 ;  /* 0x0000004800027202 */ /* 0x000fe20000000f00 */
[----:B------:R-:W-:Y:S01]  /*eeb0*/  IMAD.MOV.U32 R103, RZ, RZ, R225 ;  /* 0x000000ffff677224 */ /* 0x000fe200078e00e1 */
[----:B------:R-:W-:Y:S02]  /*eec0*/  MOV R101, R70 ;  /* 0x0000004600657202 */ /* 0x000fe40000000f00 */
.L_x_503:
[----:B--2---:R-:W2:Y:S01]  /*eed0*/  LDL R225, [R1] ;  /* 0x0000000001e17983 */ /* 0x004ea20000100800 */
[----:B------:R-:W-:Y:S04]  /*eee0*/  DEPBAR.LE SB0, 0x0 ;  /* 0x000080000000791a */ /* 0x000fe80000000000 */
[----:B------:R-:W-:Y:S08]  /*eef0*/  BAR.SYNC.DEFER_BLOCKING 0x0 ;  /* 0x0000000000007b1d */ /* 0x000ff00000010000 */
[----:B-----5:R-:W-:Y:S08]  /*ef00*/  LDSM.16.M88.4 R96, [R215+0x6100] ;  /* 0x00610000d760783b */ /* 0x020ff00000000200 */
[----:B------:R-:W3:Y:S08]  /*ef10*/  LDSM.16.M88.4 R16, [R208+0x3100] ;  /* 0x00310000d010783b */ /* 0x000ef00000000200 */
[----:B------:R-:W4:Y:S06]  /*ef20*/  LDL.64 R198, [R1+0x40] ;  /* 0x0000400001c67983 */ /* 0x000f2c0000100a00 */
[----:B------:R-:W4:Y:S06]  /*ef30*/  LDL.64 R196, [R1+0x48] ;  /* 0x0000480001c47983 */ /* 0x000f2c0000100a00 */
        /* <DEDUP_REMOVED lines=11> */
[----:B------:R-:W-:Y:S04]  /*eff0*/  STL [R1+0x50], R215 ;  /* 0x000050d701007387 */ /* 0x000fe80000100800 */
[----:B------:R-:W-:Y:S04]  /*f000*/  STL [R1+0x54], R208 ;  /* 0x000054d001007387 */ /* 0x000fe80000100800 */
[----:B------:R-:W-:Y:S04]  /*f010*/  STL [R1+0x58], R219 ;  /* 0x000058db01007387 */ /* 0x000fe80000100800 */
[----:B------:R-:W-:Y:S04]  /*f020*/  STL [R1+0x5c], R218 ;  /* 0x00005cda01007387 */ /* 0x000fe80000100800 */
[----:B------:R-:W-:Y:S04]  /*f030*/  STL [R1+0x60], R224 ;  /* 0x000060e001007387 */ /* 0x000fe80000100800 */
[----:B------:R-:W-:Y:S04]  /*f040*/  STL [R1+0x64], R223 ;  /* 0x000064df01007387 */ /* 0x000fe80000100800 */
[----:B------:R-:W-:Y:S04]  /*f050*/  STL [R1+0x68], R222 ;  /* 0x000068de01007387 */ /* 0x000fe80000100800 */
[----:B------:R-:W-:Y:S04]  /*f060*/  STL [R1+0x6c], R221 ;  /* 0x00006cdd01007387 */ /* 0x000fe80000100800 */
[----:B------:R-:W-:Y:S01]  /*f070*/  STL [R1+0x70], R220 ;  /* 0x000070dc01007387 */ /* 0x000fe20000100800 */
[-C--:B-1-3--:R-:W-:Y:S08]  /*f080*/  HMMA.16816.F32.BF16 R4, R96, R16.reuse, RZ ;  /* 0x000000106004723c */ /* 0x08aff000000418ff */
        /* <DEDUP_REMOVED lines=14> */
[C---:B------:R-:W-:Y:S02]  /*f170*/  HMMA.16816.F32.BF16 R64, R96.reuse, R66, RZ ;  /* 0x000000426040723c */ /* 0x040fe400000418ff */
[----:B--2---:R-:W-:Y:S06]  /*f180*/  ISETP.GT.AND P0, PT, R225, R103, PT ;  /* 0x00000067e100720c */ /* 0x004fec0003f04270 */
[-C--:B------:R-:W-:Y:S07]  /*f190*/  HMMA.16816.F32.BF16 R68, R96, R80.reuse, RZ ;  /* 0x000000506044723c */ /* 0x080fee00000418ff */
[----:B------:R-:W-:Y:S01]  /*f1a0*/  @!P0 SHF.R.S32.HI R0, RZ, 0x1f, R103 ;  /* 0x0000001fff008819 */ /* 0x000fe20000011467 */
[C---:B------:R-:W-:Y:S04]  /*f1b0*/  HMMA.16816.F32.BF16 R72, R92.reuse, R80, RZ ;  /* 0x000000505c48723c */ /* 0x040fe800000418ff */
[----:B------:R-:W-:Y:S04]  /*f1c0*/  @!P0 IMAD R0, R0, c[0x0][0x208], RZ ;  /* 0x0000820000008a24 */ /* 0x000fe800078e02ff */
[-C--:B------:R-:W-:Y:S01]  /*f1d0*/  HMMA.16816.F32.BF16 R76, R92, R82.reuse, RZ ;  /* 0x000000525c4c723c */ /* 0x080fe200000418ff */
[C---:B------:R-:W-:Y:S07]  /*f1e0*/  @!P0 IMAD R0, R103.reuse, c[0x0][0x20c], R0 ;  /* 0x0000830067008a24 */ /* 0x040fee00078e0200 */
[C---:B------:R-:W-:Y:S08]  /*f1f0*/  HMMA.16816.F32.BF16 R80, R96.reuse, R82, RZ ;  /* 0x000000526050723c */ /* 0x040ff000000418ff */
[-C--:B------:R-:W-:Y:S08]  /*f200*/  HMMA.16816.F32.BF16 R84, R96, R168.reuse, RZ ;  /* 0x000000a86054723c */ /* 0x080ff000000418ff */
[C---:B------:R-:W-:Y:S08]  /*f210*/  HMMA.16816.F32.BF16 R88, R92.reuse, R168, RZ ;  /* 0x000000a85c58723c */ /* 0x040ff000000418ff */
[-C--:B------:R-:W-:Y:S08]  /*f220*/  HMMA.16816.F32.BF16 R92, R92, R170.reuse, RZ ;  /* 0x000000aa5c5c723c */ /* 0x080ff000000418ff */
[----:B------:R-:W-:Y:S01]  /*f230*/  HMMA.16816.F32.BF16 R96, R96, R170, RZ ;  /* 0x000000aa6060723c */ /* 0x000fe200000418ff */
[----:B------:R-:W1:Y:S07]  /*f240*/  LDSM.16.M88.4 R168, [R222] ;  /* 0x00000000dea8783b */ /* 0x000e6e0000000200 */
[-C--:B------:R-:W-:Y:S08]  /*f250*/  HMMA.16816.F32.BF16 R4, R172, R176.reuse, R4 ;  /* 0x000000b0ac04723c */ /* 0x080ff00000041804 */
[C---:B------:R-:W-:Y:S07]  /*f260*/  HMMA.16816.F32.BF16 R8, R180.reuse, R176, R8 ;  /* 0x000000b0b408723c */ /* 0x040fee0000041808 */
[----:B------:R-:W-:Y:S01]  /*f270*/  @!P0 IMAD.WIDE.U32 R176, R103, c[0x0][0x208], RZ ;  /* 0x0000820067b08a25 */ /* 0x000fe200078e00ff */
[-C--:B------:R-:W-:Y:S04]  /*f280*/  HMMA.16816.F32.BF16 R12, R180, R178.reuse, R12 ;  /* 0x000000b2b40c723c */ /* 0x080fe8000004180c */
[----:B------:R-:W-:Y:S04]  /*f290*/  @!P0 IADD3 R0, R177, R0, RZ ;  /* 0x00000000b1008210 */ /* 0x000fe80007ffe0ff */
[C---:B------:R-:W-:Y:S04]  /*f2a0*/  HMMA.16816.F32.BF16 R16, R172.reuse, R178, R16 ;  /* 0x000000b2ac10723c */ /* 0x040fe80000041810 */
[----:B------:R-:W-:Y:S04]  /*f2b0*/  @!P0 IMAD R0, R0, 0x60, RZ ;  /* 0x0000006000008824 */ /* 0x000fe800078e02ff */
[-C--:B------:R-:W-:Y:S08]  /*f2c0*/  HMMA.16816.F32.BF16 R20, R172, R184.reuse, R20 ;  /* 0x000000b8ac14723c */ /* 0x080ff00000041814 */
[C---:B------:R-:W-:Y:S07]  /*f2d0*/  HMMA.16816.F32.BF16 R24, R180.reuse, R184, R24 ;  /* 0x000000b8b418723c */ /* 0x040fee0000041818 */
[----:B----4-:R-:W-:Y:S01]  /*f2e0*/  @!P0 MOV R184, R196 ;  /* 0x000000c400b88202 */ /* 0x010fe20000000f00 */
[-C--:B------:R-:W-:Y:S04]  /*f2f0*/  HMMA.16816.F32.BF16 R28, R180, R186.reuse, R28 ;  /* 0x000000bab41c723c */ /* 0x080fe8000004181c */
[----:B------:R-:W-:Y:S04]  /*f300*/  @!P0 MOV R185, R199 ;  /* 0x000000c700b98202 */ /* 0x000fe80000000f00 */
[C---:B------:R-:W-:Y:S04]  /*f310*/  HMMA.16816.F32.BF16 R32, R172.reuse, R186, R32 ;  /* 0x000000baac20723c */ /* 0x040fe80000041820 */
[----:B------:R-:W-:Y:S02]  /*f320*/  @!P0 IMAD.WIDE.U32 R184, R176, 0x60, R184 ;  /* 0x00000060b0b88825 */ /* 0x000fe400078e00b8 */
[----:B------:R-:W2:Y:S02]  /*f330*/  LDSM.16.M88.4 R176, [R221] ;  /* 0x00000000ddb0783b */ /* 0x000ea40000000200 */
[-C--:B------:R-:W-:Y:S04]  /*f340*/  HMMA.16816.F32.BF16 R36, R172, R188.reuse, R36 ;  /* 0x000000bcac24723c */ /* 0x080fe80000041824 */
[C---:B------:R-:W-:Y:S02]  /*f350*/  @!P0 LEA R194, P1, R184.reuse, c[0x0][0x1f8], 0x1 ;  /* 0x00007e00b8c28a11 */ /* 0x040fe400078208ff */
[----:B------:R-:W-:Y:S02]  /*f360*/  @!P0 IADD3 R0, R185, R0, RZ ;  /* 0x00000000b9008210 */ /* 0x000fe40007ffe0ff */
[C---:B------:R-:W-:Y:S04]  /*f370*/  HMMA.16816.F32.BF16 R40, R180.reuse, R188, R40 ;  /* 0x000000bcb428723c */ /* 0x040fe80000041828 */
[----:B------:R-:W-:Y:S02]  /*f380*/  @!P0 LEA.HI.X R195, R184, c[0x0][0x1fc], R0, 0x1, P1 ;  /* 0x00007f00b8c38a11 */ /* 0x000fe400008f0c00 */
[----:B------:R-:W3:Y:S01]  /*f390*/  LDSM.16.M88.4 R184, [R220] ;  /* 0x00000000dcb8783b */ /* 0x000ee20000000200 */
[----:B------:R-:W-:Y:S01]  /*f3a0*/  @!P0 IADD3 R192, P2, R194, UR9, RZ ;  /* 0x00000009c2c08c10 */ /* 0x000fe2000ff5e0ff */
[-C--:B------:R-:W-:Y:S04]  /*f3b0*/  HMMA.16816.F32.BF16 R44, R180, R190.reuse, R44 ;  /* 0x000000beb42c723c */ /* 0x080fe8000004182c */
[----:B------:R-:W-:Y:S02]  /*f3c0*/  @!P0 IADD3.X R193, R195, UR8, RZ, P2, !PT ;  /* 0x00000008c3c18c10 */ /* 0x000fe400097fe4ff */
[----:B------:R-:W-:Y:S01]  /*f3d0*/  @!PT LDS RZ, [RZ] ;  /* 0x00000000fffff984 */ /* 0x000fe20000000800 */
[----:B------:R-:W-:Y:S01]  /*f3e0*/  @!PT LDS RZ, [RZ] ;  /* 0x00000000fffff984 */ /* 0x000fe20000000800 */
[----:B------:R-:W-:Y:S01]  /*f3f0*/  @!PT LDS RZ, [RZ] ;  /* 0x00000000fffff984 */ /* 0x000fe20000000800 */
[----:B------:R4:W-:Y:S02]  /*f400*/  @!P0 LDGSTS.E.BYPASS.LTC128B.128 [R227+0x100], [R194.64], !P6 ;  /* 0x00100000c2e38fae */ /* 0x0009e4000f101d4c */
[C---:B------:R-:W-:Y:S06]  /*f410*/  HMMA.16816.F32.BF16 R48, R172.reuse, R190, R48 ;  /* 0x000000beac30723c */ /* 0x040fec0000041830 */
[----:B------:R2:W-:Y:S01]  /*f420*/  @!P0 LDGSTS.E.BYPASS.LTC128B.128 [R227+0x900], [R192.64], !P6 ;  /* 0x00900000c0e38fae */ /* 0x0005e2000f101d4c */
        /* <DEDUP_REMOVED lines=11> */
[----:B----4-:R-:W-:Y:S02]  /*f4e0*/  @!P0 IADD3 R194, P1, R168, UR9, RZ ;  /* 0x00000009a8c28c10 */ /* 0x010fe4000ff3e0ff */
[C---:B------:R-:W-:Y:S01]  /*f4f0*/  HMMA.16816.F32.BF16 R64, R172.reuse, R170, R64 ;  /* 0x000000aaac40723c */ /* 0x040fe20000041840 */
[----:B------:R4:W-:Y:S03]  /*f500*/  @!P0 LDGSTS.E.BYPASS.LTC128B.128 [R227+0x2100], [R168.64], !P6 ;  /* 0x02100000a8e38fae */ /* 0x0009e6000f101d4c */
[----:B------:R-:W-:Y:S04]  /*f510*/  @!P0 IADD3.X R195, R169, UR8, RZ, P1, !PT ;  /* 0x00000008a9c38c10 */ /* 0x000fe80008ffe4ff */
[-C--:B--2---:R-:W-:Y:S01]  /*f520*/  HMMA.16816.F32.BF16 R68, R172, R176.reuse, R68 ;  /* 0x000000b0ac44723c */ /* 0x084fe20000041844 */
[----:B------:R2:W-:Y:S02]  /*f530*/  @!P0 LDGSTS.E.BYPASS.LTC128B.128 [R227+0x2900], [R194.64], !P6 ;  /* 0x02900000c2e38fae */ /* 0x0005e4000f101d4c */
[C---:B------:R-:W-:Y:S02]  /*f540*/  ISETP.GT.AND P0, PT, R103.reuse, R225, PT ;  /* 0x000000e16700720c */ /* 0x040fe40003f04270 */
[----:B------:R-:W-:Y:S03]  /*f550*/  IADD3 R225, R103, -0x1, RZ ;  /* 0xffffffff67e17810 */ /* 0x000fe60007ffe0ff */
[C---:B------:R-:W-:Y:S01]  /*f560*/  HMMA.16816.F32.BF16 R72, R180.reuse, R176, R72 ;  /* 0x000000b0b448723c */ /* 0x040fe20000041848 */
[----:B------:R-:W-:Y:S07]  /*f570*/  LDSM.16.M88.4 R196, [R214+0x3900] ;  /* 0x00390000d6c4783b */ /* 0x000fee0000000200 */
[-C--:B------:R-:W-:Y:S01]  /*f580*/  HMMA.16816.F32.BF16 R76, R180, R178.reuse, R76 ;  /* 0x000000b2b44c723c */ /* 0x080fe2000004184c */
[----:B-1----:R-:W-:Y:S07]  /*f590*/  LDSM.16.M88.4 R188, [R214+0x3100] ;  /* 0x00310000d6bc783b */ /* 0x002fee0000000200 */
[C---:B------:R-:W-:Y:S01]  /*f5a0*/  HMMA.16816.F32.BF16 R80, R172.reuse, R178, R80 ;  /* 0x000000b2ac50723c */ /* 0x040fe20000041850 */
[----:B----4-:R-:W1:Y:S07]  /*f5b0*/  LDSM.16.M88.4 R168, [R216+0x6100] ;  /* 0x00610000d8a8783b */ /* 0x010e6e0000000200 */
[-C--:B---3--:R-:W-:Y:S01]  /*f5c0*/  HMMA.16816.F32.BF16 R84, R172, R184.reuse, R84 ;  /* 0x000000b8ac54723c */ /* 0x088fe20000041854 */
[----:B--2---:R-:W2:Y:S07]  /*f5d0*/  LDSM.16.M88.4 R192, [R216+0x8100] ;  /* 0x00810000d8c0783b */ /* 0x004eae0000000200 */
[C---:B------:R-:W-:Y:S01]  /*f5e0*/  HMMA.16816.F32.BF16 R88, R180.reuse, R184, R88 ;  /* 0x000000b8b458723c */ /* 0x040fe20000041858 */
[----:B------:R-:W3:Y:S07]  /*f5f0*/  LDSM.16.M88.4 R200, [R214+0x4100] ;  /* 0x00410000d6c8783b */ /* 0x000eee0000000200 */
[-C--:B------:R-:W-:Y:S01]  /*f600*/  HMMA.16816.F32.BF16 R92, R180, R186.reuse, R92 ;  /* 0x000000bab45c723c */ /* 0x080fe2000004185c */
[----:B------:R-:W4:Y:S07]  /*f610*/  LDSM.16.M88.4 R176, [R214+0x4900] ;  /* 0x00490000d6b0783b */ /* 0x000f2e0000000200 */
[----:B------:R-:W-:Y:S01]  /*f620*/  HMMA.16816.F32.BF16 R96, R172, R186, R96 ;  /* 0x000000baac60723c */ /* 0x000fe20000041860 */
[----:B------:R-:W3:Y:S07]  /*f630*/  LDSM.16.M88.4 R180, [R214+0x5100] ;  /* 0x00510000d6b4783b */ /* 0x000eee0000000200 */
[-C--:B-1----:R-:W-:Y:S01]  /*f640*/  HMMA.16816.F32.BF16 R4, R168, R188.reuse, R4 ;  /* 0x000000bca804723c */ /* 0x082fe20000041804 */
[----:B------:R-:W1:Y:S07]  /*f650*/  LDSM.16.M88.4 R204, [R214+0x5900] ;  /* 0x00590000d6cc783b */ /* 0x000e6e0000000200 */
[C---:B--2---:R-:W-:Y:S01]  /*f660*/  HMMA.16816.F32.BF16 R8, R192.reuse, R188, R8 ;  /* 0x000000bcc008723c */ /* 0x044fe20000041808 */
[----:B------:R-:W-:Y:S07]  /*f670*/  LDSM.16.M88.4 R172, [R217+0x6100] ;  /* 0x00610000d9ac783b */ /* 0x000fee0000000200 */
[-C--:B------:R-:W-:Y:S01]  /*f680*/  HMMA.16816.F32.BF16 R12, R192, R190.reuse, R12 ;  /* 0x000000bec00c723c */ /* 0x080fe2000004180c */
[----:B------:R-:W2:Y:S07]  /*f690*/  LDSM.16.M88.4 R184, [R213] ;  /* 0x00000000d5b8783b */ /* 0x000eae0000000200 */
[C---:B------:R-:W-:Y:S01]  /*f6a0*/  HMMA.16816.F32.BF16 R16, R168.reuse, R190, R16 ;  /* 0x000000bea810723c */ /* 0x040fe20000041810 */
[----:B------:R-:W1:Y:S07]  /*f6b0*/  LDSM.16.M88.4 R188, [R217+0x8100] ;  /* 0x00810000d9bc783b */ /* 0x000e6e0000000200 */
[-C--:B------:R-:W-:Y:S01]  /*f6c0*/  HMMA.16816.F32.BF16 R20, R168, R196.reuse, R20 ;  /* 0x000000c4a814723c */ /* 0x080fe20000041814 */
[----:B------:R-:W0:Y:S07]  /*f6d0*/  LDGDEPBAR ;  /* 0x00000000000079af */ /* 0x000e2e0000000000 */
        /* <DEDUP_REMOVED lines=45> */
[----:B------:R1:W2:Y:S01]  /*f9b0*/  MUFU.TANH R170, R7 ;  /* 0x0000000700aa7308 */ /* 0x0002a20000002400 */
[----:B---3--:R-:W-:Y:S09]  /*f9c0*/  FMNMX.FTZ R0, R168, R0, !PT ;  /* 0x00000000a8007209 */ /* 0x008ff20007810000 */
[----:B------:R-:W-:Y:S10]  /*f9d0*/  MUFU.TANH R179, R14 ;  /* 0x0000000e00b37308 */ /* 0x000ff40000002400 */
[----:B------:R-:W3:Y:S01]  /*f9e0*/  MUFU.TANH R177, R8 ;  /* 0x0000000800b17308 */ /* 0x000ee20000002400 */
[----:B-1----:R-:W1:Y:S01]  /*f9f0*/  LDSM.16.M88.4 R4, [R213+0x800] ;  /* 0x00080000d504783b */ /* 0x002e620000000200 */
[----:B--2---:R-:W-:Y:S08]  /*fa00*/  FMNMX.FTZ R3, R170, R3, !PT ;  /* 0x00000003aa037209 */ /* 0x004ff00007810000 */
[----:B------:R-:W-:Y:S10]  /*fa10*/  MUFU.TANH R171, R9 ;  /* 0x0000000900ab7308 */ /* 0x000ff40000002400 */
[----:B------:R-:W-:Y:S10]  /*fa20*/  MUFU.TANH R178, R10 ;  /* 0x0000000a00b27308 */ /* 0x000ff40000002400 */
[----:B------:R2:W-:Y:S10]  /*fa30*/  MUFU.TANH R181, R11 ;  /* 0x0000000b00b57308 */ /* 0x0005f40000002400 */
[----:B------:R-:W4:Y:S01]  /*fa40*/  MUFU.TANH R16, R16 ;  /* 0x0000001000107308 */ /* 0x000f220000002400 */
[-C--:B-1----:R-:W-:Y:S09]  /*fa50*/  HMMA.16816.F32.BF16 R20, R172, R4.reuse, R20 ;  /* 0x00000004ac14723c */ /* 0x082ff20000041814 */
[----:B------:R-:W1:Y:S01]  /*fa60*/  MUFU.TANH R18, R18 ;  /* 0x0000001200127308 */ /* 0x000e620000002400 */
[C---:B------:R-:W-:Y:S01]  /*fa70*/  HMMA.16816.F32.BF16 R24, R188.reuse, R4, R24 ;  /* 0x00000004bc18723c */ /* 0x040fe20000041818 */
[----:B--2---:R-:W2:Y:S08]  /*fa80*/  LDSM.16.M88.4 R8, [R213+0x1000] ;  /* 0x00100000d508783b */ /* 0x004eb00000000200 */
        /* <DEDUP_REMOVED lines=9> */
[----:B------:R-:W-:Y:S01]  /*fb20*/  MUFU.TANH R12, R12 ;  /* 0x0000000c000c7308 */ /* 0x000fe20000002400 */
[----:B------:R-:W-:Y:S02]  /*fb30*/  FMUL.FTZ R26, R26, c[0x0][0x320] ;  /* 0x0000c8001a1a7a20 */ /* 0x000fe40000410000 */
[----:B------:R-:W-:Y:S02]  /*fb40*/  FMUL.FTZ R27, R27, c[0x0][0x320] ;  /* 0x0000c8001b1b7a20 */ /* 0x000fe40000410000 */
[----:B------:R-:W-:Y:S02]  /*fb50*/  FMUL.FTZ R30, R30, c[0x0][0x320] ;  /* 0x0000c8001e1e7a20 */ /* 0x000fe40000410000 */
[----:B------:R-:W-:Y:S02]  /*fb60*/  FMUL.FTZ R31, R31, c[0x0][0x320] ;  /* 0x0000c8001f1f7a20 */ /* 0x000fe40000410000 */
[----:B------:R-:W-:Y:S01]  /*fb70*/  FMUL.FTZ R29, R29, c[0x0][0x320] ;  /* 0x0000c8001d1d7a20 */ /* 0x000fe20000410000 */
[----:B------:R-:W1:Y:S01]  /*fb80*/  MUFU.TANH R20, R20 ;  /* 0x0000001400147308 */ /* 0x000e620000002400 */
[----:B------:R-:W-:Y:S02]  /*fb90*/  FMUL.FTZ R24, R24, c[0x0][0x320] ;  /* 0x0000c80018187a20 */ /* 0x000fe40000410000 */
[----:B------:R-:W-:Y:S01]  /*fba0*/  FMUL.FTZ R34, R34, c[0x0][0x320] ;  /* 0x0000c80022227a20 */ /* 0x000fe20000410000 */
[-C--:B--2---:R-:W-:Y:S03]  /*fbb0*/  HMMA.16816.F32.BF16 R36, R172, R8.reuse, R36 ;  /* 0x00000008ac24723c */ /* 0x084fe60000041824 */
[----:B------:R-:W-:Y:S02]  /*fbc0*/  FMUL.FTZ R33, R33, c[0x0][0x320] ;  /* 0x0000c80021217a20 */ /* 0x000fe40000410000 */
[----:B------:R-:W-:Y:S01]  /*fbd0*/  FMUL.FTZ R35, R35, c[0x0][0x320] ;  /* 0x0000c80023237a20 */ /* 0x000fe20000410000 */
[----:B------:R-:W2:Y:S01]  /*fbe0*/  MUFU.TANH R15, R22 ;  /* 0x00000016000f7308 */ /* 0x000ea20000002400 */
        /* <DEDUP_REMOVED lines=13> */
[----:B------:R1:W1:Y:S01]  /*fcc0*/  MUFU.TANH R14, R23 ;  /* 0x00000017000e7308 */ /* 0x0002620000002400 */
[----:B------:R-:W-:Y:S02]  /*fcd0*/  FMUL.FTZ R37, R37, c[0x0][0x320] ;  /* 0x0000c80025257a20 */ /* 0x000fe40000410000 */
[----:B------:R-:W-:Y:S02]  /*fce0*/  FMUL.FTZ R40, R40, c[0x0][0x320] ;  /* 0x0000c80028287a20 */ /* 0x000fe40000410000 */
[C---:B------:R-:W-:Y:S04]  /*fcf0*/  HMMA.16816.F32.BF16 R56, R188.reuse, R4, R56 ;  /* 0x00000004bc38723c */ /* 0x040fe80000041838 */
[----:B------:R-:W-:Y:S01]  /*fd00*/  FMUL.FTZ R44, R44, c[0x0][0x320] ;  /* 0x0000c8002c2c7a20 */ /* 0x000fe20000410000 */
[----:B------:R-:W3:Y:S01]  /*fd10*/  MUFU.TANH R32, R32 ;  /* 0x0000002000207308 */ /* 0x000ee20000002400 */
[----:B------:R-:W-:Y:S02]  /*fd20*/  FMUL.FTZ R42, R42, c[0x0][0x320] ;  /* 0x0000c8002a2a7a20 */ /* 0x000fe40000410000 */
[-C--:B------:R-:W-:Y:S04]  /*fd30*/  HMMA.16816.F32.BF16 R60, R188, R6.reuse, R60 ;  /* 0x00000006bc3c723c */ /* 0x080fe8000004183c */
[----:B------:R-:W-:Y:S02]  /*fd40*/  FMUL.FTZ R48, R48, c[0x0][0x320] ;  /* 0x0000c80030307a20 */ /* 0x000fe40000410000 */
[----:B------:R-:W-:Y:S01]  /*fd50*/  FMUL.FTZ R50, R50, c[0x0][0x320] ;  /* 0x0000c80032327a20 */ /* 0x000fe20000410000 */
[----:B------:R-:W3:Y:S01]  /*fd60*/  MUFU.TANH R34, R34 ;  /* 0x0000002200227308 */ /* 0x000ee20000002400 */
[C---:B------:R-:W-:Y:S01]  /*fd70*/  HMMA.16816.F32.BF16 R64, R172.reuse, R6, R64 ;  /* 0x00000006ac40723c */ /* 0x040fe20000041840 */
[----:B------:R-:W3:Y:S01]  /*fd80*/  LDSM.16.M88.4 R4, [R213+0x2800] ;  /* 0x00280000d504783b */ /* 0x000ee20000000200 */
[----:B------:R-:W-:Y:S04]  /*fd90*/  DEPBAR.LE SB0, 0x0 ;  /* 0x000080000000791a */ /* 0x000fe80000000000 */
[----:B------:R-:W-:Y:S02]  /*fda0*/  FMUL.FTZ R54, R54, c[0x0][0x320] ;  /* 0x0000c80036367a20 */ /* 0x000fe40000410000 */
[----:B------:R-:W-:Y:S01]  /*fdb0*/  FMUL.FTZ R55, R55, c[0x0][0x320] ;  /* 0x0000c80037377a20 */ /* 0x000fe20000410000 */
[----:B------:R-:W3:Y:S01]  /*fdc0*/  MUFU.TANH R33, R33 ;  /* 0x0000002100217308 */ /* 0x000ee20000002400 */
[-C--:B--2---:R-:W-:Y:S01]  /*fdd0*/  HMMA.16816.F32.BF16 R68, R172, R8.reuse, R68 ;  /* 0x00000008ac44723c */ /* 0x084fe20000041844 */
[----:B-1----:R-:W2:Y:S04]  /*fde0*/  LDL.64 R22, [R1+0x38] ;  /* 0x0000380001167983 */ /* 0x002ea80000100a00 */
[----:B------:R-:W-:Y:S02]  /*fdf0*/  FMUL.FTZ R52, R52, c[0x0][0x320] ;  /* 0x0000c80034347a20 */ /* 0x000fe40000410000 */
[----:B------:R-:W-:Y:S01]  /*fe00*/  FMUL.FTZ R53, R53, c[0x0][0x320] ;  /* 0x0000c80035357a20 */ /* 0x000fe20000410000 */
[C---:B------:R-:W-:Y:S01]  /*fe10*/  HMMA.16816.F32.BF16 R72, R188.reuse, R8, R72 ;  /* 0x00000008bc48723c */ /* 0x040fe20000041848 */
[----:B------:R-:W1:Y:S01]  /*fe20*/  MUFU.TANH R35, R35 ;  /* 0x0000002300237308 */ /* 0x000e620000002400 */
[----:B------:R-:W-:Y:S02]  /*fe30*/  BAR.SYNC.DEFER_BLOCKING 0x0 ;  /* 0x0000000000007b1d */ /* 0x000fe40000010000 */
[----:B------:R-:W-:Y:S02]  /*fe40*/  FMUL.FTZ R61, R61, c[0x0][0x320] ;  /* 0x0000c8003d3d7a20 */ /* 0x000fe40000410000 */
[----:B------:R-:W-:Y:S02]  /*fe50*/  FMUL.FTZ R62, R62, c[0x0][0x320] ;  /* 0x0000c8003e3e7a20 */ /* 0x000fe40000410000 */
[-C--:B------:R-:W-:Y:S03]  /*fe60*/  HMMA.16816.F32.BF16 R76, R188, R10.reuse, R76 ;  /* 0x0000000abc4c723c */ /* 0x080fe6000004184c */
[----:B------:R-:W1:Y:S01]  /*fe70*/  MUFU.TANH R194, R36 ;  /* 0x0000002400c27308 */ /* 0x000e620000002400 */
[----:B------:R-:W-:Y:S02]  /*fe80*/  FMUL.FTZ R63, R63, c[0x0][0x320] ;  /* 0x0000c8003f3f7a20 */ /* 0x000fe40000410000 */
[----:B------:R-:W-:Y:S02]  /*fe90*/  FMUL.FTZ R51, R51, c[0x0][0x320] ;  /* 0x0000c80033337a20 */ /* 0x000fe40000410000 */
[C---:B------:R-:W-:Y:S04]  /*fea0*/  HMMA.16816.F32.BF16 R80, R172.reuse, R10, R80 ;  /* 0x0000000aac50723c */ /* 0x040fe80000041850 */
[----:B------:R-:W-:Y:S01]  /*feb0*/  FMUL.FTZ R68, R68, c[0x0][0x320] ;  /* 0x0000c80044447a20 */ /* 0x000fe20000410000 */
[----:B------:R-:W1:Y:S01]  /*fec0*/  MUFU.TANH R200, R38 ;  /* 0x0000002600c87308 */ /* 0x000e620000002400 */
[----:B------:R-:W-:Y:S02]  /*fed0*/  FMUL.FTZ R71, R71, c[0x0][0x320] ;  /* 0x0000c80047477a20 */ /* 0x000fe40000410000 */
[-C--:B---3--:R-:W-:Y:S04]  /*fee0*/  HMMA.16816.F32.BF16 R84, R172, R4.reuse, R84 ;  /* 0x00000004ac54723c */ /* 0x088fe80000041854 */
[----:B------:R-:W-:Y:S02]  /*fef0*/  FMUL.FTZ R72, R72, c[0x0][0x320] ;  /* 0x0000c80048487a20 */ /* 0x000fe40000410000 */
[----:B------:R-:W-:Y:S01]  /*ff00*/  FMUL.FTZ R74, R74, c[0x0][0x320] ;  /* 0x0000c8004a4a7a20 */ /* 0x000fe20000410000 */
[----:B------:R-:W-:Y:S01]  /*ff10*/  MUFU.TANH R201, R39 ;  /* 0x0000002700c97308 */ /* 0x000fe20000002400 */
[C---:B------:R-:W-:Y:S04]  /*ff20*/  HMMA.16816.F32.BF16 R88, R188.reuse, R4, R88 ;  /* 0x00000004bc58723c */ /* 0x040fe80000041858 */
[----:B------:R-:W-:Y:S02]  /*ff30*/  FMUL.FTZ R73, R73, c[0x0][0x320] ;  /* 0x0000c80049497a20 */ /* 0x000fe40000410000 */
[----:B------:R-:W-:Y:S01]  /*ff40*/  FMUL.FTZ R75, R75, c[0x0][0x320] ;  /* 0x0000c8004b4b7a20 */ /* 0x000fe20000410000 */
[----:B------:R-:W-:Y:S01]  /*ff50*/  FMNMX.FTZ R5, R177, R101, !PT ;  /* 0x00000065b1057209 */ /* 0x000fe20007810000 */
[-C--:B------:R-:W-:Y:S01]  /*ff60*/  HMMA.16816.F32.BF16 R92, R188, R6.reuse, R92 ;  /* 0x00000006bc5c723c */ /* 0x080fe2000004185c */
[----:B------:R-:W-:Y:S03]  /*ff70*/  MUFU.TANH R230, R72 ;  /* 0x0000004800e67308 */ /* 0x000fe60000002400 */
[----:B----4-:R-:W-:Y:S01]  /*ff80*/  FMNMX.FTZ R4, R16, R0, !PT ;  /* 0x0000000010047209 */ /* 0x010fe20007810000 */
[----:B------:R-:W-:Y:S01]  /*ff90*/  FMUL.FTZ R82, R82, c[0x0][0x320] ;  /* 0x0000c80052527a20 */ /* 0x000fe20000410000 */
[----:B------:R-:W-:Y:S01]  /*ffa0*/  FMNMX.FTZ R0, R18, R3, !PT ;  /* 0x0000000312007209 */ /* 0x000fe20007810000 */
[----:B------:R-:W-:Y:S01]  /*ffb0*/  FMUL.FTZ R83, R83, c[0x0][0x320] ;  /* 0x0000c80053537a20 */ /* 0x000fe20000410000 */
[----:B------:R-:W-:Y:S01]  /*ffc0*/  FMNMX.FTZ R4, R17, R4, !PT ;  /* 0x0000000411047209 */ /* 0x000fe20007810000 */
[----:B------:R-:W-:Y:S01]  /*ffd0*/  FMUL.FTZ R80, R80, c[0x0][0x320] ;  /* 0x0000c80050507a20 */ /* 0x000fe20000410000 */
[----:B------:R-:W-:Y:S01]  /*ffe0*/  HMMA.16816.F32.BF16 R96, R172, R6, R96 ;  /* 0x00000006ac60723c */ /* 0x000fe20000041860 */
[----:B------:R3:W4:Y:S03]  /*fff0*/  MUFU.TANH R195, R37 ;  /* 0x0000002500c37308 */ /* 0x0007260000002400 */
[----:B------:R-:W-:Y:S01]  /*10000*/  FMNMX.FTZ R3, R171, R5, !PT ;  /* 0x00000005ab037209 */ /* 0x000fe20007810000 */
[----:B------:R-:W-:Y:S01]  /*10010*/  FMUL.FTZ R86, R86, c[0x0][0x320] ;  /* 0x0000c80056567a20 */ /* 0x000fe20000410000 */
[----:B------:R-:W-:Y:S01]  /*10020*/  FMNMX.FTZ R0, R19, R0, !PT ;  /* 0x0000000013007209 */ /* 0x000fe20007810000 */
[----:B------:R-:W-:Y:S01]  /*10030*/  FMUL.FTZ R81, R81, c[0x0][0x320] ;  /* 0x0000c80051517a20 */ /* 0x000fe20000410000 */
[----:B------:R-:W-:Y:S01]  /*10040*/  FMNMX.FTZ R4, R20, R4, !PT ;  /* 0x0000000414047209 */ /* 0x000fe20007810000 */
[----:B------:R-:W-:Y:S02]  /*10050*/  FMUL.FTZ R84, R84, c[0x0][0x320] ;  /* 0x0000c80054547a20 */ /* 0x000fe40000410000 */
[----:B------:R-:W4:Y:S01]  /*10060*/  MUFU.TANH R198, R50 ;  /* 0x0000003200c67308 */ /* 0x000f220000002400 */
        /* <DEDUP_REMOVED lines=9> */
[----:B------:R-:W4:Y:S01]  /*10100*/  MUFU.TANH R182, R48 ;  /* 0x0000003000b67308 */ /* 0x000f220000002400 */
[----:B------:R-:W-:Y:S01]  /*10110*/  FMUL.FTZ R49, R49, c[0x0][0x320] ;  /* 0x0000c80031317a20 */ /* 0x000fe20000410000 */
[----:B------:R-:W-:Y:S01]  /*10120*/  FMNMX.FTZ R0, R32, R4, !PT ;  /* 0x0000000420007209 */ /* 0x000fe20007810000 */
[----:B------:R-:W-:Y:S01]  /*10130*/  FMUL.FTZ R93, R93, c[0x0][0x320] ;  /* 0x0000c8005d5d7a20 */ /* 0x000fe20000410000 */
[----:B---3--:R-:W3:Y:S01]  /*10140*/  LDL.64 R36, [R1+0x30] ;  /* 0x0000300001247983 */ /* 0x008ee20000100a00 */
[----:B------:R-:W-:Y:S01]  /*10150*/  FMUL.FTZ R90, R90, c[0x0][0x320] ;  /* 0x0000c8005a5a7a20 */ /* 0x000fe20000410000 */
[----:B------:R-:W-:Y:S01]  /*10160*/  FMNMX.FTZ R3, R34, R3, !PT ;  /* 0x0000000322037209 */ /* 0x000fe20007810000 */
[----:B------:R-:W-:Y:S01]  /*10170*/  FMUL.FTZ R91, R91, c[0x0][0x320] ;  /* 0x0000c8005b5b7a20 */ /* 0x000fe20000410000 */
[----:B------:R-:W-:Y:S01]  /*10180*/  FMNMX.FTZ R0, R33, R0, !PT ;  /* 0x0000000021007209 */ /* 0x000fe20007810000 */
[----:B------:R-:W-:Y:S01]  /*10190*/  FMUL.FTZ R99, R99, c[0x0][0x320] ;  /* 0x0000c80063637a20 */ /* 0x000fe20000410000 */
[----:B------:R-:W4:Y:S01]  /*101a0*/  MUFU.TANH R199, R51 ;  /* 0x0000003300c77308 */ /* 0x000f220000002400 */
[----:B-1----:R-:W-:Y:S01]  /*101b0*/  FMNMX.FTZ R3, R35, R3, !PT ;  /* 0x0000000323037209 */ /* 0x002fe20007810000 */
[----:B------:R-:W-:Y:S01]  /*101c0*/  FMUL.FTZ R92, R92, c[0x0][0x320] ;  /* 0x0000c8005c5c7a20 */ /* 0x000fe20000410000 */
[----:B------:R-:W-:Y:S01]  /*101d0*/  FMNMX.FTZ R72, R194, R0, !PT ;  /* 0x00000000c2487209 */ /* 0x000fe20007810000 */
[----:B------:R-:W-:Y:S01]  /*101e0*/  FMUL.FTZ R64, R64, c[0x0][0x320] ;  /* 0x0000c80040407a20 */ /* 0x000fe20000410000 */
[----:B------:R-:W-:Y:S01]  /*101f0*/  FMNMX.FTZ R0, R200, R3, !PT ;  /* 0x00000003c8007209 */ /* 0x000fe20007810000 */
[----:B------:R-:W-:Y:S01]  /*10200*/  FMUL.FTZ R69, R69, c[0x0][0x320] ;  /* 0x0000c80045457a20 */ /* 0x000fe20000410000 */
[----:B----4-:R-:W-:Y:S01]  /*10210*/  FMNMX.FTZ R72, R195, R72, !PT ;  /* 0x00000048c3487209 */ /* 0x010fe20007810000 */
[----:B------:R-:W-:Y:S01]  /*10220*/  FMUL.FTZ R96, R96, c[0x0][0x320] ;  /* 0x0000c80060607a20 */ /* 0x000fe20000410000 */
[----:B------:R-:W-:Y:S01]  /*10230*/  FMNMX.FTZ R0, R201, R0, !PT ;  /* 0x00000000c9007209 */ /* 0x000fe20007810000 */
[----:B------:R-:W1:Y:S01]  /*10240*/  MUFU.TANH R192, R49 ;  /* 0x0000003100c07308 */ /* 0x000e620000002400 */
[----:B------:R-:W-:Y:S02]  /*10250*/  FMUL.FTZ R97, R97, c[0x0][0x320] ;  /* 0x0000c80061617a20 */ /* 0x000fe40000410000 */
[----:B------:R-:W-:Y:S01]  /*10260*/  FMUL.FTZ R57, R57, c[0x0][0x320] ;  /* 0x0000c80039397a20 */ /* 0x000fe20000410000 */
[----:B------:R-:W-:Y:S01]  /*10270*/  FMNMX.FTZ R0, R198, R0, !PT ;  /* 0x00000000c6007209 */ /* 0x000fe20007810000 */
[----:B------:R-:W-:Y:S01]  /*10280*/  FMUL.FTZ R60, R60, c[0x0][0x320] ;  /* 0x0000c8003c3c7a20 */ /* 0x000fe20000410000 */
[----:B------:R-:W-:Y:S01]  /*10290*/  FMNMX.FTZ R72, R182, R72, !PT ;  /* 0x00000048b6487209 */ /* 0x000fe20007810000 */
[----:B------:R-:W-:Y:S02]  /*102a0*/  FMUL.FTZ R59, R59, c[0x0][0x320] ;  /* 0x0000c8003b3b7a20 */ /* 0x000fe40000410000 */
[----:B------:R-:W-:Y:S01]  /*102b0*/  FMUL.FTZ R66, R66, c[0x0][0x320] ;  /* 0x0000c80042427a20 */ /* 0x000fe20000410000 */
[----:B------:R-:W4:Y:S01]  /*102c0*/  MUFU.TANH R207, R54 ;  /* 0x0000003600cf7308 */ /* 0x000f220000002400 */
[----:B------:R-:W-:Y:S02]  /*102d0*/  FMUL.FTZ R43, R43, c[0x0][0x320] ;  /* 0x0000c8002b2b7a20 */ /* 0x000fe40000410000 */
[----:B------:R-:W-:Y:S01]  /*102e0*/  FMUL.FTZ R67, R67, c[0x0][0x320] ;  /* 0x0000c80043437a20 */ /* 0x000fe20000410000 */
[----:B------:R-:W-:Y:S01]  /*102f0*/  FMNMX.FTZ R0, R199, R0, !PT ;  /* 0x00000000c7007209 */ /* 0x000fe20007810000 */
[----:B------:R-:W-:Y:S02]  /*10300*/  FMUL.FTZ R65, R65, c[0x0][0x320] ;  /* 0x0000c80041417a20 */ /* 0x000fe40000410000 */
[----:B------:R-:W-:Y:S02]  /*10310*/  FMUL.FTZ R70, R70, c[0x0][0x320] ;  /* 0x0000c80046467a20 */ /* 0x000fe40000410000 */
[----:B------:R-:W-:Y:S01]  /*10320*/  FMUL.FTZ R98, R98, c[0x0][0x320] ;  /* 0x0000c80062627a20 */ /* 0x000fe20000410000 */
[----:B------:R-:W4:Y:S01]  /*10330*/  MUFU.TANH R51, R52 ;  /* 0x0000003400337308 */ /* 0x000f220000002400 */
[----:B------:R-:W-:Y:S02]  /*10340*/  FMUL.FTZ R41, R41, c[0x0][0x320] ;  /* 0x0000c80029297a20 */ /* 0x000fe40000410000 */
[----:B------:R-:W-:Y:S01]  /*10350*/  FMUL.FTZ R56, R56, c[0x0][0x320] ;  /* 0x0000c80038387a20 */ /* 0x000fe20000410000 */
[----:B-1----:R-:W-:Y:S01]  /*10360*/  FMNMX.FTZ R72, R192, R72, !PT ;  /* 0x00000048c0487209 */ /* 0x002fe20007810000 */
[----:B------:R-:W-:Y:S02]  /*10370*/  FMUL.FTZ R46, R46, c[0x0][0x320] ;  /* 0x0000c8002e2e7a20 */ /* 0x000fe40000410000 */
[----:B------:R-:W-:Y:S02]  /*10380*/  FMUL.FTZ R58, R58, c[0x0][0x320] ;  /* 0x0000c8003a3a7a20 */ /* 0x000fe40000410000 */
[----:B------:R-:W-:Y:S01]  /*10390*/  FMUL.FTZ R76, R76, c[0x0][0x320] ;  /* 0x0000c8004c4c7a20 */ /* 0x000fe20000410000 */
[----:B------:R-:W-:Y:S01]  /*103a0*/  MUFU.TANH R205, R44 ;  /* 0x0000002c00cd7308 */ /* 0x000fe20000002400 */
[----:B------:R-:W-:Y:S02]  /*103b0*/  FMUL.FTZ R77, R77, c[0x0][0x320] ;  /* 0x0000c8004d4d7a20 */ /* 0x000fe40000410000 */
[----:B------:R-:W-:Y:S01]  /*103c0*/  FMUL.FTZ R78, R78, c[0x0][0x320] ;  /* 0x0000c8004e4e7a20 */ /* 0x000fe20000410000 */
[----:B----4-:R-:W-:Y:S01]  /*103d0*/  FMNMX.FTZ R0, R207, R0, !PT ;  /* 0x00000000cf007209 */ /* 0x010fe20007810000 */
[----:B------:R-:W-:Y:S02]  /*103e0*/  FMUL.FTZ R79, R79, c[0x0][0x320] ;  /* 0x0000c8004f4f7a20 */ /* 0x000fe40000410000 */
[----:B------:R-:W-:Y:S02]  /*103f0*/  FMUL.FTZ R45, R45, c[0x0][0x320] ;  /* 0x0000c8002d2d7a20 */ /* 0x000fe40000410000 */
[----:B------:R-:W-:Y:S01]  /*10400*/  FMUL.FTZ R47, R47, c[0x0][0x320] ;  /* 0x0000c8002f2f7a20 */ /* 0x000fe20000410000 */
[----:B------:R-:W1:Y:S01]  /*10410*/  MUFU.TANH R44, R55 ;  /* 0x00000037002c7308 */ /* 0x000e620000002400 */
[----:B------:R-:W-:Y:S09]  /*10420*/  FMNMX.FTZ R72, R51, R72, !PT ;  /* 0x0000004833487209 */ /* 0x000ff20007810000 */
[----:B------:R-:W4:Y:S10]  /*10430*/  MUFU.TANH R24, R24 ;  /* 0x0000001800187308 */ /* 0x000f340000002400 */
[----:B------:R-:W4:Y:S01]  /*10440*/  MUFU.TANH R233, R53 ;  /* 0x0000003500e97308 */ /* 0x000f220000002400 */
[----:B-1----:R-:W-:Y:S09]  /*10450*/  FMNMX.FTZ R0, R44, R0, !PT ;  /* 0x000000002c007209 */ /* 0x002ff20007810000 */
[----:B------:R-:W1:Y:S01]  /*10460*/  MUFU.TANH R231, R66 ;  /* 0x0000004200e77308 */ /* 0x000e620000002400 */
[----:B----4-:R-:W-:Y:S09]  /*10470*/  FMNMX.FTZ R4, R24, R5, !PT ;  /* 0x0000000518047209 */ /* 0x010ff20007810000 */
[----:B------:R-:W4:Y:S01]  /*10480*/  MUFU.TANH R25, R25 ;  /* 0x0000001900197308 */ /* 0x000f220000002400 */
[----:B------:R-:W-:Y:S09]  /*10490*/  FMNMX.FTZ R72, R233, R72, !PT ;  /* 0x00000048e9487209 */ /* 0x000ff20007810000 */
[----:B------:R-:W4:Y:S01]  /*104a0*/  MUFU.TANH R251, R64 ;  /* 0x0000004000fb7308 */ /* 0x000f220000002400 */
[----:B-1----:R-:W-:Y:S09]  /*104b0*/  FMNMX.FTZ R0, R231, R0, !PT ;  /* 0x00000000e7007209 */ /* 0x002ff20007810000 */
[----:B------:R-:W-:Y:S01]  /*104c0*/  MUFU.TANH R226, R40 ;  /* 0x0000002800e27308 */ /* 0x000fe20000002400 */
[----:B----4-:R-:W-:Y:S09]  /*104d0*/  FMNMX.FTZ R4, R25, R4, !PT ;  /* 0x0000000419047209 */ /* 0x010ff20007810000 */
[----:B------:R-:W-:Y:S01]  /*104e0*/  MUFU.TANH R40, R42 ;  /* 0x0000002a00287308 */ /* 0x000fe20000002400 */
[----:B------:R-:W-:Y:S09]  /*104f0*/  FMNMX.FTZ R72, R251, R72, !PT ;  /* 0x00000048fb487209 */ /* 0x000ff20007810000 */
[----:B------:R-:W-:Y:S10]  /*10500*/  MUFU.TANH R42, R43 ;  /* 0x0000002b002a7308 */ /* 0x000ff40000002400 */
[----:B------:R-:W1:Y:S10]  /*10510*/  MUFU.TANH R43, R67 ;  /* 0x00000043002b7308 */ /* 0x000e740000002400 */
[----:B------:R-:W4:Y:S10]  /*10520*/  MUFU.TANH R28, R28 ;  /* 0x0000001c001c7308 */ /* 0x000f340000002400 */
[----:B------:R-:W4:Y:S01]  /*10530*/  MUFU.TANH R252, R65 ;  /* 0x0000004100fc7308 */ /* 0x000f220000002400 */
[----:B-1----:R-:W-:Y:S09]  /*10540*/  FMNMX.FTZ R0, R43, R0, !PT ;  /* 0x000000002b007209 */ /* 0x002ff20007810000 */
[----:B------:R-:W1:Y:S01]  /*10550*/  MUFU.TANH R203, R70 ;  /* 0x0000004600cb7308 */ /* 0x000e620000002400 */
[----:B----4-:R-:W-:Y:S09]  /*10560*/  FMNMX.FTZ R4, R28, R4, !PT ;  /* 0x000000041c047209 */ /* 0x010ff20007810000 */
[----:B------:R-:W4:Y:S01]  /*10570*/  MUFU.TANH R29, R29 ;  /* 0x0000001d001d7308 */ /* 0x000f220000002400 */
[----:B------:R-:W-:Y:S09]  /*10580*/  FMNMX.FTZ R72, R252, R72, !PT ;  /* 0x00000048fc487209 */ /* 0x000ff20007810000 */
[----:B------:R-:W2:Y:S01]  /*10590*/  MUFU.TANH R218, R68 ;  /* 0x0000004400da7308 */ /* 0x000ea20000002400 */
[----:B-1----:R-:W-:Y:S09]  /*105a0*/  FMNMX.FTZ R0, R203, R0, !PT ;  /* 0x00000000cb007209 */ /* 0x002ff20007810000 */
[----:B------:R-:W1:Y:S01]  /*105b0*/  MUFU.TANH R235, R69 ;  /* 0x0000004500eb7308 */ /* 0x000e620000002400 */
[----:B----4-:R-:W-:Y:S02]  /*105c0*/  FMNMX.FTZ R3, R29, R4, !PT ;  /* 0x000000041d037209 */ /* 0x010fe40007810000 */
[----:B------:R-:W-:Y:S02]  /*105d0*/  FMNMX.FTZ R4, R178, R102, !PT ;  /* 0x00000066b2047209 */ /* 0x000fe40007810000 */
[----:B------:R-:W-:Y:S05]  /*105e0*/  FMNMX.FTZ R3, R226, R3, !PT ;  /* 0x00000003e2037209 */ /* 0x000fea0007810000 */
[----:B------:R-:W4:Y:S01]  /*105f0*/  MUFU.TANH R222, R71 ;  /* 0x0000004700de7308 */ /* 0x000f220000002400 */
[----:B------:R-:W-:Y:S02]  /*10600*/  FMNMX.FTZ R4, R181, R4, !PT ;  /* 0x00000004b5047209 */ /* 0x000fe40007810000 */
[----:B--2---:R-:W-:Y:S02]  /*10610*/  MOV R23, c[0x0][0x1e4] ;  /* 0x0000790000177a02 */ /* 0x004fe40000000f00 */
[----:B------:R-:W-:Y:S02]  /*10620*/  FMNMX.FTZ R72, R218, R72, !PT ;  /* 0x00000048da487209 */ /* 0x000fe40007810000 */
[----:B------:R-:W-:Y:S03]  /*10630*/  FMNMX.FTZ R4, R179, R4, !PT ;  /* 0x00000004b3047209 */ /* 0x000fe60007810000 */
[----:B------:R-:W2:Y:S01]  /*10640*/  MUFU.TANH R204, R82 ;  /* 0x0000005200cc7308 */ /* 0x000ea20000002400 */
[----:B------:R-:W-:Y:S02]  /*10650*/  FMNMX.FTZ R4, R180, R4, !PT ;  /* 0x00000004b4047209 */ /* 0x000fe40007810000 */
[----:B-1----:R-:W-:Y:S04]  /*10660*/  MOV R189, R235 ;  /* 0x000000eb00bd7202 */ /* 0x002fe80000000f00 */
[----:B------:R-:W-:Y:S03]  /*10670*/  FMNMX.FTZ R72, R189, R72, !PT ;  /* 0x00000048bd487209 */ /* 0x000fe60007810000 */
[----:B------:R-:W1:Y:S01]  /*10680*/  MUFU.TANH R234, R83 ;  /* 0x0000005300ea7308 */ /* 0x000e620000002400 */
[----:B----4-:R-:W-:Y:S09]  /*10690*/  FMNMX.FTZ R0, R222, R0, !PT ;  /* 0x00000000de007209 */ /* 0x010ff20007810000 */
[----:B------:R-:W4:Y:S01]  /*106a0*/  MUFU.TANH R206, R80 ;  /* 0x0000005000ce7308 */ /* 0x000f220000002400 */
[----:B--2---:R-:W-:Y:S09]  /*106b0*/  FMNMX.FTZ R0, R204, R0, !PT ;  /* 0x00000000cc007209 */ /* 0x004ff20007810000 */
[----:B------:R-:W2:Y:S01]  /*106c0*/  MUFU.TANH R237, R86 ;  /* 0x0000005600ed7308 */ /* 0x000ea20000002400 */
[----:B-1----:R-:W-:Y:S04]  /*106d0*/  MOV R190, R234 ;  /* 0x000000ea00be7202 */ /* 0x002fe80000000f00 */
[----:B------:R-:W-:Y:S05]  /*106e0*/  FMNMX.FTZ R0, R190, R0, !PT ;  /* 0x00000000be007209 */ /* 0x000fea0007810000 */
[----:B------:R2:W-:Y:S01]  /*106f0*/  MUFU.TANH R172, R96 ;  /* 0x0000006000ac7308 */ /* 0x0005e20000002400 */
[----:B----4-:R-:W-:Y:S09]  /*10700*/  FMNMX.FTZ R72, R206, R72, !PT ;  /* 0x00000048ce487209 */ /* 0x010ff20007810000 */
[----:B------:R-:W-:Y:S10]  /*10710*/  MUFU.TANH R196, R30 ;  /* 0x0000001e00c47308 */ /* 0x000ff40000002400 */
[----:B------:R-:W1:Y:S01]  /*10720*/  MUFU.TANH R30, R81 ;  /* 0x00000051001e7308 */ /* 0x000e620000002400 */
[----:B--2---:R-:W-:Y:S04]  /*10730*/  MOV R96, R237 ;  /* 0x000000ed00607202 */ /* 0x004fe80000000f00 */
[----:B------:R-:W-:Y:S05]  /*10740*/  FMNMX.FTZ R0, R96, R0, !PT ;  /* 0x0000000060007209 */ /* 0x000fea0007810000 */
[----:B------:R-:W2:Y:S10]  /*10750*/  MUFU.TANH R187, R26 ;  /* 0x0000001a00bb7308 */ /* 0x000eb40000002400 */
[----:B------:R-:W4:Y:S01]  /*10760*/  MUFU.TANH R223, R84 ;  /* 0x0000005400df7308 */ /* 0x000f220000002400 */
[----:B-1----:R-:W-:Y:S09]  /*10770*/  FMNMX.FTZ R72, R30, R72, !PT ;  /* 0x000000481e487209 */ /* 0x002ff20007810000 */
[----:B------:R-:W1:Y:S01]  /*10780*/  MUFU.TANH R228, R87 ;  /* 0x0000005700e47308 */ /* 0x000e620000002400 */
[----:B--2---:R-:W-:Y:S09]  /*10790*/  FMNMX.FTZ R4, R187, R4, !PT ;  /* 0x00000004bb047209 */ /* 0x004ff20007810000 */
[----:B------:R-:W2:Y:S01]  /*107a0*/  MUFU.TANH R193, R27 ;  /* 0x0000001b00c17308 */ /* 0x000ea20000002400 */
[----:B----4-:R-:W-:Y:S09]  /*107b0*/  FMNMX.FTZ R72, R223, R72, !PT ;  /* 0x00000048df487209 */ /* 0x010ff20007810000 */
[----:B------:R-:W4:Y:S01]  /*107c0*/  MUFU.TANH R221, R85 ;  /* 0x0000005500dd7308 */ /* 0x000f220000002400 */
[----:B-1----:R-:W-:Y:S09]  /*107d0*/  FMNMX.FTZ R0, R228, R0, !PT ;  /* 0x00000000e4007209 */ /* 0x002ff20007810000 */
[----:B------:R-:W1:Y:S01]  /*107e0*/  MUFU.TANH R191, R98 ;  /* 0x0000006200bf7308 */ /* 0x000e620000002400 */
[----:B--2---:R-:W-:Y:S04]  /*107f0*/  FMNMX.FTZ R4, R193, R4, !PT ;  /* 0x00000004c1047209 */ /* 0x004fe80007810000 */
[----:B------:R-:W-:Y:S05]  /*10800*/  FMNMX.FTZ R4, R196, R4, !PT ;  /* 0x00000004c4047209 */ /* 0x000fea0007810000 */
[----:B------:R-:W2:Y:S01]  /*10810*/  MUFU.TANH R229, R41 ;  /* 0x0000002900e57308 */ /* 0x000ea20000002400 */
[----:B----4-:R-:W-:Y:S04]  /*10820*/  FMNMX.FTZ R72, R221, R72, !PT ;  /* 0x00000048dd487209 */ /* 0x010fe80007810000 */
[----:B------:R-:W-:Y:S05]  /*10830*/  FMNMX.FTZ R72, R172, R72, !PT ;  /* 0x00000048ac487209 */ /* 0x000fea0007810000 */
[----:B------:R-:W4:Y:S01]  /*10840*/  MUFU.TANH R52, R99 ;  /* 0x0000006300347308 */ /* 0x000f220000002400 */
[----:B-1----:R-:W-:Y:S09]  /*10850*/  FMNMX.FTZ R0, R191, R0, !PT ;  /* 0x00000000bf007209 */ /* 0x002ff20007810000 */
[----:B------:R-:W1:Y:S01]  /*10860*/  MUFU.TANH R197, R31 ;  /* 0x0000001f00c57308 */ /* 0x000e620000002400 */
[----:B--2---:R-:W-:Y:S04]  /*10870*/  FMNMX.FTZ R3, R229, R3, !PT ;  /* 0x00000003e5037209 */ /* 0x004fe80007810000 */
[----:B------:R-:W-:Y:S05]  /*10880*/  FMNMX.FTZ R3, R205, R3, !PT ;  /* 0x00000003cd037209 */ /* 0x000fea0007810000 */
[----:B------:R-:W2:Y:S01]  /*10890*/  MUFU.TANH R173, R97 ;  /* 0x0000006100ad7308 */ /* 0x000ea20000002400 */
[----:B----4-:R-:W-:Y:S05]  /*108a0*/  FMNMX.FTZ R0, R52, R0, !PT ;  /* 0x0000000034007209 */ /* 0x010fea0007810000 */
[----:B------:R-:W4:Y:S04]  /*108b0*/  SHFL.BFLY PT, R71, R0, 0x2, 0x1f ;  /* 0x0c401f0000477f89 */ /* 0x000f2800000e0000 */
[----:B------:R-:W3:Y:S01]  /*108c0*/  MUFU.TANH R27, R45 ;  /* 0x0000002d001b7308 */ /* 0x000ee20000002400 */
[----:B-1----:R-:W-:Y:S04]  /*108d0*/  FMNMX.FTZ R4, R197, R4, !PT ;  /* 0x00000004c5047209 */ /* 0x002fe80007810000 */
[----:B------:R-:W-:Y:S05]  /*108e0*/  FMNMX.FTZ R4, R40, R4, !PT ;  /* 0x0000000428047209 */ /* 0x000fea0007810000 */
[----:B------:R-:W1:Y:S01]  /*108f0*/  MUFU.TANH R232, R56 ;  /* 0x0000003800e87308 */ /* 0x000e620000002400 */
[----:B------:R-:W-:Y:S02]  /*10900*/  FMNMX.FTZ R4, R42, R4, !PT ;  /* 0x000000042a047209 */ /* 0x000fe40007810000 */
[----:B--2---:R-:W-:Y:S05]  /*10910*/  FMNMX.FTZ R72, R173, R72, !PT ;  /* 0x00000048ad487209 */ /* 0x004fea0007810000 */
[----:B------:R-:W2:Y:S02]  /*10920*/  SHFL.BFLY PT, R5, R72, 0x2, 0x1f ;  /* 0x0c401f0048057f89 */ /* 0x000ea400000e0000 */
[----:B------:R-:W2:Y:S01]  /*10930*/  MUFU.TANH R45, R46 ;  /* 0x0000002e002d7308 */ /* 0x000ea20000002400 */
[----:B----4-:R-:W-:Y:S02]  /*10940*/  FMNMX.FTZ R71, R0, R71, !PT ;  /* 0x0000004700477209 */ /* 0x010fe40007810000 */
[----:B---3--:R-:W-:Y:S07]  /*10950*/  FMNMX.FTZ R3, R27, R3, !PT ;  /* 0x000000031b037209 */ /* 0x008fee0007810000 */
[----:B------:R-:W3:Y:S01]  /*10960*/  MUFU.TANH R46, R57 ;  /* 0x00000039002e7308 */ /* 0x000ee20000002400 */
[----:B-1----:R-:W-:Y:S09]  /*10970*/  FMNMX.FTZ R3, R232, R3, !PT ;  /* 0x00000003e8037209 */ /* 0x002ff20007810000 */
[----:B------:R-:W1:Y:S01]  /*10980*/  MUFU.TANH R47, R47 ;  /* 0x0000002f002f7308 */ /* 0x000e620000002400 */
[----:B--2---:R-:W-:Y:S02]  /*10990*/  FMNMX.FTZ R72, R72, R5, !PT ;  /* 0x0000000548487209 */ /* 0x004fe40007810000 */
[----:B------:R-:W2:Y:S01]  /*109a0*/  SHFL.BFLY PT, R5, R71, 0x1, 0x1f ;  /* 0x0c201f0047057f89 */ /* 0x000ea200000e0000 */
[----:B------:R-:W-:Y:S06]  /*109b0*/  FMNMX.FTZ R4, R45, R4, !PT ;  /* 0x000000042d047209 */ /* 0x000fec0007810000 */
[----:B------:R-:W4:Y:S01]  /*109c0*/  MUFU.TANH R50, R60 ;  /* 0x0000003c00327308 */ /* 0x000f220000002400 */
[----:B------:R-:W4:Y:S01]  /*109d0*/  SHFL.BFLY PT, R7, R72, 0x1, 0x1f ;  /* 0x0c201f0048077f89 */ /* 0x000f2200000e0000 */
[----:B---3--:R-:W-:Y:S08]  /*109e0*/  FMNMX.FTZ R3, R46, R3, !PT ;  /* 0x000000032e037209 */ /* 0x008ff00007810000 */
[----:B------:R-:W3:Y:S01]  /*109f0*/  MUFU.TANH R41, R58 ;  /* 0x0000003a00297308 */ /* 0x000ee20000002400 */
[----:B-1----:R-:W-:Y:S02]  /*10a00*/  FMNMX.FTZ R4, R47, R4, !PT ;  /* 0x000000042f047209 */ /* 0x002fe40007810000 */
[----:B--2---:R-:W-:Y:S07]  /*10a10*/  FMNMX.FTZ R71, R71, R5, !PT ;  /* 0x0000000547477209 */ /* 0x004fee0007810000 */
[----:B------:R-:W1:Y:S01]  /*10a20*/  MUFU.TANH R219, R61 ;  /* 0x0000003d00db7308 */ /* 0x000e620000002400 */
[----:B----4-:R-:W-:Y:S02]  /*10a30*/  FMNMX.FTZ R3, R50, R3, !PT ;  /* 0x0000000332037209 */ /* 0x010fe40007810000 */
[----:B------:R-:W-:Y:S07]  /*10a40*/  FMNMX.FTZ R72, R72, R7, !PT ;  /* 0x0000000748487209 */ /* 0x000fee0007810000 */
[----:B------:R2:W4:Y:S01]  /*10a50*/  MUFU.TANH R215, R74 ;  /* 0x0000004a00d77308 */ /* 0x0005220000002400 */
[----:B---3--:R-:W-:Y:S09]  /*10a60*/  FMNMX.FTZ R4, R41, R4, !PT ;  /* 0x0000000429047209 */ /* 0x008ff20007810000 */
[----:B------:R-:W3:Y:S01]  /*10a70*/  MUFU.TANH R49, R59 ;  /* 0x0000003b00317308 */ /* 0x000ee20000002400 */
[----:B-1----:R-:W-:Y:S04]  /*10a80*/  FMNMX.FTZ R3, R219, R3, !PT ;  /* 0x00000003db037209 */ /* 0x002fe80007810000 */
[----:B------:R-:W-:Y:S05]  /*10a90*/  FMNMX.FTZ R3, R230, R3, !PT ;  /* 0x00000003e6037209 */ /* 0x000fea0007810000 */
[----:B------:R-:W1:Y:S01]  /*10aa0*/  MUFU.TANH R53, R62 ;  /* 0x0000003e00357308 */ /* 0x000e620000002400 */
[----:B--2---:R-:W-:Y:S01]  /*10ab0*/  FMUL.FTZ R74, R94, c[0x0][0x320] ;  /* 0x0000c8005e4a7a20 */ /* 0x004fe20000410000 */
[----:B----4-:R-:W-:Y:S08]  /*10ac0*/  MOV R99, R215 ;  /* 0x000000d700637202 */ /* 0x010ff00000000f00 */
[----:B------:R-:W2:Y:S01]  /*10ad0*/  MUFU.TANH R208, R73 ;  /* 0x0000004900d07308 */ /* 0x000ea20000002400 */
[----:B---3--:R-:W-:Y:S09]  /*10ae0*/  FMNMX.FTZ R4, R49, R4, !PT ;  /* 0x0000000431047209 */ /* 0x008ff20007810000 */
[----:B------:R-:W3:Y:S01]  /*10af0*/  MUFU.TANH R224, R63 ;  /* 0x0000003f00e07308 */ /* 0x000ee20000002400 */
[----:B-1----:R-:W-:Y:S09]  /*10b00*/  FMNMX.FTZ R0, R53, R4, !PT ;  /* 0x0000000435007209 */ /* 0x002ff20007810000 */
[----:B------:R-:W1:Y:S01]  /*10b10*/  MUFU.TANH R202, R76 ;  /* 0x0000004c00ca7308 */ /* 0x000e620000002400 */
[----:B--2---:R-:W-:Y:S09]  /*10b20*/  FMNMX.FTZ R3, R208, R3, !PT ;  /* 0x00000003d0037209 */ /* 0x004ff20007810000 */
[----:B------:R-:W2:Y:S01]  /*10b30*/  MUFU.TANH R236, R77 ;  /* 0x0000004d00ec7308 */ /* 0x000ea20000002400 */
[----:B---3--:R-:W-:Y:S04]  /*10b40*/  FMNMX.FTZ R0, R224, R0, !PT ;  /* 0x00000000e0007209 */ /* 0x008fe80007810000 */
[----:B------:R-:W-:Y:S01]  /*10b50*/  FMNMX.FTZ R4, R99, R0, !PT ;  /* 0x0000000063047209 */ /* 0x000fe20007810000 */
[----:B------:R-:W-:Y:S04]  /*10b60*/  FMUL.FTZ R0, R95, c[0x0][0x320] ;  /* 0x0000c8005f007a20 */ /* 0x000fe80000410000 */
[----:B------:R-:W3:Y:S01]  /*10b70*/  MUFU.TANH R175, R88 ;  /* 0x0000005800af7308 */ /* 0x000ee20000002400 */
[----:B-1----:R-:W-:Y:S09]  /*10b80*/  FMNMX.FTZ R3, R202, R3, !PT ;  /* 0x00000003ca037209 */ /* 0x002ff20007810000 */
[----:B------:R-:W1:Y:S01]  /*10b90*/  MUFU.TANH R48, R89 ;  /* 0x0000005900307308 */ /* 0x000e620000002400 */
[----:B--2---:R-:W-:Y:S04]  /*10ba0*/  MOV R188, R236 ;  /* 0x000000ec00bc7202 */ /* 0x004fe80000000f00 */
[----:B------:R-:W-:Y:S05]  /*10bb0*/  FMNMX.FTZ R3, R188, R3, !PT ;  /* 0x00000003bc037209 */ /* 0x000fea0007810000 */
[----:B------:R-:W2:Y:S01]  /*10bc0*/  MUFU.TANH R215, R92 ;  /* 0x0000005c00d77308 */ /* 0x000ea20000002400 */
[----:B---3--:R-:W-:Y:S09]  /*10bd0*/  FMNMX.FTZ R3, R175, R3, !PT ;  /* 0x00000003af037209 */ /* 0x008ff20007810000 */
[----:B------:R-:W3:Y:S01]  /*10be0*/  MUFU.TANH R26, R93 ;  /* 0x0000005d001a7308 */ /* 0x000ee20000002400 */
[----:B-1----:R-:W-:Y:S09]  /*10bf0*/  FMNMX.FTZ R3, R48, R3, !PT ;  /* 0x0000000330037209 */ /* 0x002ff20007810000 */
[----:B------:R-:W1:Y:S01]  /*10c00*/  MUFU.TANH R220, R75 ;  /* 0x0000004b00dc7308 */ /* 0x000e620000002400 */
[----:B--2---:R-:W-:Y:S09]  /*10c10*/  FMNMX.FTZ R3, R215, R3, !PT ;  /* 0x00000003d7037209 */ /* 0x004ff20007810000 */
[----:B------:R2:W-:Y:S01]  /*10c20*/  MUFU.TANH R75, R0 ;  /* 0x00000000004b7308 */ /* 0x0005e20000002400 */
[----:B---3--:R-:W-:Y:S05]  /*10c30*/  FMNMX.FTZ R3, R26, R3, !PT ;  /* 0x000000031a037209 */ /* 0x008fea0007810000 */
[----:B------:R-:W3:Y:S04]  /*10c40*/  SHFL.BFLY PT, R6, R3, 0x2, 0x1f ;  /* 0x0c401f0003067f89 */ /* 0x000ee800000e0000 */
[----:B------:R-:W4:Y:S01]  /*10c50*/  MUFU.TANH R97, R78 ;  /* 0x0000004e00617308 */ /* 0x000f220000002400 */
[----:B-1----:R-:W-:Y:S09]  /*10c60*/  FMNMX.FTZ R4, R220, R4, !PT ;  /* 0x00000004dc047209 */ /* 0x002ff20007810000 */
[----:B------:R-:W1:Y:S01]  /*10c70*/  MUFU.TANH R98, R79 ;  /* 0x0000004f00627308 */ /* 0x000e620000002400 */
[----:B--2---:R-:W-:Y:S04]  /*10c80*/  FADD.FTZ R0, -R72, R2 ;  /* 0x0000000248007221 */ /* 0x004fe80000010100 */
[----:B------:R-:W-:Y:S05]  /*10c90*/  FMUL.FTZ R2, R0, c[0x0][0x2d0] ;  /* 0x0000b40000027a20 */ /* 0x000fea0000410000 */
[----:B------:R-:W2:Y:S01]  /*10ca0*/  MUFU.TANH R174, R90 ;  /* 0x0000005a00ae7308 */ /* 0x000ea20000002400 */
[----:B---3--:R-:W-:Y:S02]  /*10cb0*/  FMNMX.FTZ R3, R3, R6, !PT ;  /* 0x0000000603037209 */ /* 0x008fe40007810000 */
[----:B----4-:R-:W-:Y:S02]  /*10cc0*/  FMNMX.FTZ R4, R97, R4, !PT ;  /* 0x0000000461047209 */ /* 0x010fe40007810000 */
[----:B------:R-:W-:Y:S01]  /*10cd0*/  @P0 SHF.R.S32.HI R6, RZ, 0x1f, R225 ;  /* 0x0000001fff060819 */ /* 0x000fe200000114e1 */
[----:B------:R-:W3:Y:S04]  /*10ce0*/  SHFL.BFLY PT, R70, R3, 0x1, 0x1f ;  /* 0x0c201f0003467f89 */ /* 0x000ee800000e0000 */
[----:B------:R4:W-:Y:S01]  /*10cf0*/  MUFU.EX2 R73, R2 ;  /* 0x0000000200497308 */ /* 0x0009e20000000800 */
[----:B------:R-:W-:Y:S01]  /*10d00*/  @P0 IMAD R6, R6, c[0x0][0x1e0], RZ ;  /* 0x0000780006060a24 */ /* 0x000fe200078e02ff */
[----:B-1----:R-:W-:Y:S03]  /*10d10*/  FMNMX.FTZ R4, R98, R4, !PT ;  /* 0x0000000462047209 */ /* 0x002fe60007810000 */
[----:B------:R-:W-:Y:S05]  /*10d20*/  @P0 IMAD R6, R225, c[0x0][0x1e4], R6 ;  /* 0x00007900e1060a24 */ /* 0x000fea00078e0206 */
[----:B------:R-:W1:Y:S01]  /*10d30*/  MUFU.TANH R31, R91 ;  /* 0x0000005b001f7308 */ /* 0x000e620000002400 */
[----:B--2---:R-:W-:Y:S09]  /*10d40*/  FMNMX.FTZ R4, R174, R4, !PT ;  /* 0x00000004ae047209 */ /* 0x004ff20007810000 */
[----:B------:R-:W2:Y:S01]  /*10d50*/  MUFU.TANH R74, R74 ;  /* 0x0000004a004a7308 */ /* 0x000ea20000002400 */
[----:B---3--:R-:W-:Y:S01]  /*10d60*/  FMNMX.FTZ R70, R3, R70, !PT ;  /* 0x0000004603467209 */ /* 0x008fe20007810000 */
[----:B----4-:R-:W-:Y:S02]  /*10d70*/  FADD.FTZ R2, -R71, R100 ;  /* 0x0000006447027221 */ /* 0x010fe40000010100 */
[----:B------:R-:W-:Y:S02]  /*10d80*/  FMUL.FTZ R100, R72, c[0x0][0x2d0] ;  /* 0x0000b40048647a20 */ /* 0x000fe40000410000 */
[----:B------:R-:W-:Y:S02]  /*10d90*/  FMUL.FTZ R2, R2, c[0x0][0x2d0] ;  /* 0x0000b40002027a20 */ /* 0x000fe40000410000 */
[--C-:B------:R-:W-:Y:S02]  /*10da0*/  FFMA.FTZ R56, R195, c[0x0][0x2d0], -R100.reuse ;  /* 0x0000b400c3387a23 */ /* 0x100fe40000010864 */
[----:B------:R3:W-:Y:S01]  /*10db0*/  MUFU.EX2 R69, R2 ;  /* 0x0000000200457308 */ /* 0x0007e20000000800 */
[--C-:B------:R-:W-:Y:S01]  /*10dc0*/  FFMA.FTZ R60, R182, c[0x0][0x2d0], -R100.reuse ;  /* 0x0000b400b63c7a23 */ /* 0x100fe20000010864 */
[----:B-1----:R-:W-:Y:S01]  /*10dd0*/  FMNMX.FTZ R0, R31, R4, !PT ;  /* 0x000000041f007209 */ /* 0x002fe20007810000 */
[--C-:B------:R-:W-:Y:S02]  /*10de0*/  FFMA.FTZ R4, R169, c[0x0][0x2d0], -R100.reuse ;  /* 0x0000b400a9047a23 */ /* 0x100fe40000010864 */
[----:B------:R-:W-:Y:S04]  /*10df0*/  FMUL.FTZ R169, R70, c[0x0][0x2d0] ;  /* 0x0000b40046a97a20 */ /* 0x000fe80000410000 */
[----:B------:R-:W-:Y:S01]  /*10e00*/  FFMA.FTZ R28, R28, c[0x0][0x2d0], -R169 ;  /* 0x0000b4001c1c7a23 */ /* 0x000fe200000108a9 */
[----:B------:R1:W-:Y:S01]  /*10e10*/  MUFU.EX2 R244, R4 ;  /* 0x0000000400f47308 */ /* 0x0003e20000000800 */
[----:B--2---:R-:W-:Y:S04]  /*10e20*/  FMNMX.FTZ R0, R74, R0, !PT ;  /* 0x000000004a007209 */ /* 0x004fe80007810000 */
[----:B------:R-:W-:Y:S05]  /*10e30*/  FMNMX.FTZ R0, R75, R0, !PT ;  /* 0x000000004b007209 */ /* 0x000fea0007810000 */
[----:B------:R-:W2:Y:S01]  /*10e40*/  SHFL.BFLY PT, R3, R0, 0x2, 0x1f ;  /* 0x0c401f0000037f89 */ /* 0x000ea200000e0000 */
[----:B---3--:R-:W-:Y:S01]  /*10e50*/  FADD.FTZ R2, -R70, R101 ;  /* 0x0000006546027221 */ /* 0x008fe20000010100 */
[----:B------:R-:W-:Y:S03]  /*10e60*/  MOV R101, R230 ;  /* 0x000000e600657202 */ /* 0x000fe60000000f00 */
[----:B------:R-:W-:Y:S04]  /*10e70*/  FMUL.FTZ R2, R2, c[0x0][0x2d0] ;  /* 0x0000b40002027a20 */ /* 0x000fe80000410000 */
[----:B------:R3:W4:Y:S01]  /*10e80*/  MUFU.EX2 R68, R2 ;  /* 0x0000000200447308 */ /* 0x0007220000000800 */
[----:B-1----:R-:W-:Y:S05]  /*10e90*/  @P0 IMAD.WIDE.U32 R4, R225, c[0x0][0x1e0], RZ ;  /* 0x00007800e1040a25 */ /* 0x002fea00078e00ff */
[----:B------:R-:W-:Y:S02]  /*10ea0*/  @P0 IADD3 R5, R5, R6, RZ ;  /* 0x0000000605050210 */ /* 0x000fe40007ffe0ff */
[----:B------:R-:W-:Y:S02]  /*10eb0*/  @P0 MOV R6, R22 ;  /* 0x0000001600060202 */ /* 0x000fe40000000f00 */
[----:B------:R-:W-:Y:S01]  /*10ec0*/  MOV R22, c[0x0][0x1e0] ;  /* 0x0000780000167a02 */ /* 0x000fe20000000f00 */
[----:B------:R-:W-:Y:S01]  /*10ed0*/  @P0 IMAD R5, R5, 0x60, RZ ;  /* 0x0000006005050824 */ /* 0x000fe200078e02ff */
[----:B--2---:R-:W-:Y:S01]  /*10ee0*/  FMNMX.FTZ R0, R0, R3, !PT ;  /* 0x0000000300007209 */ /* 0x004fe20007810000 */
[--C-:B------:R-:W-:Y:S02]  /*10ef0*/  FFMA.FTZ R3, R17, c[0x0][0x2d0], -R100.reuse ;  /* 0x0000b40011037a23 */ /* 0x100fe40000010864 */
[----:B------:R-:W-:Y:S01]  /*10f00*/  FMUL.FTZ R17, R73, R117 ;  /* 0x0000007549117220 */ /* 0x000fe20000410000 */
[----:B------:R-:W-:Y:S01]  /*10f10*/  MOV R117, R43 ;  /* 0x0000002b00757202 */ /* 0x000fe20000000f00 */
[----:B------:R1:W-:Y:S01]  /*10f20*/  MUFU.EX2 R250, R3 ;  /* 0x0000000300fa7308 */ /* 0x0003e20000000800 */
[----:B---3--:R-:W-:Y:S02]  /*10f30*/  FFMA.FTZ R2, R168, c[0x0][0x2d0], -R100 ;  /* 0x0000b400a8027a23 */ /* 0x008fe40000010864 */
[----:B------:R-:W-:Y:S07]  /*10f40*/  FMUL.FTZ R168, R71, c[0x0][0x2d0] ;  /* 0x0000b40047a87a20 */ /* 0x000fee0000410000 */
[----:B------:R2:W3:Y:S01]  /*10f50*/  MUFU.EX2 R249, R2 ;  /* 0x0000000200f97308 */ /* 0x0004e20000000800 */
[C---:B----4-:R-:W-:Y:S02]  /*10f60*/  FMUL.FTZ R57, R68.reuse, R157 ;  /* 0x0000009d44397220 */ /* 0x050fe40000410000 */
[----:B------:R-:W-:Y:S02]  /*10f70*/  FMUL.FTZ R61, R68, R161 ;  /* 0x000000a1443d7220 */ /* 0x000fe40000410000 */
[--C-:B------:R-:W-:Y:S02]  /*10f80*/  FFMA.FTZ R92, R198, c[0x0][0x2d0], -R168.reuse ;  /* 0x0000b400c65c7a23 */ /* 0x100fe400000108a8 */
[----:B-1----:R-:W-:Y:S01]  /*10f90*/  FFMA.FTZ R3, R176, c[0x0][0x2d0], -R168 ;  /* 0x0000b400b0037a23 */ /* 0x002fe200000108a8 */
[----:B------:R-:W-:Y:S03]  /*10fa0*/  MOV R176, R52 ;  /* 0x0000003400b07202 */ /* 0x000fe60000000f00 */
[----:B------:R1:W-:Y:S01]  /*10fb0*/  MUFU.EX2 R242, R3 ;  /* 0x0000000300f27308 */ /* 0x0003e20000000800 */
[----:B--2---:R-:W-:Y:S01]  /*10fc0*/  FFMA.FTZ R2, R16, c[0x0][0x2d0], -R100 ;  /* 0x0000b40010027a23 */ /* 0x004fe20000010864 */
[----:B---3--:R-:W-:Y:S01]  /*10fd0*/  F2FP.BF16.PACK_AB R76, R249, R244 ;  /* 0x000000f4f94c723e */ /* 0x008fe200000010ff */
[--C-:B------:R-:W-:Y:S07]  /*10fe0*/  FFMA.FTZ R16, R35, c[0x0][0x2d0], -R168.reuse ;  /* 0x0000b40023107a23 */ /* 0x100fee00000108a8 */
[----:B------:R2:W3:Y:S01]  /*10ff0*/  MUFU.EX2 R248, R2 ;  /* 0x0000000200f87308 */ /* 0x0004e20000000800 */
[----:B------:R-:W-:Y:S02]  /*11000*/  FMUL.FTZ R35, R69, R135 ;  /* 0x0000008745237220 */ /* 0x000fe40000410000 */
[--C-:B-1----:R-:W-:Y:S01]  /*11010*/  FFMA.FTZ R3, R170, c[0x0][0x2d0], -R168.reuse ;  /* 0x0000b400aa037a23 */ /* 0x102fe200000108a8 */
[----:B------:R-:W-:Y:S06]  /*11020*/  MOV R170, R48 ;  /* 0x0000003000aa7202 */ /* 0x000fec0000000f00 */
[----:B------:R1:W4:Y:S01]  /*11030*/  MUFU.EX2 R245, R3 ;  /* 0x0000000300f57308 */ /* 0x0003220000000800 */
[----:B--2---:R-:W2:Y:S01]  /*11040*/  SHFL.BFLY PT, R2, R0, 0x1, 0x1f ;  /* 0x0c201f0000027f89 */ /* 0x004ea200000e0000 */
[----:B---3--:R-:W-:Y:S01]  /*11050*/  F2FP.BF16.PACK_AB R78, R250, R248 ;  /* 0x000000f8fa4e723e */ /* 0x008fe200000010ff */
[--C-:B-1----:R-:W-:Y:S01]  /*11060*/  FFMA.FTZ R3, R18, c[0x0][0x2d0], -R168.reuse ;  /* 0x0000b40012037a23 */ /* 0x102fe200000108a8 */
[----:B----4-:R-:W-:Y:S01]  /*11070*/  F2FP.BF16.PACK_AB R77, R245, R242 ;  /* 0x000000f2f54d723e */ /* 0x010fe200000010ff */
[----:B------:R-:W-:Y:S01]  /*11080*/  FMUL.FTZ R18, R69, R118 ;  /* 0x0000007645127220 */ /* 0x000fe20000410000 */
[----:B------:R-:W-:Y:S04]  /*11090*/  MOV R118, R44 ;  /* 0x0000002c00767202 */ /* 0x000fe80000000f00 */
[----:B------:R2:W-:Y:S02]  /*110a0*/  MUFU.EX2 R247, R3 ;  /* 0x0000000300f77308 */ /* 0x0005e40000000800 */
[----:B--2---:R-:W-:Y:S01]  /*110b0*/  FMNMX.FTZ R3, R0, R2, !PT ;  /* 0x0000000200037209 */ /* 0x004fe20007810000 */
[--C-:B------:R-:W-:Y:S01]  /*110c0*/  FFMA.FTZ R2, R177, c[0x0][0x2d0], -R169.reuse ;  /* 0x0000b400b1027a23 */ /* 0x100fe200000108a9 */
[----:B------:R-:W-:Y:S01]  /*110d0*/  MOV R177, R26 ;  /* 0x0000001a00b17202 */ /* 0x000fe20000000f00 */
[----:B------:R-:W-:Y:S05]  /*110e0*/  FFMA.FTZ R0, R19, c[0x0][0x2d0], -R168 ;  /* 0x0000b40013007a23 */ /* 0x000fea00000108a8 */
[----:B------:R1:W-:Y:S01]  /*110f0*/  MUFU.EX2 R239, R2 ;  /* 0x0000000200ef7308 */ /* 0x0003e20000000800 */
[----:B------:R-:W-:Y:S01]  /*11100*/  FMUL.FTZ R19, R69, R119 ;  /* 0x0000007745137220 */ /* 0x000fe20000410000 */
[----:B------:R-:W-:Y:S08]  /*11110*/  MOV R119, R42 ;  /* 0x0000002a00777202 */ /* 0x000ff00000000f00 */
[----:B------:R2:W3:Y:S01]  /*11120*/  MUFU.EX2 R246, R0 ;  /* 0x0000000000f67308 */ /* 0x0004e20000000800 */
[--C-:B-1----:R-:W-:Y:S01]  /*11130*/  FFMA.FTZ R2, R171, c[0x0][0x2d0], -R169.reuse ;  /* 0x0000b400ab027a23 */ /* 0x102fe200000108a9 */
[----:B------:R-:W-:Y:S08]  /*11140*/  MOV R171, R228 ;  /* 0x000000e400ab7202 */ /* 0x000ff00000000f00 */
[----:B------:R1:W4:Y:S01]  /*11150*/  MUFU.EX2 R240, R2 ;  /* 0x0000000200f07308 */ /* 0x0003220000000800 */
[----:B--2---:R-:W-:Y:S01]  /*11160*/  FADD.FTZ R0, -R3, R102 ;  /* 0x0000006603007221 */ /* 0x004fe20000010100 */
[----:B---3--:R-:W-:Y:S02]  /*11170*/  F2FP.BF16.PACK_AB R79, R246, R247 ;  /* 0x000000f7f64f723e */ /* 0x008fe400000010ff */
[----:B------:R-:W-:Y:S01]  /*11180*/  MOV R102, R49 ;  /* 0x0000003100667202 */ /* 0x000fe20000000f00 */
[----:B------:R-:W-:Y:S02]  /*11190*/  FMUL.FTZ R0, R0, c[0x0][0x2d0] ;  /* 0x0000b40000007a20 */ /* 0x000fe40000410000 */
[----:B------:R-:W-:Y:S04]  /*111a0*/  FMUL.FTZ R49, R73, R149 ;  /* 0x0000009549317220 */ /* 0x000fe80000410000 */
[----:B------:R-:W2:Y:S01]  /*111b0*/  MUFU.EX2 R0, R0 ;  /* 0x0000000000007308 */ /* 0x000ea20000000800 */
[----:B-1----:R-:W-:Y:S01]  /*111c0*/  FFMA.FTZ R2, R12, c[0x0][0x2d0], -R169 ;  /* 0x0000b4000c027a23 */ /* 0x002fe200000108a9 */
[----:B------:R-:W-:Y:S02]  /*111d0*/  @P0 SHF.L.U64.HI R12, R22, 0x5, R23 ;  /* 0x00000005160c0819 */ /* 0x000fe40000010217 */
[----:B----4-:R-:W-:Y:S06]  /*111e0*/  F2FP.BF16.PACK_AB R64, R240, R239 ;  /* 0x000000eff040723e */ /* 0x010fec00000010ff */
[----:B------:R1:W-:Y:S01]  /*111f0*/  MUFU.EX2 R241, R2 ;  /* 0x0000000200f17308 */ /* 0x0003e20000000800 */
[C---:B--2---:R-:W-:Y:S02]  /*11200*/  FMUL.FTZ R26, R0.reuse, R126 ;  /* 0x0000007e001a7220 */ /* 0x044fe40000410000 */
[C---:B------:R-:W-:Y:S02]  /*11210*/  FMUL.FTZ R42, R0.reuse, R142 ;  /* 0x0000008e002a7220 */ /* 0x040fe40000410000 */
[C---:B------:R-:W-:Y:S02]  /*11220*/  FMUL.FTZ R43, R0.reuse, R143 ;  /* 0x0000008f002b7220 */ /* 0x040fe40000410000 */
[C---:B------:R-:W-:Y:S02]  /*11230*/  FMUL.FTZ R59, R0.reuse, R159 ;  /* 0x0000009f003b7220 */ /* 0x040fe40000410000 */
[C---:B------:R-:W-:Y:S02]  /*11240*/  FMUL.FTZ R58, R0.reuse, R158 ;  /* 0x0000009e003a7220 */ /* 0x040fe40000410000 */
[----:B------:R-:W-:Y:S02]  /*11250*/  FMUL.FTZ R62, R0, R162 ;  /* 0x000000a2003e7220 */ /* 0x000fe40000410000 */
[----:B-1----:R-:W-:Y:S01]  /*11260*/  FFMA.FTZ R2, R13, c[0x0][0x2d0], -R169 ;  /* 0x0000b4000d027a23 */ /* 0x002fe200000108a9 */
[----:B------:R-:W-:Y:S01]  /*11270*/  @P0 SHF.L.U32 R13, R22, 0x5, RZ ;  /* 0x00000005160d0819 */ /* 0x000fe200000006ff */
[----:B------:R-:W-:Y:S02]  /*11280*/  FMUL.FTZ R63, R0, R163 ;  /* 0x000000a3003f7220 */ /* 0x000fe40000410000 */
[----:B------:R1:W2:Y:S02]  /*11290*/  MUFU.EX2 R243, R2 ;  /* 0x0000000200f37308 */ /* 0x0002a40000000800 */
[----:B-1----:R-:W-:Y:S01]  /*112a0*/  FMUL.FTZ R2, R3, c[0x0][0x2d0] ;  /* 0x0000b40003027a20 */ /* 0x002fe20000410000 */
[----:B--2---:R-:W-:Y:S03]  /*112b0*/  F2FP.BF16.PACK_AB R66, R243, R241 ;  /* 0x000000f1f342723e */ /* 0x004fe600000010ff */
[--C-:B------:R-:W-:Y:S01]  /*112c0*/  FFMA.FTZ R7, R178, c[0x0][0x2d0], -R2.reuse ;  /* 0x0000b400b2077a23 */ /* 0x100fe20000010802 */
[----:B------:R-:W-:Y:S01]  /*112d0*/  MOV R178, R233 ;  /* 0x000000e900b27202 */ /* 0x000fe20000000f00 */
[--C-:B------:R-:W-:Y:S01]  /*112e0*/  FFMA.FTZ R8, R181, c[0x0][0x2d0], -R2.reuse ;  /* 0x0000b400b5087a23 */ /* 0x100fe20000010802 */
[----:B------:R-:W-:Y:S01]  /*112f0*/  MOV R181, R231 ;  /* 0x000000e700b57202 */ /* 0x000fe20000000f00 */
[----:B------:R1:W-:Y:S01]  /*11300*/  MUFU.EX2 R183, R7 ;  /* 0x0000000700b77308 */ /* 0x0003e20000000800 */
[--C-:B------:R-:W-:Y:S02]  /*11310*/  FFMA.FTZ R44, R196, c[0x0][0x2d0], -R2.reuse ;  /* 0x0000b400c42c7a23 */ /* 0x100fe40000010802 */
[--C-:B------:R-:W-:Y:S02]  /*11320*/  FFMA.FTZ R48, R197, c[0x0][0x2d0], -R2.reuse ;  /* 0x0000b400c5307a23 */ /* 0x100fe40000010802 */
[----:B------:R-:W-:Y:S05]  /*11330*/  FFMA.FTZ R74, R74, c[0x0][0x2d0], -R2 ;  /* 0x0000b4004a4a7a23 */ /* 0x000fea0000010802 */
[----:B------:R-:W2:Y:S10]  /*11340*/  MUFU.EX2 R185, R8 ;  /* 0x0000000800b97308 */ /* 0x000eb40000000800 */
[----:B------:R3:W-:Y:S01]  /*11350*/  MUFU.EX2 R231, R16 ;  /* 0x0000001000e77308 */ /* 0x0007e20000000800 */
[----:B-1----:R-:W-:Y:S05]  /*11360*/  @P0 MOV R7, R37 ;  /* 0x0000002500070202 */ /* 0x002fea0000000f00 */
[----:B------:R-:W-:Y:S05]  /*11370*/  @P0 IMAD.WIDE.U32 R6, R4, 0x60, R6 ;  /* 0x0000006004060825 */ /* 0x000fea00078e0006 */
[----:B------:R-:W-:Y:S01]  /*11380*/  @P0 IADD3 R5, R7, R5, RZ ;  /* 0x0000000507050210 */ /* 0x000fe20007ffe0ff */
[--C-:B------:R-:W-:Y:S01]  /*11390*/  FFMA.FTZ R7, R179, c[0x0][0x2d0], -R2.reuse ;  /* 0x0000b400b3077a23 */ /* 0x100fe20000010802 */
[C---:B------:R-:W-:Y:S02]  /*113a0*/  @P0 LEA R4, P1, R6.reuse, c[0x0][0x1c8], 0x1 ;  /* 0x0000720006040a11 */ /* 0x040fe400078208ff */
[----:B--2---:R-:W-:Y:S01]  /*113b0*/  F2FP.BF16.PACK_AB R65, R185, R183 ;  /* 0x000000b7b941723e */ /* 0x004fe200000010ff */
[----:B------:R1:W-:Y:S01]  /*113c0*/  MUFU.EX2 R184, R7 ;  /* 0x0000000700b87308 */ /* 0x0003e20000000800 */
[----:B------:R-:W-:Y:S02]  /*113d0*/  @P0 LEA.HI.X R5, R6, c[0x0][0x1cc], R5, 0x1, P1 ;  /* 0x0000730006050a11 */ /* 0x000fe400008f0c05 */
[-C--:B------:R-:W-:Y:S01]  /*113e0*/  @P0 IADD3 R10, P2, R4, R13.reuse, RZ ;  /* 0x0000000d040a0210 */ /* 0x080fe20007f5e0ff */
[----:B---3--:R-:W-:Y:S02]  /*113f0*/  FMUL.FTZ R16, R73, R116 ;  /* 0x0000007449107220 */ /* 0x008fe40000410000 */
[----:B------:R2:W-:Y:S01]  /*11400*/  @P0 LDGSTS.E.BYPASS.LTC128B.128 [R227+0x3100], [R4.64], !P6 ;  /* 0x0310000004e30fae */ /* 0x0005e2000f101d4c */
[-C--:B------:R-:W-:Y:S02]  /*11410*/  @P0 IADD3.X R11, R5, R12.reuse, RZ, P2, !PT ;  /* 0x0000000c050b0210 */ /* 0x080fe400017fe4ff */
[----:B------:R-:W-:Y:S02]  /*11420*/  @P0 IADD3 R8, P1, R10, R13, RZ ;  /* 0x0000000d0a080210 */ /* 0x000fe40007f3e0ff */
[----:B------:R-:W-:Y:S01]  /*11430*/  MOV R116, R45 ;  /* 0x0000002d00747202 */ /* 0x000fe20000000f00 */
[----:B------:R-:W-:Y:S01]  /*11440*/  FMUL.FTZ R45, R68, R145 ;  /* 0x00000091442d7220 */ /* 0x000fe20000410000 */
[----:B------:R-:W-:Y:S01]  /*11450*/  @P0 IADD3.X R9, R11, R12, RZ, P1, !PT ;  /* 0x0000000c0b090210 */ /* 0x000fe20000ffe4ff */
[----:B------:R3:W-:Y:S01]  /*11460*/  @P0 LDGSTS.E.BYPASS.LTC128B.128 [R227+0x3900], [R10.64], !P6 ;  /* 0x039000000ae30fae */ /* 0x0007e2000f101d4c */
[----:B------:R-:W-:Y:S02]  /*11470*/  @P0 IADD3 R6, P3, R8, R13, RZ ;  /* 0x0000000d08060210 */ /* 0x000fe40007f7e0ff */
[----:B------:R-:W-:Y:S05]  /*11480*/  MOV R179, R202 ;  /* 0x000000ca00b37202 */ /* 0x000fea0000000f00 */
[----:B------:R4:W-:Y:S01]  /*11490*/  @P0 LDGSTS.E.BYPASS.LTC128B.128 [R227+0x4100], [R8.64], !P6 ;  /* 0x0410000008e30fae */ /* 0x0009e2000f101d4c */
[----:B-1----:R-:W-:Y:S01]  /*114a0*/  FFMA.FTZ R7, R180, c[0x0][0x2d0], -R2 ;  /* 0x0000b400b4077a23 */ /* 0x002fe20000010802 */
[----:B------:R-:W-:Y:S03]  /*114b0*/  MOV R180, R203 ;  /* 0x000000cb00b47202 */ /* 0x000fe60000000f00 */
[----:B------:R1:W1:Y:S01]  /*114c0*/  MUFU.EX2 R186, R7 ;  /* 0x0000000700ba7308 */ /* 0x0002620000000800 */
[-C--:B--2---:R-:W-:Y:S04]  /*114d0*/  @P0 IADD3 R4, P2, R6, R13.reuse, RZ ;  /* 0x0000000d06040210 */ /* 0x084fe80007f5e0ff */
[----:B---3--:R-:W-:Y:S01]  /*114e0*/  @P0 IADD3 R10, P1, R4, R13, RZ ;  /* 0x0000000d040a0210 */ /* 0x008fe20007f3e0ff */
[----:B------:R-:W-:Y:S02]  /*114f0*/  FFMA.FTZ R11, R20, c[0x0][0x2d0], -R100 ;  /* 0x0000b400140b7a23 */ /* 0x000fe40000010864 */
[----:B------:R-:W-:Y:S01]  /*11500*/  FMUL.FTZ R13, R68, R113 ;  /* 0x00000071440d7220 */ /* 0x000fe20000410000 */
[----:B------:R-:W-:Y:S01]  /*11510*/  MOV R113, R47 ;  /* 0x0000002f00717202 */ /* 0x000fe20000000f00 */
[----:B------:R2:W-:Y:S01]  /*11520*/  MUFU.EX2 R238, R11 ;  /* 0x0000000b00ee7308 */ /* 0x0005e20000000800 */
[----:B------:R-:W-:Y:S02]  /*11530*/  FMUL.FTZ R47, R0, R147 ;  /* 0x00000093002f7220 */ /* 0x000fe40000410000 */
[C---:B----4-:R-:W-:Y:S01]  /*11540*/  FMUL.FTZ R8, R68.reuse, R108 ;  /* 0x0000006c44087220 */ /* 0x050fe20000410000 */
[----:B------:R-:W-:Y:S01]  /*11550*/  MOV R108, R51 ;  /* 0x00000033006c7202 */ /* 0x000fe20000000f00 */
[----:B------:R-:W-:Y:S01]  /*11560*/  FMUL.FTZ R51, R69, R151 ;  /* 0x0000009745337220 */ /* 0x000fe20000410000 */
[----:B-1----:R-:W-:Y:S01]  /*11570*/  @P0 IADD3.X R7, R9, R12, RZ, P3, !PT ;  /* 0x0000000c09070210 */ /* 0x002fe20001ffe4ff */
[----:B------:R-:W-:Y:S01]  /*11580*/  FMUL.FTZ R9, R68, R109 ;  /* 0x0000006d44097220 */ /* 0x000fe20000410000 */
[----:B------:R-:W-:Y:S02]  /*11590*/  F2FP.BF16.PACK_AB R67, R186, R184 ;  /* 0x000000b8ba43723e */ /* 0x000fe400000010ff */
[-C--:B------:R-:W-:Y:S01]  /*115a0*/  @P0 IADD3.X R5, R7, R12.reuse, RZ, P2, !PT ;  /* 0x0000000c07050210 */ /* 0x080fe200017fe4ff */
[----:B------:R1:W-:Y:S01]  /*115b0*/  @P0 LDGSTS.E.BYPASS.LTC128B.128 [R227+0x4900], [R6.64], !P6 ;  /* 0x0490000006e30fae */ /* 0x0003e2000f101d4c */
[----:B------:R-:W-:Y:S07]  /*115c0*/  MOV R109, R207 ;  /* 0x000000cf006d7202 */ /* 0x000fee0000000f00 */
[----:B------:R3:W-:Y:S01]  /*115d0*/  @P0 LDGSTS.E.BYPASS.LTC128B.128 [R227+0x5100], [R4.64], !P6 ;  /* 0x0510000004e30fae */ /* 0x0007e2000f101d4c */
[----:B--2---:R-:W-:Y:S01]  /*115e0*/  @P0 IADD3.X R11, R5, R12, RZ, P1, !PT ;  /* 0x0000000c050b0210 */ /* 0x004fe20000ffe4ff */
[----:B------:R-:W-:Y:S02]  /*115f0*/  FFMA.FTZ R12, R34, c[0x0][0x2d0], -R168 ;  /* 0x0000b400220c7a23 */ /* 0x000fe400000108a8 */
[----:B------:R-:W-:Y:S04]  /*11600*/  FMUL.FTZ R34, R69, R134 ;  /* 0x0000008645227220 */ /* 0x000fe80000410000 */
[----:B------:R2:W-:Y:S08]  /*11610*/  @P0 LDGSTS.E.BYPASS.LTC128B.128 [R227+0x5900], [R10.64], !P6 ;  /* 0x059000000ae30fae */ /* 0x0005f0000f101d4c */
[----:B------:R-:W-:Y:S01]  /*11620*/  LDSM.16.MT88.4 R36, [R212+0x100] ;  /* 0x00010000d424783b */ /* 0x000fe20000004200 */
[--C-:B-1----:R-:W-:Y:S02]  /*11630*/  FFMA.FTZ R6, R21, c[0x0][0x2d0], -R100.reuse ;  /* 0x0000b40015067a23 */ /* 0x102fe40000010864 */
[----:B------:R-:W-:Y:S01]  /*11640*/  FMUL.FTZ R7, R69, R107 ;  /* 0x0000006b45077220 */ /* 0x000fe20000410000 */
[----:B------:R-:W-:Y:S01]  /*11650*/  MOV R107, R204 ;  /* 0x000000cc006b7202 */ /* 0x000fe20000000f00 */
[----:B------:R1:W-:Y:S03]  /*11660*/  MUFU.EX2 R235, R6 ;  /* 0x0000000600eb7308 */ /* 0x0003e60000000800 */
[----:B------:R-:W4:Y:S01]  /*11670*/  LDSM.16.MT88.4 R20, [R209+0x100] ;  /* 0x00010000d114783b */ /* 0x000f220000004200 */
[--C-:B---3--:R-:W-:Y:S02]  /*11680*/  FFMA.FTZ R4, R32, c[0x0][0x2d0], -R100.reuse ;  /* 0x0000b40020047a23 */ /* 0x108fe40000010864 */
[--C-:B------:R-:W-:Y:S02]  /*11690*/  FFMA.FTZ R32, R29, c[0x0][0x2d0], -R169.reuse ;  /* 0x0000b4001d207a23 */ /* 0x100fe400000108a9 */
[----:B------:R-:W-:Y:S01]  /*116a0*/  FMUL.FTZ R5, R73, R105 ;  /* 0x0000006949057220 */ /* 0x000fe20000410000 */
[----:B------:R-:W-:Y:S01]  /*116b0*/  MOV R105, R206 ;  /* 0x000000ce00697202 */ /* 0x000fe20000000f00 */
[----:B------:R3:W-:Y:S01]  /*116c0*/  MUFU.EX2 R236, R4 ;  /* 0x0000000400ec7308 */ /* 0x0007e20000000800 */
[----:B------:R-:W-:Y:S01]  /*116d0*/  FMUL.FTZ R29, R68, R129 ;  /* 0x00000081441d7220 */ /* 0x000fe20000410000 */
[----:B------:R-:W-:Y:S01]  /*116e0*/  LDSM.16.MT88.4 R80, [R211+0x100] ;  /* 0x00010000d350783b */ /* 0x000fe20000004200 */
[C---:B--2---:R-:W-:Y:S01]  /*116f0*/  FMUL.FTZ R11, R0.reuse, R111 ;  /* 0x0000006f000b7220 */ /* 0x044fe20000410000 */
[----:B------:R-:W-:Y:S01]  /*11700*/  MOV R111, R232 ;  /* 0x000000e8006f7202 */ /* 0x000fe20000000f00 */
[C---:B------:R-:W-:Y:S01]  /*11710*/  FMUL.FTZ R10, R0.reuse, R110 ;  /* 0x0000006e000a7220 */ /* 0x040fe20000410000 */
[----:B------:R-:W-:Y:S01]  /*11720*/  MOV R110, R30 ;  /* 0x0000001e006e7202 */ /* 0x000fe20000000f00 */
[C---:B------:R-:W-:Y:S03]  /*11730*/  FMUL.FTZ R30, R0.reuse, R130 ;  /* 0x00000082001e7220 */ /* 0x040fe60000410000 */
[----:B------:R2:W-:Y:S01]  /*11740*/  MUFU.EX2 R232, R12 ;  /* 0x0000000c00e87308 */ /* 0x0005e20000000800 */
[----:B------:R-:W-:Y:S01]  /*11750*/  LDSM.16.MT88.4 R84, [R209+0x900] ;  /* 0x00090000d154783b */ /* 0x000fe20000004200 */
[----:B-1----:R-:W-:Y:S01]  /*11760*/  FMUL.FTZ R6, R69, R106 ;  /* 0x0000006a45067220 */ /* 0x002fe20000410000 */
[----:B------:R-:W-:Y:S01]  /*11770*/  MOV R106, R31 ;  /* 0x0000001f006a7202 */ /* 0x000fe20000000f00 */
[----:B------:R-:W-:Y:S05]  /*11780*/  FMUL.FTZ R31, R0, R131 ;  /* 0x00000083001f7220 */ /* 0x000fea0000410000 */
[----:B------:R-:W-:Y:S01]  /*11790*/  LDSM.16.MT88.4 R88, [R212+0x900] ;  /* 0x00090000d458783b */ /* 0x000fe20000004200 */
[----:B------:R1:W-:Y:S01]  /*117a0*/  MUFU.EX2 R228, R32 ;  /* 0x0000002000e47308 */ /* 0x0003e20000000800 */
[----:B---3--:R-:W-:Y:S02]  /*117b0*/  FFMA.FTZ R4, R33, c[0x0][0x2d0], -R100 ;  /* 0x0000b40021047a23 */ /* 0x008fe40000010864 */
[----:B------:R-:W-:Y:S04]  /*117c0*/  FMUL.FTZ R33, R73, R133 ;  /* 0x0000008549217220 */ /* 0x000fe80000410000 */
[----:B------:R-:W0:Y:S03]  /*117d0*/  LDGDEPBAR ;  /* 0x00000000000079af */ /* 0x000e260000000000 */
[----:B------:R3:W-:Y:S01]  /*117e0*/  MUFU.EX2 R237, R4 ;  /* 0x0000000400ed7308 */ /* 0x0007e20000000800 */
[----:B--2---:R-:W-:Y:S01]  /*117f0*/  FMUL.FTZ R12, R68, R112 ;  /* 0x00000070440c7220 */ /* 0x004fe20000410000 */
[----:B------:R-:W-:Y:S01]  /*11800*/  MOV R112, R50 ;  /* 0x0000003200707202 */ /* 0x000fe20000000f00 */
[----:B------:R-:W-:Y:S07]  /*11810*/  FMUL.FTZ R50, R69, R150 ;  /* 0x0000009645327220 */ /* 0x000fee0000410000 */
[----:B------:R2:W-:Y:S01]  /*11820*/  MUFU.EX2 R206, R56 ;  /* 0x0000003800ce7308 */ /* 0x0005e20000000800 */
[----:B-1----:R-:W-:Y:S02]  /*11830*/  FMUL.FTZ R32, R73, R132 ;  /* 0x0000008449207220 */ /* 0x002fe40000410000 */
[----:B------:R-:W-:Y:S01]  /*11840*/  LDSM.16.MT88.4 R132, [R212+0x2900] ;  /* 0x00290000d484783b */ /* 0x000fe20000004200 */
[--C-:B---3--:R-:W-:Y:S02]  /*11850*/  FFMA.FTZ R4, R15, c[0x0][0x2d0], -R168.reuse ;  /* 0x0000b4000f047a23 */ /* 0x108fe400000108a8 */
[C---:B------:R-:W-:Y:S01]  /*11860*/  FMUL.FTZ R15, R0.reuse, R115 ;  /* 0x00000073000f7220 */ /* 0x040fe20000410000 */
[----:B------:R-:W-:Y:S03]  /*11870*/  MOV R115, R46 ;  /* 0x0000002e00737202 */ /* 0x000fe60000000f00 */
[----:B------:R1:W-:Y:S01]  /*11880*/  MUFU.EX2 R233, R4 ;  /* 0x0000000400e97308 */ /* 0x0003e20000000800 */
[----:B------:R-:W-:Y:S02]  /*11890*/  FMUL.FTZ R46, R0, R146 ;  /* 0x00000092002e7220 */ /* 0x000fe40000410000 */
[----:B--2---:R-:W-:Y:S02]  /*118a0*/  FMUL.FTZ R56, R68, R156 ;  /* 0x0000009c44387220 */ /* 0x004fe40000410000 */
[----:B-1----:R-:W-:Y:S02]  /*118b0*/  FFMA.FTZ R4, R14, c[0x0][0x2d0], -R168 ;  /* 0x0000b4000e047a23 */ /* 0x002fe400000108a8 */
[----:B------:R-:W-:Y:S01]  /*118c0*/  FMUL.FTZ R14, R0, R114 ;  /* 0x00000072000e7220 */ /* 0x000fe20000410000 */
[----:B------:R-:W-:Y:S02]  /*118d0*/  MOV R114, R41 ;  /* 0x0000002900727202 */ /* 0x000fe40000000f00 */
[----:B------:R1:W-:Y:S01]  /*118e0*/  MUFU.EX2 R234, R4 ;  /* 0x0000000400ea7308 */ /* 0x0003e20000000800 */
[----:B------:R-:W-:Y:S02]  /*118f0*/  FMUL.FTZ R41, R68, R141 ;  /* 0x0000008d44297220 */ /* 0x000fe40000410000 */
[C---:B-1----:R-:W-:Y:S01]  /*11900*/  FMUL.FTZ R4, R73.reuse, R104 ;  /* 0x0000006849047220 */ /* 0x042fe20000410000 */
[----:B------:R-:W-:Y:S02]  /*11910*/  MOV R104, R53 ;  /* 0x0000003500687202 */ /* 0x000fe40000000f00 */
[----:B------:R-:W1:Y:S04]  /*11920*/  LDSM.16.MT88.4 R52, [R210+0x100] ;  /* 0x00010000d234783b */ /* 0x000e680000004200 */
[-C--:B----4-:R-:W-:Y:S08]  /*11930*/  HMMA.16816.F32.BF16 R4, R76, R20.reuse, R4 ;  /* 0x000000144c04723c */ /* 0x090ff00000041804 */
[C---:B------:R-:W-:Y:S07]  /*11940*/  HMMA.16816.F32.BF16 R8, R64.reuse, R20, R8 ;  /* 0x000000144008723c */ /* 0x040fee0000041808 */
[----:B------:R-:W-:Y:S01]  /*11950*/  FMUL.FTZ R21, R73, R121 ;  /* 0x0000007949157220 */ /* 0x000fe20000410000 */
[-C--:B------:R-:W-:Y:S04]  /*11960*/  HMMA.16816.F32.BF16 R12, R64, R22.reuse, R12 ;  /* 0x00000016400c723c */ /* 0x080fe8000004180c */
[--C-:B------:R-:W-:Y:S01]  /*11970*/  FFMA.FTZ R20, R24, c[0x0][0x2d0], -R169.reuse ;  /* 0x0000b40018147a23 */ /* 0x100fe200000108a9 */
[----:B------:R-:W-:Y:S01]  /*11980*/  MOV R121, R27 ;  /* 0x0000001b00797202 */ /* 0x000fe20000000f00 */
[--C-:B------:R-:W-:Y:S02]  /*11990*/  FFMA.FTZ R24, R25, c[0x0][0x2d0], -R169.reuse ;  /* 0x0000b40019187a23 */ /* 0x100fe400000108a9 */
[C---:B------:R-:W-:Y:S01]  /*119a0*/  HMMA.16816.F32.BF16 R16, R76.reuse, R22, R16 ;  /* 0x000000164c10723c */ /* 0x040fe20000041810 */
[----:B------:R2:W-:Y:S03]  /*119b0*/  MUFU.EX2 R230, R20 ;  /* 0x0000001400e67308 */ /* 0x0005e60000000800 */
[----:B------:R-:W-:Y:S02]  /*119c0*/  FMUL.FTZ R25, R68, R125 ;  /* 0x0000007d44197220 */ /* 0x000fe40000410000 */
[----:B------:R-:W-:Y:S02]  /*119d0*/  FMUL.FTZ R27, R0, R127 ;  /* 0x0000007f001b7220 */ /* 0x000fe40000410000 */
[C---:B------:R-:W-:Y:S01]  /*119e0*/  FMUL.FTZ R23, R69.reuse, R123 ;  /* 0x0000007b45177220 */ /* 0x040fe20000410000 */
[----:B------:R-:W-:Y:S02]  /*119f0*/  MOV R123, R229 ;  /* 0x000000e5007b7202 */ /* 0x000fe40000000f00 */
[----:B------:R3:W-:Y:S01]  /*11a00*/  MUFU.EX2 R229, R24 ;  /* 0x0000001800e57308 */ /* 0x0007e20000000800 */
[----:B------:R-:W-:Y:S01]  /*11a10*/  FMUL.FTZ R22, R69, R122 ;  /* 0x0000007a45167220 */ /* 0x000fe20000410000 */
[----:B------:R-:W-:Y:S08]  /*11a20*/  MOV R122, R205 ;  /* 0x000000cd007a7202 */ /* 0x000ff00000000f00 */
[----:B------:R4:W-:Y:S01]  /*11a30*/  MUFU.EX2 R205, R60 ;  /* 0x0000003c00cd7308 */ /* 0x0009e20000000800 */
[----:B--2---:R-:W-:Y:S01]  /*11a40*/  FMUL.FTZ R20, R73, R120 ;  /* 0x0000007849147220 */ /* 0x004fe20000410000 */
[----:B------:R-:W-:Y:S01]  /*11a50*/  MOV R120, R40 ;  /* 0x0000002800787202 */ /* 0x000fe20000000f00 */
[--C-:B------:R-:W-:Y:S05]  /*11a60*/  FFMA.FTZ R40, R193, c[0x0][0x2d0], -R2.reuse ;  /* 0x0000b400c1287a23 */ /* 0x100fea0000010802 */
[-C--:B------:R-:W-:Y:S03]  /*11a70*/  HMMA.16816.F32.BF16 R20, R76, R36.reuse, R20 ;  /* 0x000000244c14723c */ /* 0x080fe60000041814 */
[C---:B---3--:R-:W-:Y:S01]  /*11a80*/  FMUL.FTZ R24, R68.reuse, R124 ;  /* 0x0000007c44187220 */ /* 0x048fe20000410000 */
[----:B------:R-:W-:Y:S02]  /*11a90*/  MOV R124, R226 ;  /* 0x000000e2007c7202 */ /* 0x000fe40000000f00 */
[----:B------:R2:W-:Y:S04]  /*11aa0*/  MUFU.EX2 R226, R28 ;  /* 0x0000001c00e27308 */ /* 0x0005e80000000800 */
[C---:B------:R-:W-:Y:S04]  /*11ab0*/  HMMA.16816.F32.BF16 R24, R64.reuse, R36, R24 ;  /* 0x000000244018723c */ /* 0x040fe80000041818 */
[C---:B----4-:R-:W-:Y:S03]  /*11ac0*/  FMUL.FTZ R60, R68.reuse, R160 ;  /* 0x000000a0443c7220 */ /* 0x050fe60000410000 */
[----:B------:R-:W-:Y:S02]  /*11ad0*/  FFMA.FTZ R36, R187, c[0x0][0x2d0], -R2 ;  /* 0x0000b400bb247a23 */ /* 0x000fe40000010802 */
[----:B------:R-:W-:Y:S02]  /*11ae0*/  FMUL.FTZ R37, R73, R137 ;  /* 0x0000008949257220 */ /* 0x000fe40000410000 */
[----:B------:R3:W-:Y:S01]  /*11af0*/  MUFU.EX2 R137, R44 ;  /* 0x0000002c00897308 */ /* 0x0007e20000000800 */
[C---:B--2---:R-:W-:Y:S09]  /*11b00*/  FMUL.FTZ R28, R68.reuse, R128 ;  /* 0x00000080441c7220 */ /* 0x044ff20000410000 */
[----:B------:R2:W-:Y:S01]  /*11b10*/  MUFU.EX2 R128, R36 ;  /* 0x0000002400807308 */ /* 0x0005e20000000800 */
[-C--:B------:R-:W-:Y:S08]  /*11b20*/  HMMA.16816.F32.BF16 R28, R64, R38.reuse, R28 ;  /* 0x00000026401c723c */ /* 0x080ff0000004181c */
[C---:B------:R-:W-:Y:S04]  /*11b30*/  HMMA.16816.F32.BF16 R32, R76.reuse, R38, R32 ;  /* 0x000000264c20723c */ /* 0x040fe80000041820 */
[C---:B---3--:R-:W-:Y:S03]  /*11b40*/  FMUL.FTZ R44, R68.reuse, R144 ;  /* 0x00000090442c7220 */ /* 0x048fe60000410000 */
[----:B------:R-:W-:Y:S02]  /*11b50*/  FMUL.FTZ R39, R69, R139 ;  /* 0x0000008b45277220 */ /* 0x000fe40000410000 */
[----:B------:R3:W4:Y:S03]  /*11b60*/  MUFU.EX2 R139, R40 ;  /* 0x00000028008b7308 */ /* 0x0007260000000800 */
[----:B--2---:R-:W-:Y:S02]  /*11b70*/  FMUL.FTZ R36, R73, R136 ;  /* 0x0000008849247220 */ /* 0x004fe40000410000 */
[----:B------:R-:W-:Y:S05]  /*11b80*/  FMUL.FTZ R38, R69, R138 ;  /* 0x0000008a45267220 */ /* 0x000fea0000410000 */
[----:B------:R2:W2:Y:S02]  /*11b90*/  MUFU.EX2 R138, R48 ;  /* 0x00000030008a7308 */ /* 0x0004a40000000800 */
[-C--:B-1----:R-:W-:Y:S03]  /*11ba0*/  HMMA.16816.F32.BF16 R36, R76, R52.reuse, R36 ;  /* 0x000000344c24723c */ /* 0x082fe60000041824 */
[----:B---3--:R-:W-:Y:S07]  /*11bb0*/  FMUL.FTZ R40, R68, R140 ;  /* 0x0000008c44287220 */ /* 0x008fee0000410000 */
[C---:B------:R-:W-:Y:S04]  /*11bc0*/  HMMA.16816.F32.BF16 R40, R64.reuse, R52, R40 ;  /* 0x000000344028723c */ /* 0x040fe80000041828 */
[C---:B--2---:R-:W-:Y:S02]  /*11bd0*/  FMUL.FTZ R48, R73.reuse, R148 ;  /* 0x0000009449307220 */ /* 0x044fe40000410000 */
[----:B------:R-:W-:Y:S01]  /*11be0*/  LDSM.16.MT88.4 R148, [R210+0x2900] ;  /* 0x00290000d294783b */ /* 0x000fe20000004200 */
[--C-:B------:R-:W-:Y:S01]  /*11bf0*/  FFMA.FTZ R52, R194, c[0x0][0x2d0], -R100.reuse ;  /* 0x0000b400c2347a23 */ /* 0x100fe20000010864 */
[-C--:B------:R-:W-:Y:S03]  /*11c00*/  HMMA.16816.F32.BF16 R44, R64, R54.reuse, R44 ;  /* 0x00000036402c723c */ /* 0x080fe6000004182c */
[----:B------:R1:W2:Y:S01]  /*11c10*/  MUFU.EX2 R207, R52 ;  /* 0x0000003400cf7308 */ /* 0x0002a20000000800 */
[----:B------:R-:W-:Y:S04]  /*11c20*/  FMUL.FTZ R53, R73, R153 ;  /* 0x0000009949357220 */ /* 0x000fe80000410000 */
[C---:B------:R-:W-:Y:S07]  /*11c30*/  HMMA.16816.F32.BF16 R48, R76.reuse, R54, R48 ;  /* 0x000000364c30723c */ /* 0x040fee0000041830 */
        /* <DEDUP_REMOVED lines=8> */
[----:B----4-:R-:W-:Y:S03]  /*11cc0*/  F2FP.BF16.PACK_AB R81, R139, R128 ;  /* 0x000000808b51723e */ /* 0x010fe600000010ff */
[C---:B------:R-:W-:Y:S02]  /*11cd0*/  FMUL.FTZ R64, R73.reuse, R164 ;  /* 0x000000a449407220 */ /* 0x040fe40000410000 */
[----:B------:R-:W-:Y:S03]  /*11ce0*/  FMUL.FTZ R65, R73, R165 ;  /* 0x000000a549417220 */ /* 0x000fe60000410000 */
[C---:B------:R-:W-:Y:S02]  /*11cf0*/  FMUL.FTZ R66, R69.reuse, R166 ;  /* 0x000000a645427220 */ /* 0x040fe40000410000 */
[----:B------:R-:W-:Y:S07]  /*11d00*/  FMUL.FTZ R67, R69, R167 ;  /* 0x000000a745437220 */ /* 0x000fee0000410000 */
[----:B------:R-:W-:Y:S04]  /*11d10*/  HMMA.16816.F32.BF16 R64, R76, R82, R64 ;  /* 0x000000524c40723c */ /* 0x000fe80000041840 */
[--C-:B-1----:R-:W-:Y:S03]  /*11d20*/  FFMA.FTZ R80, R200, c[0x0][0x2d0], -R168.reuse ;  /* 0x0000b400c8507a23 */ /* 0x102fe600000108a8 */
[----:B------:R-:W-:Y:S01]  /*11d30*/  F2FP.BF16.PACK_AB R76, R235, R238 ;  /* 0x000000eeeb4c723e */ /* 0x000fe200000010ff */
[----:B------:R1:W-:Y:S01]  /*11d40*/  MUFU.EX2 R200, R92 ;  /* 0x0000005c00c87308 */ /* 0x0003e20000000800 */
[----:B------:R-:W-:Y:S03]  /*11d50*/  F2FP.BF16.PACK_AB R78, R237, R236 ;  /* 0x000000eced4e723e */ /* 0x000fe600000010ff */
[----:B------:R-:W-:Y:S02]  /*11d60*/  F2FP.BF16.PACK_AB R77, R234, R233 ;  /* 0x000000e9ea4d723e */ /* 0x000fe400000010ff */
[----:B------:R-:W-:Y:S02]  /*11d70*/  F2FP.BF16.PACK_AB R79, R231, R232 ;  /* 0x000000e8e74f723e */ /* 0x000fe400000010ff */
[----:B------:R-:W-:Y:S02]  /*11d80*/  F2FP.BF16.PACK_AB R82, R228, R226 ;  /* 0x000000e2e452723e */ /* 0x000fe400000010ff */
[----:B------:R4:W-:Y:S01]  /*11d90*/  MUFU.EX2 R203, R80 ;  /* 0x0000005000cb7308 */ /* 0x0009e20000000800 */
[----:B------:R-:W-:Y:S02]  /*11da0*/  F2FP.BF16.PACK_AB R83, R138, R137 ;  /* 0x000000898a53723e */ /* 0x000fe400000010ff */
[-C--:B------:R-:W-:Y:S01]  /*11db0*/  HMMA.16816.F32.BF16 R4, R76, R84.reuse, R4 ;  /* 0x000000544c04723c */ /* 0x080fe20000041804 */
[----:B-1----:R-:W1:Y:S02]  /*11dc0*/  LDSM.16.MT88.4 R92, [R210+0x900] ;  /* 0x00090000d25c783b */ /* 0x002e640000004200 */
[--C-:B----4-:R-:W-:Y:S04]  /*11dd0*/  FFMA.FTZ R80, R201, c[0x0][0x2d0], -R168.reuse ;  /* 0x0000b400c9507a23 */ /* 0x110fe800000108a8 */
[----:B------:R4:W1:Y:S02]  /*11de0*/  MUFU.EX2 R202, R80 ;  /* 0x0000005000ca7308 */ /* 0x0008640000000800 */
[----:B----4-:R-:W-:Y:S07]  /*11df0*/  F2FP.BF16.PACK_AB R80, R229, R230 ;  /* 0x000000e6e550723e */ /* 0x010fee00000010ff */
[C---:B------:R-:W-:Y:S07]  /*11e00*/  HMMA.16816.F32.BF16 R8, R80.reuse, R84, R8 ;  /* 0x000000545008723c */ /* 0x040fee0000041808 */
[----:B------:R-:W-:Y:S01]  /*11e10*/  FFMA.FTZ R84, R199, c[0x0][0x2d0], -R168 ;  /* 0x0000b400c7547a23 */ /* 0x000fe200000108a8 */
[-C--:B------:R-:W-:Y:S03]  /*11e20*/  HMMA.16816.F32.BF16 R12, R80, R86.reuse, R12 ;  /* 0x00000056500c723c */ /* 0x080fe6000004180c */
[----:B------:R4:W1:Y:S05]  /*11e30*/  MUFU.EX2 R201, R84 ;  /* 0x0000005400c97308 */ /* 0x00086a0000000800 */
[C---:B------:R-:W-:Y:S08]  /*11e40*/  HMMA.16816.F32.BF16 R16, R76.reuse, R86, R16 ;  /* 0x000000564c10723c */ /* 0x040ff00000041810 */
[-C--:B------:R-:W-:Y:S08]  /*11e50*/  HMMA.16816.F32.BF16 R20, R76, R88.reuse, R20 ;  /* 0x000000584c14723c */ /* 0x080ff00000041814 */
[C---:B------:R-:W-:Y:S04]  /*11e60*/  HMMA.16816.F32.BF16 R24, R80.reuse, R88, R24 ;  /* 0x000000585018723c */ /* 0x040fe80000041818 */
[--C-:B----4-:R-:W-:Y:S01]  /*11e70*/  FFMA.FTZ R84, R124, c[0x0][0x2d0], -R169.reuse ;  /* 0x0000b4007c547a23 */ /* 0x110fe200000108a9 */
[----:B------:R-:W-:Y:S02]  /*11e80*/  MOV R124, R123 ;  /* 0x0000007b007c7202 */ /* 0x000fe40000000f00 */
[----:B------:R-:W-:Y:S01]  /*11e90*/  MOV R123, R122 ;  /* 0x0000007a007b7202 */ /* 0x000fe20000000f00 */
[-C--:B------:R-:W-:Y:S01]  /*11ea0*/  HMMA.16816.F32.BF16 R28, R80, R90.reuse, R28 ;  /* 0x0000005a501c723c */ /* 0x080fe2000004181c */
[----:B------:R4:W-:Y:S03]  /*11eb0*/  MUFU.EX2 R143, R84 ;  /* 0x00000054008f7308 */ /* 0x0009e60000000800 */
[----:B------:R-:W-:Y:S02]  /*11ec0*/  MOV R122, R121 ;  /* 0x00000079007a7202 */ /* 0x000fe40000000f00 */
[----:B------:R-:W-:Y:S02]  /*11ed0*/  MOV R121, R120 ;  /* 0x0000007800797202 */ /* 0x000fe40000000f00 */
[C---:B------:R-:W-:Y:S04]  /*11ee0*/  HMMA.16816.F32.BF16 R32, R76.reuse, R90, R32 ;  /* 0x0000005a4c20723c */ /* 0x040fe80000041820 */
[----:B------:R-:W-:Y:S02]  /*11ef0*/  MOV R120, R119 ;  /* 0x0000007700787202 */ /* 0x000fe40000000f00 */
[----:B------:R-:W-:Y:S02]  /*11f00*/  MOV R119, R118 ;  /* 0x0000007600777202 */ /* 0x000fe40000000f00 */
[-C--:B-1----:R-:W-:Y:S04]  /*11f10*/  HMMA.16816.F32.BF16 R36, R76, R92.reuse, R36 ;  /* 0x0000005c4c24723c */ /* 0x082fe80000041824 */
[----:B------:R-:W-:Y:S02]  /*11f20*/  MOV R118, R116 ;  /* 0x0000007400767202 */ /* 0x000fe40000000f00 */
[----:B------:R-:W-:Y:S02]  /*11f30*/  MOV R116, R115 ;  /* 0x0000007300747202 */ /* 0x000fe40000000f00 */
        /* <DEDUP_REMOVED lines=11> */
[----:B------:R-:W-:Y:S04]  /*11ff0*/  MOV R118, R116 ;  /* 0x0000007400767202 */ /* 0x000fe80000000f00 */
[----:B------:R-:W-:Y:S02]  /*12000*/  MOV R116, R115 ;  /* 0x0000007300747202 */ /* 0x000fe40000000f00 */
[----:B------:R-:W-:Y:S02]  /*12010*/  MOV R113, R112 ;  /* 0x0000007000717202 */ /* 0x000fe40000000f00 */
[----:B------:R-:W-:Y:S01]  /*12020*/  MOV R112, R111 ;  /* 0x0000006f00707202 */ /* 0x000fe20000000f00 */
[--C-:B-1----:R-:W-:Y:S01]  /*12030*/  FFMA.FTZ R84, R124, c[0x0][0x2d0], -R169.reuse ;  /* 0x0000b4007c547a23 */ /* 0x102fe200000108a9 */
[----:B------:R-:W-:Y:S02]  /*12040*/  MOV R124, R123 ;  /* 0x0000007b007c7202 */ /* 0x000fe40000000f00 */
[----:B------:R-:W-:Y:S01]  /*12050*/  MOV R123, R122 ;  /* 0x0000007a007b7202 */ /* 0x000fe20000000f00 */
[----:B------:R1:W-:Y:S01]  /*12060*/  MUFU.EX2 R142, R84 ;  /* 0x00000054008e7308 */ /* 0x0003e20000000800 */
[----:B------:R-:W-:Y:S01]  /*12070*/  MOV R122, R121 ;  /* 0x00000079007a7202 */ /* 0x000fe20000000f00 */
        /* <DEDUP_REMOVED lines=17> */
[----:B------:R-:W-:Y:S01]  /*12190*/  MOV R108, R104 ;  /* 0x00000068006c7202 */ /* 0x000fe20000000f00 */
[----:B------:R1:W5:Y:S01]  /*121a0*/  LDL.LU R220, [R1+0x70] ;  /* 0x0000700001dc7983 */ /* 0x0003620000300800 */
[----:B------:R-:W-:Y:S01]  /*121b0*/  MOV R104, R178 ;  /* 0x000000b200687202 */ /* 0x000fe20000000f00 */
[--C-:B----4-:R-:W-:Y:S01]  /*121c0*/  FFMA.FTZ R88, R124, c[0x0][0x2d0], -R2.reuse ;  /* 0x0000b4007c587a23 */ /* 0x110fe20000010802 */
[----:B------:R-:W-:Y:S02]  /*121d0*/  MOV R124, R123 ;  /* 0x0000007b007c7202 */ /* 0x000fe40000000f00 */
[----:B------:R-:W-:Y:S01]  /*121e0*/  MOV R123, R122 ;  /* 0x0000007a007b7202 */ /* 0x000fe20000000f00 */
[----:B------:R4:W-:Y:S01]  /*121f0*/  MUFU.EX2 R136, R88 ;  /* 0x0000005800887308 */ /* 0x0009e20000000800 */
[----:B------:R-:W-:Y:S02]  /*12200*/  MOV R122, R121 ;  /* 0x00000079007a7202 */ /* 0x000fe40000000f00 */
[----:B------:R-:W-:Y:S02]  /*12210*/  MOV R178, R171 ;  /* 0x000000ab00b27202 */ /* 0x000fe40000000f00 */
[----:B------:R-:W-:Y:S02]  /*12220*/  MOV R171, R221 ;  /* 0x000000dd00ab7202 */ /* 0x000fe40000000f00 */
[----:B------:R2:W5:Y:S01]  /*12230*/  LDL.LU R221, [R1+0x6c] ;  /* 0x00006c0001dd7983 */ /* 0x0005620000300800 */
[----:B------:R-:W-:Y:S02]  /*12240*/  MOV R115, R112 ;  /* 0x0000007000737202 */ /* 0x000fe40000000f00 */
[----:B------:R-:W-:Y:S02]  /*12250*/  MOV R112, R111 ;  /* 0x0000006f00707202 */ /* 0x000fe40000000f00 */
[----:B------:R-:W-:Y:S02]  /*12260*/  MOV R111, R108 ;  /* 0x0000006c006f7202 */ /* 0x000fe40000000f00 */
[----:B------:R-:W-:Y:S02]  /*12270*/  MOV R108, R104 ;  /* 0x00000068006c7202 */ /* 0x000fe40000000f00 */
[----:B------:R-:W-:Y:S02]  /*12280*/  MOV R104, R222 ;  /* 0x000000de00687202 */ /* 0x000fe40000000f00 */
[----:B------:R2:W5:Y:S01]  /*12290*/  LDL.LU R222, [R1+0x68] ;  /* 0x0000680001de7983 */ /* 0x0005620000300800 */
[----:B------:R-:W-:Y:S02]  /*122a0*/  MOV R120, R115 ;  /* 0x0000007300787202 */ /* 0x000fe40000000f00 */
[----:B------:R-:W-:Y:S02]  /*122b0*/  MOV R115, R111 ;  /* 0x0000006f00737202 */ /* 0x000fe40000000f00 */
[----:B------:R-:W-:Y:S01]  /*122c0*/  MOV R111, R109 ;  /* 0x0000006d006f7202 */ /* 0x000fe20000000f00 */
[----:B----4-:R-:W-:Y:S01]  /*122d0*/  FFMA.FTZ R88, R124, c[0x0][0x2d0], -R2 ;  /* 0x0000b4007c587a23 */ /* 0x010fe20000010802 */
[----:B------:R-:W-:Y:S01]  /*122e0*/  MOV R124, R123 ;  /* 0x0000007b007c7202 */ /* 0x000fe20000000f00 */
[-C--:B-1----:R-:W-:Y:S02]  /*122f0*/  HMMA.16816.F32.BF16 R52, R76, R84.reuse, R52 ;  /* 0x000000544c34723c */ /* 0x082fe40000041834 */
[----:B------:R1:W4:Y:S01]  /*12300*/  MUFU.EX2 R141, R88 ;  /* 0x00000058008d7308 */ /* 0x0003220000000800 */
[----:B------:R-:W-:Y:S02]  /*12310*/  MOV R123, R122 ;  /* 0x0000007a007b7202 */ /* 0x000fe40000000f00 */
[----:B------:R-:W-:Y:S02]  /*12320*/  MOV R109, R107 ;  /* 0x0000006b006d7202 */ /* 0x000fe40000000f00 */
[----:B------:R-:W-:Y:S01]  /*12330*/  MOV R107, R223 ;  /* 0x000000df006b7202 */ /* 0x000fe20000000f00 */
[C---:B------:R-:W-:Y:S01]  /*12340*/  HMMA.16816.F32.BF16 R56, R80.reuse, R84, R56 ;  /* 0x000000545038723c */ /* 0x040fe20000041838 */
[----:B------:R2:W5:Y:S03]  /*12350*/  LDL.LU R223, [R1+0x64] ;  /* 0x0000640001df7983 */ /* 0x0005660000300800 */
[----:B------:R-:W-:Y:S02]  /*12360*/  MOV R121, R120 ;  /* 0x0000007800797202 */ /* 0x000fe40000000f00 */
[----:B------:R-:W-:Y:S01]  /*12370*/  MOV R120, R115 ;  /* 0x0000007300787202 */ /* 0x000fe20000000f00 */
[--C-:B------:R-:W-:Y:S01]  /*12380*/  FFMA.FTZ R84, R251, c[0x0][0x2d0], -R100.reuse ;  /* 0x0000b400fb547a23 */ /* 0x100fe20000010864 */
[-C--:B------:R-:W-:Y:S03]  /*12390*/  HMMA.16816.F32.BF16 R60, R80, R86.reuse, R60 ;  /* 0x00000056503c723c */ /* 0x080fe6000004183c */
[----:B------:R2:W-:Y:S01]  /*123a0*/  MUFU.EX2 R196, R84 ;  /* 0x0000005400c47308 */ /* 0x0005e20000000800 */
[----:B------:R-:W-:Y:S02]  /*123b0*/  MOV R115, R111 ;  /* 0x0000006f00737202 */ /* 0x000fe40000000f00 */
[----:B------:R-:W-:Y:S01]  /*123c0*/  MOV R122, R121 ;  /* 0x00000079007a7202 */ /* 0x000fe20000000f00 */
[----:B------:R-:W-:Y:S01]  /*123d0*/  FFMA.FTZ R80, R252, c[0x0][0x2d0], -R100 ;  /* 0x0000b400fc507a23 */ /* 0x000fe20000010864 */
[----:B------:R-:W-:Y:S04]  /*123e0*/  HMMA.16816.F32.BF16 R64, R76, R86, R64 ;  /* 0x000000564c40723c */ /* 0x000fe80000041840 */
[--C-:B-1----:R-:W-:Y:S01]  /*123f0*/  FFMA.FTZ R88, R124, c[0x0][0x2d0], -R2.reuse ;  /* 0x0000b4007c587a23 */ /* 0x102fe20000010802 */
[----:B------:R-:W-:Y:S01]  /*12400*/  MOV R124, R123 ;  /* 0x0000007b007c7202 */ /* 0x000fe20000000f00 */
[----:B------:R-:W-:Y:S01]  /*12410*/  MUFU.EX2 R195, R80 ;  /* 0x0000005000c37308 */ /* 0x000fe20000000800 */
[----:B------:R-:W-:Y:S02]  /*12420*/  MOV R121, R120 ;  /* 0x0000007800797202 */ /* 0x000fe40000000f00 */
[----:B------:R-:W-:Y:S03]  /*12430*/  MOV R120, R115 ;  /* 0x0000007300787202 */ /* 0x000fe60000000f00 */
[----:B------:R-:W-:Y:S02]  /*12440*/  MOV R123, R122 ;  /* 0x0000007a007b7202 */ /* 0x000fe40000000f00 */
[----:B------:R-:W-:Y:S02]  /*12450*/  MOV R122, R121 ;  /* 0x00000079007a7202 */ /* 0x000fe40000000f00 */
[----:B------:R1:W-:Y:S01]  /*12460*/  MUFU.EX2 R140, R88 ;  /* 0x00000058008c7308 */ /* 0x0003e20000000800 */
[----:B------:R-:W-:Y:S02]  /*12470*/  MOV R121, R120 ;  /* 0x0000007800797202 */ /* 0x000fe40000000f00 */
[----:B--2---:R-:W-:Y:S01]  /*12480*/  F2FP.BF16.PACK_AB R76, R206, R207 ;  /* 0x000000cfce4c723e */ /* 0x004fe200000010ff */
[----:B------:R-:W-:Y:S01]  /*12490*/  LDSM.16.MT88.4 R84, [R212+0x1100] ;  /* 0x00110000d454783b */ /* 0x000fe20000004200 */
[----:B---3--:R-:W-:Y:S02]  /*124a0*/  F2FP.BF16.PACK_AB R78, R204, R205 ;  /* 0x000000cdcc4e723e */ /* 0x008fe400000010ff */
[----:B------:R-:W-:Y:S02]  /*124b0*/  F2FP.BF16.PACK_AB R77, R202, R203 ;  /* 0x000000cbca4d723e */ /* 0x000fe400000010ff */
[----:B------:R-:W-:Y:S02]  /*124c0*/  F2FP.BF16.PACK_AB R79, R201, R200 ;  /* 0x000000c8c94f723e */ /* 0x000fe400000010ff */
[----:B------:R-:W-:Y:S02]  /*124d0*/  F2FP.BF16.PACK_AB R82, R198, R142 ;  /* 0x0000008ec652723e */ /* 0x000fe400000010ff */
[----:B----4-:R-:W-:Y:S02]  /*124e0*/  F2FP.BF16.PACK_AB R81, R141, R136 ;  /* 0x000000888d51723e */ /* 0x010fe400000010ff */
[----:B------:R-:W-:Y:S02]  /*124f0*/  MOV R120, R119 ;  /* 0x0000007700787202 */ /* 0x000fe40000000f00 */
[----:B------:R-:W-:Y:S02]  /*12500*/  MOV R119, R117 ;  /* 0x0000007500777202 */ /* 0x000fe40000000f00 */
[----:B------:R-:W-:Y:S02]  /*12510*/  MOV R117, R219 ;  /* 0x000000db00757202 */ /* 0x000fe40000000f00 */
[----:B------:R-:W-:Y:S02]  /*12520*/  MOV R111, R224 ;  /* 0x000000e0006f7202 */ /* 0x000fe40000000f00 */
[----:B------:R-:W-:Y:S01]  /*12530*/  MOV R115, R218 ;  /* 0x000000da00737202 */ /* 0x000fe20000000f00 */
[----:B-1----:R-:W-:Y:S01]  /*12540*/  FFMA.FTZ R88, R124, c[0x0][0x2d0], -R2 ;  /* 0x0000b4007c587a23 */ /* 0x002fe20000010802 */
[----:B------:R-:W-:Y:S01]  /*12550*/  MOV R124, R123 ;  /* 0x0000007b007c7202 */ /* 0x000fe20000000f00 */
[----:B------:R1:W5:Y:S01]  /*12560*/  LDL.LU R224, [R1+0x60] ;  /* 0x0000600001e07983 */ /* 0x0003620000300800 */
[----:B------:R-:W-:Y:S01]  /*12570*/  MOV R123, R122 ;  /* 0x0000007a007b7202 */ /* 0x000fe20000000f00 */
[----:B------:R2:W3:Y:S01]  /*12580*/  MUFU.EX2 R144, R88 ;  /* 0x0000005800907308 */ /* 0x0004e20000000800 */
[----:B------:R-:W-:Y:S01]  /*12590*/  MOV R122, R121 ;  /* 0x00000079007a7202 */ /* 0x000fe20000000f00 */
[----:B------:R-:W-:Y:S01]  /*125a0*/  FFMA.FTZ R92, R124, c[0x0][0x2d0], -R100 ;  /* 0x0000b4007c5c7a23 */ /* 0x000fe20000010864 */
[----:B------:R-:W-:Y:S01]  /*125b0*/  MOV R124, R123 ;  /* 0x0000007b007c7202 */ /* 0x000fe20000000f00 */
[----:B------:R1:W5:Y:S01]  /*125c0*/  LDL.LU R218, [R1+0x5c] ;  /* 0x00005c0001da7983 */ /* 0x0003620000300800 */
[----:B------:R-:W-:Y:S02]  /*125d0*/  MOV R123, R122 ;  /* 0x0000007a007b7202 */ /* 0x000fe40000000f00 */
[----:B------:R-:W-:Y:S01]  /*125e0*/  MOV R121, R120 ;  /* 0x0000007800797202 */ /* 0x000fe20000000f00 */
[----:B------:R1:W5:Y:S01]  /*125f0*/  LDL.LU R219, [R1+0x58] ;  /* 0x0000580001db7983 */ /* 0x0003620000300800 */
[----:B------:R-:W-:Y:S01]  /*12600*/  MOV R120, R119 ;  /* 0x0000007700787202 */ /* 0x000fe20000000f00 */
[----:B------:R-:W-:Y:S01]  /*12610*/  FFMA.FTZ R80, R123, c[0x0][0x2d0], -R168 ;  /* 0x0000b4007b507a23 */ /* 0x000fe200000108a8 */
[----:B------:R-:W-:Y:S01]  /*12620*/  MOV R119, R181 ;  /* 0x000000b500777202 */ /* 0x000fe20000000f00 */
[----:B------:R4:W-:Y:S01]  /*12630*/  MUFU.EX2 R147, R92 ;  /* 0x0000005c00937308 */ /* 0x0009e20000000800 */
[----:B------:R-:W-:Y:S02]  /*12640*/  MOV R122, R121 ;  /* 0x00000079007a7202 */ /* 0x000fe40000000f00 */
[----:B------:R-:W-:Y:S02]  /*12650*/  MOV R121, R119 ;  /* 0x0000007700797202 */ /* 0x000fe40000000f00 */
[----:B------:R-:W-:Y:S02]  /*12660*/  MOV R119, R116 ;  /* 0x0000007400777202 */ /* 0x000fe40000000f00 */
[----:B------:R-:W-:Y:S02]  /*12670*/  MOV R116, R113 ;  /* 0x0000007100747202 */ /* 0x000fe40000000f00 */
[----:B------:R-:W-:Y:S01]  /*12680*/  MOV R113, R102 ;  /* 0x0000006600717202 */ /* 0x000fe20000000f00 */
[----:B------:R1:W-:Y:S01]  /*12690*/  MUFU.EX2 R146, R80 ;  /* 0x0000005000927308 */ /* 0x0003e20000000800 */
[----:B------:R-:W-:Y:S01]  /*126a0*/  MOV R181, R208 ;  /* 0x000000d000b57202 */ /* 0x000fe20000000f00 */
[----:B--2---:R-:W2:Y:S01]  /*126b0*/  LDSM.16.MT88.4 R88, [R209+0x1100] ;  /* 0x00110000d158783b */ /* 0x004ea20000004200 */
[----:B------:R-:W-:Y:S02]  /*126c0*/  MOV R102, R215 ;  /* 0x000000d700667202 */ /* 0x000fe40000000f00 */
[----:B---3--:R-:W-:Y:S05]  /*126d0*/  F2FP.BF16.PACK_AB R83, R144, R140 ;  /* 0x0000008c9053723e */ /* 0x008fea00000010ff */
[----:B------:R3:W5:Y:S04]  /*126e0*/  LDL.LU R208, [R1+0x54] ;  /* 0x0000540001d07983 */ /* 0x0007680000300800 */
[----:B------:R3:W5:Y:S01]  /*126f0*/  LDL.LU R215, [R1+0x50] ;  /* 0x0000500001d77983 */ /* 0x0007620000300800 */
[----:B----4-:R-:W-:Y:S04]  /*12700*/  FFMA.FTZ R92, R124, c[0x0][0x2d0], -R100 ;  /* 0x0000b4007c5c7a23 */ /* 0x010fe80000010864 */
[----:B------:R4:W3:Y:S01]  /*12710*/  MUFU.EX2 R197, R92 ;  /* 0x0000005c00c57308 */ /* 0x0008e20000000800 */
[----:B-1----:R-:W-:Y:S01]  /*12720*/  F2FP.BF16.PACK_AB R80, R199, R143 ;  /* 0x0000008fc750723e */ /* 0x002fe200000010ff */
[-C--:B--2---:R-:W-:Y:S03]  /*12730*/  HMMA.16816.F32.BF16 R4, R76, R88.reuse, R4 ;  /* 0x000000584c04723c */ /* 0x084fe60000041804 */
[--C-:B----4-:R-:W-:Y:S05]  /*12740*/  FFMA.FTZ R92, R122, c[0x0][0x2d0], -R168.reuse ;  /* 0x0000b4007a5c7a23 */ /* 0x110fea00000108a8 */
[----:B------:R1:W2:Y:S01]  /*12750*/  MUFU.EX2 R194, R92 ;  /* 0x0000005c00c27308 */ /* 0x0002a20000000800 */
[C---:B------:R-:W-:Y:S07]  /*12760*/  HMMA.16816.F32.BF16 R8, R80.reuse, R88, R8 ;  /* 0x000000585008723c */ /* 0x040fee0000041808 */
[--C-:B------:R-:W-:Y:S01]  /*12770*/  FFMA.FTZ R88, R121, c[0x0][0x2d0], -R168.reuse ;  /* 0x0000b40079587a23 */ /* 0x100fe200000108a8 */
[-C--:B------:R-:W-:Y:S03]  /*12780*/  HMMA.16816.F32.BF16 R12, R80, R90.reuse, R12 ;  /* 0x0000005a500c723c */ /* 0x080fe6000004180c */
[----:B------:R4:W-:Y:S05]  /*12790*/  MUFU.EX2 R192, R88 ;  /* 0x0000005800c07308 */ /* 0x0009ea0000000800 */
[C---:B------:R-:W-:Y:S01]  /*127a0*/  HMMA.16816.F32.BF16 R16, R76.reuse, R90, R16 ;  /* 0x0000005a4c10723c */ /* 0x040fe20000041810 */
[----:B-1----:R-:W1:Y:S07]  /*127b0*/  LDSM.16.MT88.4 R92, [R210+0x1100] ;  /* 0x00110000d25c783b */ /* 0x002e6e0000004200 */
[-C--:B------:R-:W-:Y:S08]  /*127c0*/  HMMA.16816.F32.BF16 R20, R76, R84.reuse, R20 ;  /* 0x000000544c14723c */ /* 0x080ff00000041814 */
[C---:B------:R-:W-:Y:S04]  /*127d0*/  HMMA.16816.F32.BF16 R24, R80.reuse, R84, R24 ;  /* 0x000000545018723c */ /* 0x040fe80000041818 */
[----:B----4-:R-:W-:Y:S03]  /*127e0*/  FFMA.FTZ R88, R120, c[0x0][0x2d0], -R168 ;  /* 0x0000b40078587a23 */ /* 0x010fe600000108a8 */
[--C-:B------:R-:W-:Y:S01]  /*127f0*/  FFMA.FTZ R84, R116, c[0x0][0x2d0], -R169.reuse ;  /* 0x0000b40074547a23 */ /* 0x100fe200000108a9 */
[-C--:B------:R-:W-:Y:S01]  /*12800*/  HMMA.16816.F32.BF16 R28, R80, R86.reuse, R28 ;  /* 0x00000056501c723c */ /* 0x080fe2000004181c */
[----:B------:R4:W2:Y:S03]  /*12810*/  MUFU.EX2 R193, R88 ;  /* 0x0000005800c17308 */ /* 0x0008a60000000800 */
[----:B------:R-:W-:Y:S02]  /*12820*/  MOV R116, R113 ;  /* 0x0000007100747202 */ /* 0x000fe40000000f00 */
[----:B------:R-:W-:Y:S02]  /*12830*/  MOV R113, R112 ;  /* 0x0000007000717202 */ /* 0x000fe40000000f00 */
[C---:B------:R-:W-:Y:S04]  /*12840*/  HMMA.16816.F32.BF16 R32, R76.reuse, R86, R32 ;  /* 0x000000564c20723c */ /* 0x040fe80000041820 */
[----:B------:R-:W-:Y:S02]  /*12850*/  MOV R112, R105 ;  /* 0x0000006900707202 */ /* 0x000fe40000000f00 */
[----:B------:R-:W-:Y:S02]  /*12860*/  MOV R105, R104 ;  /* 0x0000006800697202 */ /* 0x000fe40000000f00 */
[----:B------:R-:W-:Y:S04]  /*12870*/  MOV R104, R180 ;  /* 0x000000b400687202 */ /* 0x000fe80000000f00 */
[----:B------:R-:W-:Y:S02]  /*12880*/  MOV R180, R179 ;  /* 0x000000b300b47202 */ /* 0x000fe40000000f00 */
[----:B------:R-:W-:Y:S01]  /*12890*/  MOV R179, R171 ;  /* 0x000000ab00b37202 */ /* 0x000fe20000000f00 */
[-C--:B-1----:R-:W-:Y:S03]  /*128a0*/  HMMA.16816.F32.BF16 R36, R76, R92.reuse, R36 ;  /* 0x0000005c4c24723c */ /* 0x082fe60000041824 */
[--C-:B----4-:R-:W-:Y:S01]  /*128b0*/  FFMA.FTZ R88, R119, c[0x0][0x2d0], -R169.reuse ;  /* 0x0000b40077587a23 */ /* 0x110fe200000108a9 */
[----:B------:R-:W-:Y:S02]  /*128c0*/  MOV R171, R177 ;  /* 0x000000b100ab7202 */ /* 0x000fe40000000f00 */
[----:B------:R-:W-:Y:S01]  /*128d0*/  MOV R177, R191 ;  /* 0x000000bf00b17202 */ /* 0x000fe20000000f00 */
[----:B------:R1:W-:Y:S01]  /*128e0*/  MUFU.EX2 R145, R88 ;  /* 0x0000005800917308 */ /* 0x0003e20000000800 */
[C---:B------:R-:W-:Y:S08]  /*128f0*/  HMMA.16816.F32.BF16 R40, R80.reuse, R92, R40 ;  /* 0x0000005c5028723c */ /* 0x040ff00000041828 */
[-C--:B------:R-:W-:Y:S01]  /*12900*/  HMMA.16816.F32.BF16 R44, R80, R94.reuse, R44 ;  /* 0x0000005e502c723c */ /* 0x080fe2000004182c */
[----:B------:R4:W-:Y:S07]  /*12910*/  MUFU.EX2 R191, R84 ;  /* 0x0000005400bf7308 */ /* 0x0009ee0000000800 */
[C---:B------:R-:W-:Y:S04]  /*12920*/  HMMA.16816.F32.BF16 R48, R76.reuse, R94, R48 ;  /* 0x0000005e4c30723c */ /* 0x040fe80000041830 */
[--C-:B-1----:R-:W-:Y:S01]  /*12930*/  FFMA.FTZ R88, R118, c[0x0][0x2d0], -R169.reuse ;  /* 0x0000b40076587a23 */ /* 0x102fe200000108a9 */
[----:B------:R-:W-:Y:S02]  /*12940*/  MOV R118, R117 ;  /* 0x0000007500767202 */ /* 0x000fe40000000f00 */
[----:B------:R-:W-:Y:S02]  /*12950*/  MOV R117, R114 ;  /* 0x0000007200757202 */ /* 0x000fe40000000f00 */
[----:B------:R-:W-:Y:S03]  /*12960*/  MOV R114, R111 ;  /* 0x0000006f00727202 */ /* 0x000fe60000000f00 */
[----:B------:R-:W-:Y:S01]  /*12970*/  MOV R111, R110 ;  /* 0x0000006e006f7202 */ /* 0x000fe20000000f00 */
[--C-:B----4-:R-:W-:Y:S01]  /*12980*/  FFMA.FTZ R84, R118, c[0x0][0x2d0], -R169.reuse ;  /* 0x0000b40076547a23 */ /* 0x110fe200000108a9 */
[----:B------:R-:W-:Y:S01]  /*12990*/  MOV R110, R109 ;  /* 0x0000006d006e7202 */ /* 0x000fe20000000f00 */
[--C-:B------:R-:W-:Y:S01]  /*129a0*/  FFMA.FTZ R92, R114, c[0x0][0x2d0], -R2.reuse ;  /* 0x0000b400725c7a23 */ /* 0x100fe20000010802 */
[----:B------:R-:W-:Y:S01]  /*129b0*/  MOV R109, R181 ;  /* 0x000000b5006d7202 */ /* 0x000fe20000000f00 */
[----:B------:R1:W4:Y:S01]  /*129c0*/  MUFU.EX2 R155, R84 ;  /* 0x00000054009b7308 */ /* 0x0003220000000800 */
[----:B------:R-:W-:Y:S02]  /*129d0*/  MOV R181, R190 ;  /* 0x000000be00b57202 */ /* 0x000fe40000000f00 */
[----:B------:R-:W-:Y:S02]  /*129e0*/  MOV R114, R111 ;  /* 0x0000006f00727202 */ /* 0x000fe40000000f00 */
[----:B------:R-:W-:Y:S02]  /*129f0*/  MOV R111, R110 ;  /* 0x0000006e006f7202 */ /* 0x000fe40000000f00 */
[----:B------:R-:W-:Y:S03]  /*12a00*/  MOV R110, R101 ;  /* 0x00000065006e7202 */ /* 0x000fe60000000f00 */
[----:B------:R2:W-:Y:S10]  /*12a10*/  MUFU.EX2 R190, R88 ;  /* 0x0000005800be7308 */ /* 0x0005f40000000800 */
[----:B------:R3:W-:Y:S01]  /*12a20*/  MUFU.EX2 R101, R92 ;  /* 0x0000005c00657308 */ /* 0x0007e20000000800 */
[----:B-1----:R-:W-:Y:S09]  /*12a30*/  FFMA.FTZ R84, R117, c[0x0][0x2d0], -R2 ;  /* 0x0000b40075547a23 */ /* 0x002ff20000010802 */
[----:B------:R1:W-:Y:S01]  /*12a40*/  MUFU.EX2 R153, R84 ;  /* 0x0000005400997308 */ /* 0x0003e20000000800 */
[----:B--2---:R-:W2:Y:S01]  /*12a50*/  LDSM.16.MT88.4 R88, [R211+0x1100] ;  /* 0x00110000d358783b */ /* 0x004ea20000004200 */
[----:B---3--:R-:W-:Y:S08]  /*12a60*/  FFMA.FTZ R92, R115, c[0x0][0x2d0], -R100 ;  /* 0x0000b400735c7a23 */ /* 0x008ff00000010864 */
[----:B------:R-:W-:Y:S01]  /*12a70*/  MUFU.EX2 R154, R92 ;  /* 0x0000005c009a7308 */ /* 0x000fe20000000800 */
[--C-:B-1----:R-:W-:Y:S02]  /*12a80*/  FFMA.FTZ R84, R116, c[0x0][0x2d0], -R2.reuse ;  /* 0x0000b40074547a23 */ /* 0x102fe40000010802 */
[----:B------:R-:W-:Y:S07]  /*12a90*/  LDSM.16.MT88.4 R116, [R209+0x2900] ;  /* 0x00290000d174783b */ /* 0x000fee0000004200 */
[----:B------:R1:W3:Y:S01]  /*12aa0*/  MUFU.EX2 R152, R84 ;  /* 0x0000005400987308 */ /* 0x0002e20000000800 */
[-C--:B--2---:R-:W-:Y:S08]  /*12ab0*/  HMMA.16816.F32.BF16 R52, R76, R88.reuse, R52 ;  /* 0x000000584c34723c */ /* 0x084ff00000041834 */
[C---:B------:R-:W-:Y:S04]  /*12ac0*/  HMMA.16816.F32.BF16 R56, R80.reuse, R88, R56 ;  /* 0x000000585038723c */ /* 0x040fe80000041838 */
[----:B-1----:R-:W-:Y:S01]  /*12ad0*/  FFMA.FTZ R84, R113, c[0x0][0x2d0], -R2 ;  /* 0x0000b40071547a23 */ /* 0x002fe20000010802 */
[----:B------:R-:W-:Y:S02]  /*12ae0*/  MOV R113, R112 ;  /* 0x0000007000717202 */ /* 0x000fe40000000f00 */
[----:B------:R-:W-:Y:S01]  /*12af0*/  MOV R112, R105 ;  /* 0x0000006900707202 */ /* 0x000fe20000000f00 */
[-C--:B------:R-:W-:Y:S04]  /*12b00*/  HMMA.16816.F32.BF16 R60, R80, R90.reuse, R60 ;  /* 0x0000005a503c723c */ /* 0x080fe8000004183c */
[----:B------:R-:W-:Y:S01]  /*12b10*/  MOV R105, R104 ;  /* 0x0000006800697202 */ /* 0x000fe20000000f00 */
[--C-:B------:R-:W-:Y:S01]  /*12b20*/  FFMA.FTZ R88, R189, c[0x0][0x2d0], -R100.reuse ;  /* 0x0000b400bd587a23 */ /* 0x100fe20000010864 */
[----:B------:R-:W-:Y:S01]  /*12b30*/  MOV R104, R180 ;  /* 0x000000b400687202 */ /* 0x000fe20000000f00 */
[----:B------:R-:W-:Y:S01]  /*12b40*/  FFMA.FTZ R80, R113, c[0x0][0x2d0], -R100 ;  /* 0x0000b40071507a23 */ /* 0x000fe20000010864 */
[----:B------:R-:W-:Y:S01]  /*12b50*/  HMMA.16816.F32.BF16 R64, R76, R90, R64 ;  /* 0x0000005a4c40723c */ /* 0x000fe20000041840 */
[----:B------:R1:W-:Y:S03]  /*12b60*/  MUFU.EX2 R189, R88 ;  /* 0x0000005800bd7308 */ /* 0x0003e60000000800 */
[----:B------:R-:W-:Y:S02]  /*12b70*/  MOV R180, R179 ;  /* 0x000000b300b47202 */ /* 0x000fe40000000f00 */
[----:B------:R-:W-:Y:S02]  /*12b80*/  MOV R179, R171 ;  /* 0x000000ab00b37202 */ /* 0x000fe40000000f00 */
[----:B------:R-:W-:Y:S04]  /*12b90*/  MOV R171, R177 ;  /* 0x000000b100ab7202 */ /* 0x000fe80000000f00 */
[----:B------:R-:W-:Y:S02]  /*12ba0*/  MOV R177, R102 ;  /* 0x0000006600b17202 */ /* 0x000fe40000000f00 */
[----:B------:R2:W2:Y:S01]  /*12bb0*/  MUFU.EX2 R102, R84 ;  /* 0x0000005400667308 */ /* 0x0004a20000000800 */
[----:B------:R-:W-:Y:S02]  /*12bc0*/  MOV R113, R105 ;  /* 0x0000006900717202 */ /* 0x000fe40000000f00 */
[----:B------:R-:W-:Y:S02]  /*12bd0*/  MOV R105, R104 ;  /* 0x0000006800697202 */ /* 0x000fe40000000f00 */
[----:B------:R-:W-:Y:S01]  /*12be0*/  MOV R104, R180 ;  /* 0x000000b400687202 */ /* 0x000fe20000000f00 */
[----:B------:R-:W-:Y:S01]  /*12bf0*/  FFMA.FTZ R92, R113, c[0x0][0x2d0], -R168 ;  /* 0x0000b400715c7a23 */ /* 0x000fe200000108a8 */
[----:B------:R-:W-:Y:S02]  /*12c00*/  MOV R180, R179 ;  /* 0x000000b300b47202 */ /* 0x000fe40000000f00 */
[----:B------:R-:W-:Y:S01]  /*12c10*/  MOV R179, R188 ;  /* 0x000000bc00b37202 */ /* 0x000fe20000000f00 */
[----:B------:R2:W-:Y:S01]  /*12c20*/  MUFU.EX2 R159, R92 ;  /* 0x0000005c009f7308 */ /* 0x0005e20000000800 */
[----:B------:R-:W-:Y:S01]  /*12c30*/  F2FP.BF16.PACK_AB R76, R197, R147 ;  /* 0x00000093c54c723e */ /* 0x000fe200000010ff */
[----:B-1----:R-:W-:Y:S01]  /*12c40*/  LDSM.16.MT88.4 R88, [R212+0x1900] ;  /* 0x00190000d458783b */ /* 0x002fe20000004200 */
[----:B------:R-:W-:Y:S02]  /*12c50*/  F2FP.BF16.PACK_AB R78, R195, R196 ;  /* 0x000000c4c34e723e */ /* 0x000fe400000010ff */
[----:B------:R-:W-:Y:S02]  /*12c60*/  F2FP.BF16.PACK_AB R77, R194, R146 ;  /* 0x00000092c24d723e */ /* 0x000fe400000010ff */
[----:B------:R-:W-:Y:S02]  /*12c70*/  F2FP.BF16.PACK_AB R79, R193, R192 ;  /* 0x000000c0c14f723e */ /* 0x000fe400000010ff */
[----:B----4-:R-:W-:Y:S01]  /*12c80*/  F2FP.BF16.PACK_AB R82, R155, R191 ;  /* 0x000000bf9b52723e */ /* 0x010fe200000010ff */
[----:B------:R1:W-:Y:S01]  /*12c90*/  MUFU.EX2 R188, R80 ;  /* 0x0000005000bc7308 */ /* 0x0003e20000000800 */
[----:B---3--:R-:W-:Y:S01]  /*12ca0*/  F2FP.BF16.PACK_AB R81, R152, R153 ;  /* 0x000000999851723e */ /* 0x008fe200000010ff */
[----:B--2---:R-:W2:Y:S01]  /*12cb0*/  LDSM.16.MT88.4 R84, [R209+0x1900] ;  /* 0x00190000d154783b */ /* 0x004ea20000004200 */
[----:B------:R-:W-:Y:S07]  /*12cc0*/  F2FP.BF16.PACK_AB R83, R101, R102 ;  /* 0x000000666553723e */ /* 0x000fee00000010ff */
[----:B------:R-:W3:Y:S01]  /*12cd0*/  LDSM.16.MT88.4 R92, [R210+0x1900] ;  /* 0x00190000d25c783b */ /* 0x000ee20000004200 */
[----:B-1----:R-:W-:Y:S04]  /*12ce0*/  FFMA.FTZ R80, R114, c[0x0][0x2d0], -R100 ;  /* 0x0000b40072507a23 */ /* 0x002fe80000010864 */
[----:B------:R1:W4:Y:S01]  /*12cf0*/  MUFU.EX2 R187, R80 ;  /* 0x0000005000bb7308 */ /* 0x0003220000000800 */
[-C--:B--2---:R-:W-:Y:S03]  /*12d00*/  HMMA.16816.F32.BF16 R4, R76, R84.reuse, R4 ;  /* 0x000000544c04723c */ /* 0x084fe60000041804 */
[----:B-1----:R-:W-:Y:S07]  /*12d10*/  F2FP.BF16.PACK_AB R80, R190, R145 ;  /* 0x00000091be50723e */ /* 0x002fee00000010ff */
[C---:B------:R-:W-:Y:S07]  /*12d20*/  HMMA.16816.F32.BF16 R8, R80.reuse, R84, R8 ;  /* 0x000000545008723c */ /* 0x040fee0000041808 */
[--C-:B------:R-:W-:Y:S01]  /*12d30*/  FFMA.FTZ R84, R112, c[0x0][0x2d0], -R168.reuse ;  /* 0x0000b40070547a23 */ /* 0x100fe200000108a8 */
[-C--:B------:R-:W-:Y:S03]  /*12d40*/  HMMA.16816.F32.BF16 R12, R80, R86.reuse, R12 ;  /* 0x00000056500c723c */ /* 0x080fe6000004180c */
[----:B------:R1:W2:Y:S01]  /*12d50*/  MUFU.EX2 R158, R84 ;  /* 0x00000054009e7308 */ /* 0x0002a20000000800 */
[----:B------:R-:W-:Y:S04]  /*12d60*/  MOV R112, R177 ;  /* 0x000000b100707202 */ /* 0x000fe80000000f00 */
[C---:B------:R-:W-:Y:S08]  /*12d70*/  HMMA.16816.F32.BF16 R16, R76.reuse, R86, R16 ;  /* 0x000000564c10723c */ /* 0x040ff00000041810 */
[-C--:B------:R-:W-:Y:S08]  /*12d80*/  HMMA.16816.F32.BF16 R20, R76, R88.reuse, R20 ;  /* 0x000000584c14723c */ /* 0x080ff00000041814 */
[C---:B------:R-:W-:Y:S04]  /*12d90*/  HMMA.16816.F32.BF16 R24, R80.reuse, R88, R24 ;  /* 0x000000585018723c */ /* 0x040fe80000041818 */
[--C-:B-1----:R-:W-:Y:S03]  /*12da0*/  FFMA.FTZ R84, R111, c[0x0][0x2d0], -R168.reuse ;  /* 0x0000b4006f547a23 */ /* 0x102fe600000108a8 */
[--C-:B------:R-:W-:Y:S01]  /*12db0*/  FFMA.FTZ R88, R109, c[0x0][0x2d0], -R169.reuse ;  /* 0x0000b4006d587a23 */ /* 0x100fe200000108a9 */
[-C--:B------:R-:W-:Y:S01]  /*12dc0*/  HMMA.16816.F32.BF16 R28, R80, R90.reuse, R28 ;  /* 0x0000005a501c723c */ /* 0x080fe2000004181c */
[----:B------:R1:W-:Y:S03]  /*12dd0*/  MUFU.EX2 R182, R84 ;  /* 0x0000005400b67308 */ /* 0x0003e60000000800 */
[----:B------:R-:W-:Y:S04]  /*12de0*/  MOV R109, R106 ;  /* 0x0000006a006d7202 */ /* 0x000fe80000000f00 */
[C---:B------:R-:W-:Y:S03]  /*12df0*/  HMMA.16816.F32.BF16 R32, R76.reuse, R90, R32 ;  /* 0x0000005a4c20723c */ /* 0x040fe60000041820 */
[----:B------:R2:W-:Y:S05]  /*12e00*/  MUFU.EX2 R156, R88 ;  /* 0x00000058009c7308 */ /* 0x0005ea0000000800 */
[-C--:B---3--:R-:W-:Y:S08]  /*12e10*/  HMMA.16816.F32.BF16 R36, R76, R92.reuse, R36 ;  /* 0x0000005c4c24723c */ /* 0x088ff00000041824 */
[C---:B------:R-:W-:Y:S04]  /*12e20*/  HMMA.16816.F32.BF16 R40, R80.reuse, R92, R40 ;  /* 0x0000005c5028723c */ /* 0x040fe80000041828 */
[----:B-1----:R-:W-:Y:S03]  /*12e30*/  FFMA.FTZ R84, R181, c[0x0][0x2d0], -R168 ;  /* 0x0000b400b5547a23 */ /* 0x002fe600000108a8 */
[--C-:B------:R-:W-:Y:S01]  /*12e40*/  FFMA.FTZ R92, R97, c[0x0][0x2d0], -R2.reuse ;  /* 0x0000b400615c7a23 */ /* 0x100fe20000010802 */
[-C--:B------:R-:W-:Y:S01]  /*12e50*/  HMMA.16816.F32.BF16 R44, R80, R94.reuse, R44 ;  /* 0x0000005e502c723c */ /* 0x080fe2000004182c */
[----:B------:R1:W3:Y:S03]  /*12e60*/  MUFU.EX2 R181, R84 ;  /* 0x0000005400b57308 */ /* 0x0002e60000000800 */
[--C-:B--2---:R-:W-:Y:S01]  /*12e70*/  FFMA.FTZ R88, R105, c[0x0][0x2d0], -R169.reuse ;  /* 0x0000b40069587a23 */ /* 0x104fe200000108a9 */
[----:B------:R-:W-:Y:S02]  /*12e80*/  MOV R105, R104 ;  /* 0x0000006800697202 */ /* 0x000fe40000000f00 */
[----:B------:R-:W-:Y:S01]  /*12e90*/  MOV R104, R180 ;  /* 0x000000b400687202 */ /* 0x000fe20000000f00 */
[C---:B------:R-:W-:Y:S03]  /*12ea0*/  HMMA.16816.F32.BF16 R48, R76.reuse, R94, R48 ;  /* 0x0000005e4c30723c */ /* 0x040fe60000041830 */
[----:B------:R2:W-:Y:S01]  /*12eb0*/  MUFU.EX2 R180, R88 ;  /* 0x0000005800b47308 */ /* 0x0005e20000000800 */
[----:B------:R-:W-:Y:S02]  /*12ec0*/  MOV R111, R104 ;  /* 0x00000068006f7202 */ /* 0x000fe40000000f00 */
[----:B------:R-:W-:Y:S07]  /*12ed0*/  MOV R104, R175 ;  /* 0x000000af00687202 */ /* 0x000fee0000000f00 */
[----:B------:R3:W-:Y:S01]  /*12ee0*/  MUFU.EX2 R97, R92 ;  /* 0x0000005c00617308 */ /* 0x0007e20000000800 */
[--C-:B-1----:R-:W-:Y:S01]  /*12ef0*/  FFMA.FTZ R84, R110, c[0x0][0x2d0], -R169.reuse ;  /* 0x0000b4006e547a23 */ /* 0x102fe200000108a9 */
[----:B------:R-:W-:Y:S08]  /*12f00*/  MOV R110, R174 ;  /* 0x000000ae006e7202 */ /* 0x000ff00000000f00 */
[----:B------:R1:W-:Y:S01]  /*12f10*/  MUFU.EX2 R157, R84 ;  /* 0x00000054009d7308 */ /* 0x0003e20000000800 */
[--C-:B--2---:R-:W-:Y:S09]  /*12f20*/  FFMA.FTZ R88, R179, c[0x0][0x2d0], -R169.reuse ;  /* 0x0000b400b3587a23 */ /* 0x104ff200000108a9 */
[----:B------:R2:W2:Y:S01]  /*12f30*/  MUFU.EX2 R179, R88 ;  /* 0x0000005800b37308 */ /* 0x0004a20000000800 */
[--C-:B---3--:R-:W-:Y:S09]  /*12f40*/  FFMA.FTZ R92, R98, c[0x0][0x2d0], -R2.reuse ;  /* 0x0000b400625c7a23 */ /* 0x108ff20000010802 */
[----:B------:R3:W-:Y:S01]  /*12f50*/  MUFU.EX2 R98, R92 ;  /* 0x0000005c00627308 */ /* 0x0007e20000000800 */
[----:B-1----:R-:W1:Y:S01]  /*12f60*/  LDSM.16.MT88.4 R84, [R211+0x1900] ;  /* 0x00190000d354783b */ /* 0x002e620000004200 */
[----:B--2---:R-:W-:Y:S08]  /*12f70*/  FFMA.FTZ R88, R99, c[0x0][0x2d0], -R2 ;  /* 0x0000b40063587a23 */ /* 0x004ff00000010802 */
[----:B------:R2:W-:Y:S01]  /*12f80*/  MUFU.EX2 R99, R88 ;  /* 0x0000005800637308 */ /* 0x0005e20000000800 */
[----:B---3--:R-:W-:Y:S09]  /*12f90*/  FFMA.FTZ R92, R173, c[0x0][0x2d0], -R100 ;  /* 0x0000b400ad5c7a23 */ /* 0x008ff20000010864 */
[----:B------:R3:W-:Y:S01]  /*12fa0*/  MUFU.EX2 R175, R92 ;  /* 0x0000005c00af7308 */ /* 0x0007e20000000800 */
[----:B--2---:R-:W-:Y:S01]  /*12fb0*/  FFMA.FTZ R88, R108, c[0x0][0x2d0], -R2 ;  /* 0x0000b4006c587a23 */ /* 0x004fe20000010802 */
[----:B------:R-:W-:Y:S01]  /*12fc0*/  MOV R108, R96 ;  /* 0x00000060006c7202 */ /* 0x000fe20000000f00 */
[-C--:B-1----:R-:W-:Y:S07]  /*12fd0*/  HMMA.16816.F32.BF16 R52, R76, R84.reuse, R52 ;  /* 0x000000544c34723c */ /* 0x082fee0000041834 */
[----:B------:R1:W2:Y:S01]  /*12fe0*/  MUFU.EX2 R96, R88 ;  /* 0x0000005800607308 */ /* 0x0002a20000000800 */
[C---:B------:R-:W-:Y:S01]  /*12ff0*/  HMMA.16816.F32.BF16 R56, R80.reuse, R84, R56 ;  /* 0x000000545038723c */ /* 0x040fe20000041838 */
[----:B---3--:R-:W-:Y:S06]  /*13000*/  LDSM.16.MT88.4 R92, [R210+0x2100] ;  /* 0x00210000d25c783b */ /* 0x008fec0000004200 */
[--C-:B------:R-:W-:Y:S01]  /*13010*/  FFMA.FTZ R84, R107, c[0x0][0x2d0], -R100.reuse ;  /* 0x0000b4006b547a23 */ /* 0x100fe20000010864 */
[-C--:B------:R-:W-:Y:S04]  /*13020*/  HMMA.16816.F32.BF16 R60, R80, R86.reuse, R60 ;  /* 0x00000056503c723c */ /* 0x080fe8000004183c */
[----:B------:R-:W-:Y:S02]  /*13030*/  MOV R107, R178 ;  /* 0x000000b2006b7202 */ /* 0x000fe40000000f00 */
[----:B------:R3:W-:Y:S01]  /*13040*/  MUFU.EX2 R178, R84 ;  /* 0x0000005400b27308 */ /* 0x0007e20000000800 */
[--C-:B------:R-:W-:Y:S01]  /*13050*/  FFMA.FTZ R80, R105, c[0x0][0x2d0], -R100.reuse ;  /* 0x0000b40069507a23 */ /* 0x100fe20000010864 */
[----:B------:R-:W-:Y:S01]  /*13060*/  HMMA.16816.F32.BF16 R64, R76, R86, R64 ;  /* 0x000000564c40723c */ /* 0x000fe20000041840 */
[----:B-1----:R-:W1:Y:S03]  /*13070*/  LDSM.16.MT88.4 R88, [R209+0x2100] ;  /* 0x00210000d158783b */ /* 0x002e660000004200 */
[----:B------:R-:W-:Y:S02]  /*13080*/  MOV R105, R171 ;  /* 0x000000ab00697202 */ /* 0x000fe40000000f00 */
[----:B------:R-:W-:Y:S02]  /*13090*/  MOV R171, R176 ;  /* 0x000000b000ab7202 */ /* 0x000fe40000000f00 */
[----:B------:R1:W1:Y:S01]  /*130a0*/  MUFU.EX2 R177, R80 ;  /* 0x0000005000b17308 */ /* 0x0002620000000800 */
[----:B------:R-:W-:Y:S03]  /*130b0*/  F2FP.BF16.PACK_AB R76, R189, R154 ;  /* 0x0000009abd4c723e */ /* 0x000fe600000010ff */
[----:B----4-:R-:W-:Y:S02]  /*130c0*/  F2FP.BF16.PACK_AB R78, R187, R188 ;  /* 0x000000bcbb4e723e */ /* 0x010fe400000010ff */
[----:B------:R-:W-:Y:S02]  /*130d0*/  F2FP.BF16.PACK_AB R77, R158, R159 ;  /* 0x0000009f9e4d723e */ /* 0x000fe400000010ff */
[----:B------:R-:W-:Y:S02]  /*130e0*/  F2FP.BF16.PACK_AB R79, R181, R182 ;  /* 0x000000b6b54f723e */ /* 0x000fe400000010ff */
[----:B------:R-:W-:Y:S02]  /*130f0*/  F2FP.BF16.PACK_AB R82, R179, R180 ;  /* 0x000000b4b352723e */ /* 0x000fe400000010ff */
[----:B--2---:R-:W-:Y:S01]  /*13100*/  F2FP.BF16.PACK_AB R81, R96, R99 ;  /* 0x000000636051723e */ /* 0x004fe200000010ff */
[----:B---3--:R-:W2:Y:S01]  /*13110*/  LDSM.16.MT88.4 R84, [R212+0x2100] ;  /* 0x00210000d454783b */ /* 0x008ea20000004200 */
[----:B------:R-:W-:Y:S01]  /*13120*/  F2FP.BF16.PACK_AB R83, R98, R97 ;  /* 0x000000616253723e */ /* 0x000fe200000010ff */
[----:B-1----:R-:W-:Y:S01]  /*13130*/  FFMA.FTZ R80, R172, c[0x0][0x2d0], -R100 ;  /* 0x0000b400ac507a23 */ /* 0x002fe20000010864 */
[----:B------:R-:W-:Y:S03]  /*13140*/  F2FP.BF16.PACK_AB R164, R177, R178 ;  /* 0x000000b2b1a4723e */ /* 0x000fe600000010ff */
[----:B------:R1:W3:Y:S01]  /*13150*/  MUFU.EX2 R176, R80 ;  /* 0x0000005000b07308 */ /* 0x0002e20000000800 */
[-C--:B------:R-:W-:Y:S03]  /*13160*/  HMMA.16816.F32.BF16 R4, R76, R88.reuse, R4 ;  /* 0x000000584c04723c */ /* 0x080fe60000041804 */
[----:B-1----:R-:W-:Y:S02]  /*13170*/  F2FP.BF16.PACK_AB R80, R156, R157 ;  /* 0x0000009d9c50723e */ /* 0x002fe400000010ff */
[----:B---3--:R-:W-:Y:S05]  /*13180*/  F2FP.BF16.PACK_AB R166, R175, R176 ;  /* 0x000000b0afa6723e */ /* 0x008fea00000010ff */
[C---:B------:R-:W-:Y:S07]  /*13190*/  HMMA.16816.F32.BF16 R8, R80.reuse, R88, R8 ;  /* 0x000000585008723c */ /* 0x040fee0000041808 */
[--C-:B------:R-:W-:Y:S01]  /*131a0*/  FFMA.FTZ R88, R108, c[0x0][0x2d0], -R168.reuse ;  /* 0x0000b4006c587a23 */ /* 0x100fe200000108a8 */
[-C--:B------:R-:W-:Y:S01]  /*131b0*/  HMMA.16816.F32.BF16 R12, R80, R90.reuse, R12 ;  /* 0x0000005a500c723c */ /* 0x080fe2000004180c */
[----:B------:R-:W3:Y:S02]  /*131c0*/  LDL R108, [R1+0x24] ;  /* 0x00002400016c7983 */ /* 0x000ee40000100800 */
[----:B------:R1:W-:Y:S05]  /*131d0*/  MUFU.EX2 R174, R88 ;  /* 0x0000005800ae7308 */ /* 0x0003ea0000000800 */
[C---:B------:R-:W-:Y:S08]  /*131e0*/  HMMA.16816.F32.BF16 R16, R76.reuse, R90, R16 ;  /* 0x0000005a4c10723c */ /* 0x040ff00000041810 */
[-C--:B--2---:R-:W-:Y:S08]  /*131f0*/  HMMA.16816.F32.BF16 R20, R76, R84.reuse, R20 ;  /* 0x000000544c14723c */ /* 0x084ff00000041814 */
[C---:B------:R-:W-:Y:S04]  /*13200*/  HMMA.16816.F32.BF16 R24, R80.reuse, R84, R24 ;  /* 0x000000545018723c */ /* 0x040fe80000041818 */
[--C-:B-1----:R-:W-:Y:S02]  /*13210*/  FFMA.FTZ R88, R107, c[0x0][0x2d0], -R168.reuse ;  /* 0x0000b4006b587a23 */ /* 0x102fe400000108a8 */
[----:B------:R-:W2:Y:S01]  /*13220*/  LDL.LU R107, [R1+0x10] ;  /* 0x00001000016b7983 */ /* 0x000ea20000300800 */
[--C-:B------:R-:W-:Y:S01]  /*13230*/  FFMA.FTZ R84, R104, c[0x0][0x2d0], -R169.reuse ;  /* 0x0000b40068547a23 */ /* 0x100fe200000108a9 */
[-C--:B------:R-:W-:Y:S01]  /*13240*/  HMMA.16816.F32.BF16 R28, R80, R86.reuse, R28 ;  /* 0x00000056501c723c */ /* 0x080fe2000004181c */
[----:B------:R1:W4:Y:S01]  /*13250*/  MUFU.EX2 R172, R88 ;  /* 0x0000005800ac7308 */ /* 0x0003220000000800 */
[----:B------:R-:W2:Y:S06]  /*13260*/  LDL.LU R106, [R1+0x14] ;  /* 0x00001400016a7983 */ /* 0x000eac0000300800 */
[C---:B------:R-:W-:Y:S08]  /*13270*/  HMMA.16816.F32.BF16 R32, R76.reuse, R86, R32 ;  /* 0x000000564c20723c */ /* 0x040ff00000041820 */
[-C--:B------:R-:W-:Y:S08]  /*13280*/  HMMA.16816.F32.BF16 R36, R76, R92.reuse, R36 ;  /* 0x0000005c4c24723c */ /* 0x080ff00000041824 */
[C---:B------:R-:W-:Y:S04]  /*13290*/  HMMA.16816.F32.BF16 R40, R80.reuse, R92, R40 ;  /* 0x0000005c5028723c */ /* 0x040fe80000041828 */
[--C-:B-1----:R-:W-:Y:S01]  /*132a0*/  FFMA.FTZ R88, R105, c[0x0][0x2d0], -R168.reuse ;  /* 0x0000b40069587a23 */ /* 0x102fe200000108a8 */
[----:B----4-:R-:W-:Y:S01]  /*132b0*/  F2FP.BF16.PACK_AB R165, R172, R174 ;  /* 0x000000aeaca5723e */ /* 0x010fe200000010ff */
[----:B------:R-:W4:Y:S02]  /*132c0*/  LDL.LU R105, [R1+0x18] ;  /* 0x0000180001697983 */ /* 0x000f240000300800 */
[----:B------:R1:W-:Y:S01]  /*132d0*/  MUFU.EX2 R173, R88 ;  /* 0x0000005800ad7308 */ /* 0x0003e20000000800 */
[-C--:B------:R-:W-:Y:S01]  /*132e0*/  HMMA.16816.F32.BF16 R44, R80, R94.reuse, R44 ;  /* 0x0000005e502c723c */ /* 0x080fe2000004182c */
[----:B------:R-:W4:Y:S07]  /*132f0*/  LDL.LU R104, [R1+0x1c] ;  /* 0x00001c0001687983 */ /* 0x000f2e0000300800 */
[C---:B------:R-:W-:Y:S04]  /*13300*/  HMMA.16816.F32.BF16 R48, R76.reuse, R94, R48 ;  /* 0x0000005e4c30723c */ /* 0x040fe80000041830 */
[----:B-1----:R-:W-:Y:S02]  /*13310*/  FFMA.FTZ R88, R171, c[0x0][0x2d0], -R168 ;  /* 0x0000b400ab587a23 */ /* 0x002fe400000108a8 */
[----:B------:R1:W-:Y:S10]  /*13320*/  MUFU.EX2 R168, R84 ;  /* 0x0000005400a87308 */ /* 0x0003f40000000800 */
[----:B------:R1:W1:Y:S02]  /*13330*/  MUFU.EX2 R171, R88 ;  /* 0x0000005800ab7308 */ /* 0x0002640000000800 */
[--C-:B-1----:R-:W-:Y:S08]  /*13340*/  FFMA.FTZ R84, R170, c[0x0][0x2d0], -R169.reuse ;  /* 0x0000b400aa547a23 */ /* 0x102ff000000108a9 */
[----:B------:R1:W1:Y:S01]  /*13350*/  MUFU.EX2 R170, R84 ;  /* 0x0000005400aa7308 */ /* 0x0002620000000800 */
[----:B------:R-:W1:Y:S01]  /*13360*/  LDSM.16.MT88.4 R88, [R211+0x2100] ;  /* 0x00210000d358783b */ /* 0x000e620000004200 */
[----:B------:R-:W-:Y:S01]  /*13370*/  F2FP.BF16.PACK_AB R167, R171, R173 ;  /* 0x000000adaba7723e */ /* 0x000fe200000010ff */
[--C-:B-1----:R-:W-:Y:S01]  /*13380*/  FFMA.FTZ R84, R112, c[0x0][0x2d0], -R169.reuse ;  /* 0x0000b40070547a23 */ /* 0x102fe200000108a9 */
[----:B------:R-:W-:Y:S06]  /*13390*/  F2FP.BF16.PACK_AB R160, R170, R168 ;  /* 0x000000a8aaa0723e */ /* 0x000fec00000010ff */
[----:B------:R1:W-:Y:S01]  /*133a0*/  MUFU.EX2 R100, R84 ;  /* 0x0000005400647308 */ /* 0x0003e20000000800 */
[-C--:B------:R-:W-:Y:S03]  /*133b0*/  HMMA.16816.F32.BF16 R52, R76, R88.reuse, R52 ;  /* 0x000000584c34723c */ /* 0x080fe60000041834 */
[----:B-1----:R-:W-:Y:S05]  /*133c0*/  FFMA.FTZ R84, R111, c[0x0][0x2d0], -R169 ;  /* 0x0000b4006f547a23 */ /* 0x002fea00000108a9 */
[C---:B------:R-:W-:Y:S01]  /*133d0*/  HMMA.16816.F32.BF16 R56, R80.reuse, R88, R56 ;  /* 0x000000585038723c */ /* 0x040fe20000041838 */
[----:B------:R1:W1:Y:S07]  /*133e0*/  MUFU.EX2 R87, R84 ;  /* 0x0000005400577308 */ /* 0x00026e0000000800 */
[-C--:B------:R-:W-:Y:S08]  /*133f0*/  HMMA.16816.F32.BF16 R60, R80, R90.reuse, R60 ;  /* 0x0000005a503c723c */ /* 0x080ff0000004183c */
[----:B------:R-:W-:Y:S04]  /*13400*/  HMMA.16816.F32.BF16 R64, R76, R90, R64 ;  /* 0x0000005a4c40723c */ /* 0x000fe80000041840 */
[--C-:B-1----:R-:W-:Y:S01]  /*13410*/  FFMA.FTZ R84, R110, c[0x0][0x2d0], -R2.reuse ;  /* 0x0000b4006e547a23 */ /* 0x102fe20000010802 */
[----:B------:R-:W-:Y:S03]  /*13420*/  F2FP.BF16.PACK_AB R162, R87, R100 ;  /* 0x0000006457a2723e */ /* 0x000fe600000010ff */
[----:B------:R1:W-:Y:S04]  /*13430*/  MUFU.EX2 R85, R84 ;  /* 0x0000005400557308 */ /* 0x0003e80000000800 */
[--C-:B-1----:R-:W-:Y:S02]  /*13440*/  FFMA.FTZ R84, R109, c[0x0][0x2d0], -R2.reuse ;  /* 0x0000b4006d547a23 */ /* 0x102fe40000010802 */
[----:B------:R-:W-:Y:S04]  /*13450*/  FFMA.FTZ R2, R75, c[0x0][0x2d0], -R2 ;  /* 0x0000b4004b027a23 */ /* 0x000fe80000010802 */
[----:B------:R-:W1:Y:S10]  /*13460*/  MUFU.EX2 R86, R84 ;  /* 0x0000005400567308 */ /* 0x000e740000000800 */
[----:B------:R-:W-:Y:S10]  /*13470*/  MUFU.EX2 R84, R74 ;  /* 0x0000004a00547308 */ /* 0x000ff40000000800 */
[----:B------:R-:W1:Y:S02]  /*13480*/  MUFU.EX2 R74, R2 ;  /* 0x00000002004a7308 */ /* 0x000e640000000800 */
[----:B-1----:R-:W-:Y:S02]  /*13490*/  F2FP.BF16.PACK_AB R161, R86, R85 ;  /* 0x0000005556a1723e */ /* 0x002fe400000010ff */
[----:B------:R-:W-:Y:S02]  /*134a0*/  F2FP.BF16.PACK_AB R163, R74, R84 ;  /* 0x000000544aa3723e */ /* 0x000fe400000010ff */
[----:B---3--:R-:W-:Y:S02]  /*134b0*/  ISETP.GT.AND P0, PT, R103, R108, PT ;  /* 0x0000006c6700720c */ /* 0x008fe40003f04270 */
[----:B------:R-:W-:Y:S01]  /*134c0*/  MOV R103, R225 ;  /* 0x000000e100677202 */ /* 0x000fe20000000f00 */
[----:B--2---:R-:W-:Y:S02]  /*134d0*/  FFMA.FTZ R73, R73, R107, R244 ;  /* 0x0000006b49497223 */ /* 0x004fe400000100f4 */
[----:B------:R-:W-:Y:S02]  /*134e0*/  FFMA.FTZ R69, R69, R106, R242 ;  /* 0x0000006a45457223 */ /* 0x000fe400000100f2 */
[----:B----4-:R-:W-:Y:S02]  /*134f0*/  FFMA.FTZ R2, R68, R105, R239 ;  /* 0x0000006944027223 */ /* 0x010fe400000100ef */
[----:B------:R-:W-:Y:S02]  /*13500*/  FFMA.FTZ R0, R0, R104, R183 ;  /* 0x0000006800007223 */ /* 0x000fe400000100b7 */
[----:B------:R-:W-:Y:S01]  /*13510*/  FADD.FTZ R2, R240, R2 ;  /* 0x00000002f0027221 */ /* 0x000fe20000010000 */
[-C--:B------:R-:W-:Y:S05]  /*13520*/  HMMA.16816.F32.BF16 R104, R164, R116.reuse, R4 ;  /* 0x00000074a468723c */ /* 0x080fea0000041804 */
        /* <DEDUP_REMOVED lines=29> */
[----:B------:R-:W-:Y:S02]  /*13700*/  FADD.FTZ R11, R137, R4 ;  /* 0x00000004890b7221 */ /* 0x000fe40000010000 */
[----:B------:R-:W1:Y:S02]  /*13710*/  LDSM.16.MT88.4 R4, [R211+0x2900] ;  /* 0x00290000d304783b */ /* 0x000e640000004200 */
        /* <DEDUP_REMOVED lines=37> */
[----:B------:R-:W-:Y:S01]  /*13970*/  MOV R102, R3 ;  /* 0x0000000300667202 */ /* 0x000fe20000000f00 */
        /* <DEDUP_REMOVED lines=36> */
[----:B------:R-:W-:Y:S01]  /*13bc0*/  FADD.FTZ R2, R100, R0 ;  /* 0x0000000064027221 */ /* 0x000fe20000010000 */
[----:B------:R-:W-:Y:S01]  /*13bd0*/  MOV R100, R71 ;  /* 0x0000004700647202 */ /* 0x000fe20000000f00 */
[----:B------:R-:W-:Y:S02]  /*13be0*/  FADD.FTZ R0, R84, R4 ;  /* 0x0000000454007221 */ /* 0x000fe40000010000 */
[----:B------:R-:W-:Y:S02]  /*13bf0*/  FADD.FTZ R4, R171, R5 ;  /* 0x00000005ab047221 */ /* 0x000fe40000010000 */
[----:B------:R-:W-:Y:S02]  /*13c00*/  FADD.FTZ R2, R87, R2 ;  /* 0x0000000257027221 */ /* 0x000fe40000010000 */
[----:B------:R-:W-:Y:S01]  /*13c10*/  FADD.FTZ R0, R74, R0 ;  /* 0x000000004a007221 */ /* 0x000fe20000010000 */
[----:B------:R-:W-:Y:S04]  /*13c20*/  STL [R1+0x14], R4 ;  /* 0x0000140401007387 */ /* 0x000fe80000100800 */
[----:B------:R1:W-:Y:S04]  /*13c30*/  STL [R1+0x18], R2 ;  /* 0x0000180201007387 */ /* 0x0003e80000100800 */
[----:B------:R2:W-:Y:S01]  /*13c40*/  STL [R1+0x1c], R0 ;  /* 0x00001c0001007387 */ /* 0x0005e20000100800 */
[----:B-1----:R-:W-:Y:S01]  /*13c50*/  MOV R2, R72 ;  /* 0x0000004800027202 */ /* 0x002fe20000000f00 */
[----:B------:R-:W-:-:S05]  /*13c60*/  @P0 BRA `(.L_x_503) ;  /* 0xffffb26000000947 */ /* 0x000fca000383ffff */
.L_x_502:
[----:B--2---:R-:W2:Y:S02]  /*13c70*/  LDL R0, [R1] ;  /* 0x0000000001007983 */ /* 0x004ea40000100800 */
[----:B--2---:R-:W-:-:S13]  /*13c80*/  ISETP.GE.AND P0, PT, R225, R0, PT ;  /* 0x00000000e100720c */ /* 0x004fda0003f06270 */
[----:B------:R-:W-:Y:S05]  /*13c90*/  @!P0 BRA `(.L_x_504) ;  /* 0x000067e000008947 */ /* 0x000fea0003800000 */
[----:B------:R-:W2:Y:S01]  /*13ca0*/  LDL.LU.64 R6, [R1+0x40] ;  /* 0x0000400001067983 */ /* 0x000ea20000300a00 */
[----:B------:R-:W-:Y:S01]  /*13cb0*/  MOV R103, R3 ;  /* 0x0000000300677202 */ /* 0x000fe20000000f00 */
[----:B------:R-:W-:Y:S01]  /*13cc0*/  UMOV UR14, 0x60 ;  /* 0x00000060000e7882 */ /* 0x000fe20000000000 */
[----:B------:R-:W-:Y:S01]  /*13cd0*/  IMAD.MOV.U32 R101, RZ, RZ, R71 ;  /* 0x000000ffff657224 */ /* 0x000fe200078e0047 */
[----:B-1----:R-:W3:Y:S01]  /*13ce0*/  LDL.LU.64 R4, [R1+0x48] ;  /* 0x0000480001047983 */ /* 0x002ee20000300a00 */
[----:B------:R-:W-:Y:S01]  /*13cf0*/  ULDC.64 UR4, c[0x0][0x208] ;  /* 0x0000820000047ab9 */ /* 0x000fe20000000a00 */
[----:B------:R-:W-:Y:S01]  /*13d00*/  IMAD.MOV.U32 R100, RZ, RZ, R72 ;  /* 0x000000ffff647224 */ /* 0x000fe200078e0048 */
[----:B------:R-:W-:Y:S01]  /*13d10*/  UIMAD.WIDE.U32 UR16, UR14, UR4, URZ ;  /* 0x000000040e1072a5 */ /* 0x000fe2000f8e003f */
[----:B------:R-:W-:Y:S01]  /*13d20*/  IMAD.MOV.U32 R102, RZ, RZ, R70 ;  /* 0x000000ffff667224 */ /* 0x000fe200078e0046 */
[----:B------:R-:W-:Y:S02]  /*13d30*/  UIMAD UR5, UR14, UR5, URZ ;  /* 0x000000050e0572a4 */ /* 0x000fe4000f8e023f */
[----:B------:R-:W-:-:S02]  /*13d40*/  ULDC.64 UR6, c[0x0][0x1e0] ;  /* 0x0000780000067ab9 */ /* 0x000fc40000000a00 */
[----:B------:R-:W-:Y:S02]  /*13d50*/  USHF.L.U64.HI UR7, UR6, 0x5, UR7 ;  /* 0x0000000506077899 */ /* 0x000fe40008010207 */
[----:B------:R-:W-:Y:S02]  /*13d60*/  USHF.L.U32 UR6, UR6, 0x5, URZ ;  /* 0x0000000506067899 */ /* 0x000fe4000800063f */
[----:B------:R-:W-:Y:S01]  /*13d70*/  UIADD3 UR5, UR17, UR5, URZ ;  /* 0x0000000511057290 */ /* 0x000fe2000fffe03f */
[----:B--2---:R-:W-:Y:S02]  /*13d80*/  MOV R3, R7 ;  /* 0x0000000700037202 */ /* 0x004fe40000000f00 */
[----:B---3--:R-:W-:-:S05]  /*13d90*/  MOV R2, R4 ;  /* 0x0000000400027202 */ /* 0x008fca0000000f00 */
[----:B------:R1:W-:Y:S04]  /*13da0*/  STL.64 [R1+0x8], R2 ;  /* 0x0000080201007387 */ /* 0x0003e80000100a00 */
.L_x_521:
[----:B------:R-:W-:Y:S04]  /*13db0*/  DEPBAR.LE SB0, 0x0 ;  /* 0x000080000000791a */ /* 0x000fe80000000000 */
[----:B------:R-:W-:Y:S01]  /*13dc0*/  BAR.SYNC.DEFER_BLOCKING 0x0 ;  /* 0x0000000000007b1d */ /* 0x000fe20000010000 */
[----:B-12---:R-:W-:Y:S01]  /*13dd0*/  SHF.R.S32.HI R2, RZ, 0x1f, R225 ;  /* 0x0000001fff027819 */ /* 0x006fe200000114e1 */
[C---:B------:R-:W-:Y:S01]  /*13de0*/  IMAD R0, R225.reuse, UR5, RZ ;  /* 0x00000005e1007c24 */ /* 0x040fe2000f8e02ff */
[----:B------:R-:W-:Y:S03]  /*13df0*/  PLOP3.LUT P3, PT, PT, PT, UP2, 0x80, 0x0 ;  /* 0x000000000000781c */ /* 0x000fe60003f6f028 */
[----:B------:R-:W-:Y:S02]  /*13e00*/  IMAD R0, R2, UR16, R0 ;  /* 0x0000001002007c24 */ /* 0x000fe4000f8e0200 */
[----:B-----5:R-:W-:Y:S08]  /*13e10*/  LDSM.16.M88.4 R96, [R215+0x6100] ;  /* 0x00610000d760783b */ /* 0x020ff00000000200 */
[----:B------:R-:W2:Y:S06]  /*13e20*/  LDL.64 R196, [R1+0x8] ;  /* 0x0000080001c47983 */ /* 0x000eac0000100a00 */
[----:B------:R-:W1:Y:S08]  /*13e30*/  LDSM.16.M88.4 R16, [R208+0x3100] ;  /* 0x00310000d010783b */ /* 0x000e700000000200 */
[----:B------:R-:W3:Y:S08]  /*13e40*/  LDSM.16.M88.4 R92, [R215+0x8100] ;  /* 0x00810000d75c783b */ /* 0x000ef00000000200 */
[----:B------:R-:W4:Y:S08]  /*13e50*/  LDSM.16.M88.4 R32, [R208+0x3900] ;  /* 0x00390000d020783b */ /* 0x000f300000000200 */
[----:B------:R-:W1:Y:S08]  /*13e60*/  LDSM.16.M88.4 R48, [R208+0x4100] ;  /* 0x00410000d030783b */ /* 0x000e700000000200 */
[----:B------:R-:W1:Y:S08]  /*13e70*/  LDSM.16.M88.4 R64, [R208+0x4900] ;  /* 0x00490000d040783b */ /* 0x000e700000000200 */
[----:B------:R-:W1:Y:S08]  /*13e80*/  LDSM.16.M88.4 R80, [R208+0x5100] ;  /* 0x00510000d050783b */ /* 0x000e700000000200 */
[----:B------:R-:W1:Y:S08]  /*13e90*/  LDSM.16.M88.4 R168, [R208+0x5900] ;  /* 0x00590000d0a8783b */ /* 0x000e700000000200 */
[----:B------:R-:W-:Y:S08]  /*13ea0*/  LDSM.16.M88.4 R172, [R218+0x6100] ;  /* 0x00610000daac783b */ /* 0x000ff00000000200 */
[----:B------:R-:W1:Y:S08]  /*13eb0*/  LDSM.16.M88.4 R176, [R219] ;  /* 0x00000000dbb0783b */ /* 0x000e700000000200 */
[----:B------:R-:W2:Y:S08]  /*13ec0*/  LDSM.16.M88.4 R180, [R218+0x8100] ;  /* 0x00810000dab4783b */ /* 0x000eb00000000200 */
[----:B------:R-:W2:Y:S08]  /*13ed0*/  LDSM.16.M88.4 R184, [R224] ;  /* 0x00000000e0b8783b */ /* 0x000eb00000000200 */
[----:B------:R-:W2:Y:S08]  /*13ee0*/  LDSM.16.M88.4 R188, [R223] ;  /* 0x00000000dfbc783b */ /* 0x000eb00000000200 */
[----:B------:R-:W2:Y:S08]  /*13ef0*/  LDSM.16.M88.4 R192, [R222] ;  /* 0x00000000dec0783b */ /* 0x000eb00000000200 */
[----:B------:R-:W2:Y:S06]  /*13f00*/  LDL.64 R250, [R1+0x38] ;  /* 0x0000380001fa7983 */ /* 0x000eac0000100a00 */
[----:B------:R-:W2:Y:S01]  /*13f10*/  LDL R226, [R1+0x28] ;  /* 0x0000280001e27983 */ /* 0x000ea20000100800 */
        /* <DEDUP_REMOVED lines=26> */
[C---:B--2---:R-:W-:Y:S07]  /*140c0*/  HMMA.16816.F32.BF16 R8, R180.reuse, R176, R8 ;  /* 0x000000b0b408723c */ /* 0x044fee0000041808 */
[----:B------:R-:W-:Y:S01]  /*140d0*/  IMAD.WIDE.U32 R176, R225, UR16, R196 ;  /* 0x00000010e1b07c25 */ /* 0x000fe2000f8e00c4 */
[-C--:B------:R-:W-:Y:S04]  /*140e0*/  HMMA.16816.F32.BF16 R12, R180, R178.reuse, R12 ;  /* 0x000000b2b40c723c */ /* 0x080fe8000004180c */
[----:B------:R-:W-:Y:S02]  /*140f0*/  IADD3 R0, R177, R0, RZ ;  /* 0x00000000b1007210 */ /* 0x000fe40007ffe0ff */
[C---:B------:R-:W-:Y:S02]  /*14100*/  LEA R2, P0, R176.reuse, c[0x0][0x1f8], 0x1 ;  /* 0x00007e00b0027a11 */ /* 0x040fe400078008ff */
[C---:B------:R-:W-:Y:S04]  /*14110*/  HMMA.16816.F32.BF16 R16, R172.reuse, R178, R16 ;  /* 0x000000b2ac10723c */ /* 0x040fe80000041810 */
[----:B------:R-:W-:Y:S02]  /*14120*/  LEA.HI.X R3, R176, c[0x0][0x1fc], R0, 0x1, P0 ;  /* 0x00007f00b0037a11 */ /* 0x000fe400000f0c00 */
[----:B------:R-:W2:Y:S02]  /*14130*/  LDSM.16.M88.4 R176, [R220] ;  /* 0x00000000dcb0783b */ /* 0x000ea40000000200 */
[-C--:B------:R-:W-:Y:S06]  /*14140*/  HMMA.16816.F32.BF16 R20, R172, R184.reuse, R20 ;  /* 0x000000b8ac14723c */ /* 0x080fec0000041814 */
[----:B------:R-:W-:Y:S01]  /*14150*/  @!PT LDS RZ, [RZ] ;  /* 0x00000000fffff984 */ /* 0x000fe20000000800 */
[----:B------:R-:W-:Y:S01]  /*14160*/  @!PT LDS RZ, [RZ] ;  /* 0x00000000fffff984 */ /* 0x000fe20000000800 */
[----:B------:R-:W-:Y:S01]  /*14170*/  @!PT LDS RZ, [RZ] ;  /* 0x00000000fffff984 */ /* 0x000fe20000000800 */
[----:B------:R3:W-:Y:S02]  /*14180*/  LDGSTS.E.BYPASS.LTC128B.128 [R227+0x100], [R2.64], !P6 ;  /* 0x0010000002e37fae */ /* 0x0007e4000f101d4c */
[C---:B------:R-:W-:Y:S08]  /*14190*/  HMMA.16816.F32.BF16 R24, R180.reuse, R184, R24 ;  /* 0x000000b8b418723c */ /* 0x040ff00000041818 */
[-C--:B------:R-:W-:Y:S08]  /*141a0*/  HMMA.16816.F32.BF16 R28, R180, R186.reuse, R28 ;  /* 0x000000bab41c723c */ /* 0x080ff0000004181c */
[C---:B------:R-:W-:Y:S08]  /*141b0*/  HMMA.16816.F32.BF16 R32, R172.reuse, R186, R32 ;  /* 0x000000baac20723c */ /* 0x040ff00000041820 */
[-C--:B------:R-:W-:Y:S08]  /*141c0*/  HMMA.16816.F32.BF16 R36, R172, R188.reuse, R36 ;  /* 0x000000bcac24723c */ /* 0x080ff00000041824 */
[C---:B------:R-:W-:Y:S07]  /*141d0*/  HMMA.16816.F32.BF16 R40, R180.reuse, R188, R40 ;  /* 0x000000bcb428723c */ /* 0x040fee0000041828 */
[----:B------:R-:W-:Y:S01]  /*141e0*/  IADD3 R188, P1, R2, UR9, RZ ;  /* 0x0000000902bc7c10 */ /* 0x000fe2000ff3e0ff */
[-C--:B------:R-:W-:Y:S04]  /*141f0*/  HMMA.16816.F32.BF16 R44, R180, R190.reuse, R44 ;  /* 0x000000beb42c723c */ /* 0x080fe8000004182c */
[----:B------:R-:W-:Y:S02]  /*14200*/  IADD3.X R189, R3, UR8, RZ, P1, !PT ;  /* 0x0000000803bd7c10 */ /* 0x000fe40008ffe4ff */
[----:B------:R-:W-:Y:S02]  /*14210*/  IADD3 R186, P0, R188, UR9, RZ ;  /* 0x00000009bcba7c10 */ /* 0x000fe4000ff1e0ff */
[C---:B------:R-:W-:Y:S01]  /*14220*/  HMMA.16816.F32.BF16 R48, R172.reuse, R190, R48 ;  /* 0x000000beac30723c */ /* 0x040fe20000041830 */
[----:B------:R4:W-:Y:S03]  /*14230*/  LDGSTS.E.BYPASS.LTC128B.128 [R227+0x900], [R188.64], !P6 ;  /* 0x00900000bce37fae */ /* 0x0009e6000f101d4c */
[----:B------:R-:W-:Y:S02]  /*14240*/  IADD3.X R187, R189, UR8, RZ, P0, !PT ;  /* 0x00000008bdbb7c10 */ /* 0x000fe400087fe4ff */
[----:B------:R-:W-:Y:S02]  /*14250*/  IADD3 R184, P2, R186, UR9, RZ ;  /* 0x00000009bab87c10 */ /* 0x000fe4000ff5e0ff */
[-C--:B------:R-:W-:Y:S01]  /*14260*/  HMMA.16816.F32.BF16 R52, R172, R192.reuse, R52 ;  /* 0x000000c0ac34723c */ /* 0x080fe20000041834 */
[----:B------:R1:W-:Y:S03]  /*14270*/  LDGSTS.E.BYPASS.LTC128B.128 [R227+0x1100], [R186.64], !P6 ;  /* 0x01100000bae37fae */ /* 0x0003e6000f101d4c */
[----:B------:R-:W-:Y:S02]  /*14280*/  IADD3.X R185, R187, UR8, RZ, P2, !PT ;  /* 0x00000008bbb97c10 */ /* 0x000fe400097fe4ff */
[----:B---3--:R-:W-:Y:S02]  /*14290*/  IADD3 R2, P1, R184, UR9, RZ ;  /* 0x00000009b8027c10 */ /* 0x008fe4000ff3e0ff */
[C---:B------:R-:W-:Y:S01]  /*142a0*/  HMMA.16816.F32.BF16 R56, R180.reuse, R192, R56 ;  /* 0x000000c0b438723c */ /* 0x040fe20000041838 */
[----:B------:R3:W-:Y:S03]  /*142b0*/  LDGSTS.E.BYPASS.LTC128B.128 [R227+0x1900], [R184.64], !P6 ;  /* 0x01900000b8e37fae */ /* 0x0007e6000f101d4c */
[----:B------:R-:W-:Y:S02]  /*142c0*/  IADD3.X R3, R185, UR8, RZ, P1, !PT ;  /* 0x00000008b9037c10 */ /* 0x000fe40008ffe4ff */
[----:B------:R-:W-:Y:S02]  /*142d0*/  IADD3 R190, P0, R2, UR9, RZ ;  /* 0x0000000902be7c10 */ /* 0x000fe4000ff1e0ff */
[-C--:B------:R-:W-:Y:S01]  /*142e0*/  HMMA.16816.F32.BF16 R60, R180, R194.reuse, R60 ;  /* 0x000000c2b43c723c */ /* 0x080fe2000004183c */
[----:B------:R2:W-:Y:S01]  /*142f0*/  LDGSTS.E.BYPASS.LTC128B.128 [R227+0x2100], [R2.64], !P6 ;  /* 0x0210000002e37fae */ /* 0x0005e2000f101d4c */
[----:B------:R-:W-:Y:S02]  /*14300*/  PLOP3.LUT P1, PT, PT, PT, UP2, 0x80, 0x0 ;  /* 0x000000000000781c */ /* 0x000fe40003f2f028 */
[----:B------:R-:W-:Y:S04]  /*14310*/  IADD3.X R191, R3, UR8, RZ, P0, !PT ;  /* 0x0000000803bf7c10 */ /* 0x000fe800087fe4ff */
[C---:B------:R-:W-:Y:S01]  /*14320*/  HMMA.16816.F32.BF16 R64, R172.reuse, R194, R64 ;  /* 0x000000c2ac40723c */ /* 0x040fe20000041840 */
[----:B------:R4:W-:Y:S07]  /*14330*/  LDGSTS.E.BYPASS.LTC128B.128 [R227+0x2900], [R190.64], !P6 ;  /* 0x02900000bee37fae */ /* 0x0009ee000f101d4c */
[-C--:B-1----:R-:W-:Y:S01]  /*14340*/  HMMA.16816.F32.BF16 R68, R172, R168.reuse, R68 ;  /* 0x000000a8ac44723c */ /* 0x082fe20000041844 */
[----:B------:R-:W-:Y:S07]  /*14350*/  LDSM.16.M88.4 R192, [R216+0x8100] ;  /* 0x00810000d8c0783b */ /* 0x000fee0000000200 */
[C---:B------:R-:W-:Y:S01]  /*14360*/  HMMA.16816.F32.BF16 R72, R180.reuse, R168, R72 ;  /* 0x000000a8b448723c */ /* 0x040fe20000041848 */
[----:B------:R-:W0:Y:S07]  /*14370*/  LDGDEPBAR ;  /* 0x00000000000079af */ /* 0x000e2e0000000000 */
[-C--:B------:R-:W-:Y:S01]  /*14380*/  HMMA.16816.F32.BF16 R76, R180, R170.reuse, R76 ;  /* 0x000000aab44c723c */ /* 0x080fe2000004184c */
[----:B---3--:R-:W-:Y:S07]  /*14390*/  LDSM.16.M88.4 R184, [R216+0x6100] ;  /* 0x00610000d8b8783b */ /* 0x008fee0000000200 */
[C---:B------:R-:W-:Y:S01]  /*143a0*/  HMMA.16816.F32.BF16 R80, R172.reuse, R170, R80 ;  /* 0x000000aaac50723c */ /* 0x040fe20000041850 */
[----:B--2---:R-:W2:Y:S06]  /*143b0*/  LDL.64 R2, [R1+0x30] ;  /* 0x0000300001027983 */ /* 0x004eac0000100a00 */
[----:B----4-:R-:W1:Y:S01]  /*143c0*/  LDSM.16.M88.4 R188, [R214+0x3100] ;  /* 0x00310000d6bc783b */ /* 0x010e620000000200 */
[-C--:B------:R-:W-:Y:S07]  /*143d0*/  HMMA.16816.F32.BF16 R84, R172, R176.reuse, R84 ;  /* 0x000000b0ac54723c */ /* 0x080fee0000041854 */
[----:B------:R-:W3:Y:S01]  /*143e0*/  LDSM.16.M88.4 R196, [R214+0x3900] ;  /* 0x00390000d6c4783b */ /* 0x000ee20000000200 */
[C---:B------:R-:W-:Y:S07]  /*143f0*/  HMMA.16816.F32.BF16 R88, R180.reuse, R176, R88 ;  /* 0x000000b0b458723c */ /* 0x040fee0000041858 */
[----:B------:R-:W4:Y:S01]  /*14400*/  LDSM.16.M88.4 R200, [R214+0x4100] ;  /* 0x00410000d6c8783b */ /* 0x000f220000000200 */
[-C--:B------:R-:W-:Y:S07]  /*14410*/  HMMA.16816.F32.BF16 R92, R180, R178.reuse, R92 ;  /* 0x000000b2b45c723c */ /* 0x080fee000004185c */
[----:B------:R-:W3:Y:S01]  /*14420*/  LDSM.16.M88.4 R168, [R214+0x4900] ;  /* 0x00490000d6a8783b */ /* 0x000ee20000000200 */
[----:B------:R-:W-:Y:S07]  /*14430*/  HMMA.16816.F32.BF16 R96, R172, R178, R96 ;  /* 0x000000b2ac60723c */ /* 0x000fee0000041860 */
[----:B------:R-:W3:Y:S08]  /*14440*/  LDSM.16.M88.4 R180, [R214+0x5100] ;  /* 0x00510000d6b4783b */ /* 0x000ef00000000200 */
[----:B------:R-:W4:Y:S01]  /*14450*/  LDSM.16.M88.4 R204, [R214+0x5900] ;  /* 0x00590000d6cc783b */ /* 0x000f220000000200 */
[-C--:B-1----:R-:W-:Y:S07]  /*14460*/  HMMA.16816.F32.BF16 R4, R184, R188.reuse, R4 ;  /* 0x000000bcb804723c */ /* 0x082fee0000041804 */
[----:B------:R-:W-:Y:S01]  /*14470*/  LDSM.16.M88.4 R172, [R217+0x6100] ;  /* 0x00610000d9ac783b */ /* 0x000fe20000000200 */
[C---:B------:R-:W-:Y:S07]  /*14480*/  HMMA.16816.F32.BF16 R8, R192.reuse, R188, R8 ;  /* 0x000000bcc008723c */ /* 0x040fee0000041808 */
[----:B------:R-:W1:Y:S01]  /*14490*/  LDSM.16.M88.4 R176, [R213] ;  /* 0x00000000d5b0783b */ /* 0x000e620000000200 */
[-C--:B------:R-:W-:Y:S08]  /*144a0*/  HMMA.16816.F32.BF16 R12, R192, R190.reuse, R12 ;  /* 0x000000bec00c723c */ /* 0x080ff0000004180c */
[C---:B------:R-:W-:Y:S01]  /*144b0*/  HMMA.16816.F32.BF16 R16, R184.reuse, R190, R16 ;  /* 0x000000beb810723c */ /* 0x040fe20000041810 */
[----:B------:R-:W1:Y:S07]  /*144c0*/  LDSM.16.M88.4 R188, [R217+0x8100] ;  /* 0x00810000d9bc783b */ /* 0x000e6e0000000200 */
        /* <DEDUP_REMOVED lines=20> */
[-C--:B-1----:R-:W-:Y:S08]  /*14610*/  HMMA.16816.F32.BF16 R4, R172, R176.reuse, R4 ;  /* 0x000000b0ac04723c */ /* 0x082ff00000041804 */
        /* <DEDUP_REMOVED lines=9> */
[----:B------:R-:W3:Y:S01]  /*146b0*/  MUFU.TANH R176, R5 ;  /* 0x0000000500b07308 */ /* 0x000ee20000002400 */
        /* <DEDUP_REMOVED lines=12> */
[----:B------:R-:W-:Y:S09]  /*14780*/  FMUL.FTZ R19, R19, c[0x0][0x320] ;  /* 0x0000c80013137a20 */ /* 0x000ff20000410000 */
[----:B------:R1:W1:Y:S01]  /*14790*/  MUFU.TANH R231, R7 ;  /* 0x0000000700e77308 */ /* 0x0002620000002400 */
[----:B----4-:R-:W4:Y:S09]  /*147a0*/  LDL R14, [R1+0x20] ;  /* 0x00002000010e7983 */ /* 0x010f320000100800 */
[----:B------:R-:W2:Y:S10]  /*147b0*/  MUFU.TANH R246, R8 ;  /* 0x0000000800f67308 */ /* 0x000eb40000002400 */
        /* <DEDUP_REMOVED lines=50> */
[----:B------:R-:W2:Y:S01]  /*14ae0*/  MUFU.TANH R20, R20 ;  /* 0x0000001400147308 */ /* 0x000ea20000002400 */
[C---:B------:R-:W-:Y:S01]  /*14af0*/  HMMA.16816.F32.BF16 R64, R172.reuse, R6, R64 ;  /* 0x00000006ac40723c */ /* 0x040fe20000041840 */
[----:B------:R-:W2:Y:S01]  /*14b00*/  LDSM.16.M88.4 R4, [R213+0x2800] ;  /* 0x00280000d504783b */ /* 0x000ea20000000200 */
[----:B------:R-:W-:Y:S04]  /*14b10*/  DEPBAR.LE SB0, 0x0 ;  /* 0x000080000000791a */ /* 0x000fe80000000000 */
[----:B------:R-:W-:Y:S02]  /*14b20*/  FMUL.FTZ R50, R50, c[0x0][0x320] ;  /* 0x0000c80032327a20 */ /* 0x000fe40000410000 */
[----:B------:R-:W-:Y:S01]  /*14b30*/  FMUL.FTZ R58, R58, c[0x0][0x320] ;  /* 0x0000c8003a3a7a20 */ /* 0x000fe20000410000 */
[----:B------:R-:W2:Y:S01]  /*14b40*/  MUFU.TANH R13, R21 ;  /* 0x00000015000d7308 */ /* 0x000ea20000002400 */
[----:B------:R-:W-:Y:S01]  /*14b50*/  BAR.SYNC.DEFER_BLOCKING 0x0 ;  /* 0x0000000000007b1d */ /* 0x000fe20000010000 */
[-C--:B-1----:R-:W-:Y:S05]  /*14b60*/  HMMA.16816.F32.BF16 R68, R172, R8.reuse, R68 ;  /* 0x00000008ac44723c */ /* 0x082fea0000041844 */
[----:B------:R-:W-:Y:S02]  /*14b70*/  FMUL.FTZ R52, R52, c[0x0][0x320] ;  /* 0x0000c80034347a20 */ /* 0x000fe40000410000 */
[----:B------:R-:W-:Y:S01]  /*14b80*/  FMUL.FTZ R53, R53, c[0x0][0x320] ;  /* 0x0000c80035357a20 */ /* 0x000fe20000410000 */
[----:B------:R1:W1:Y:S01]  /*14b90*/  MUFU.TANH R180, R58 ;  /* 0x0000003a00b47308 */ /* 0x0002620000002400 */
[C---:B------:R-:W-:Y:S04]  /*14ba0*/  HMMA.16816.F32.BF16 R72, R188.reuse, R8, R72 ;  /* 0x00000008bc48723c */ /* 0x040fe80000041848 */
[----:B------:R-:W-:Y:S02]  /*14bb0*/  FMUL.FTZ R54, R54, c[0x0][0x320] ;  /* 0x0000c80036367a20 */ /* 0x000fe40000410000 */
[----:B------:R-:W-:Y:S02]  /*14bc0*/  FMUL.FTZ R55, R55, c[0x0][0x320] ;  /* 0x0000c80037377a20 */ /* 0x000fe40000410000 */
[-C--:B------:R-:W-:Y:S01]  /*14bd0*/  HMMA.16816.F32.BF16 R76, R188, R10.reuse, R76 ;  /* 0x0000000abc4c723c */ /* 0x080fe2000004184c */
[----:B------:R3:W3:Y:S03]  /*14be0*/  MUFU.TANH R194, R22 ;  /* 0x0000001600c27308 */ /* 0x0006e60000002400 */
[----:B------:R-:W-:Y:S02]  /*14bf0*/  FMUL.FTZ R56, R56, c[0x0][0x320] ;  /* 0x0000c80038387a20 */ /* 0x000fe40000410000 */
[----:B------:R-:W-:Y:S02]  /*14c00*/  FMUL.FTZ R57, R57, c[0x0][0x320] ;  /* 0x0000c80039397a20 */ /* 0x000fe40000410000 */
[C---:B------:R-:W-:Y:S03]  /*14c10*/  HMMA.16816.F32.BF16 R80, R172.reuse, R10, R80 ;  /* 0x0000000aac50723c */ /* 0x040fe60000041850 */
[----:B------:R3:W3:Y:S01]  /*14c20*/  MUFU.TANH R186, R23 ;  /* 0x0000001700ba7308 */ /* 0x0006e20000002400 */
[----:B------:R-:W-:Y:S02]  /*14c30*/  FMUL.FTZ R59, R59, c[0x0][0x320] ;  /* 0x0000c8003b3b7a20 */ /* 0x000fe40000410000 */
[----:B------:R-:W-:Y:S01]  /*14c40*/  FMUL.FTZ R60, R60, c[0x0][0x320] ;  /* 0x0000c8003c3c7a20 */ /* 0x000fe20000410000 */
[----:B-1----:R-:W3:Y:S01]  /*14c50*/  LDL R58, [R1] ;  /* 0x00000000013a7983 */ /* 0x002ee20000100800 */
[-C--:B--2---:R-:W-:Y:S04]  /*14c60*/  HMMA.16816.F32.BF16 R84, R172, R4.reuse, R84 ;  /* 0x00000004ac54723c */ /* 0x084fe80000041854 */
[----:B------:R-:W-:Y:S01]  /*14c70*/  FMUL.FTZ R61, R61, c[0x0][0x320] ;  /* 0x0000c8003d3d7a20 */ /* 0x000fe20000410000 */
[----:B------:R1:W2:Y:S01]  /*14c80*/  MUFU.TANH R207, R24 ;  /* 0x0000001800cf7308 */ /* 0x0002a20000002400 */
[----:B------:R-:W-:Y:S02]  /*14c90*/  FMUL.FTZ R63, R63, c[0x0][0x320] ;  /* 0x0000c8003f3f7a20 */ /* 0x000fe40000410000 */
[C---:B------:R-:W-:Y:S04]  /*14ca0*/  HMMA.16816.F32.BF16 R88, R188.reuse, R4, R88 ;  /* 0x00000004bc58723c */ /* 0x040fe80000041858 */
[----:B------:R-:W-:Y:S02]  /*14cb0*/  FMUL.FTZ R64, R64, c[0x0][0x320] ;  /* 0x0000c80040407a20 */ /* 0x000fe40000410000 */
[----:B------:R-:W-:Y:S01]  /*14cc0*/  FMUL.FTZ R65, R65, c[0x0][0x320] ;  /* 0x0000c80041417a20 */ /* 0x000fe20000410000 */
[----:B------:R1:W1:Y:S01]  /*14cd0*/  MUFU.TANH R206, R25 ;  /* 0x0000001900ce7308 */ /* 0x0002620000002400 */
[-C--:B------:R-:W-:Y:S04]  /*14ce0*/  HMMA.16816.F32.BF16 R92, R188, R6.reuse, R92 ;  /* 0x00000006bc5c723c */ /* 0x080fe8000004185c */
[----:B------:R-:W-:Y:S02]  /*14cf0*/  FMUL.FTZ R66, R66, c[0x0][0x320] ;  /* 0x0000c80042427a20 */ /* 0x000fe40000410000 */
[----:B------:R-:W-:Y:S02]  /*14d00*/  FMUL.FTZ R67, R67, c[0x0][0x320] ;  /* 0x0000c80043437a20 */ /* 0x000fe40000410000 */
[----:B------:R-:W-:Y:S01]  /*14d10*/  HMMA.16816.F32.BF16 R96, R172, R6, R96 ;  /* 0x00000006ac60723c */ /* 0x000fe20000041860 */
[----:B------:R1:W1:Y:S03]  /*14d20*/  MUFU.TANH R233, R27 ;  /* 0x0000001b00e97308 */ /* 0x0002660000002400 */
[----:B------:R-:W-:Y:S02]  /*14d30*/  FMUL.FTZ R68, R68, c[0x0][0x320] ;  /* 0x0000c80044447a20 */ /* 0x000fe40000410000 */
[----:B------:R-:W-:Y:S02]  /*14d40*/  FMUL.FTZ R69, R69, c[0x0][0x320] ;  /* 0x0000c80045457a20 */ /* 0x000fe40000410000 */
[----:B------:R-:W-:Y:S03]  /*14d50*/  FMUL.FTZ R70, R70, c[0x0][0x320] ;  /* 0x0000c80046467a20 */ /* 0x000fe60000410000 */
        /* <DEDUP_REMOVED lines=48> */
[----:B------:R1:W1:Y:S10]  /*15060*/  MUFU.TANH R169, R39 ;  /* 0x0000002700a97308 */ /* 0x0002740000002400 */
        /* <DEDUP_REMOVED lines=16> */
[----:B------:R1:W1:Y:S10]  /*15170*/  MUFU.TANH R168, R56 ;  /* 0x0000003800a87308 */ /* 0x0002740000002400 */
[----:B------:R1:W1:Y:S01]  /*15180*/  MUFU.TANH R56, R57 ;  /* 0x0000003900387308 */ /* 0x0002620000002400 */
[C---:B---3--:R-:W-:Y:S09]  /*15190*/  ISETP.GT.AND P0, PT, R225.reuse, R58, PT ;  /* 0x0000003ae100720c */ /* 0x048ff20003f04270 */
[----:B------:R3:W1:Y:S04]  /*151a0*/  MUFU.TANH R179, R59 ;  /* 0x0000003b00b37308 */ /* 0x0006680000002400 */
[----:B------:R-:W-:Y:S02]  /*151b0*/  @P0 MOV R2, R250 ;  /* 0x000000fa00020202 */ /* 0x000fe40000000f00 */
[----:B------:R-:W-:Y:S04]  /*151c0*/  @P0 IADD3 R4, R225, -0x1, RZ ;  /* 0xffffffffe1040810 */ /* 0x000fe80007ffe0ff */
[----:B------:R-:W1:Y:S01]  /*151d0*/  MUFU.TANH R60, R60 ;  /* 0x0000003c003c7308 */ /* 0x000e620000002400 */
[----:B------:R-:W-:Y:S05]  /*151e0*/  @P0 SHF.R.S32.HI R0, RZ, 0x1f, R4 ;  /* 0x0000001fff000819 */ /* 0x000fea0000011404 */
[----:B------:R-:W-:Y:S04]  /*151f0*/  @P0 IMAD R0, R0, c[0x0][0x1e0], RZ ;  /* 0x0000780000000a24 */ /* 0x000fe800078e02ff */
[----:B------:R-:W1:Y:S01]  /*15200*/  MUFU.TANH R61, R61 ;  /* 0x0000003d003d7308 */ /* 0x000e620000002400 */
[C---:B------:R-:W-:Y:S02]  /*15210*/  @P0 IMAD R0, R4.reuse, c[0x0][0x1e4], R0 ;  /* 0x0000790004000a24 */ /* 0x040fe400078e0200 */
[----:B------:R-:W-:Y:S05]  /*15220*/  @P0 IMAD.WIDE.U32 R4, R4, c[0x0][0x1e0], RZ ;  /* 0x0000780004040a25 */ /* 0x000fea00078e00ff */
[----:B------:R-:W-:Y:S02]  /*15230*/  @P0 IADD3 R0, R5, R0, RZ ;  /* 0x0000000005000210 */ /* 0x000fe40007ffe0ff */
[----:B------:R3:W1:Y:S01]  /*15240*/  MUFU.TANH R178, R62 ;  /* 0x0000003e00b27308 */ /* 0x0006620000002400 */
[----:B------:R-:W-:Y:S01]  /*15250*/  @P0 IMAD.WIDE.U32 R2, R4, 0x60, R2 ;  /* 0x0000006004020825 */ /* 0x000fe200078e0002 */
[----:B------:R-:W-:Y:S03]  /*15260*/  MOV R5, R226 ;  /* 0x000000e200057202 */ /* 0x000fe60000000f00 */
[----:B------:R-:W-:Y:S01]  /*15270*/  @P1 IMAD.HI.U32 R4, R226, c[0x0][0x2c8], RZ ;  /* 0x0000b200e2041a27 */ /* 0x000fe200078e00ff */
[----:B------:R-:W-:Y:S03]  /*15280*/  @P0 LEA R6, P2, R2, c[0x0][0x1c8], 0x1 ;  /* 0x0000720002060a11 */ /* 0x000fe600078408ff */
[----:B------:R-:W-:Y:S01]  /*15290*/  @P0 IMAD R0, R0, 0x60, RZ ;  /* 0x0000006000000824 */ /* 0x000fe200078e02ff */
[----:B------:R-:W1:Y:S01]  /*152a0*/  MUFU.TANH R63, R63 ;  /* 0x0000003f003f7308 */ /* 0x000e620000002400 */
[----:B------:R-:W-:Y:S02]  /*152b0*/  @P0 IADD3 R10, P4, R6, UR6, RZ ;  /* 0x00000006060a0c10 */ /* 0x000fe4000ff9e0ff */
[----:B------:R-:W-:Y:S02]  /*152c0*/  @P3 SHF.R.U32.HI R5, RZ, c[0x0][0x2cc], R4 ;  /* 0x0000b300ff053a19 */ /* 0x000fe40000011604 */
[----:B------:R-:W-:Y:S02]  /*152d0*/  @P0 IADD3 R8, P1, R10, UR6, RZ ;  /* 0x000000060a080c10 */ /* 0x000fe4000ff3e0ff */
[----:B------:R-:W-:Y:S01]  /*152e0*/  @P0 IADD3 R0, R3, R0, RZ ;  /* 0x0000000003000210 */ /* 0x000fe20007ffe0ff */
[----:B------:R-:W1:Y:S02]  /*152f0*/  SHFL.IDX PT, R4, R5, RZ, 0x1c1f ;  /* 0x001c1fff05047589 */ /* 0x000e6400000e0000 */
[----:B------:R-:W1:Y:S01]  /*15300*/  MUFU.TANH R64, R64 ;  /* 0x0000004000407308 */ /* 0x000e620000002400 */
[----:B------:R-:W-:Y:S02]  /*15310*/  @P0 LEA.HI.X R7, R2, c[0x0][0x1cc], R0, 0x1, P2 ;  /* 0x0000730002070a11 */ /* 0x000fe400010f0c00 */
[----:B------:R-:W-:Y:S02]  /*15320*/  @P0 IADD3 R2, P3, R8, UR6, RZ ;  /* 0x0000000608020c10 */ /* 0x000fe4000ff7e0ff */
[----:B------:R-:W-:Y:S01]  /*15330*/  @P0 IADD3.X R11, R7, UR7, RZ, P4, !PT ;  /* 0x00000007070b0c10 */ /* 0x000fe2000a7fe4ff */
[----:B------:R-:W-:Y:S01]  /*15340*/  @!PT LDS RZ, [RZ] ;  /* 0x00000000fffff984 */ /* 0x000fe20000000800 */
[----:B------:R-:W-:Y:S01]  /*15350*/  @!PT LDS RZ, [RZ] ;  /* 0x00000000fffff984 */ /* 0x000fe20000000800 */
[----:B------:R1:W-:Y:S03]  /*15360*/  @P0 LDGSTS.E.BYPASS.LTC128B.128 [R227+0x3100], [R6.64], !P6 ;  /* 0x0310000006e30fae */ /* 0x0003e6000f101d4c */
[----:B------:R-:W-:Y:S01]  /*15370*/  @P0 IADD3.X R9, R11, UR7, RZ, P1, !PT ;  /* 0x000000070b090c10 */ /* 0x000fe20008ffe4ff */
[----:B------:R-:W2:Y:S03]  /*15380*/  MUFU.TANH R65, R65 ;  /* 0x0000004100417308 */ /* 0x000ea60000002400 */
[----:B------:R-:W-:Y:S01]  /*15390*/  @P0 IADD3.X R3, R9, UR7, RZ, P3, !PT ;  /* 0x0000000709030c10 */ /* 0x000fe20009ffe4ff */
[----:B------:R3:W-:Y:S06]  /*153a0*/  @P0 LDGSTS.E.BYPASS.LTC128B.128 [R227+0x3900], [R10.64], !P6 ;  /* 0x039000000ae30fae */ /* 0x0007ec000f101d4c */
[----:B------:R-:W2:Y:S02]  /*153b0*/  MUFU.TANH R66, R66 ;  /* 0x0000004200427308 */ /* 0x000ea40000002400 */
[----:B------:R2:W-:Y:S08]  /*153c0*/  @P0 LDGSTS.E.BYPASS.LTC128B.128 [R227+0x4100], [R8.64], !P6 ;  /* 0x0410000008e30fae */ /* 0x0005f0000f101d4c */
[----:B------:R-:W3:Y:S01]  /*153d0*/  MUFU.TANH R67, R67 ;  /* 0x0000004300437308 */ /* 0x000ee20000002400 */
[----:B------:R3:W-:Y:S01]  /*153e0*/  @P0 LDGSTS.E.BYPASS.LTC128B.128 [R227+0x4900], [R2.64], !P6 ;  /* 0x0490000002e30fae */ /* 0x0007e2000f101d4c */
[----:B-1----:R-:W-:Y:S04]  /*153f0*/  @P0 IADD3 R6, P2, R2, UR6, RZ ;  /* 0x0000000602060c10 */ /* 0x002fe8000ff5e0ff */
[----:B------:R-:W-:Y:S04]  /*15400*/  @P0 IADD3.X R7, R3, UR7, RZ, P2, !PT ;  /* 0x0000000703070c10 */ /* 0x000fe800097fe4ff */
[----:B------:R-:W1:Y:S01]  /*15410*/  MUFU.TANH R68, R68 ;  /* 0x0000004400447308 */ /* 0x000e620000002400 */
[----:B------:R4:W-:Y:S01]  /*15420*/  @P0 LDGSTS.E.BYPASS.LTC128B.128 [R227+0x5100], [R6.64], !P6 ;  /* 0x0510000006e30fae */ /* 0x0009e2000f101d4c */
[----:B--2---:R-:W-:Y:S08]  /*15430*/  @P0 IADD3 R8, P1, R6, UR6, RZ ;  /* 0x0000000606080c10 */ /* 0x004ff0000ff3e0ff */
[----:B------:R-:W2:Y:S01]  /*15440*/  MUFU.TANH R69, R69 ;  /* 0x0000004500457308 */ /* 0x000ea20000002400 */
[----:B------:R-:W-:Y:S05]  /*15450*/  @P0 IADD3.X R9, R7, UR7, RZ, P1, !PT ;  /* 0x0000000707090c10 */ /* 0x000fea0008ffe4ff */
[----:B------:R1:W-:Y:S01]  /*15460*/  @P0 LDGSTS.E.BYPASS.LTC128B.128 [R227+0x5900], [R8.64], !P6 ;  /* 0x0590000008e30fae */ /* 0x0003e2000f101d4c */
[----:B---3--:R-:W-:Y:S03]  /*15470*/  IMAD R3, R225, -0x60, RZ ;  /* 0xffffffa0e1037824 */ /* 0x008fe600078e02ff */
[----:B------:R-:W3:Y:S01]  /*15480*/  MUFU.TANH R70, R70 ;  /* 0x0000004600467308 */ /* 0x000ee20000002400 */
[----:B------:R-:W-:Y:S03]  /*15490*/  PLOP3.LUT P0, PT, PT, PT, UP1, 0x40, 0x0 ;  /* 0x000000000000781c */ /* 0x000fe60003f0e818 */
[----:B------:R-:W0:Y:S01]  /*154a0*/  LDGDEPBAR ;  /* 0x00000000000079af */ /* 0x000e220000000000 */
[C---:B----4-:R-:W-:Y:S05]  /*154b0*/  IADD3 R7, -R14.reuse, 0x1, R3 ;  /* 0x000000010e077810 */ /* 0x050fea0007ffe103 */
[----:B------:R-:W4:Y:S01]  /*154c0*/  MUFU.TANH R71, R71 ;  /* 0x0000004700477308 */ /* 0x000f220000002400 */
[----:B------:R-:W-:Y:S04]  /*154d0*/  IADD3 R7, R7, c[0x0][0x1d0], RZ ;  /* 0x0000740007077a10 */ /* 0x000fe80007ffe0ff */
[----:B------:R-:W-:Y:S05]  /*154e0*/  IADD3 R7, R7, -c[0x0][0x168], RZ ;  /* 0x80005a0007077a10 */ /* 0x000fea0007ffe0ff */
[----:B------:R-:W2:Y:S01]  /*154f0*/  MUFU.TANH R72, R72 ;  /* 0x0000004800487308 */ /* 0x000ea20000002400 */
[C---:B------:R-:W-:Y:S02]  /*15500*/  IADD3 R6, R7.reuse, c[0x0][0x328], RZ ;  /* 0x0000ca0007067a10 */ /* 0x040fe40007ffe0ff */
[----:B------:R-:W-:Y:S02]  /*15510*/  IADD3 R7, R7, UR10, RZ ;  /* 0x0000000a07077c10 */ /* 0x000fe4000fffe0ff */
[----:B-1----:R-:W-:Y:S02]  /*15520*/  IADD3 R8, -R14, R3, RZ ;  /* 0x000000030e087210 */ /* 0x002fe40007ffe1ff */
[-C--:B------:R-:W-:Y:S02]  /*15530*/  IADD3 R2, R6, R4.reuse, RZ ;  /* 0x0000000406027210 */ /* 0x080fe40007ffe0ff */
[----:B------:R-:W-:Y:S01]  /*15540*/  IADD3 R0, R7, R4, RZ ;  /* 0x0000000407007210 */ /* 0x000fe20007ffe0ff */
        /* <DEDUP_REMOVED lines=42> */
.L_x_507:
[----:B------:R-:W-:Y:S04]  /*157f0*/  MOV R9, c[0x0][0x32c] ;  /* 0x0000cb0000097a02 */ /* 0x000fe80000000f00 */
[----:B------:R-:W-:Y:S11]  /*15800*/  ISETP.NE.AND P0, PT, R9, 0x1, PT ;  /* 0x000000010900780c */ /* 0x000ff60003f05270 */
[----:B------:R-:W-:Y:S02]  /*15810*/  @!UPT UIADD3 URZ, URZ, URZ, URZ ;  /* 0x0000003f3f3ff290 */ /* 0x000fe4000fffe03f */
[----:B------:R-:W-:Y:S05]  /*15820*/  @P0 IMAD.HI.U32 R9, R4, c[0x0][0x330], RZ ;  /* 0x0000cc0004090a27 */ /* 0x000fea00078e00ff */
[----:B------:R-:W-:Y:S02]  /*15830*/  @P0 SHF.R.U32.HI R4, RZ, c[0x0][0x334], R9 ;  /* 0x0000cd00ff040a19 */ /* 0x000fe40000011609 */
.L_x_508:
[----:B------:R-:W-:Y:S05]  /*15840*/  BSYNC B0 ;  /* 0x0000000000007941 */ /* 0x000fea0003800000 */
.L_x_506:
[----:B------:R-:W-:Y:S05]  /*15850*/  IMAD R4, R4, c[0x0][0x32c], R8 ;  /* 0x0000cb0004047a24 */ /* 0x000fea00078e0208 */
[----:B------:R-:W-:Y:S02]  /*15860*/  IADD3 R9, R4, c[0x0][0x32c], RZ ;  /* 0x0000cb0004097a10 */ /* 0x000fe40007ffe0ff */
[----:B------:R-:W-:Y:S02]  /*15870*/  IMNMX R0, R0, R4, !PT ;  /* 0x0000000400007217 */ /* 0x000fe40007800200 */
[----:B------:R-:W-:Y:S02]  /*15880*/  IMNMX R2, R2, R9, PT ;  /* 0x0000000902027217 */ /* 0x000fe40003800200 */
.L_x_505:
        /* <DEDUP_REMOVED lines=43> */
[----:B-1----:R-:W-:Y:S02]  /*15b40*/  FSEL R90, R37, -INF , !P0 ;  /* 0xff800000255a7808 */ /* 0x002fe40004000000 */
        /* <DEDUP_REMOVED lines=90> */
.L_x_511:
[----:B------:R-:W-:Y:S04]  /*160f0*/  MOV R26, c[0x0][0x32c] ;  /* 0x0000cb00001a7a02 */ /* 0x000fe80000000f00 */
[----:B------:R-:W-:Y:S11]  /*16100*/  ISETP.NE.AND P0, PT, R26, 0x1, PT ;  /* 0x000000011a00780c */ /* 0x000ff60003f05270 */
[----:B------:R-:W-:Y:S02]  /*16110*/  @!UPT UIADD3 URZ, URZ, URZ, URZ ;  /* 0x0000003f3f3ff290 */ /* 0x000fe4000fffe03f */
[----:B------:R-:W-:Y:S05]  /*16120*/  @P0 IMAD.HI.U32 R26, R3, c[0x0][0x330], RZ ;  /* 0x0000cc00031a0a27 */ /* 0x000fea00078e00ff */
[----:B------:R-:W-:Y:S02]  /*16130*/  @P0 SHF.R.U32.HI R3, RZ, c[0x0][0x334], R26 ;  /* 0x0000cd00ff030a19 */ /* 0x000fe4000001161a */
.L_x_512:
[----:B------:R-:W-:Y:S05]  /*16140*/  BSYNC B0 ;  /* 0x0000000000007941 */ /* 0x000fea0003800000 */
.L_x_510:
[----:B------:R-:W-:Y:S05]  /*16150*/  IMAD R3, R3, c[0x0][0x32c], R8 ;  /* 0x0000cb0003037a24 */ /* 0x000fea00078e0208 */
[----:B------:R-:W-:Y:S02]  /*16160*/  IADD3 R26, R3, c[0x0][0x32c], RZ ;  /* 0x0000cb00031a7a10 */ /* 0x000fe40007ffe0ff */
[----:B------:R-:W-:Y:S02]  /*16170*/  IMNMX R0, R0, R3, !PT ;  /* 0x0000000300007217 */ /* 0x000fe40007800200 */
[----:B------:R-:W-:Y:S02]  /*16180*/  IMNMX R2, R2, R26, PT ;  /* 0x0000001a02027217 */ /* 0x000fe40003800200 */
.L_x_509:
        /* <DEDUP_REMOVED lines=111> */
.L_x_515:
[----:B------:R-:W-:Y:S04]  /*16880*/  MOV R26, c[0x0][0x32c] ;  /* 0x0000cb00001a7a02 */ /* 0x000fe80000000f00 */
[----:B------:R-:W-:Y:S11]  /*16890*/  ISETP.NE.AND P0, PT, R26, 0x1, PT ;  /* 0x000000011a00780c */ /* 0x000ff60003f05270 */
[----:B------:R-:W-:Y:S02]  /*168a0*/  @!UPT UIADD3 URZ, URZ, URZ, URZ ;  /* 0x0000003f3f3ff290 */ /* 0x000fe4000fffe03f */
[----:B------:R-:W-:Y:S05]  /*168b0*/  @P0 IMAD.HI.U32 R26, R3, c[0x0][0x330], RZ ;  /* 0x0000cc00031a0a27 */ /* 0x000fea00078e00ff */
[----:B------:R-:W-:Y:S02]  /*168c0*/  @P0 SHF.R.U32.HI R3, RZ, c[0x0][0x334], R26 ;  /* 0x0000cd00ff030a19 */ /* 0x000fe4000001161a */
.L_x_516:
[----:B------:R-:W-:Y:S05]  /*168d0*/  BSYNC B0 ;  /* 0x0000000000007941 */ /* 0x000fea0003800000 */
.L_x_514:
[----:B------:R-:W-:Y:S05]  /*168e0*/  IMAD R3, R3, c[0x0][0x32c], R8 ;  /* 0x0000cb0003037a24 */ /* 0x000fea00078e0208 */
[----:B------:R-:W-:Y:S02]  /*168f0*/  IADD3 R26, R3, c[0x0][0x32c], RZ ;  /* 0x0000cb00031a7a10 */ /* 0x000fe40007ffe0ff */
[----:B------:R-:W-:Y:S02]  /*16900*/  IMNMX R0, R0, R3, !PT ;  /* 0x0000000300007217 */ /* 0x000fe40007800200 */
[----:B------:R-:W-:Y:S02]  /*16910*/  IMNMX R2, R2, R26, PT ;  /* 0x0000001a02027217 */ /* 0x000fe40003800200 */
.L_x_513:
        /* <DEDUP_REMOVED lines=111> */
.L_x_519:
[----:B------:R-:W-:Y:S04]  /*17010*/  MOV R5, c[0x0][0x32c] ;  /* 0x0000cb0000057a02 */ /* 0x000fe80000000f00 */
[----:B------:R-:W-:Y:S11]  /*17020*/  ISETP.NE.AND P0, PT, R5, 0x1, PT ;  /* 0x000000010500780c */ /* 0x000ff60003f05270 */
[----:B------:R-:W-:Y:S02]  /*17030*/  @!UPT UIADD3 URZ, URZ, URZ, URZ ;  /* 0x0000003f3f3ff290 */ /* 0x000fe4000fffe03f */
[----:B------:R-:W-:Y:S05]  /*17040*/  @P0 IMAD.HI.U32 R5, R3, c[0x0][0x330], RZ ;  /* 0x0000cc0003050a27 */ /* 0x000fea00078e00ff */
[----:B------:R-:W-:Y:S02]  /*17050*/  @P0 SHF.R.U32.HI R3, RZ, c[0x0][0x334], R5 ;  /* 0x0000cd00ff030a19 */ /* 0x000fe40000011605 */
.L_x_520:
[----:B------:R-:W-:Y:S05]  /*17060*/  BSYNC B0 ;  /* 0x0000000000007941 */ /* 0x000fea0003800000 */
.L_x_518:
[----:B------:R-:W-:Y:S05]  /*17070*/  IMAD R8, R3, c[0x0][0x32c], R8 ;  /* 0x0000cb0003087a24 */ /* 0x000fea00078e0208 */
[----:B------:R-:W-:Y:S02]  /*17080*/  IADD3 R3, R8, c[0x0][0x32c], RZ ;  /* 0x0000cb0008037a10 */ /* 0x000fe40007ffe0ff */
[----:B------:R-:W-:Y:S02]  /*17090*/  IMNMX R0, R0, R8, !PT ;  /* 0x0000000800007217 */ /* 0x000fe40007800200 */
[----:B------:R-:W-:Y:S02]  /*170a0*/  IMNMX R2, R2, R3, PT ;  /* 0x0000000302027217 */ /* 0x000fe40003800200 */
.L_x_517:
        /* <DEDUP_REMOVED lines=24> */
[----:B------:R-:W-:Y:S02]  /*17230*/  MOV R52, R58 ;  /* 0x0000003a00347202 */ /* 0x000fe40000000f00 */
        /* <DEDUP_REMOVED lines=81> */
[----:B------:R-:W-:Y:S02]  /*17750*/  ISETP.LT.OR P0, PT, R2, 0x32, P0 ;  /* 0x000000320200780c */ /* 0x000fe40000701670 */
[----:B------:R-:W-:Y:S02]  /*17760*/  MOV R80, R52 ;  /* 0x0000003400507202 */ /* 0x000fe40000000f00 */
[----:B------:R-:W-:Y:S02]  /*17770*/  FSEL R179, R179, -INF , !P0 ;  /* 0xff800000b3b37808 */ /* 0x000fe40004000000 */
[----:B------:R-:W-:Y:S01]  /*17780*/  ISETP.NE.AND P0, PT, R12, RZ, PT ;  /* 0x000000ff0c00720c */ /* 0x000fe20003f05270 */
[----:B------:R-:W-:Y:S03]  /*17790*/  IMAD.MOV.U32 R249, RZ, RZ, R80 ;  /* 0x000000fffff97224 */ /* 0x000fe600078e0050 */
        /* <DEDUP_REMOVED lines=55> */
[----:B------:R-:W-:Y:S02]  /*17b10*/  FMNMX.FTZ R6, R168, R6, !PT ;  /* 0x00000006a8067209 */ /* 0x000fe40007810000 */
[----:B------:R-:W-:Y:S02]  /*17b20*/  ISETP.NE.AND P3, PT, R9, RZ, PT ;  /* 0x000000ff0900720c */ /* 0x000fe40003f65270 */
[C---:B------:R-:W-:Y:S02]  /*17b30*/  ISETP.GT.AND P4, PT, R0.reuse, 0x59, !P4 ;  /* 0x000000590000780c */ /* 0x040fe40006784270 */
[----:B------:R-:W-:Y:S01]  /*17b40*/  ISETP.GT.AND P3, PT, R0, 0x50, !P3 ;  /* 0x000000500000780c */ /* 0x000fe20005f64270 */
[----:B------:R2:W3:Y:S01]  /*17b50*/  MUFU.EX2 R87, R3 ;  /* 0x0000000300577308 */ /* 0x0004e20000000800 */
[----:B------:R-:W-:Y:S02]  /*17b60*/  FMNMX.FTZ R4, R189, R4, !PT ;  /* 0x00000004bd047209 */ /* 0x000fe40007810000 */
[----:B------:R-:W-:Y:S02]  /*17b70*/  ISETP.NE.AND P1, PT, R10, RZ, PT ;  /* 0x000000ff0a00720c */ /* 0x000fe40003f25270 */
[----:B------:R-:W-:Y:S02]  /*17b80*/  FMNMX.FTZ R4, R191, R4, !PT ;  /* 0x00000004bf047209 */ /* 0x000fe40007810000 */
[----:B------:R-:W-:Y:S02]  /*17b90*/  ISETP.GT.AND P0, PT, R0, 0x49, !P1 ;  /* 0x000000490000780c */ /* 0x000fe40004f04270 */
[----:B------:R-:W-:Y:S02]  /*17ba0*/  FMNMX.FTZ R4, R202, R4, !PT ;  /* 0x00000004ca047209 */ /* 0x000fe40007810000 */
[----:B------:R-:W-:Y:S02]  /*17bb0*/  FSETP.NEU.FTZ.AND P1, PT, R71, -INF , PT ;  /* 0xff8000004700780b */ /* 0x000fe40003f3d000 */
        /* <DEDUP_REMOVED lines=9> */
[--C-:B--2---:R-:W-:Y:S01]  /*17c50*/  FFMA.FTZ R3, R29, c[0x0][0x2d0], -R75.reuse ;  /* 0x0000b4001d037a23 */ /* 0x104fe2000001084b */
[----:B------:R-:W-:Y:S02]  /*17c60*/  FMNMX.FTZ R4, R237, R4, !PT ;  /* 0x00000004ed047209 */ /* 0x000fe40007810000 */
[C---:B------:R-:W-:Y:S02]  /*17c70*/  ISETP.LT.OR P0, PT, R2.reuse, 0x4a, P0 ;  /* 0x0000004a0200780c */ /* 0x040fe40000701670 */
[----:B------:R-:W-:Y:S02]  /*17c80*/  ISETP.LT.OR P3, PT, R2, 0x51, P3 ;  /* 0x000000510200780c */ /* 0x000fe40001f61670 */
[----:B------:R-:W-:Y:S02]  /*17c90*/  FSEL R183, R79, -INF , !P0 ;  /* 0xff8000004fb77808 */ /* 0x000fe40004000000 */
        /* <DEDUP_REMOVED lines=11> */
[----:B------:R-:W-:Y:S02]  /*17d50*/  ISETP.GT.AND P0, PT, R0, 0x51, !P0 ;  /* 0x000000510000780c */ /* 0x000fe40004704270 */
[----:B------:R-:W-:Y:S02]  /*17d60*/  FMNMX.FTZ R5, R201, R5, !PT ;  /* 0x00000005c9057209 */ /* 0x000fe40007810000 */
[----:B------:R-:W-:Y:S02]  /*17d70*/  ISETP.LT.OR P0, PT, R2, 0x52, P0 ;  /* 0x000000520200780c */ /* 0x000fe40000701670 */
[----:B--2---:R-:W-:Y:S02]  /*17d80*/  FMNMX.FTZ R3, R192, R5, !PT ;  /* 0x00000005c0037209 */ /* 0x004fe40007810000 */
[----:B------:R-:W-:Y:S02]  /*17d90*/  FSEL R195, R91, -INF , !P0 ;  /* 0xff8000005bc37808 */ /* 0x000fe40004000000 */
[----:B------:R-:W-:Y:S01]  /*17da0*/  FMNMX.FTZ R0, R183, R3, !PT ;  /* 0x00000003b7007209 */ /* 0x000fe20007810000 */
[--C-:B------:R-:W-:Y:S01]  /*17db0*/  FFMA.FTZ R3, R33, c[0x0][0x2d0], -R75.reuse ;  /* 0x0000b40021037a23 */ /* 0x100fe2000001084b */
[----:B------:R-:W-:Y:S01]  /*17dc0*/  ISETP.LT.OR P0, PT, R2, 0x5a, P4 ;  /* 0x0000005a0200780c */ /* 0x000fe20002701670 */
[----:B------:R-:W-:Y:S01]  /*17dd0*/  MUFU.EX2 R33, R16 ;  /* 0x0000001000217308 */ /* 0x000fe20000000800 */
[----:B------:R-:W-:Y:S02]  /*17de0*/  FSEL R193, R78, -INF , !P3 ;  /* 0xff8000004ec17808 */ /* 0x000fe40005800000 */
[----:B------:R-:W-:Y:S02]  /*17df0*/  FSEL R73, R57, -INF , !P0 ;  /* 0xff80000039497808 */ /* 0x000fe40004000000 */
[----:B---3--:R-:W-:Y:S02]  /*17e00*/  F2FP.BF16.PACK_AB R78, R87, R93 ;  /* 0x0000005d574e723e */ /* 0x008fe400000010ff */
[----:B------:R-:W-:Y:S01]  /*17e10*/  ISETP.LT.OR P3, PT, R2, 0x59, P5 ;  /* 0x000000590200780c */ /* 0x000fe20002f61670 */
[--C-:B------:R-:W-:Y:S01]  /*17e20*/  FFMA.FTZ R2, R37, c[0x0][0x2d0], -R75.reuse ;  /* 0x0000b40025027a23 */ /* 0x100fe2000001084b */
[----:B----4-:R-:W-:Y:S01]  /*17e30*/  FMNMX.FTZ R4, R4, R7, !PT ;  /* 0x0000000704047209 */ /* 0x010fe20007810000 */
[----:B------:R2:W3:Y:S01]  /*17e40*/  MUFU.EX2 R243, R3 ;  /* 0x0000000300f37308 */ /* 0x0004e20000000800 */
[----:B-1----:R-:W-:Y:S02]  /*17e50*/  F2FP.BF16.PACK_AB R76, R233, R230 ;  /* 0x000000e6e94c723e */ /* 0x002fe400000010ff */
[----:B------:R-:W-:Y:S01]  /*17e60*/  FSEL R197, R59, -INF , !P3 ;  /* 0xff8000003bc57808 */ /* 0x000fe20005800000 */
[----:B------:R-:W1:Y:S01]  /*17e70*/  SHFL.BFLY PT, R70, R4, 0x1, 0x1f ;  /* 0x0c201f0004467f89 */ /* 0x000e6200000e0000 */
[----:B------:R-:W-:Y:S04]  /*17e80*/  FMNMX.FTZ R0, R193, R0, !PT ;  /* 0x00000000c1007209 */ /* 0x000fe80007810000 */
[----:B------:R-:W-:Y:S01]  /*17e90*/  FMNMX.FTZ R0, R195, R0, !PT ;  /* 0x00000000c3007209 */ /* 0x000fe20007810000 */
[----:B------:R4:W-:Y:S03]  /*17ea0*/  MUFU.EX2 R92, R2 ;  /* 0x00000002005c7308 */ /* 0x0009e60000000800 */
[----:B------:R-:W-:Y:S04]  /*17eb0*/  FMNMX.FTZ R0, R197, R0, !PT ;  /* 0x00000000c5007209 */ /* 0x000fe80007810000 */
[----:B------:R-:W-:Y:S03]  /*17ec0*/  FMNMX.FTZ R0, R73, R0, !PT ;  /* 0x0000000049007209 */ /* 0x000fe60007810000 */
[----:B------:R-:W-:Y:S01]  /*17ed0*/  MUFU.EX2 R57, R12 ;  /* 0x0000000c00397308 */ /* 0x000fe20000000800 */
[--C-:B--2---:R-:W-:Y:S01]  /*17ee0*/  FFMA.FTZ R3, R38, c[0x0][0x2d0], -R75.reuse ;  /* 0x0000b40026037a23 */ /* 0x104fe2000001084b */
[----:B---3--:R-:W-:Y:S02]  /*17ef0*/  F2FP.BF16.PACK_AB R77, R243, R86 ;  /* 0x00000056f34d723e */ /* 0x008fe400000010ff */
[----:B-1----:R-:W-:Y:S06]  /*17f00*/  FMNMX.FTZ R70, R4, R70, !PT ;  /* 0x0000004604467209 */ /* 0x002fec0007810000 */
[----:B------:R1:W2:Y:S01]  /*17f10*/  MUFU.EX2 R89, R3 ;  /* 0x0000000300597308 */ /* 0x0002a20000000800 */
[C---:B------:R-:W-:Y:S01]  /*17f20*/  FSETP.NEU.FTZ.AND P0, PT, R70.reuse, -INF , PT ;  /* 0xff8000004600780b */ /* 0x040fe20003f1d000 */
[----:B------:R-:W-:Y:S01]  /*17f30*/  FMUL.FTZ R96, R70, c[0x0][0x2d0] ;  /* 0x0000b40046607a20 */ /* 0x000fe20000410000 */
[----:B----4-:R-:W3:Y:S04]  /*17f40*/  SHFL.BFLY PT, R2, R0, 0x2, 0x1f ;  /* 0x0c401f0000027f89 */ /* 0x010ee800000e0000 */
[----:B------:R-:W-:Y:S05]  /*17f50*/  FSEL R96, R96, RZ, P0 ;  /* 0x000000ff60607208 */ /* 0x000fea0000000000 */
[--C-:B------:R-:W-:Y:S02]  /*17f60*/  FFMA.FTZ R4, R36, c[0x0][0x2d0], -R96.reuse ;  /* 0x0000b40024047a23 */ /* 0x100fe40000010860 */
[--C-:B------:R-:W-:Y:S02]  /*17f70*/  FFMA.FTZ R32, R45, c[0x0][0x2d0], -R96.reuse ;  /* 0x0000b4002d207a23 */ /* 0x100fe40000010860 */
[----:B------:R-:W-:Y:S01]  /*17f80*/  MUFU.EX2 R248, R4 ;  /* 0x0000000400f87308 */ /* 0x000fe20000000800 */
[--C-:B-1----:R-:W-:Y:S01]  /*17f90*/  FFMA.FTZ R3, R26, c[0x0][0x2d0], -R96.reuse ;  /* 0x0000b4001a037a23 */ /* 0x102fe20000010860 */
[----:B--2---:R-:W-:Y:S08]  /*17fa0*/  F2FP.BF16.PACK_AB R79, R89, R92 ;  /* 0x0000005c594f723e */ /* 0x004ff000000010ff */
[----:B------:R1:W-:Y:S02]  /*17fb0*/  MUFU.EX2 R85, R3 ;  /* 0x0000000300557308 */ /* 0x0003e40000000800 */
[--C-:B-1----:R-:W-:Y:S02]  /*17fc0*/  FFMA.FTZ R3, R28, c[0x0][0x2d0], -R96.reuse ;  /* 0x0000b4001c037a23 */ /* 0x102fe40000010860 */
[----:B------:R-:W-:Y:S06]  /*17fd0*/  FFMA.FTZ R28, R47, c[0x0][0x2d0], -R75 ;  /* 0x0000b4002f1c7a23 */ /* 0x000fec000001084b */
[----:B------:R1:W2:Y:S02]  /*17fe0*/  MUFU.EX2 R246, R3 ;  /* 0x0000000300f67308 */ /* 0x0002a40000000800 */
[----:B-1----:R-:W-:Y:S01]  /*17ff0*/  FFMA.FTZ R3, R35, c[0x0][0x2d0], -R96 ;  /* 0x0000b40023037a23 */ /* 0x002fe20000010860 */
[----:B--2---:R-:W-:Y:S07]  /*18000*/  F2FP.BF16.PACK_AB R64, R246, R85 ;  /* 0x00000055f640723e */ /* 0x004fee00000010ff */
[----:B------:R3:W-:Y:S02]  /*18010*/  MUFU.EX2 R53, R3 ;  /* 0x0000000300357308 */ /* 0x0007e40000000800 */
[----:B---3--:R-:W-:Y:S01]  /*18020*/  FMNMX.FTZ R3, R0, R2, !PT ;  /* 0x0000000200037209 */ /* 0x008fe20007810000 */
[----:B------:R-:W-:Y:S01]  /*18030*/  FFMA.FTZ R2, R39, c[0x0][0x2d0], -R74 ;  /* 0x0000b40027027a23 */ /* 0x000fe2000001084a */
[----:B------:R-:W-:Y:S01]  /*18040*/  FSEL R0, R72, RZ, P2 ;  /* 0x000000ff48007208 */ /* 0x000fe20001000000 */
[----:B------:R-:W-:Y:S05]  /*18050*/  LDSM.16.MT88.4 R36, [R212+0x100] ;  /* 0x00010000d424783b */ /* 0x000fea0000004200 */
[----:B------:R1:W-:Y:S01]  /*18060*/  MUFU.EX2 R81, R2 ;  /* 0x0000000200517308 */ /* 0x0003e20000000800 */
[----:B------:R-:W-:Y:S04]  /*18070*/  FADD.FTZ R0, -R0, R100 ;  /* 0x0000006400007221 */ /* 0x000fe80000010100 */
[----:B------:R-:W-:Y:S01]  /*18080*/  FMUL.FTZ R0, R0, c[0x0][0x2d0] ;  /* 0x0000b40000007a20 */ /* 0x000fe20000410000 */
[----:B------:R-:W2:Y:S04]  /*18090*/  SHFL.BFLY PT, R4, R3, 0x1, 0x1f ;  /* 0x0c201f0003047f89 */ /* 0x000ea800000e0000 */
[----:B------:R3:W4:Y:S01]  /*180a0*/  MUFU.EX2 R69, R0 ;  /* 0x0000000000457308 */ /* 0x0007220000000800 */
[----:B-1----:R-:W-:Y:S05]  /*180b0*/  FSEL R2, R71, RZ, P1 ;  /* 0x000000ff47027208 */ /* 0x002fea0000800000 */
[----:B------:R-:W-:Y:S01]  /*180c0*/  FADD.FTZ R2, -R2, R101 ;  /* 0x0000006502027221 */ /* 0x000fe20000010100 */
[----:B--2---:R-:W-:Y:S03]  /*180d0*/  FMNMX.FTZ R3, R3, R4, !PT ;  /* 0x0000000403037209 */ /* 0x004fe60007810000 */
[----:B------:R-:W-:Y:S01]  /*180e0*/  FMUL.FTZ R2, R2, c[0x0][0x2d0] ;  /* 0x0000b40002027a20 */ /* 0x000fe20000410000 */
[----:B---3--:R-:W-:Y:S01]  /*180f0*/  FSEL R0, R70, RZ, P0 ;  /* 0x000000ff46007208 */ /* 0x008fe20000000000 */
[----:B----4-:R-:W-:Y:S01]  /*18100*/  FMUL.FTZ R5, R69, R105 ;  /* 0x0000006945057220 */ /* 0x010fe20000410000 */
[----:B------:R-:W-:Y:S01]  /*18110*/  MOV R105, R89 ;  /* 0x0000005900697202 */ /* 0x000fe20000000f00 */
[----:B------:R-:W1:Y:S01]  /*18120*/  MUFU.EX2 R68, R2 ;  /* 0x0000000200447308 */ /* 0x000e620000000800 */
[C---:B------:R-:W-:Y:S01]  /*18130*/  FMUL.FTZ R97, R3.reuse, c[0x0][0x2d0] ;  /* 0x0000b40003617a20 */ /* 0x040fe20000410000 */
[----:B------:R-:W-:Y:S01]  /*18140*/  FSETP.NEU.FTZ.AND P0, PT, R3, -INF , PT ;  /* 0xff8000000300780b */ /* 0x000fe20003f1d000 */
[----:B------:R-:W-:Y:S02]  /*18150*/  FADD.FTZ R0, -R0, R102 ;  /* 0x0000006600007221 */ /* 0x000fe40000010100 */
[----:B------:R-:W-:Y:S01]  /*18160*/  FMUL.FTZ R16, R69, R116 ;  /* 0x0000007445107220 */ /* 0x000fe20000410000 */
[----:B------:R-:W-:Y:S01]  /*18170*/  FSEL R97, R97, RZ, P0 ;  /* 0x000000ff61617208 */ /* 0x000fe20000000000 */
[----:B------:R-:W-:Y:S01]  /*18180*/  FMUL.FTZ R0, R0, c[0x0][0x2d0] ;  /* 0x0000b40000007a20 */ /* 0x000fe20000410000 */
[----:B------:R-:W-:Y:S01]  /*18190*/  MOV R116, R230 ;  /* 0x000000e600747202 */ /* 0x000fe20000000f00 */
[----:B------:R-:W-:Y:S02]  /*181a0*/  FMUL.FTZ R17, R69, R117 ;  /* 0x0000007545117220 */ /* 0x000fe40000410000 */
[----:B------:R2:W3:Y:S01]  /*181b0*/  MUFU.EX2 R2, R0 ;  /* 0x0000000000027308 */ /* 0x0004e20000000800 */
[----:B------:R-:W-:Y:S02]  /*181c0*/  FFMA.FTZ R4, R24, c[0x0][0x2d0], -R97 ;  /* 0x0000b40018047a23 */ /* 0x000fe40000010861 */
[----:B------:R-:W-:Y:S02]  /*181d0*/  IMAD.MOV.U32 R117, RZ, RZ, R233 ;  /* 0x000000ffff757224 */ /* 0x000fe400078e00e9 */
[--C-:B------:R-:W-:Y:S02]  /*181e0*/  FFMA.FTZ R58, R58, c[0x0][0x2d0], -R97.reuse ;  /* 0x0000b4003a3a7a23 */ /* 0x100fe40000010861 */
[----:B------:R-:W-:Y:S02]  /*181f0*/  FFMA.FTZ R62, R62, c[0x0][0x2d0], -R97 ;  /* 0x0000b4003e3e7a23 */ /* 0x000fe40000010861 */
[----:B------:R-:W-:Y:S01]  /*18200*/  FFMA.FTZ R24, R44, c[0x0][0x2d0], -R75 ;  /* 0x0000b4002c187a23 */ /* 0x000fe2000001084b */
[----:B------:R4:W-:Y:S01]  /*18210*/  MUFU.EX2 R61, R4 ;  /* 0x00000004003d7308 */ /* 0x0009e20000000800 */
[----:B------:R-:W-:Y:S02]  /*18220*/  FFMA.FTZ R44, R50, c[0x0][0x2d0], -R96 ;  /* 0x0000b400322c7a23 */ /* 0x000fe40000010860 */
[C---:B-1----:R-:W-:Y:S02]  /*18230*/  FMUL.FTZ R7, R68.reuse, R107 ;  /* 0x0000006b44077220 */ /* 0x042fe40000410000 */
[C---:B------:R-:W-:Y:S02]  /*18240*/  FMUL.FTZ R6, R68.reuse, R106 ;  /* 0x0000006a44067220 */ /* 0x040fe40000410000 */
[----:B------:R-:W-:Y:S02]  /*18250*/  IMAD.MOV.U32 R107, RZ, RZ, R53 ;  /* 0x000000ffff6b7224 */ /* 0x000fe400078e0035 */
[----:B------:R-:W-:Y:S01]  /*18260*/  LDSM.16.MT88.4 R52, [R210+0x100] ;  /* 0x00010000d234783b */ /* 0x000fe20000004200 */
[----:B------:R1:W2:Y:S01]  /*18270*/  MUFU.EX2 R30, R24 ;  /* 0x00000018001e7308 */ /* 0x0002a20000000800 */
[----:B------:R-:W-:Y:S01]  /*18280*/  FMUL.FTZ R18, R68, R118 ;  /* 0x0000007644127220 */ /* 0x000fe20000410000 */
[----:B------:R-:W-:Y:S01]  /*18290*/  F2FP.BF16.PACK_AB R66, R248, R107 ;  /* 0x0000006bf842723e */ /* 0x000fe200000010ff */
[----:B------:R-:W-:Y:S02]  /*182a0*/  FMUL.FTZ R19, R68, R119 ;  /* 0x0000007744137220 */ /* 0x000fe40000410000 */
[----:B--2---:R-:W-:Y:S02]  /*182b0*/  FFMA.FTZ R0, R8, c[0x0][0x2d0], -R97 ;  /* 0x0000b40008007a23 */ /* 0x004fe40000010861 */
[C---:B------:R-:W-:Y:S02]  /*182c0*/  FMUL.FTZ R35, R68.reuse, R135 ;  /* 0x0000008744237220 */ /* 0x040fe40000410000 */
[----:B------:R-:W-:Y:S01]  /*182d0*/  FMUL.FTZ R50, R68, R150 ;  /* 0x0000009644327220 */ /* 0x000fe20000410000 */
[----:B------:R2:W-:Y:S01]  /*182e0*/  MUFU.EX2 R200, R0 ;  /* 0x0000000000c87308 */ /* 0x0005e20000000800 */
[----:B------:R-:W-:Y:S01]  /*182f0*/  FFMA.FTZ R8, R40, c[0x0][0x2d0], -R75 ;  /* 0x0000b40028087a23 */ /* 0x000fe2000001084b */
[----:B------:R-:W5:Y:S01]  /*18300*/  LDL.LU R150, [R1+0x10] ;  /* 0x0000100001967983 */ /* 0x000f620000300800 */
[----:B------:R-:W-:Y:S02]  /*18310*/  IMAD.MOV.U32 R119, RZ, RZ, R243 ;  /* 0x000000ffff777224 */ /* 0x000fe400078e00f3 */
[--C-:B----4-:R-:W-:Y:S02]  /*18320*/  FFMA.FTZ R4, R25, c[0x0][0x2d0], -R97.reuse ;  /* 0x0000b40019047a23 */ /* 0x110fe40000010861 */
[----:B---3--:R-:W-:Y:S01]  /*18330*/  FMUL.FTZ R9, R2, R109 ;  /* 0x0000006d02097220 */ /* 0x008fe20000410000 */
[----:B------:R-:W-:Y:S01]  /*18340*/  MOV R109, R93 ;  /* 0x0000005d006d7202 */ /* 0x000fe20000000f00 */
[----:B------:R-:W-:Y:S01]  /*18350*/  FMUL.FTZ R34, R68, R134 ;  /* 0x0000008644227220 */ /* 0x000fe20000410000 */
[----:B------:R-:W3:Y:S01]  /*18360*/  MUFU.EX2 R235, R4 ;  /* 0x0000000400eb7308 */ /* 0x000ee20000000800 */
[----:B------:R-:W-:Y:S01]  /*18370*/  MOV R134, R84 ;  /* 0x0000005400867202 */ /* 0x000fe20000000f00 */
[C---:B------:R-:W-:Y:S02]  /*18380*/  FMUL.FTZ R45, R2.reuse, R145 ;  /* 0x00000091022d7220 */ /* 0x040fe40000410000 */
[C---:B------:R-:W-:Y:S02]  /*18390*/  FMUL.FTZ R12, R2.reuse, R112 ;  /* 0x00000070020c7220 */ /* 0x040fe40000410000 */
[C---:B------:R-:W-:Y:S02]  /*183a0*/  FMUL.FTZ R13, R2.reuse, R113 ;  /* 0x00000071020d7220 */ /* 0x040fe40000410000 */
[C---:B-1----:R-:W-:Y:S02]  /*183b0*/  FMUL.FTZ R24, R2.reuse, R124 ;  /* 0x0000007c02187220 */ /* 0x042fe40000410000 */
[----:B------:R1:W4:Y:S01]  /*183c0*/  MUFU.EX2 R31, R8 ;  /* 0x00000008001f7308 */ /* 0x0003220000000800 */
[C---:B------:R-:W-:Y:S02]  /*183d0*/  FMUL.FTZ R25, R2.reuse, R125 ;  /* 0x0000007d02197220 */ /* 0x040fe40000410000 */
[----:B------:R-:W-:Y:S02]  /*183e0*/  FMUL.FTZ R29, R2, R129 ;  /* 0x00000081021d7220 */ /* 0x000fe40000410000 */
[----:B--2---:R-:W-:Y:S02]  /*183f0*/  FFMA.FTZ R0, R22, c[0x0][0x2d0], -R97 ;  /* 0x0000b40016007a23 */ /* 0x004fe40000010861 */
[----:B------:R-:W2:Y:S01]  /*18400*/  LDSM.16.MT88.4 R20, [R209+0x100] ;  /* 0x00010000d114783b */ /* 0x000ea20000004200 */
[----:B------:R-:W-:Y:S02]  /*18410*/  IMAD.MOV.U32 R129, RZ, RZ, R30 ;  /* 0x000000ffff817224 */ /* 0x000fe400078e001e */
[----:B------:R4:W4:Y:S01]  /*18420*/  MUFU.EX2 R244, R0 ;  /* 0x0000000000f47308 */ /* 0x0009220000000800 */
[----:B------:R-:W-:Y:S02]  /*18430*/  FFMA.FTZ R40, R49, c[0x0][0x2d0], -R96 ;  /* 0x0000b40031287a23 */ /* 0x000fe40000010860 */
[----:B------:R-:W-:Y:S01]  /*18440*/  FMUL.FTZ R49, R69, R149 ;  /* 0x0000009545317220 */ /* 0x000fe20000410000 */
[----:B---3--:R-:W-:Y:S01]  /*18450*/  F2FP.BF16.PACK_AB R67, R235, R61 ;  /* 0x0000003deb43723e */ /* 0x008fe200000010ff */
[----:B------:R-:W-:Y:S01]  /*18460*/  FFMA.FTZ R4, R41, c[0x0][0x2d0], -R74 ;  /* 0x0000b40029047a23 */ /* 0x000fe2000001084a */
[----:B------:R-:W-:Y:S01]  /*18470*/  MOV R118, R235 ;  /* 0x000000eb00767202 */ /* 0x000fe20000000f00 */
[C---:B------:R-:W-:Y:S02]  /*18480*/  FMUL.FTZ R41, R2.reuse, R141 ;  /* 0x0000008d02297220 */ /* 0x040fe40000410000 */
[----:B------:R-:W-:Y:S01]  /*18490*/  IMAD.MOV.U32 R149, RZ, RZ, R117 ;  /* 0x000000ffff957224 */ /* 0x000fe200078e0075 */
[----:B------:R3:W-:Y:S01]  /*184a0*/  MUFU.EX2 R60, R4 ;  /* 0x00000004003c7308 */ /* 0x0007e20000000800 */
[----:B-1----:R-:W-:Y:S02]  /*184b0*/  FMUL.FTZ R8, R2, R108 ;  /* 0x0000006c02087220 */ /* 0x002fe40000410000 */
[----:B----4-:R-:W-:Y:S02]  /*184c0*/  IMAD.MOV.U32 R125, RZ, RZ, R31 ;  /* 0x000000ffff7d7224 */ /* 0x010fe400078e001f */
[----:B------:R-:W-:Y:S05]  /*184d0*/  IMAD.MOV.U32 R108, RZ, RZ, R92 ;  /* 0x000000ffff6c7224 */ /* 0x000fea00078e005c */
[----:B------:R1:W-:Y:S01]  /*184e0*/  MUFU.EX2 R113, R28 ;  /* 0x0000001c00717308 */ /* 0x0003e20000000800 */
[----:B------:R-:W-:Y:S01]  /*184f0*/  FFMA.FTZ R92, R95, c[0x0][0x2d0], -R75 ;  /* 0x0000b4005f5c7a23 */ /* 0x000fe2000001084b */
[----:B------:R-:W-:Y:S02]  /*18500*/  FSEL R0, R3, RZ, P0 ;  /* 0x000000ff03007208 */ /* 0x000fe40000000000 */
[----:B------:R-:W-:Y:S03]  /*18510*/  F2FP.BF16.PACK_AB R65, R244, R200 ;  /* 0x000000c8f441723e */ /* 0x000fe600000010ff */
[----:B------:R-:W-:Y:S03]  /*18520*/  FADD.FTZ R0, -R0, R103 ;  /* 0x0000006700007221 */ /* 0x000fe60000010100 */
[----:B------:R4:W-:Y:S01]  /*18530*/  MUFU.EX2 R124, R32 ;  /* 0x00000020007c7308 */ /* 0x0009e20000000800 */
[----:B------:R-:W-:Y:S02]  /*18540*/  FMUL.FTZ R0, R0, c[0x0][0x2d0] ;  /* 0x0000b40000007a20 */ /* 0x000fe40000410000 */
[C---:B---3--:R-:W-:Y:S02]  /*18550*/  FMUL.FTZ R4, R69.reuse, R104 ;  /* 0x0000006845047220 */ /* 0x048fe40000410000 */
[----:B------:R-:W-:Y:S05]  /*18560*/  IMAD.MOV.U32 R104, RZ, RZ, R87 ;  /* 0x000000ffff687224 */ /* 0x000fea00078e0057 */
[----:B------:R-:W3:Y:S01]  /*18570*/  MUFU.EX2 R0, R0 ;  /* 0x0000000000007308 */ /* 0x000ee20000000800 */
[-C--:B--2---:R-:W-:Y:S01]  /*18580*/  HMMA.16816.F32.BF16 R4, R76, R20.reuse, R4 ;  /* 0x000000144c04723c */ /* 0x084fe20000041804 */
[C---:B-1----:R-:W-:Y:S08]  /*18590*/  FMUL.FTZ R28, R2.reuse, R128 ;  /* 0x00000080021c7220 */ /* 0x042ff00000410000 */
[----:B------:R1:W2:Y:S03]  /*185a0*/  MUFU.EX2 R59, R40 ;  /* 0x00000028003b7308 */ /* 0x0002a60000000800 */
[C---:B----4-:R-:W-:Y:S01]  /*185b0*/  FMUL.FTZ R32, R69.reuse, R132 ;  /* 0x0000008445207220 */ /* 0x050fe20000410000 */
[----:B------:R-:W-:Y:S01]  /*185c0*/  MOV R132, R61 ;  /* 0x0000003d00847202 */ /* 0x000fe20000000f00 */
[----:B------:R-:W-:Y:S05]  /*185d0*/  FMUL.FTZ R61, R2, R161 ;  /* 0x000000a1023d7220 */ /* 0x000fea0000410000 */
[----:B------:R4:W-:Y:S01]  /*185e0*/  MUFU.EX2 R112, R44 ;  /* 0x0000002c00707308 */ /* 0x0009e20000000800 */
[C---:B---3--:R-:W-:Y:S02]  /*185f0*/  FMUL.FTZ R10, R0.reuse, R110 ;  /* 0x0000006e000a7220 */ /* 0x048fe40000410000 */
[C---:B------:R-:W-:Y:S02]  /*18600*/  FMUL.FTZ R11, R0.reuse, R111 ;  /* 0x0000006f000b7220 */ /* 0x040fe40000410000 */
[C---:B------:R-:W-:Y:S01]  /*18610*/  FMUL.FTZ R26, R0.reuse, R126 ;  /* 0x0000007e001a7220 */ /* 0x040fe20000410000 */
[----:B------:R-:W-:Y:S01]  /*18620*/  MOV R126, R81 ;  /* 0x00000051007e7202 */ /* 0x000fe20000000f00 */
[C---:B------:R-:W-:Y:S01]  /*18630*/  FMUL.FTZ R27, R0.reuse, R127 ;  /* 0x0000007f001b7220 */ /* 0x040fe20000410000 */
[----:B------:R-:W3:Y:S01]  /*18640*/  LDSM.16.MT88.4 R80, [R211+0x100] ;  /* 0x00010000d350783b */ /* 0x000ee20000004200 */
[----:B------:R-:W-:Y:S01]  /*18650*/  MOV R127, R86 ;  /* 0x00000056007f7202 */ /* 0x000fe20000000f00 */
[C---:B------:R-:W-:Y:S01]  /*18660*/  HMMA.16816.F32.BF16 R8, R64.reuse, R20, R8 ;  /* 0x000000144008723c */ /* 0x040fe20000041808 */
[C---:B------:R-:W-:Y:S01]  /*18670*/  FMUL.FTZ R14, R0.reuse, R114 ;  /* 0x00000072000e7220 */ /* 0x040fe20000410000 */
[----:B------:R-:W-:Y:S01]  /*18680*/  MUFU.EX2 R111, R58 ;  /* 0x0000003a006f7308 */ /* 0x000fe20000000800 */
[C---:B------:R-:W-:Y:S02]  /*18690*/  FMUL.FTZ R15, R0.reuse, R115 ;  /* 0x00000073000f7220 */ /* 0x040fe40000410000 */
[----:B------:R-:W-:Y:S02]  /*186a0*/  FMUL.FTZ R31, R0, R131 ;  /* 0x00000083001f7220 */ /* 0x000fe40000410000 */
[----:B------:R-:W-:Y:S02]  /*186b0*/  FFMA.FTZ R20, R46, c[0x0][0x2d0], -R74 ;  /* 0x0000b4002e147a23 */ /* 0x000fe4000001084a */
[----:B------:R-:W-:Y:S01]  /*186c0*/  IMAD.MOV.U32 R131, RZ, RZ, R85 ;  /* 0x000000ffff837224 */ /* 0x000fe200078e0055 */
[-C--:B------:R-:W-:Y:S01]  /*186d0*/  HMMA.16816.F32.BF16 R12, R64, R22.reuse, R12 ;  /* 0x00000016400c723c */ /* 0x080fe2000004180c */
[----:B------:R-:W2:Y:S01]  /*186e0*/  LDSM.16.MT88.4 R84, [R209+0x900] ;  /* 0x00090000d154783b */ /* 0x000ea20000004200 */
[----:B------:R3:W-:Y:S01]  /*186f0*/  MUFU.EX2 R114, R20 ;  /* 0x0000001400727308 */ /* 0x0007e20000000800 */
[----:B-1----:R-:W-:Y:S02]  /*18700*/  FMUL.FTZ R40, R2, R140 ;  /* 0x0000008c02287220 */ /* 0x002fe40000410000 */
[C---:B------:R-:W-:Y:S01]  /*18710*/  FMUL.FTZ R21, R69.reuse, R121 ;  /* 0x0000007945157220 */ /* 0x040fe20000410000 */
[----:B------:R-:W-:Y:S01]  /*18720*/  MOV R121, R249 ;  /* 0x000000f900797202 */ /* 0x000fe20000000f00 */
[C---:B------:R-:W-:Y:S01]  /*18730*/  FMUL.FTZ R30, R0.reuse, R130 ;  /* 0x00000082001e7220 */ /* 0x040fe20000410000 */
[C---:B------:R-:W-:Y:S01]  /*18740*/  HMMA.16816.F32.BF16 R16, R76.reuse, R22, R16 ;  /* 0x000000164c10723c */ /* 0x040fe20000041810 */
[----:B------:R-:W-:Y:S03]  /*18750*/  MOV R130, R33 ;  /* 0x0000002100827202 */ /* 0x000fe60000000f00 */
[C---:B------:R-:W-:Y:S02]  /*18760*/  FMUL.FTZ R33, R69.reuse, R133 ;  /* 0x0000008545217220 */ /* 0x040fe40000410000 */
[----:B------:R-:W-:Y:S02]  /*18770*/  FMUL.FTZ R42, R0, R142 ;  /* 0x0000008e002a7220 */ /* 0x000fe40000410000 */
[C---:B------:R-:W-:Y:S04]  /*18780*/  FMUL.FTZ R22, R68.reuse, R122 ;  /* 0x0000007a44167220 */ /* 0x040fe80000410000 */
[----:B------:R-:W-:Y:S01]  /*18790*/  FMUL.FTZ R23, R68, R123 ;  /* 0x0000007b44177220 */ /* 0x000fe20000410000 */
[----:B------:R-:W-:Y:S01]  /*187a0*/  MOV R123, R244 ;  /* 0x000000f4007b7202 */ /* 0x000fe20000000f00 */
[----:B------:R-:W-:Y:S02]  /*187b0*/  FMUL.FTZ R43, R0, R143 ;  /* 0x0000008f002b7220 */ /* 0x000fe40000410000 */
[C---:B----4-:R-:W-:Y:S02]  /*187c0*/  FMUL.FTZ R44, R2.reuse, R144 ;  /* 0x00000090022c7220 */ /* 0x050fe40000410000 */
[C---:B---3--:R-:W-:Y:S02]  /*187d0*/  FMUL.FTZ R20, R69.reuse, R120 ;  /* 0x0000007845147220 */ /* 0x048fe40000410000 */
[----:B------:R-:W-:Y:S01]  /*187e0*/  IMAD.MOV.U32 R133, RZ, RZ, R60 ;  /* 0x000000ffff857224 */ /* 0x000fe200078e003c */
[----:B------:R1:W-:Y:S01]  /*187f0*/  MUFU.EX2 R120, R62 ;  /* 0x0000003e00787308 */ /* 0x0003e20000000800 */
[----:B------:R-:W-:Y:S01]  /*18800*/  FMUL.FTZ R60, R2, R160 ;  /* 0x000000a0023c7220 */ /* 0x000fe20000410000 */
[----:B------:R-:W-:Y:S01]  /*18810*/  MOV R160, R116 ;  /* 0x0000007400a07202 */ /* 0x000fe20000000f00 */
[C---:B------:R-:W-:Y:S01]  /*18820*/  FMUL.FTZ R46, R0.reuse, R146 ;  /* 0x00000092002e7220 */ /* 0x040fe20000410000 */
[-C--:B------:R-:W-:Y:S01]  /*18830*/  HMMA.16816.F32.BF16 R20, R76, R36.reuse, R20 ;  /* 0x000000244c14723c */ /* 0x080fe20000041814 */
[C---:B------:R-:W-:Y:S02]  /*18840*/  FMUL.FTZ R47, R0.reuse, R147 ;  /* 0x00000093002f7220 */ /* 0x040fe40000410000 */
[C---:B------:R-:W-:Y:S02]  /*18850*/  FMUL.FTZ R58, R0.reuse, R158 ;  /* 0x0000009e003a7220 */ /* 0x040fe40000410000 */
[----:B------:R-:W-:Y:S02]  /*18860*/  FMUL.FTZ R63, R0, R163 ;  /* 0x000000a3003f7220 */ /* 0x000fe40000410000 */
[----:B------:R-:W-:Y:S01]  /*18870*/  IMAD.MOV.U32 R122, RZ, RZ, R248 ;  /* 0x000000ffff7a7224 */ /* 0x000fe200078e00f8 */
[C---:B------:R-:W-:Y:S01]  /*18880*/  HMMA.16816.F32.BF16 R24, R64.reuse, R36, R24 ;  /* 0x000000244018723c */ /* 0x040fe20000041818 */
[----:B------:R-:W-:Y:S06]  /*18890*/  IMAD.MOV.U32 R115, RZ, RZ, R246 ;  /* 0x000000ffff737224 */ /* 0x000fec00078e00f6 */
[----:B------:R-:W-:Y:S01]  /*188a0*/  FFMA.FTZ R36, R48, c[0x0][0x2d0], -R96 ;  /* 0x0000b40030247a23 */ /* 0x000fe20000010860 */
[-C--:B------:R-:W-:Y:S01]  /*188b0*/  HMMA.16816.F32.BF16 R28, R64, R38.reuse, R28 ;  /* 0x00000026401c723c */ /* 0x080fe2000004181c */
[----:B------:R-:W-:Y:S02]  /*188c0*/  FMUL.FTZ R37, R69, R137 ;  /* 0x0000008945257220 */ /* 0x000fe40000410000 */
[----:B------:R3:W-:Y:S01]  /*188d0*/  MUFU.EX2 R128, R36 ;  /* 0x0000002400807308 */ /* 0x0007e20000000800 */
[--C-:B------:R-:W-:Y:S02]  /*188e0*/  FFMA.FTZ R48, R51, c[0x0][0x2d0], -R74.reuse ;  /* 0x0000b40033307a23 */ /* 0x100fe4000001084a */
[----:B------:R-:W-:Y:S02]  /*188f0*/  FMUL.FTZ R51, R68, R151 ;  /* 0x0000009744337220 */ /* 0x000fe40000410000 */
[C---:B------:R-:W-:Y:S01]  /*18900*/  HMMA.16816.F32.BF16 R32, R76.reuse, R38, R32 ;  /* 0x000000264c20723c */ /* 0x040fe20000041820 */
[----:B------:R-:W-:Y:S03]  /*18910*/  IMAD.MOV.U32 R151, RZ, RZ, R57 ;  /* 0x000000ffff977224 */ /* 0x000fe600078e0039 */
[----:B------:R-:W-:Y:S01]  /*18920*/  FMUL.FTZ R57, R2, R157 ;  /* 0x0000009d02397220 */ /* 0x000fe20000410000 */
[----:B------:R4:W-:Y:S01]  /*18930*/  MUFU.EX2 R110, R48 ;  /* 0x00000030006e7308 */ /* 0x0009e20000000800 */
[----:B-1----:R-:W-:Y:S02]  /*18940*/  FMUL.FTZ R62, R0, R162 ;  /* 0x000000a2003e7220 */ /* 0x002fe40000410000 */
[C---:B------:R-:W-:Y:S04]  /*18950*/  FMUL.FTZ R38, R68.reuse, R138 ;  /* 0x0000008a44267220 */ /* 0x040fe80000410000 */
[----:B------:R-:W-:Y:S03]  /*18960*/  FMUL.FTZ R39, R68, R139 ;  /* 0x0000008b44277220 */ /* 0x000fe60000410000 */
[----:B------:R-:W-:Y:S01]  /*18970*/  MUFU.EX2 R138, R92 ;  /* 0x0000005c008a7308 */ /* 0x000fe20000000800 */
[C---:B---3--:R-:W-:Y:S07]  /*18980*/  FMUL.FTZ R36, R69.reuse, R136 ;  /* 0x0000008845247220 */ /* 0x048fee0000410000 */
[-C--:B------:R-:W-:Y:S01]  /*18990*/  HMMA.16816.F32.BF16 R36, R76, R52.reuse, R36 ;  /* 0x000000344c24723c */ /* 0x080fe20000041824 */
[C---:B----4-:R-:W-:Y:S01]  /*189a0*/  FMUL.FTZ R48, R69.reuse, R148 ;  /* 0x0000009445307220 */ /* 0x050fe20000410000 */
[----:B--2---:R-:W-:Y:S01]  /*189b0*/  MOV R148, R59 ;  /* 0x0000003b00947202 */ /* 0x004fe20000000f00 */
[----:B------:R-:W-:Y:S05]  /*189c0*/  FMUL.FTZ R59, R0, R159 ;  /* 0x0000009f003b7220 */ /* 0x000fea0000410000 */
[C---:B------:R-:W-:Y:S07]  /*189d0*/  HMMA.16816.F32.BF16 R40, R64.reuse, R52, R40 ;  /* 0x000000344028723c */ /* 0x040fee0000041828 */
[--C-:B------:R-:W-:Y:S01]  /*189e0*/  FFMA.FTZ R52, R56, c[0x0][0x2d0], -R97.reuse ;  /* 0x0000b40038347a23 */ /* 0x100fe20000010861 */
[-C--:B------:R-:W-:Y:S01]  /*189f0*/  HMMA.16816.F32.BF16 R44, R64, R54.reuse, R44 ;  /* 0x00000036402c723c */ /* 0x080fe2000004182c */
[C---:B------:R-:W-:Y:S02]  /*18a00*/  FMUL.FTZ R53, R69.reuse, R153 ;  /* 0x0000009945357220 */ /* 0x040fe40000410000 */
        /* <DEDUP_REMOVED lines=9> */
[-C--:B------:R-:W-:Y:S01]  /*18aa0*/  HMMA.16816.F32.BF16 R60, R64, R82.reuse, R60 ;  /* 0x00000052403c723c */ /* 0x080fe2000004183c */
[----:B--2---:R-:W-:Y:S02]  /*18ab0*/  F2FP.BF16.PACK_AB R81, R111, R103 ;  /* 0x000000676f51723e */ /* 0x004fe400000010ff */
[----:B------:R1:W2:Y:S04]  /*18ac0*/  MUFU.EX2 R106, R80 ;  /* 0x00000050006a7308 */ /* 0x0002a80000000800 */
[C---:B------:R-:W-:Y:S02]  /*18ad0*/  FMUL.FTZ R64, R69.reuse, R164 ;  /* 0x000000a445407220 */ /* 0x040fe40000410000 */
[----:B------:R-:W-:Y:S03]  /*18ae0*/  FMUL.FTZ R65, R69, R165 ;  /* 0x000000a545417220 */ /* 0x000fe60000410000 */
[C---:B------:R-:W-:Y:S02]  /*18af0*/  FMUL.FTZ R66, R68.reuse, R166 ;  /* 0x000000a644427220 */ /* 0x040fe40000410000 */
[----:B------:R-:W-:Y:S07]  /*18b00*/  FMUL.FTZ R67, R68, R167 ;  /* 0x000000a744437220 */ /* 0x000fee0000410000 */
[----:B------:R-:W-:Y:S01]  /*18b10*/  HMMA.16816.F32.BF16 R64, R76, R82, R64 ;  /* 0x000000524c40723c */ /* 0x000fe20000041840 */
[----:B-1----:R-:W-:Y:S06]  /*18b20*/  FFMA.FTZ R80, R90, c[0x0][0x2d0], -R74 ;  /* 0x0000b4005a507a23 */ /* 0x002fec000001084a */
[----:B------:R-:W-:Y:S01]  /*18b30*/  F2FP.BF16.PACK_AB R76, R133, R126 ;  /* 0x0000007e854c723e */ /* 0x000fe200000010ff */
[----:B------:R-:W1:Y:S01]  /*18b40*/  LDSM.16.MT88.4 R88, [R212+0x900] ;  /* 0x00090000d458783b */ /* 0x000e620000004200 */
[----:B------:R-:W-:Y:S01]  /*18b50*/  F2FP.BF16.PACK_AB R77, R151, R125 ;  /* 0x0000007d974d723e */ /* 0x000fe200000010ff */
[----:B------:R3:W-:Y:S02]  /*18b60*/  MUFU.EX2 R249, R80 ;  /* 0x0000005000f97308 */ /* 0x0007e40000000800 */
[----:B------:R-:W-:Y:S02]  /*18b70*/  F2FP.BF16.PACK_AB R78, R114, R130 ;  /* 0x00000082724e723e */ /* 0x000fe400000010ff */
[----:B------:R-:W-:Y:S02]  /*18b80*/  F2FP.BF16.PACK_AB R79, R113, R129 ;  /* 0x00000081714f723e */ /* 0x000fe400000010ff */
[----:B------:R-:W-:Y:S02]  /*18b90*/  F2FP.BF16.PACK_AB R82, R112, R148 ;  /* 0x000000947052723e */ /* 0x000fe400000010ff */
[----:B--2---:R-:W-:Y:S01]  /*18ba0*/  F2FP.BF16.PACK_AB R83, R106, R120 ;  /* 0x000000786a53723e */ /* 0x004fe200000010ff */
[----:B-----5:R-:W-:Y:S02]  /*18bb0*/  FFMA.FTZ R69, R69, R150, R160 ;  /* 0x0000009645457223 */ /* 0x020fe400000100a0 */
[-C--:B------:R-:W-:Y:S01]  /*18bc0*/  HMMA.16816.F32.BF16 R4, R76, R84.reuse, R4 ;  /* 0x000000544c04723c */ /* 0x080fe20000041804 */
[----:B------:R-:W-:Y:S02]  /*18bd0*/  IMAD.MOV.U32 R150, RZ, RZ, R149 ;  /* 0x000000ffff967224 */ /* 0x000fe400078e0095 */
[--C-:B---3--:R-:W-:Y:S02]  /*18be0*/  FFMA.FTZ R80, R94, c[0x0][0x2d0], -R75.reuse ;  /* 0x0000b4005e507a23 */ /* 0x108fe4000001084b */
        /* <DEDUP_REMOVED lines=9> */
[C---:B------:R-:W-:Y:S01]  /*18c80*/  HMMA.16816.F32.BF16 R24, R80.reuse, R88, R24 ;  /* 0x000000585018723c */ /* 0x040fe20000041818 */
[----:B---3--:R-:W-:Y:S06]  /*18c90*/  FFMA.FTZ R84, R177, c[0x0][0x2d0], -R74 ;  /* 0x0000b400b1547a23 */ /* 0x008fec000001084a */
[--C-:B------:R-:W-:Y:S01]  /*18ca0*/  FFMA.FTZ R88, R170, c[0x0][0x2d0], -R96.reuse ;  /* 0x0000b400aa587a23 */ /* 0x100fe20000010860 */
[-C--:B------:R-:W-:Y:S01]  /*18cb0*/  HMMA.16816.F32.BF16 R28, R80, R90.reuse, R28 ;  /* 0x0000005a501c723c */ /* 0x080fe2000004181c */
[----:B------:R1:W-:Y:S07]  /*18cc0*/  MUFU.EX2 R246, R84 ;  /* 0x0000005400f67308 */ /* 0x0003ee0000000800 */
[C---:B------:R-:W-:Y:S03]  /*18cd0*/  HMMA.16816.F32.BF16 R32, R76.reuse, R90, R32 ;  /* 0x0000005a4c20723c */ /* 0x040fe60000041820 */
[----:B------:R3:W-:Y:S05]  /*18ce0*/  MUFU.EX2 R136, R88 ;  /* 0x0000005800887308 */ /* 0x0007ea0000000800 */
[-C--:B--2---:R-:W-:Y:S08]  /*18cf0*/  HMMA.16816.F32.BF16 R36, R76, R92.reuse, R36 ;  /* 0x0000005c4c24723c */ /* 0x084ff00000041824 */
[C---:B------:R-:W-:Y:S01]  /*18d00*/  HMMA.16816.F32.BF16 R40, R80.reuse, R92, R40 ;  /* 0x0000005c5028723c */ /* 0x040fe20000041828 */
[----:B-1----:R-:W-:Y:S04]  /*18d10*/  FFMA.FTZ R84, R171, c[0x0][0x2d0], -R75 ;  /* 0x0000b400ab547a23 */ /* 0x002fe8000001084b */
[----:B------:R1:W-:Y:S02]  /*18d20*/  MUFU.EX2 R244, R84 ;  /* 0x0000005400f47308 */ /* 0x0003e40000000800 */
[----:B------:R-:W-:Y:S01]  /*18d30*/  FFMA.FTZ R92, R168, c[0x0][0x2d0], -R97 ;  /* 0x0000b400a85c7a23 */ /* 0x000fe20000010861 */
[-C--:B------:R-:W-:Y:S01]  /*18d40*/  HMMA.16816.F32.BF16 R44, R80, R94.reuse, R44 ;  /* 0x0000005e502c723c */ /* 0x080fe2000004182c */
[--C-:B---3--:R-:W-:Y:S06]  /*18d50*/  FFMA.FTZ R88, R173, c[0x0][0x2d0], -R96.reuse ;  /* 0x0000b400ad587a23 */ /* 0x108fec0000010860 */
[----:B------:R2:W-:Y:S01]  /*18d60*/  MUFU.EX2 R235, R92 ;  /* 0x0000005c00eb7308 */ /* 0x0005e20000000800 */
[C---:B------:R-:W-:Y:S09]  /*18d70*/  HMMA.16816.F32.BF16 R48, R76.reuse, R94, R48 ;  /* 0x0000005e4c30723c */ /* 0x040ff20000041830 */
[----:B------:R3:W-:Y:S03]  /*18d80*/  MUFU.EX2 R142, R88 ;  /* 0x00000058008e7308 */ /* 0x0007e60000000800 */
[----:B-1----:R-:W-:Y:S07]  /*18d90*/  FFMA.FTZ R84, R174, c[0x0][0x2d0], -R75 ;  /* 0x0000b400ae547a23 */ /* 0x002fee000001084b */
[----:B------:R1:W-:Y:S01]  /*18da0*/  MUFU.EX2 R143, R84 ;  /* 0x00000054008f7308 */ /* 0x0003e20000000800 */
[----:B--2---:R-:W-:Y:S09]  /*18db0*/  FFMA.FTZ R92, R169, c[0x0][0x2d0], -R97 ;  /* 0x0000b400a95c7a23 */ /* 0x004ff20000010861 */
[----:B------:R2:W-:Y:S01]  /*18dc0*/  MUFU.EX2 R233, R92 ;  /* 0x0000005c00e97308 */ /* 0x0005e20000000800 */
[--C-:B---3--:R-:W-:Y:S09]  /*18dd0*/  FFMA.FTZ R88, R175, c[0x0][0x2d0], -R96.reuse ;  /* 0x0000b400af587a23 */ /* 0x108ff20000010860 */
[----:B------:R3:W4:Y:S01]  /*18de0*/  MUFU.EX2 R141, R88 ;  /* 0x00000058008d7308 */ /* 0x0007220000000800 */
[----:B-1----:R-:W-:Y:S09]  /*18df0*/  FFMA.FTZ R84, R99, c[0x0][0x2d0], -R96 ;  /* 0x0000b40063547a23 */ /* 0x002ff20000010860 */
[----:B------:R1:W-:Y:S01]  /*18e00*/  MUFU.EX2 R137, R84 ;  /* 0x0000005400897308 */ /* 0x0003e20000000800 */
[----:B--2---:R-:W-:Y:S09]  /*18e10*/  FFMA.FTZ R92, R186, c[0x0][0x2d0], -R75 ;  /* 0x0000b400ba5c7a23 */ /* 0x004ff2000001084b */
[----:B------:R2:W-:Y:S01]  /*18e20*/  MUFU.EX2 R145, R92 ;  /* 0x0000005c00917308 */ /* 0x0005e20000000800 */
[--C-:B---3--:R-:W-:Y:S09]  /*18e30*/  FFMA.FTZ R88, R181, c[0x0][0x2d0], -R74.reuse ;  /* 0x0000b400b5587a23 */ /* 0x108ff2000001084a */
[----:B------:R3:W-:Y:S01]  /*18e40*/  MUFU.EX2 R243, R88 ;  /* 0x0000005800f37308 */ /* 0x0007e20000000800 */
[----:B-1----:R-:W1:Y:S08]  /*18e50*/  LDSM.16.MT88.4 R84, [R211+0x900] ;  /* 0x00090000d354783b */ /* 0x002e700000004200 */
[----:B--2---:R-:W-:Y:S01]  /*18e60*/  LDSM.16.MT88.4 R92, [R210+0x1100] ;  /* 0x00110000d25c783b */ /* 0x004fe20000004200 */
[--C-:B---3--:R-:W-:Y:S04]  /*18e70*/  FFMA.FTZ R88, R98, c[0x0][0x2d0], -R97.reuse ;  /* 0x0000b40062587a23 */ /* 0x108fe80000010861 */
[----:B------:R2:W3:Y:S01]  /*18e80*/  MUFU.EX2 R140, R88 ;  /* 0x00000058008c7308 */ /* 0x0004e20000000800 */
[-C--:B-1----:R-:W-:Y:S08]  /*18e90*/  HMMA.16816.F32.BF16 R52, R76, R84.reuse, R52 ;  /* 0x000000544c34723c */ /* 0x082ff00000041834 */
[C---:B------:R-:W-:Y:S01]  /*18ea0*/  HMMA.16816.F32.BF16 R56, R80.reuse, R84, R56 ;  /* 0x000000545038723c */ /* 0x040fe20000041838 */
[----:B--2---:R-:W1:Y:S06]  /*18eb0*/  LDSM.16.MT88.4 R88, [R209+0x1100] ;  /* 0x00110000d158783b */ /* 0x004e6c0000004200 */
[----:B------:R-:W-:Y:S01]  /*18ec0*/  FFMA.FTZ R84, R172, c[0x0][0x2d0], -R97 ;  /* 0x0000b400ac547a23 */ /* 0x000fe20000010861 */
[-C--:B------:R-:W-:Y:S03]  /*18ed0*/  HMMA.16816.F32.BF16 R60, R80, R86.reuse, R60 ;  /* 0x00000056503c723c */ /* 0x080fe6000004183c */
[----:B------:R2:W5:Y:S04]  /*18ee0*/  MUFU.EX2 R230, R84 ;  /* 0x0000005400e67308 */ /* 0x0005680000000800 */
[--C-:B------:R-:W-:Y:S01]  /*18ef0*/  FFMA.FTZ R80, R187, c[0x0][0x2d0], -R74.reuse ;  /* 0x0000b400bb507a23 */ /* 0x100fe2000001084a */
[----:B------:R-:W-:Y:S01]  /*18f00*/  HMMA.16816.F32.BF16 R64, R76, R86, R64 ;  /* 0x000000564c40723c */ /* 0x000fe20000041840 */
[----:B----4-:R-:W-:Y:S03]  /*18f10*/  F2FP.BF16.PACK_AB R82, R141, R142 ;  /* 0x0000008e8d52723e */ /* 0x010fe600000010ff */
[----:B---3--:R-:W-:Y:S01]  /*18f20*/  F2FP.BF16.PACK_AB R81, R235, R140 ;  /* 0x0000008ceb51723e */ /* 0x008fe200000010ff */
[----:B------:R3:W-:Y:S02]  /*18f30*/  MUFU.EX2 R147, R80 ;  /* 0x0000005000937308 */ /* 0x0007e40000000800 */
[----:B------:R-:W-:Y:S02]  /*18f40*/  F2FP.BF16.PACK_AB R76, R249, R110 ;  /* 0x0000006ef94c723e */ /* 0x000fe400000010ff */
[----:B------:R-:W-:Y:S03]  /*18f50*/  F2FP.BF16.PACK_AB R77, R138, R139 ;  /* 0x0000008b8a4d723e */ /* 0x000fe600000010ff */
[----:B------:R-:W-:Y:S02]  /*18f60*/  F2FP.BF16.PACK_AB R78, R246, R248 ;  /* 0x000000f8f64e723e */ /* 0x000fe400000010ff */
[----:B------:R-:W-:Y:S01]  /*18f70*/  F2FP.BF16.PACK_AB R79, R143, R244 ;  /* 0x000000f48f4f723e */ /* 0x000fe200000010ff */
[----:B--2---:R-:W2:Y:S01]  /*18f80*/  LDSM.16.MT88.4 R84, [R212+0x1100] ;  /* 0x00110000d454783b */ /* 0x004ea20000004200 */
[----:B-----5:R-:W-:Y:S05]  /*18f90*/  F2FP.BF16.PACK_AB R83, R230, R233 ;  /* 0x000000e9e653723e */ /* 0x020fea00000010ff */
[-C--:B-1----:R-:W-:Y:S01]  /*18fa0*/  HMMA.16816.F32.BF16 R4, R76, R88.reuse, R4 ;  /* 0x000000584c04723c */ /* 0x082fe20000041804 */
[--C-:B---3--:R-:W-:Y:S04]  /*18fb0*/  FFMA.FTZ R80, R182, c[0x0][0x2d0], -R75.reuse ;  /* 0x0000b400b6507a23 */ /* 0x108fe8000001084b */
[----:B------:R1:W-:Y:S02]  /*18fc0*/  MUFU.EX2 R146, R80 ;  /* 0x0000005000927308 */ /* 0x0003e40000000800 */
[----:B-1----:R-:W-:Y:S07]  /*18fd0*/  F2FP.BF16.PACK_AB R80, R136, R137 ;  /* 0x000000898850723e */ /* 0x002fee00000010ff */
[C---:B------:R-:W-:Y:S07]  /*18fe0*/  HMMA.16816.F32.BF16 R8, R80.reuse, R88, R8 ;  /* 0x000000585008723c */ /* 0x040fee0000041808 */
[--C-:B------:R-:W-:Y:S01]  /*18ff0*/  FFMA.FTZ R88, R196, c[0x0][0x2d0], -R74.reuse ;  /* 0x0000b400c4587a23 */ /* 0x100fe2000001084a */
[-C--:B------:R-:W-:Y:S03]  /*19000*/  HMMA.16816.F32.BF16 R12, R80, R90.reuse, R12 ;  /* 0x0000005a500c723c */ /* 0x080fe6000004180c */
[----:B------:R1:W-:Y:S05]  /*19010*/  MUFU.EX2 R228, R88 ;  /* 0x0000005800e47308 */ /* 0x0003ea0000000800 */
[C---:B------:R-:W-:Y:S08]  /*19020*/  HMMA.16816.F32.BF16 R16, R76.reuse, R90, R16 ;  /* 0x0000005a4c10723c */ /* 0x040ff00000041810 */
[-C--:B--2---:R-:W-:Y:S08]  /*19030*/  HMMA.16816.F32.BF16 R20, R76, R84.reuse, R20 ;  /* 0x000000544c14723c */ /* 0x084ff00000041814 */
[C---:B------:R-:W-:Y:S01]  /*19040*/  HMMA.16816.F32.BF16 R24, R80.reuse, R84, R24 ;  /* 0x000000545018723c */ /* 0x040fe20000041818 */
[----:B-1----:R-:W-:Y:S03]  /*19050*/  FFMA.FTZ R88, R198, c[0x0][0x2d0], -R74 ;  /* 0x0000b400c6587a23 */ /* 0x002fe6000001084a */
[----:B------:R-:W-:Y:S03]  /*19060*/  MOV R198, R121 ;  /* 0x0000007900c67202 */ /* 0x000fe60000000f00 */
[--C-:B------:R-:W-:Y:S01]  /*19070*/  FFMA.FTZ R84, R184, c[0x0][0x2d0], -R96.reuse ;  /* 0x0000b400b8547a23 */ /* 0x100fe20000010860 */
[-C--:B------:R-:W-:Y:S01]  /*19080*/  HMMA.16816.F32.BF16 R28, R80, R86.reuse, R28 ;  /* 0x00000056501c723c */ /* 0x080fe2000004181c */
[----:B------:R1:W-:Y:S01]  /*19090*/  MUFU.EX2 R196, R88 ;  /* 0x0000005800c47308 */ /* 0x0003e20000000800 */
[----:B------:R-:W-:Y:S02]  /*190a0*/  ISETP.GT.AND P0, PT, R225, R198, PT ;  /* 0x000000c6e100720c */ /* 0x000fe40003f04270 */
[----:B------:R-:W-:Y:S04]  /*190b0*/  MOV R121, R107 ;  /* 0x0000006b00797202 */ /* 0x000fe80000000f00 */
[C---:B------:R-:W-:Y:S03]  /*190c0*/  HMMA.16816.F32.BF16 R32, R76.reuse, R86, R32 ;  /* 0x000000564c20723c */ /* 0x040fe60000041820 */
[----:B------:R2:W-:Y:S05]  /*190d0*/  MUFU.EX2 R144, R84 ;  /* 0x0000005400907308 */ /* 0x0005ea0000000800 */
[-C--:B------:R-:W-:Y:S08]  /*190e0*/  HMMA.16816.F32.BF16 R36, R76, R92.reuse, R36 ;  /* 0x0000005c4c24723c */ /* 0x080ff00000041824 */
[C---:B------:R-:W-:Y:S01]  /*190f0*/  HMMA.16816.F32.BF16 R40, R80.reuse, R92, R40 ;  /* 0x0000005c5028723c */ /* 0x040fe20000041828 */
[----:B-1----:R-:W-:Y:S04]  /*19100*/  FFMA.FTZ R88, R190, c[0x0][0x2d0], -R75 ;  /* 0x0000b400be587a23 */ /* 0x002fe8000001084b */
[----:B------:R1:W-:Y:S02]  /*19110*/  MUFU.EX2 R190, R88 ;  /* 0x0000005800be7308 */ /* 0x0003e40000000800 */
[----:B------:R-:W-:Y:S01]  /*19120*/  FFMA.FTZ R92, R179, c[0x0][0x2d0], -R97 ;  /* 0x0000b400b35c7a23 */ /* 0x000fe20000010861 */
[-C--:B------:R-:W-:Y:S01]  /*19130*/  HMMA.16816.F32.BF16 R44, R80, R94.reuse, R44 ;  /* 0x0000005e502c723c */ /* 0x080fe2000004182c */
[--C-:B--2---:R-:W-:Y:S06]  /*19140*/  FFMA.FTZ R84, R188, c[0x0][0x2d0], -R96.reuse ;  /* 0x0000b400bc547a23 */ /* 0x104fec0000010860 */
[----:B------:R2:W-:Y:S01]  /*19150*/  MUFU.EX2 R155, R92 ;  /* 0x0000005c009b7308 */ /* 0x0005e20000000800 */
[C---:B------:R-:W-:Y:S09]  /*19160*/  HMMA.16816.F32.BF16 R48, R76.reuse, R94, R48 ;  /* 0x0000005e4c30723c */ /* 0x040ff20000041830 */
[----:B------:R3:W-:Y:S03]  /*19170*/  MUFU.EX2 R188, R84 ;  /* 0x0000005400bc7308 */ /* 0x0007e60000000800 */
[----:B-1----:R-:W-:Y:S07]  /*19180*/  FFMA.FTZ R88, R194, c[0x0][0x2d0], -R75 ;  /* 0x0000b400c2587a23 */ /* 0x002fee000001084b */
[----:B------:R1:W-:Y:S01]  /*19190*/  MUFU.EX2 R194, R88 ;  /* 0x0000005800c27308 */ /* 0x0003e20000000800 */
[----:B--2---:R-:W-:Y:S09]  /*191a0*/  FFMA.FTZ R92, R178, c[0x0][0x2d0], -R97 ;  /* 0x0000b400b25c7a23 */ /* 0x004ff20000010861 */
[----:B------:R2:W-:Y:S01]  /*191b0*/  MUFU.EX2 R154, R92 ;  /* 0x0000005c009a7308 */ /* 0x0005e20000000800 */
[----:B---3--:R-:W-:Y:S02]  /*191c0*/  FFMA.FTZ R84, R189, c[0x0][0x2d0], -R96 ;  /* 0x0000b400bd547a23 */ /* 0x008fe40000010860 */
[----:B------:R-:W-:Y:S07]  /*191d0*/  IMAD.MOV.U32 R189, RZ, RZ, R106 ;  /* 0x000000ffffbd7224 */ /* 0x000fee00078e006a */
[----:B------:R3:W-:Y:S01]  /*191e0*/  MUFU.EX2 R186, R84 ;  /* 0x0000005400ba7308 */ /* 0x0007e20000000800 */
[----:B-1----:R-:W1:Y:S01]  /*191f0*/  LDSM.16.MT88.4 R88, [R211+0x1100] ;  /* 0x00110000d358783b */ /* 0x002e620000004200 */
[----:B--2---:R-:W-:Y:S02]  /*19200*/  FFMA.FTZ R92, R205, c[0x0][0x2d0], -R75 ;  /* 0x0000b400cd5c7a23 */ /* 0x004fe4000001084b */
[----:B------:R-:W-:Y:S06]  /*19210*/  IMAD.MOV.U32 R205, RZ, RZ, R115 ;  /* 0x000000ffffcd7224 */ /* 0x000fec00078e0073 */
[----:B------:R2:W-:Y:S01]  /*19220*/  MUFU.EX2 R159, R92 ;  /* 0x0000005c009f7308 */ /* 0x0005e20000000800 */
[----:B---3--:R-:W-:Y:S01]  /*19230*/  FFMA.FTZ R84, R191, c[0x0][0x2d0], -R96 ;  /* 0x0000b400bf547a23 */ /* 0x008fe20000010860 */
[----:B------:R-:W-:Y:S08]  /*19240*/  MOV R191, R110 ;  /* 0x0000006e00bf7202 */ /* 0x000ff00000000f00 */
[----:B------:R3:W4:Y:S01]  /*19250*/  MUFU.EX2 R187, R84 ;  /* 0x0000005400bb7308 */ /* 0x0007220000000800 */
[----:B--2---:R-:W-:Y:S01]  /*19260*/  LDSM.16.MT88.4 R92, [R210+0x1900] ;  /* 0x00190000d25c783b */ /* 0x004fe20000004200 */
[-C--:B-1----:R-:W-:Y:S08]  /*19270*/  HMMA.16816.F32.BF16 R52, R76, R88.reuse, R52 ;  /* 0x000000584c34723c */ /* 0x082ff00000041834 */
[C---:B------:R-:W-:Y:S01]  /*19280*/  HMMA.16816.F32.BF16 R56, R80.reuse, R88, R56 ;  /* 0x000000585038723c */ /* 0x040fe20000041838 */
[----:B---3--:R-:W-:Y:S03]  /*19290*/  FFMA.FTZ R84, R203, c[0x0][0x2d0], -R74 ;  /* 0x0000b400cb547a23 */ /* 0x008fe6000001084a */
[----:B------:R-:W-:Y:S01]  /*192a0*/  MOV R203, R111 ;  /* 0x0000006f00cb7202 */ /* 0x000fe20000000f00 */
[----:B------:R1:W-:Y:S02]  /*192b0*/  MUFU.EX2 R184, R84 ;  /* 0x0000005400b87308 */ /* 0x0003e40000000800 */
[--C-:B------:R-:W-:Y:S01]  /*192c0*/  FFMA.FTZ R88, R185, c[0x0][0x2d0], -R97.reuse ;  /* 0x0000b400b9587a23 */ /* 0x100fe20000010861 */
[-C--:B------:R-:W-:Y:S01]  /*192d0*/  HMMA.16816.F32.BF16 R60, R80, R90.reuse, R60 ;  /* 0x0000005a503c723c */ /* 0x080fe2000004183c */
[----:B------:R-:W-:Y:S06]  /*192e0*/  IMAD.MOV.U32 R185, RZ, RZ, R112 ;  /* 0x000000ffffb97224 */ /* 0x000fec00078e0070 */
[--C-:B------:R-:W-:Y:S01]  /*192f0*/  FFMA.FTZ R80, R226, c[0x0][0x2d0], -R74.reuse ;  /* 0x0000b400e2507a23 */ /* 0x100fe2000001084a */
[----:B------:R-:W-:Y:S01]  /*19300*/  HMMA.16816.F32.BF16 R64, R76, R90, R64 ;  /* 0x0000005a4c40723c */ /* 0x000fe20000041840 */
[----:B------:R-:W2:Y:S03]  /*19310*/  MUFU.EX2 R102, R88 ;  /* 0x0000005800667308 */ /* 0x000ea60000000800 */
[----:B----4-:R-:W-:Y:S02]  /*19320*/  F2FP.BF16.PACK_AB R82, R187, R186 ;  /* 0x000000babb52723e */ /* 0x010fe400000010ff */
[----:B------:R-:W-:Y:S02]  /*19330*/  MOV R226, R113 ;  /* 0x0000007100e27202 */ /* 0x000fe40000000f00 */
[----:B------:R-:W-:Y:S03]  /*19340*/  F2FP.BF16.PACK_AB R76, R147, R243 ;  /* 0x000000f3934c723e */ /* 0x000fe600000010ff */
[----:B------:R3:W-:Y:S01]  /*19350*/  MUFU.EX2 R181, R80 ;  /* 0x0000005000b57308 */ /* 0x0007e20000000800 */
[----:B------:R-:W-:Y:S01]  /*19360*/  F2FP.BF16.PACK_AB R77, R145, R146 ;  /* 0x00000092914d723e */ /* 0x000fe200000010ff */
[----:B-1----:R-:W-:Y:S01]  /*19370*/  FFMA.FTZ R84, R180, c[0x0][0x2d0], -R97 ;  /* 0x0000b400b4547a23 */ /* 0x002fe20000010861 */
[----:B------:R-:W-:Y:S02]  /*19380*/  F2FP.BF16.PACK_AB R78, R196, R228 ;  /* 0x000000e4c44e723e */ /* 0x000fe400000010ff */
[----:B------:R-:W-:Y:S05]  /*19390*/  F2FP.BF16.PACK_AB R79, R194, R190 ;  /* 0x000000bec24f723e */ /* 0x000fea00000010ff */
[----:B------:R1:W4:Y:S01]  /*193a0*/  MUFU.EX2 R182, R84 ;  /* 0x0000005400b67308 */ /* 0x0003220000000800 */
[----:B--2---:R-:W-:Y:S01]  /*193b0*/  F2FP.BF16.PACK_AB R83, R102, R154 ;  /* 0x0000009a6653723e */ /* 0x004fe200000010ff */
[----:B------:R-:W-:Y:S01]  /*193c0*/  LDSM.16.MT88.4 R88, [R212+0x1900] ;  /* 0x00190000d458783b */ /* 0x000fe20000004200 */
[----:B---3--:R-:W-:Y:S01]  /*193d0*/  FFMA.FTZ R80, R204, c[0x0][0x2d0], -R75 ;  /* 0x0000b400cc507a23 */ /* 0x008fe2000001084b */
[----:B------:R-:W-:Y:S06]  /*193e0*/  MOV R204, R114 ;  /* 0x0000007200cc7202 */ /* 0x000fec0000000f00 */
[----:B------:R2:W-:Y:S01]  /*193f0*/  MUFU.EX2 R153, R80 ;  /* 0x0000005000997308 */ /* 0x0005e20000000800 */
[----:B-1----:R-:W1:Y:S01]  /*19400*/  LDSM.16.MT88.4 R84, [R209+0x1900] ;  /* 0x00190000d154783b */ /* 0x002e620000004200 */
[----:B----4-:R-:W-:Y:S02]  /*19410*/  F2FP.BF16.PACK_AB R81, R155, R182 ;  /* 0x000000b69b51723e */ /* 0x010fe400000010ff */
[----:B--2---:R-:W-:Y:S01]  /*19420*/  F2FP.BF16.PACK_AB R80, R188, R144 ;  /* 0x00000090bc50723e */ /* 0x004fe200000010ff */
[-C--:B-1----:R-:W-:Y:S08]  /*19430*/  HMMA.16816.F32.BF16 R4, R76, R84.reuse, R4 ;  /* 0x000000544c04723c */ /* 0x082ff00000041804 */
[C---:B------:R-:W-:Y:S07]  /*19440*/  HMMA.16816.F32.BF16 R8, R80.reuse, R84, R8 ;  /* 0x000000545008723c */ /* 0x040fee0000041808 */
[--C-:B------:R-:W-:Y:S01]  /*19450*/  FFMA.FTZ R84, R234, c[0x0][0x2d0], -R74.reuse ;  /* 0x0000b400ea547a23 */ /* 0x100fe2000001084a */
[-C--:B------:R-:W-:Y:S01]  /*19460*/  HMMA.16816.F32.BF16 R12, R80, R86.reuse, R12 ;  /* 0x00000056500c723c */ /* 0x080fe2000004180c */
[----:B------:R-:W-:Y:S02]  /*19470*/  IMAD.MOV.U32 R234, RZ, RZ, R133 ;  /* 0x000000ffffea7224 */ /* 0x000fe400078e0085 */
[----:B------:R1:W-:Y:S05]  /*19480*/  MUFU.EX2 R158, R84 ;  /* 0x00000054009e7308 */ /* 0x0003ea0000000800 */
[C---:B------:R-:W-:Y:S08]  /*19490*/  HMMA.16816.F32.BF16 R16, R76.reuse, R86, R16 ;  /* 0x000000564c10723c */ /* 0x040ff00000041810 */
[-C--:B------:R-:W-:Y:S08]  /*194a0*/  HMMA.16816.F32.BF16 R20, R76, R88.reuse, R20 ;  /* 0x000000584c14723c */ /* 0x080ff00000041814 */
[C---:B------:R-:W-:Y:S01]  /*194b0*/  HMMA.16816.F32.BF16 R24, R80.reuse, R88, R24 ;  /* 0x000000585018723c */ /* 0x040fe20000041818 */
[----:B-1----:R-:W-:Y:S03]  /*194c0*/  FFMA.FTZ R84, R236, c[0x0][0x2d0], -R74 ;  /* 0x0000b400ec547a23 */ /* 0x002fe6000001084a */
[----:B------:R-:W-:Y:S03]  /*194d0*/  MOV R236, R132 ;  /* 0x0000008400ec7202 */ /* 0x000fe60000000f00 */
[--C-:B------:R-:W-:Y:S01]  /*194e0*/  FFMA.FTZ R88, R206, c[0x0][0x2d0], -R96.reuse ;  /* 0x0000b400ce587a23 */ /* 0x100fe20000010860 */
[-C--:B------:R-:W-:Y:S01]  /*194f0*/  HMMA.16816.F32.BF16 R28, R80, R90.reuse, R28 ;  /* 0x0000005a501c723c */ /* 0x080fe2000004181c */
[----:B------:R1:W-:Y:S03]  /*19500*/  MUFU.EX2 R180, R84 ;  /* 0x0000005400b47308 */ /* 0x0003e60000000800 */
[----:B------:R-:W-:Y:S04]  /*19510*/  MOV R206, R105 ;  /* 0x0000006900ce7202 */ /* 0x000fe80000000f00 */
[C---:B------:R-:W-:Y:S03]  /*19520*/  HMMA.16816.F32.BF16 R32, R76.reuse, R90, R32 ;  /* 0x0000005a4c20723c */ /* 0x040fe60000041820 */
[----:B------:R2:W-:Y:S05]  /*19530*/  MUFU.EX2 R156, R88 ;  /* 0x00000058009c7308 */ /* 0x0005ea0000000800 */
[-C--:B------:R-:W-:Y:S08]  /*19540*/  HMMA.16816.F32.BF16 R36, R76, R92.reuse, R36 ;  /* 0x0000005c4c24723c */ /* 0x080ff00000041824 */
[C---:B------:R-:W-:Y:S01]  /*19550*/  HMMA.16816.F32.BF16 R40, R80.reuse, R92, R40 ;  /* 0x0000005c5028723c */ /* 0x040fe20000041828 */
[----:B-1----:R-:W-:Y:S03]  /*19560*/  FFMA.FTZ R84, R231, c[0x0][0x2d0], -R75 ;  /* 0x0000b400e7547a23 */ /* 0x002fe6000001084b */
[----:B------:R-:W-:Y:S01]  /*19570*/  IMAD.MOV.U32 R231, RZ, RZ, R131 ;  /* 0x000000ffffe77224 */ /* 0x000fe200078e0083 */
[----:B------:R1:W-:Y:S01]  /*19580*/  MUFU.EX2 R157, R84 ;  /* 0x00000054009d7308 */ /* 0x0003e20000000800 */
[----:B------:R-:W-:Y:S01]  /*19590*/  MOV R131, R118 ;  /* 0x0000007600837202 */ /* 0x000fe20000000f00 */
[----:B------:R-:W-:Y:S01]  /*195a0*/  FFMA.FTZ R92, R201, c[0x0][0x2d0], -R97 ;  /* 0x0000b400c95c7a23 */ /* 0x000fe20000010861 */
[-C--:B------:R-:W-:Y:S01]  /*195b0*/  HMMA.16816.F32.BF16 R44, R80, R94.reuse, R44 ;  /* 0x0000005e502c723c */ /* 0x080fe2000004182c */
[--C-:B--2---:R-:W-:Y:S03]  /*195c0*/  FFMA.FTZ R88, R207, c[0x0][0x2d0], -R96.reuse ;  /* 0x0000b400cf587a23 */ /* 0x104fe60000010860 */
[----:B------:R-:W-:Y:S03]  /*195d0*/  MOV R207, R104 ;  /* 0x0000006800cf7202 */ /* 0x000fe60000000f00 */
[----:B------:R2:W-:Y:S01]  /*195e0*/  MUFU.EX2 R100, R92 ;  /* 0x0000005c00647308 */ /* 0x0005e20000000800 */
[C---:B------:R-:W-:Y:S09]  /*195f0*/  HMMA.16816.F32.BF16 R48, R76.reuse, R94, R48 ;  /* 0x0000005e4c30723c */ /* 0x040ff20000041830 */
[----:B------:R3:W-:Y:S03]  /*19600*/  MUFU.EX2 R178, R88 ;  /* 0x0000005800b27308 */ /* 0x0007e60000000800 */
[----:B-1----:R-:W-:Y:S01]  /*19610*/  FFMA.FTZ R84, R232, c[0x0][0x2d0], -R75 ;  /* 0x0000b400e8547a23 */ /* 0x002fe2000001084b */
[----:B------:R-:W-:Y:S01]  /*19620*/  MOV R232, R127 ;  /* 0x0000007f00e87202 */ /* 0x000fe20000000f00 */
[----:B------:R-:W-:Y:S02]  /*19630*/  IMAD.MOV.U32 R127, RZ, RZ, R119 ;  /* 0x000000ffff7f7224 */ /* 0x000fe400078e0077 */
[----:B------:R-:W-:Y:S03]  /*19640*/  LDSM.16.MT88.4 R116, [R209+0x2900] ;  /* 0x00290000d174783b */ /* 0x000fe60000004200 */
[----:B------:R1:W-:Y:S01]  /*19650*/  MUFU.EX2 R179, R84 ;  /* 0x0000005400b37308 */ /* 0x0003e20000000800 */
[----:B------:R-:W-:Y:S01]  /*19660*/  MOV R149, R127 ;  /* 0x0000007f00957202 */ /* 0x000fe20000000f00 */
[----:B------:R-:W-:Y:S02]  /*19670*/  IMAD.MOV.U32 R127, RZ, RZ, R123 ;  /* 0x000000ffff7f7224 */ /* 0x000fe400078e007b */
[----:B--2---:R-:W-:Y:S02]  /*19680*/  FFMA.FTZ R92, R192, c[0x0][0x2d0], -R97 ;  /* 0x0000b400c05c7a23 */ /* 0x004fe40000010861 */
[----:B------:R-:W-:Y:S04]  /*19690*/  IMAD.MOV.U32 R123, RZ, RZ, R109 ;  /* 0x000000ffff7b7224 */ /* 0x000fe800078e006d */
[----:B------:R2:W-:Y:S01]  /*196a0*/  MUFU.EX2 R99, R92 ;  /* 0x0000005c00637308 */ /* 0x0005e20000000800 */
[--C-:B---3--:R-:W-:Y:S09]  /*196b0*/  FFMA.FTZ R88, R229, c[0x0][0x2d0], -R96.reuse ;  /* 0x0000b400e5587a23 */ /* 0x108ff20000010860 */
[----:B------:R3:W4:Y:S01]  /*196c0*/  MUFU.EX2 R177, R88 ;  /* 0x0000005800b17308 */ /* 0x0007220000000800 */
[----:B-1----:R-:W-:Y:S01]  /*196d0*/  FFMA.FTZ R84, R202, c[0x0][0x2d0], -R96 ;  /* 0x0000b400ca547a23 */ /* 0x002fe20000010860 */
[----:B------:R-:W-:Y:S02]  /*196e0*/  MOV R202, R122 ;  /* 0x0000007a00ca7202 */ /* 0x000fe40000000f00 */
[----:B------:R-:W-:Y:S06]  /*196f0*/  MOV R122, R108 ;  /* 0x0000006c007a7202 */ /* 0x000fec0000000f00 */
        /* <DEDUP_REMOVED lines=19> */
[----:B------:R3:W4:Y:S02]  /*19830*/  MUFU.EX2 R175, R80 ;  /* 0x0000005000af7308 */ /* 0x0007240000000800 */
[----:B------:R-:W-:Y:S02]  /*19840*/  F2FP.BF16.PACK_AB R76, R181, R184 ;  /* 0x000000b8b54c723e */ /* 0x000fe400000010ff */
[----:B------:R-:W-:Y:S03]  /*19850*/  F2FP.BF16.PACK_AB R77, R159, R153 ;  /* 0x000000999f4d723e */ /* 0x000fe600000010ff */
[----:B------:R-:W-:Y:S02]  /*19860*/  F2FP.BF16.PACK_AB R78, R180, R158 ;  /* 0x0000009eb44e723e */ /* 0x000fe400000010ff */
[----:B------:R-:W-:Y:S01]  /*19870*/  F2FP.BF16.PACK_AB R79, R179, R157 ;  /* 0x0000009db34f723e */ /* 0x000fe200000010ff */
[----:B--2---:R-:W2:Y:S01]  /*19880*/  LDSM.16.MT88.4 R84, [R212+0x2100] ;  /* 0x00210000d454783b */ /* 0x004ea20000004200 */
[----:B-----5:R-:W-:Y:S05]  /*19890*/  F2FP.BF16.PACK_AB R83, R98, R99 ;  /* 0x000000636253723e */ /* 0x020fea00000010ff */
[-C--:B-1----:R-:W-:Y:S01]  /*198a0*/  HMMA.16816.F32.BF16 R4, R76, R88.reuse, R4 ;  /* 0x000000584c04723c */ /* 0x082fe20000041804 */
[--C-:B---3--:R-:W-:Y:S01]  /*198b0*/  FFMA.FTZ R80, R242, c[0x0][0x2d0], -R75.reuse ;  /* 0x0000b400f2507a23 */ /* 0x108fe2000001084b */
[----:B----4-:R-:W-:Y:S03]  /*198c0*/  F2FP.BF16.PACK_AB R164, R175, R176 ;  /* 0x000000b0afa4723e */ /* 0x010fe600000010ff */
[----:B------:R1:W3:Y:S02]  /*198d0*/  MUFU.EX2 R174, R80 ;  /* 0x0000005000ae7308 */ /* 0x0002e40000000800 */
[----:B-1----:R-:W-:Y:S02]  /*198e0*/  F2FP.BF16.PACK_AB R80, R156, R152 ;  /* 0x000000989c50723e */ /* 0x002fe400000010ff */
[----:B---3--:R-:W-:Y:S05]  /*198f0*/  F2FP.BF16.PACK_AB R165, R172, R174 ;  /* 0x000000aeaca5723e */ /* 0x008fea00000010ff */
[C---:B------:R-:W-:Y:S07]  /*19900*/  HMMA.16816.F32.BF16 R8, R80.reuse, R88, R8 ;  /* 0x000000585008723c */ /* 0x040fee0000041808 */
[--C-:B------:R-:W-:Y:S01]  /*19910*/  FFMA.FTZ R88, R252, c[0x0][0x2d0], -R74.reuse ;  /* 0x0000b400fc587a23 */ /* 0x100fe2000001084a */
[-C--:B------:R-:W-:Y:S01]  /*19920*/  HMMA.16816.F32.BF16 R12, R80, R90.reuse, R12 ;  /* 0x0000005a500c723c */ /* 0x080fe2000004180c */
[----:B------:R-:W-:Y:S02]  /*19930*/  FFMA.FTZ R74, R134, c[0x0][0x2d0], -R74 ;  /* 0x0000b400864a7a23 */ /* 0x000fe4000001084a */
[----:B------:R-:W-:Y:S01]  /*19940*/  LDSM.16.MT88.4 R132, [R212+0x2900] ;  /* 0x00290000d484783b */ /* 0x000fe20000004200 */
[----:B------:R1:W-:Y:S04]  /*19950*/  MUFU.EX2 R173, R88 ;  /* 0x0000005800ad7308 */ /* 0x0003e80000000800 */
[C---:B------:R-:W-:Y:S06]  /*19960*/  HMMA.16816.F32.BF16 R16, R76.reuse, R90, R16 ;  /* 0x0000005a4c10723c */ /* 0x040fec0000041810 */
[----:B------:R3:W4:Y:S02]  /*19970*/  MUFU.EX2 R171, R74 ;  /* 0x0000004a00ab7308 */ /* 0x0007240000000800 */
[-C--:B--2---:R-:W-:Y:S08]  /*19980*/  HMMA.16816.F32.BF16 R20, R76, R84.reuse, R20 ;  /* 0x000000544c14723c */ /* 0x084ff00000041814 */
[C---:B------:R-:W-:Y:S01]  /*19990*/  HMMA.16816.F32.BF16 R24, R80.reuse, R84, R24 ;  /* 0x000000545018723c */ /* 0x040fe20000041818 */
[----:B-1----:R-:W1:Y:S07]  /*199a0*/  LDSM.16.MT88.4 R88, [R211+0x2100] ;  /* 0x00210000d358783b */ /* 0x002e6e0000004200 */
[-C--:B------:R-:W-:Y:S01]  /*199b0*/  HMMA.16816.F32.BF16 R28, R80, R86.reuse, R28 ;  /* 0x00000056501c723c */ /* 0x080fe2000004181c */
[--C-:B---3--:R-:W-:Y:S03]  /*199c0*/  FFMA.FTZ R74, R250, c[0x0][0x2d0], -R75.reuse ;  /* 0x0000b400fa4a7a23 */ /* 0x108fe6000001084b */
[----:B----4-:R-:W-:Y:S01]  /*199d0*/  F2FP.BF16.PACK_AB R166, R171, R173 ;  /* 0x000000adaba6723e */ /* 0x010fe200000010ff */
[----:B------:R-:W-:Y:S03]  /*199e0*/  FFMA.FTZ R75, R251, c[0x0][0x2d0], -R75 ;  /* 0x0000b400fb4b7a23 */ /* 0x000fe6000001084b */
[C---:B------:R-:W-:Y:S01]  /*199f0*/  HMMA.16816.F32.BF16 R32, R76.reuse, R86, R32 ;  /* 0x000000564c20723c */ /* 0x040fe20000041820 */
[----:B------:R2:W-:Y:S07]  /*19a00*/  MUFU.EX2 R170, R74 ;  /* 0x0000004a00aa7308 */ /* 0x0005ee0000000800 */
[-C--:B------:R-:W-:Y:S03]  /*19a10*/  HMMA.16816.F32.BF16 R36, R76, R92.reuse, R36 ;  /* 0x0000005c4c24723c */ /* 0x080fe60000041824 */
[----:B------:R-:W3:Y:S05]  /*19a20*/  MUFU.EX2 R169, R75 ;  /* 0x0000004b00a97308 */ /* 0x000eea0000000800 */
[C---:B------:R-:W-:Y:S08]  /*19a30*/  HMMA.16816.F32.BF16 R40, R80.reuse, R92, R40 ;  /* 0x0000005c5028723c */ /* 0x040ff00000041828 */
[-C--:B------:R-:W-:Y:S01]  /*19a40*/  HMMA.16816.F32.BF16 R44, R80, R94.reuse, R44 ;  /* 0x0000005e502c723c */ /* 0x080fe2000004182c */
[--C-:B--2---:R-:W-:Y:S04]  /*19a50*/  FFMA.FTZ R74, R237, c[0x0][0x2d0], -R96.reuse ;  /* 0x0000b400ed4a7a23 */ /* 0x104fe80000010860 */
[----:B------:R2:W-:Y:S03]  /*19a60*/  MUFU.EX2 R168, R74 ;  /* 0x0000004a00a87308 */ /* 0x0005e60000000800 */
[C---:B------:R-:W-:Y:S01]  /*19a70*/  HMMA.16816.F32.BF16 R48, R76.reuse, R94, R48 ;  /* 0x0000005e4c30723c */ /* 0x040fe20000041830 */
[----:B---3--:R-:W-:Y:S07]  /*19a80*/  F2FP.BF16.PACK_AB R167, R169, R170 ;  /* 0x000000aaa9a7723e */ /* 0x008fee00000010ff */
[-C--:B-1----:R-:W-:Y:S08]  /*19a90*/  HMMA.16816.F32.BF16 R52, R76, R88.reuse, R52 ;  /* 0x000000584c34723c */ /* 0x082ff00000041834 */
[C---:B------:R-:W-:Y:S01]  /*19aa0*/  HMMA.16816.F32.BF16 R56, R80.reuse, R88, R56 ;  /* 0x000000585038723c */ /* 0x040fe20000041838 */
[--C-:B--2---:R-:W-:Y:S07]  /*19ab0*/  FFMA.FTZ R74, R238, c[0x0][0x2d0], -R96.reuse ;  /* 0x0000b400ee4a7a23 */ /* 0x104fee0000010860 */
[-C--:B------:R-:W-:Y:S01]  /*19ac0*/  HMMA.16816.F32.BF16 R60, R80, R90.reuse, R60 ;  /* 0x0000005a503c723c */ /* 0x080fe2000004183c */
[----:B------:R1:W2:Y:S07]  /*19ad0*/  MUFU.EX2 R85, R74 ;  /* 0x0000004a00557308 */ /* 0x0002ae0000000800 */
[----:B------:R-:W-:Y:S01]  /*19ae0*/  HMMA.16816.F32.BF16 R64, R76, R90, R64 ;  /* 0x0000005a4c40723c */ /* 0x000fe20000041840 */
[----:B------:R-:W3:Y:S04]  /*19af0*/  LDL.LU R77, [R1+0x14] ;  /* 0x00001400014d7983 */ /* 0x000ee80000300800 */
[----:B------:R-:W4:Y:S03]  /*19b00*/  LDL.LU R76, [R1+0x18] ;  /* 0x00001800014c7983 */ /* 0x000f260000300800 */
[-C--:B------:R-:W-:Y:S07]  /*19b10*/  HMMA.16816.F32.BF16 R104, R164, R116.reuse, R4 ;  /* 0x00000074a468723c */ /* 0x080fee0000041804 */
[----:B------:R-:W-:Y:S02]  /*19b20*/  FADD.FTZ R4, R150, R69 ;  /* 0x0000004596047221 */ /* 0x000fe40000010000 */
[--C-:B-1----:R-:W-:Y:S03]  /*19b30*/  FFMA.FTZ R74, R239, c[0x0][0x2d0], -R96.reuse ;  /* 0x0000b400ef4a7a23 */ /* 0x102fe60000010860 */
[----:B------:R-:W-:Y:S01]  /*19b40*/  FFMA.FTZ R96, R240, c[0x0][0x2d0], -R96 ;  /* 0x0000b400f0607a23 */ /* 0x000fe20000010860 */
[----:B------:R1:W-:Y:S01]  /*19b50*/  MUFU.EX2 R86, R74 ;  /* 0x0000004a00567308 */ /* 0x0003e20000000800 */
[----:B------:R-:W-:Y:S01]  /*19b60*/  FADD.FTZ R4, R123, R4 ;  /* 0x000000047b047221 */ /* 0x000fe20000010000 */
[----:B--2---:R-:W-:Y:S03]  /*19b70*/  F2FP.BF16.PACK_AB R160, R85, R168 ;  /* 0x000000a855a0723e */ /* 0x004fe600000010ff */
[----:B------:R-:W-:Y:S05]  /*19b80*/  FADD.FTZ R4, R207, R4 ;  /* 0x00000004cf047221 */ /* 0x000fea0000010000 */
[----:B------:R-:W2:Y:S01]  /*19b90*/  MUFU.EX2 R96, R96 ;  /* 0x0000006000607308 */ /* 0x000ea20000000800 */
[--C-:B-1----:R-:W-:Y:S09]  /*19ba0*/  FFMA.FTZ R74, R193, c[0x0][0x2d0], -R97.reuse ;  /* 0x0000b400c14a7a23 */ /* 0x102ff20000010861 */
[----:B------:R1:W-:Y:S01]  /*19bb0*/  MUFU.EX2 R75, R74 ;  /* 0x0000004a004b7308 */ /* 0x0003e20000000800 */
[----:B--2---:R-:W-:Y:S01]  /*19bc0*/  F2FP.BF16.PACK_AB R162, R96, R86 ;  /* 0x0000005660a2723e */ /* 0x004fe200000010ff */
[--C-:B-1----:R-:W-:Y:S08]  /*19bd0*/  FFMA.FTZ R74, R195, c[0x0][0x2d0], -R97.reuse ;  /* 0x0000b400c34a7a23 */ /* 0x102ff00000010861 */
[----:B------:R1:W2:Y:S02]  /*19be0*/  MUFU.EX2 R84, R74 ;  /* 0x0000004a00547308 */ /* 0x0002a40000000800 */
[--C-:B-1----:R-:W-:Y:S01]  /*19bf0*/  FFMA.FTZ R74, R197, c[0x0][0x2d0], -R97.reuse ;  /* 0x0000b400c54a7a23 */ /* 0x102fe20000010861 */
[----:B--2---:R-:W-:Y:S01]  /*19c00*/  F2FP.BF16.PACK_AB R161, R84, R75 ;  /* 0x0000004b54a1723e */ /* 0x004fe200000010ff */
[----:B------:R-:W-:Y:S02]  /*19c10*/  FFMA.FTZ R97, R73, c[0x0][0x2d0], -R97 ;  /* 0x0000b40049617a23 */ /* 0x000fe40000010861 */
[----:B------:R-:W2:Y:S04]  /*19c20*/  LDL.LU R73, [R1+0x1c] ;  /* 0x00001c0001497983 */ /* 0x000ea80000300800 */
[----:B------:R-:W-:Y:S10]  /*19c30*/  MUFU.EX2 R74, R74 ;  /* 0x0000004a004a7308 */ /* 0x000ff40000000800 */
[----:B------:R-:W1:Y:S02]  /*19c40*/  MUFU.EX2 R97, R97 ;  /* 0x0000006100617308 */ /* 0x000e640000000800 */
[----:B-1----:R-:W-:Y:S07]  /*19c50*/  F2FP.BF16.PACK_AB R163, R97, R74 ;  /* 0x0000004a61a3723e */ /* 0x002fee00000010ff */
[C---:B------:R-:W-:Y:S08]  /*19c60*/  HMMA.16816.F32.BF16 R108, R160.reuse, R116, R8 ;  /* 0x00000074a06c723c */ /* 0x040ff00000041808 */
[-C--:B------:R-:W-:Y:S08]  /*19c70*/  HMMA.16816.F32.BF16 R112, R160, R118.reuse, R12 ;  /* 0x00000076a070723c */ /* 0x080ff0000004180c */
[C---:B------:R-:W-:Y:S01]  /*19c80*/  HMMA.16816.F32.BF16 R116, R164.reuse, R118, R16 ;  /* 0x00000076a474723c */ /* 0x040fe20000041810 */
[----:B---3--:R-:W-:Y:S03]  /*19c90*/  FFMA.FTZ R68, R68, R77, R232 ;  /* 0x0000004d44447223 */ /* 0x008fe600000100e8 */
[----:B------:R-:W-:Y:S01]  /*19ca0*/  IMAD.MOV.U32 R232, RZ, RZ, R236 ;  /* 0x000000ffffe87224 */ /* 0x000fe200078e00ec */
[----:B------:R-:W-:Y:S01]  /*19cb0*/  MOV R236, R151 ;  /* 0x0000009700ec7202 */ /* 0x000fe20000000f00 */
[----:B----4-:R-:W-:Y:S01]  /*19cc0*/  FFMA.FTZ R2, R2, R76, R231 ;  /* 0x0000004c02027223 */ /* 0x010fe200000100e7 */
[----:B------:R-:W-:Y:S01]  /*19cd0*/  MOV R231, R234 ;  /* 0x000000ea00e77202 */ /* 0x000fe20000000f00 */
[----:B------:R-:W-:Y:S04]  /*19ce0*/  FADD.FTZ R6, R149, R68 ;  /* 0x0000004495067221 */ /* 0x000fe80000010000 */
[----:B------:R-:W-:Y:S02]  /*19cf0*/  IMAD.MOV.U32 R234, RZ, RZ, R148 ;  /* 0x000000ffffea7224 */ /* 0x000fe400078e0094 */
[----:B------:R-:W-:Y:S01]  /*19d00*/  FADD.FTZ R2, R205, R2 ;  /* 0x00000002cd027221 */ /* 0x000fe20000010000 */
[----:B------:R-:W1:Y:S01]  /*19d10*/  LDSM.16.MT88.4 R148, [R210+0x2900] ;  /* 0x00290000d294783b */ /* 0x000e620000004200 */
[----:B------:R-:W-:Y:S01]  /*19d20*/  FADD.FTZ R6, R122, R6 ;  /* 0x000000067a067221 */ /* 0x000fe20000010000 */
[----:B------:R-:W-:Y:S01]  /*19d30*/  MOV R205, R204 ;  /* 0x000000cc00cd7202 */ /* 0x000fe20000000f00 */
[----:B------:R-:W-:Y:S01]  /*19d40*/  FADD.FTZ R5, R121, R2 ;  /* 0x0000000279057221 */ /* 0x000fe20000010000 */
[----:B------:R-:W-:Y:S01]  /*19d50*/  MOV R204, R226 ;  /* 0x000000e200cc7202 */ /* 0x000fe20000000f00 */
[----:B------:R-:W-:Y:S01]  /*19d60*/  IMAD.MOV.U32 R226, RZ, RZ, R185 ;  /* 0x000000ffffe27224 */ /* 0x000fe200078e00b9 */
[----:B------:R-:W-:Y:S01]  /*19d70*/  MOV R185, R203 ;  /* 0x000000cb00b97202 */ /* 0x000fe20000000f00 */
[----:B------:R-:W-:Y:S01]  /*19d80*/  FADD.FTZ R2, R206, R6 ;  /* 0x00000006ce027221 */ /* 0x000fe20000010000 */
[----:B------:R-:W-:Y:S01]  /*19d90*/  MOV R203, R191 ;  /* 0x000000bf00cb7202 */ /* 0x000fe20000000f00 */
[----:B------:R-:W-:Y:S02]  /*19da0*/  FADD.FTZ R6, R126, R4 ;  /* 0x000000047e067221 */ /* 0x000fe40000010000 */
[----:B------:R-:W-:Y:S02]  /*19db0*/  IMAD.MOV.U32 R191, RZ, RZ, R120 ;  /* 0x000000ffffbf7224 */ /* 0x000fe400078e0078 */
[-C--:B------:R-:W-:Y:S01]  /*19dc0*/  HMMA.16816.F32.BF16 R120, R164, R132.reuse, R20 ;  /* 0x00000084a478723c */ /* 0x080fe20000041814 */
[----:B--2---:R-:W-:Y:S02]  /*19dd0*/  FFMA.FTZ R8, R0, R73, R200 ;  /* 0x0000004900087223 */ /* 0x004fe400000100c8 */
[----:B------:R-:W-:Y:S02]  /*19de0*/  FADD.FTZ R0, R202, R5 ;  /* 0x00000005ca007221 */ /* 0x000fe40000010000 */
[----:B------:R-:W-:Y:S02]  /*19df0*/  FADD.FTZ R8, R127, R8 ;  /* 0x000000087f087221 */ /* 0x000fe40000010000 */
[----:B------:R-:W-:Y:S02]  /*19e00*/  FADD.FTZ R5, R125, R2 ;  /* 0x000000027d057221 */ /* 0x000fe40000010000 */
[----:B------:R-:W-:Y:S03]  /*19e10*/  FADD.FTZ R7, R124, R0 ;  /* 0x000000007c077221 */ /* 0x000fe60000010000 */
[----:B------:R-:W-:Y:S01]  /*19e20*/  FADD.FTZ R4, R232, R8 ;  /* 0x00000008e8047221 */ /* 0x000fe20000010000 */
[C---:B------:R-:W-:Y:S01]  /*19e30*/  HMMA.16816.F32.BF16 R124, R160.reuse, R132, R24 ;  /* 0x00000084a07c723c */ /* 0x040fe20000041818 */
[----:B------:R-:W-:Y:S02]  /*19e40*/  FADD.FTZ R2, R231, R6 ;  /* 0x00000006e7027221 */ /* 0x000fe40000010000 */
[----:B------:R-:W-:Y:S02]  /*19e50*/  FADD.FTZ R0, R236, R5 ;  /* 0x00000005ec007221 */ /* 0x000fe40000010000 */
[----:B------:R-:W-:Y:S02]  /*19e60*/  FADD.FTZ R7, R128, R7 ;  /* 0x0000000780077221 */ /* 0x000fe40000010000 */
[----:B------:R-:W-:Y:S02]  /*19e70*/  FADD.FTZ R4, R131, R4 ;  /* 0x0000000483047221 */ /* 0x000fe40000010000 */
[----:B------:R-:W-:Y:S03]  /*19e80*/  FADD.FTZ R6, R130, R2 ;  /* 0x0000000282067221 */ /* 0x000fe60000010000 */
[----:B------:R-:W-:Y:S02]  /*19e90*/  FADD.FTZ R5, R129, R0 ;  /* 0x0000000081057221 */ /* 0x000fe40000010000 */
[----:B------:R-:W-:Y:S01]  /*19ea0*/  FADD.FTZ R2, R234, R7 ;  /* 0x00000007ea027221 */ /* 0x000fe20000010000 */
[-C--:B------:R-:W-:Y:S01]  /*19eb0*/  HMMA.16816.F32.BF16 R128, R160, R134.reuse, R28 ;  /* 0x00000086a080723c */ /* 0x080fe2000004181c */
[----:B------:R-:W-:Y:S01]  /*19ec0*/  FADD.FTZ R4, R103, R4 ;  /* 0x0000000467047221 */ /* 0x000fe20000010000 */
[----:B------:R-:W-:Y:S01]  /*19ed0*/  MOV R103, R3 ;  /* 0x0000000300677202 */ /* 0x000fe20000000f00 */
[----:B------:R-:W-:Y:S02]  /*19ee0*/  FADD.FTZ R0, R205, R6 ;  /* 0x00000006cd007221 */ /* 0x000fe40000010000 */
[----:B------:R-:W-:Y:S02]  /*19ef0*/  FADD.FTZ R10, R204, R5 ;  /* 0x00000005cc0a7221 */ /* 0x000fe40000010000 */
[----:B------:R-:W-:Y:S01]  /*19f00*/  FADD.FTZ R11, R185, R4 ;  /* 0x00000004b90b7221 */ /* 0x000fe20000010000 */
[C---:B------:R-:W-:Y:S01]  /*19f10*/  HMMA.16816.F32.BF16 R132, R164.reuse, R134, R32 ;  /* 0x00000086a484723c */ /* 0x040fe20000041820 */
[----:B------:R-:W-:Y:S01]  /*19f20*/  FADD.FTZ R8, R226, R2 ;  /* 0x00000002e2087221 */ /* 0x000fe20000010000 */
[----:B------:R-:W2:Y:S02]  /*19f30*/  LDSM.16.MT88.4 R4, [R211+0x2900] ;  /* 0x00290000d304783b */ /* 0x000ea40000004200 */
[----:B------:R-:W-:Y:S02]  /*19f40*/  FADD.FTZ R9, R203, R0 ;  /* 0x00000000cb097221 */ /* 0x000fe40000010000 */
[----:B------:R-:W-:Y:S02]  /*19f50*/  FADD.FTZ R2, R139, R10 ;  /* 0x0000000a8b027221 */ /* 0x000fe40000010000 */
[----:B------:R-:W-:Y:S04]  /*19f60*/  FADD.FTZ R0, R137, R8 ;  /* 0x0000000889007221 */ /* 0x000fe80000010000 */
[----:B------:R-:W-:Y:S02]  /*19f70*/  FADD.FTZ R8, R191, R11 ;  /* 0x0000000bbf087221 */ /* 0x000fe40000010000 */
[----:B------:R-:W-:Y:S02]  /*19f80*/  FADD.FTZ R9, R249, R9 ;  /* 0x00000009f9097221 */ /* 0x000fe40000010000 */
[----:B------:R-:W-:Y:S02]  /*19f90*/  FADD.FTZ R2, R138, R2 ;  /* 0x000000028a027221 */ /* 0x000fe40000010000 */
[----:B------:R-:W-:Y:S02]  /*19fa0*/  FADD.FTZ R0, R136, R0 ;  /* 0x0000000088007221 */ /* 0x000fe40000010000 */
[----:B------:R-:W-:Y:S01]  /*19fb0*/  FADD.FTZ R12, R189, R8 ;  /* 0x00000008bd0c7221 */ /* 0x000fe20000010000 */
[-C--:B-1----:R-:W-:Y:S01]  /*19fc0*/  HMMA.16816.F32.BF16 R136, R164, R148.reuse, R36 ;  /* 0x00000094a488723c */ /* 0x082fe20000041824 */
[----:B------:R-:W-:Y:S02]  /*19fd0*/  FADD.FTZ R8, R248, R9 ;  /* 0x00000009f8087221 */ /* 0x000fe40000010000 */
[----:B------:R-:W-:Y:S02]  /*19fe0*/  FADD.FTZ R2, R244, R2 ;  /* 0x00000002f4027221 */ /* 0x000fe40000010000 */
[----:B------:R-:W-:Y:S02]  /*19ff0*/  FADD.FTZ R0, R142, R0 ;  /* 0x000000008e007221 */ /* 0x000fe40000010000 */
[----:B------:R-:W-:Y:S02]  /*1a000*/  FADD.FTZ R12, R140, R12 ;  /* 0x0000000c8c0c7221 */ /* 0x000fe40000010000 */
[----:B------:R-:W-:Y:S03]  /*1a010*/  FADD.FTZ R10, R246, R8 ;  /* 0x00000008f60a7221 */ /* 0x000fe60000010000 */
[----:B------:R-:W-:Y:S02]  /*1a020*/  FADD.FTZ R9, R143, R2 ;  /* 0x000000028f097221 */ /* 0x000fe40000010000 */
[----:B------:R-:W-:Y:S02]  /*1a030*/  FADD.FTZ R11, R141, R0 ;  /* 0x000000008d0b7221 */ /* 0x000fe40000010000 */
        /* <DEDUP_REMOVED lines=10> */
[----:B------:R-:W-:Y:S02]  /*1a0e0*/  FADD.FTZ R8, R230, R8 ;  /* 0x00000008e6087221 */ /* 0x000fe40000010000 */
[----:B------:R-:W-:Y:S02]  /*1a0f0*/  FADD.FTZ R0, R228, R10 ;  /* 0x0000000ae4007221 */ /* 0x000fe40000010000 */
[----:B------:R-:W-:Y:S02]  /*1a100*/  FADD.FTZ R9, R190, R9 ;  /* 0x00000009be097221 */ /* 0x000fe40000010000 */
[----:B------:R-:W-:Y:S01]  /*1a110*/  FADD.FTZ R11, R186, R2 ;  /* 0x00000002ba0b7221 */ /* 0x000fe20000010000 */
[C---:B------:R-:W-:Y:S01]  /*1a120*/  HMMA.16816.F32.BF16 R148, R164.reuse, R150, R48 ;  /* 0x00000096a494723c */ /* 0x040fe20000041830 */
[----:B------:R-:W-:Y:S03]  /*1a130*/  FADD.FTZ R8, R182, R8 ;  /* 0x00000008b6087221 */ /* 0x000fe60000010000 */
        /* <DEDUP_REMOVED lines=9> */
[-C--:B--2---:R-:W-:Y:S01]  /*1a1d0*/  HMMA.16816.F32.BF16 R152, R164, R4.reuse, R52 ;  /* 0x00000004a498723c */ /* 0x084fe20000041834 */
[----:B------:R-:W-:Y:S02]  /*1a1e0*/  FADD.FTZ R0, R159, R11 ;  /* 0x0000000b9f007221 */ /* 0x000fe40000010000 */
[----:B------:R-:W-:Y:S02]  /*1a1f0*/  FADD.FTZ R10, R156, R9 ;  /* 0x000000099c0a7221 */ /* 0x000fe40000010000 */
[----:B------:R-:W-:Y:S02]  /*1a200*/  FADD.FTZ R11, R158, R2 ;  /* 0x000000029e0b7221 */ /* 0x000fe40000010000 */
[----:B------:R-:W-:Y:S02]  /*1a210*/  FADD.FTZ R9, R157, R0 ;  /* 0x000000009d097221 */ /* 0x000fe40000010000 */
[----:B------:R-:W-:Y:S01]  /*1a220*/  FADD.FTZ R8, R102, R8 ;  /* 0x0000000866087221 */ /* 0x000fe20000010000 */
[C---:B------:R-:W-:Y:S02]  /*1a230*/  HMMA.16816.F32.BF16 R156, R160.reuse, R4, R56 ;  /* 0x00000004a09c723c */ /* 0x040fe40000041838 */
[----:B------:R-:W-:Y:S01]  /*1a240*/  FADD.FTZ R2, R178, R10 ;  /* 0x0000000ab2027221 */ /* 0x000fe20000010000 */
[----:B------:R-:W-:Y:S01]  /*1a250*/  MOV R102, R70 ;  /* 0x0000004600667202 */ /* 0x000fe20000000f00 */
[----:B------:R-:W-:Y:S01]  /*1a260*/  FADD.FTZ R8, R101, R8 ;  /* 0x0000000865087221 */ /* 0x000fe20000010000 */
[----:B------:R-:W-:Y:S01]  /*1a270*/  MOV R101, R71 ;  /* 0x0000004700657202 */ /* 0x000fe20000000f00 */
[----:B------:R-:W-:Y:S02]  /*1a280*/  FADD.FTZ R0, R180, R11 ;  /* 0x0000000bb4007221 */ /* 0x000fe40000010000 */
[----:B------:R-:W-:Y:S01]  /*1a290*/  FADD.FTZ R4, R100, R8 ;  /* 0x0000000864047221 */ /* 0x000fe20000010000 */
[-C--:B------:R-:W-:Y:S03]  /*1a2a0*/  HMMA.16816.F32.BF16 R160, R160, R6.reuse, R60 ;  /* 0x00000006a0a0723c */ /* 0x080fe6000004183c */
[----:B------:R-:W-:Y:S02]  /*1a2b0*/  FADD.FTZ R8, R179, R9 ;  /* 0x00000009b3087221 */ /* 0x000fe40000010000 */
[----:B------:R-:W-:Y:S02]  /*1a2c0*/  FADD.FTZ R9, R177, R2 ;  /* 0x00000002b1097221 */ /* 0x000fe40000010000 */
[----:B------:R-:W-:Y:S01]  /*1a2d0*/  FADD.FTZ R4, R99, R4 ;  /* 0x0000000463047221 */ /* 0x000fe20000010000 */
[----:B------:R-:W-:Y:S01]  /*1a2e0*/  HMMA.16816.F32.BF16 R164, R164, R6, R64 ;  /* 0x00000006a4a4723c */ /* 0x000fe20000041840 */
        /* <DEDUP_REMOVED lines=18> */
[----:B------:R-:W-:Y:S01]  /*1a410*/  IMAD.MOV.U32 R100, RZ, RZ, R72 ;  /* 0x000000ffff647224 */ /* 0x000fe200078e0048 */
[----:B------:R2:W-:Y:S01]  /*1a420*/  STL [R1+0x18], R4 ;  /* 0x0000180401007387 */ /* 0x0005e20000100800 */
[----:B------:R-:W-:Y:S05]  /*1a430*/  FADD.FTZ R2, R97, R2 ;  /* 0x0000000261027221 */ /* 0x000fea0000010000 */
[----:B------:R2:W-:Y:S01]  /*1a440*/  STL [R1+0x1c], R2 ;  /* 0x00001c0201007387 */ /* 0x0005e20000100800 */
[----:B-1----:R-:W-:Y:S04]  /*1a450*/  IADD3 R0, R225, -0x1, RZ ;  /* 0xffffffffe1007810 */ /* 0x002fe80007ffe0ff */
[----:B------:R-:W-:Y:S01]  /*1a460*/  MOV R225, R0 ;  /* 0x0000000000e17202 */ /* 0x000fe20000000f00 */
[----:B------:R-:W-:-:S05]  /*1a470*/  @P0 BRA `(.L_x_521) ;  /* 0xffff993000000947 */ /* 0x000fca000383ffff */
.L_x_504:
[----:B------:R-:W3:Y:S04]  /*1a480*/  LDL.LU R0, [R1+0x10] ;  /* 0x0000100001007983 */ /* 0x000ee80000300800 */
[----:B-12---:R-:W2:Y:S04]  /*1a490*/  LDL.LU R4, [R1+0x14] ;  /* 0x0000140001047983 */ /* 0x006ea80000300800 */
[----:B------:R-:W4:Y:S04]  /*1a4a0*/  LDL.LU R8, [R1+0x18] ;  /* 0x0000180001087983 */ /* 0x000f280000300800 */
[----:B------:R-:W4:Y:S01]  /*1a4b0*/  LDL.LU R2, [R1+0x1c] ;  /* 0x00001c0001027983 */ /* 0x000f220000300800 */
[----:B------:R-:W-:-:S02]  /*1a4c0*/  MOV R20, 0xff800000 ;  /* 0xff80000000147802 */ /* 0x000fc40000000f00 */
[----:B------:R-:W-:Y:S02]  /*1a4d0*/  MOV R21, 0xff800000 ;  /* 0xff80000000157802 */ /* 0x000fe40000000f00 */
[----:B------:R-:W-:Y:S02]  /*1a4e0*/  MOV R22, 0xff800000 ;  /* 0xff80000000167802 */ /* 0x000fe40000000f00 */
[----:B------:R-:W-:Y:S02]  /*1a4f0*/  MOV R23, 0xff800000 ;  /* 0xff80000000177802 */ /* 0x000fe40000000f00 */
[----:B------:R-:W-:Y:S01]  /*1a500*/  PLOP3.LUT P4, PT, PT, PT, PT, 0x8, 0x0 ;  /* 0x000000000000781c */ /* 0x000fe20003f8e170 */
[----:B---3--:R-:W1:Y:S04]  /*1a510*/  SHFL.BFLY PT, R5, R0, 0x2, 0x1f ;  /* 0x0c401f0000057f89 */ /* 0x008e6800000e0000 */
[----:B--2---:R-:W2:Y:S04]  /*1a520*/  SHFL.BFLY PT, R9, R4, 0x2, 0x1f ;  /* 0x0c401f0004097f89 */ /* 0x004ea800000e0000 */
        /* <DEDUP_REMOVED lines=19> */
[----:B------:R-:W-:-:S05]  /*1a660*/  FSETP.NE.FTZ.AND P1, PT, R7, RZ, PT ;  /* 0x000000ff0700720b */ /* 0x000fca0003f35000 */
[----:B------:R-:W1:Y:S01]  /*1a670*/  @P3 MUFU.RCP R0, R5 ;  /* 0x0000000500003308 */ /* 0x000e620000001000 */
[----:B------:R-:W-:-:S07]  /*1a680*/  FSETP.NE.FTZ.AND P0, PT, R6, RZ, PT ;  /* 0x000000ff0600720b */ /* 0x000fce0003f15000 */
[----:B------:R-:W-:Y:S06]  /*1a690*/  @P2 MUFU.RCP R4, R9 ;  /* 0x0000000900042308 */ /* 0x000fec0000001000 */
[----:B------:R-:W-:Y:S01]  /*1a6a0*/  @P0 MOV R8, 0x3f317218 ;  /* 0x3f31721800080802 */ /* 0x000fe20000000f00 */
[C---:B-1----:R-:W-:Y:S01]  /*1a6b0*/  FMUL.FTZ R104, R0.reuse, R104 ;  /* 0x0000006800687220 */ /* 0x042fe20000410000 */
[----:B------:R-:W1:Y:S01]  /*1a6c0*/  @P1 MUFU.RCP R2, R7 ;  /* 0x0000000700021308 */ /* 0x000e620000001000 */
        /* <DEDUP_REMOVED lines=12> */
[C---:B------:R-:W-:Y:S02]  /*1a790*/  FMUL.FTZ R149, R0.reuse, R149 ;  /* 0x0000009500957220 */ /* 0x040fe40000410000 */
[C---:B------:R-:W-:Y:S01]  /*1a7a0*/  FMUL.FTZ R152, R0.reuse, R152 ;  /* 0x0000009800987220 */ /* 0x040fe20000410000 */
[----:B------:R-:W-:Y:S01]  /*1a7b0*/  @P1 MUFU.LG2 R7, R7 ;  /* 0x0000000700071308 */ /* 0x000fe20000000c00 */
[C---:B------:R-:W-:Y:S02]  /*1a7c0*/  FMUL.FTZ R153, R0.reuse, R153 ;  /* 0x0000009900997220 */ /* 0x040fe40000410000 */
[C---:B------:R-:W-:Y:S02]  /*1a7d0*/  FMUL.FTZ R164, R0.reuse, R164 ;  /* 0x000000a400a47220 */ /* 0x040fe40000410000 */
[----:B------:R-:W-:Y:S01]  /*1a7e0*/  FMUL.FTZ R165, R0, R165 ;  /* 0x000000a500a57220 */ /* 0x000fe20000410000 */
[----:B------:R-:W-:Y:S01]  /*1a7f0*/  MOV R0, RZ ;  /* 0x000000ff00007202 */ /* 0x000fe20000000f00 */
[----:B-1----:R-:W-:-:S02]  /*1a800*/  FMUL.FTZ R108, R2, R108 ;  /* 0x0000006c026c7220 */ /* 0x002fc40000410000 */
[C---:B------:R-:W-:Y:S02]  /*1a810*/  FMUL.FTZ R109, R2.reuse, R109 ;  /* 0x0000006d026d7220 */ /* 0x040fe40000410000 */
[C---:B------:R-:W-:Y:S01]  /*1a820*/  FMUL.FTZ R112, R2.reuse, R112 ;  /* 0x0000007002707220 */ /* 0x040fe20000410000 */
[----:B------:R-:W1:Y:S01]  /*1a830*/  @P0 MUFU.RCP R0, R6 ;  /* 0x0000000600000308 */ /* 0x000e620000001000 */
[C---:B------:R-:W-:Y:S02]  /*1a840*/  FMUL.FTZ R113, R2.reuse, R113 ;  /* 0x0000007102717220 */ /* 0x040fe40000410000 */
[C---:B------:R-:W-:Y:S02]  /*1a850*/  FMUL.FTZ R124, R2.reuse, R124 ;  /* 0x0000007c027c7220 */ /* 0x040fe40000410000 */
[C---:B------:R-:W-:Y:S02]  /*1a860*/  FMUL.FTZ R125, R2.reuse, R125 ;  /* 0x0000007d027d7220 */ /* 0x040fe40000410000 */
[C---:B------:R-:W-:Y:S01]  /*1a870*/  FMUL.FTZ R128, R2.reuse, R128 ;  /* 0x0000008002807220 */ /* 0x040fe20000410000 */
[----:B------:R-:W2:Y:S01]  /*1a880*/  @P0 MUFU.LG2 R6, R6 ;  /* 0x0000000600060308 */ /* 0x000ea20000000c00 */
        /* <DEDUP_REMOVED lines=8> */
[----:B------:R-:W-:Y:S01]  /*1a910*/  FMUL.FTZ R161, R2, R161 ;  /* 0x000000a102a17220 */ /* 0x000fe20000410000 */
[----:B------:R-:W-:Y:S01]  /*1a920*/  @P2 MOV R2, 0x3f317218 ;  /* 0x3f31721800022802 */ /* 0x000fe20000000f00 */
        /* <DEDUP_REMOVED lines=34> */
[----:B------:R-:W-:Y:S02]  /*1ab50*/  @P2 FMUL.FTZ R5, R2, c[0x0][0x2d0] ;  /* 0x0000b40002052a20 */ /* 0x000fe40000410000 */
[----:B------:R-:W-:Y:S02]  /*1ab60*/  @P3 FMUL.FTZ R10, R4, c[0x0][0x2d0] ;  /* 0x0000b400040a3a20 */ /* 0x000fe40000410000 */
[----:B------:R-:W-:-:S02]  /*1ab70*/  @P1 FMUL.FTZ R2, R0, c[0x0][0x2d0] ;  /* 0x0000b40000021a20 */ /* 0x000fc40000410000 */
[----:B------:R-:W-:Y:S02]  /*1ab80*/  @P3 FMUL.FTZ R11, R11, 0.69314718246459960938 ;  /* 0x3f3172180b0b3820 */ /* 0x000fe40000410000 */
[----:B------:R-:W-:Y:S02]  /*1ab90*/  @P2 FMUL.FTZ R9, R9, 0.69314718246459960938 ;  /* 0x3f31721809092820 */ /* 0x000fe40000410000 */
[----:B------:R-:W-:Y:S02]  /*1aba0*/  @P1 FMUL.FTZ R7, R7, 0.69314718246459960938 ;  /* 0x3f31721807071820 */ /* 0x000fe40000410000 */
[----:B--2---:R-:W-:Y:S02]  /*1abb0*/  @P0 FMUL.FTZ R4, R6, 0.69314718246459960938 ;  /* 0x3f31721806040820 */ /* 0x004fe40000410000 */
[----:B------:R-:W-:Y:S02]  /*1abc0*/  @P0 FMUL.FTZ R0, R8, c[0x0][0x2d0] ;  /* 0x0000b40008000a20 */ /* 0x000fe40000410000 */
[----:B------:R-:W-:-:S02]  /*1abd0*/  @P3 FFMA.FTZ R20, R10, R72, R11 ;  /* 0x000000480a143223 */ /* 0x000fc4000001000b */
[----:B------:R-:W-:Y:S02]  /*1abe0*/  @P2 FFMA.FTZ R21, R5, R71, R9 ;  /* 0x0000004705152223 */ /* 0x000fe40000010009 */
[----:B------:R-:W-:Y:S02]  /*1abf0*/  @P1 FFMA.FTZ R22, R2, R70, R7 ;  /* 0x0000004602161223 */ /* 0x000fe40000010007 */
[----:B------:R-:W-:Y:S02]  /*1ac00*/  @P0 FFMA.FTZ R23, R0, R3, R4 ;  /* 0x0000000300170223 */ /* 0x000fe40000010004 */
.L_x_446:
[----:B-1----:R-:W-:Y:S05]  /*1ac10*/  @P4 BRA `(.L_x_522) ;  /* 0x0000149000004947 */ /* 0x002fea0003800000 */
[----:B------:R-:W1:Y:S01]  /*1ac20*/  S2R R16, SR_TID.X ;  /* 0x0000000000107919 */ /* 0x000e620000002100 */
[----:B------:R-:W-:Y:S01]  /*1ac30*/  ULDC.64 UR4, c[0x0][0x4d0] ;  /* 0x0001340000047ab9 */ /* 0x000fe20000000a00 */
[----:B------:R-:W-:Y:S01]  /*1ac40*/  IMAD R4, RZ, RZ, -UR11 ;  /* 0x8000000bff047e24 */ /* 0x000fe2000f8e02ff */
[----:B------:R-:W-:Y:S01]  /*1ac50*/  UIMAD.WIDE.U32 UR8, UR11, UR4, URZ ;  /* 0x000000040b0872a5 */ /* 0x000fe2000f8e003f */
[----:B------:R-:W2:Y:S01]  /*1ac60*/  S2R R12, SR_CTAID.Y ;  /* 0x00000000000c7919 */ /* 0x000ea20000002600 */
[----:B------:R-:W-:Y:S01]  /*1ac70*/  USHF.R.S32.HI UR6, URZ, 0x1f, UR11 ;  /* 0x0000001f3f067899 */ /* 0x000fe2000801140b */
[----:B------:R-:W-:Y:S01]  /*1ac80*/  MOV R24, c[0x0][0x4e8] ;  /* 0x00013a0000187a02 */ /* 0x000fe20000000f00 */
[----:B------:R-:W-:Y:S01]  /*1ac90*/  BSSY B0, `(.L_x_523) ;  /* 0x00000ab000007945 */ /* 0x000fe20003800000 */
[----:B------:R-:W3:Y:S01]  /*1aca0*/  S2R R9, SR_CTAID.Z ;  /* 0x0000000000097919 */ /* 0x000ee20000002700 */
[----:B------:R-:W-:Y:S01]  /*1acb0*/  IMAD.U32 R3, RZ, RZ, UR9 ;  /* 0x00000009ff037e24 */ /* 0x000fe2000f8e00ff */
[----:B------:R-:W-:Y:S01]  /*1acc0*/  UIMAD UR7, UR6, UR4, URZ ;  /* 0x00000004060772a4 */ /* 0x000fe2000f8e023f */
[----:B------:R-:W-:Y:S01]  /*1acd0*/  IMAD.U32 R2, RZ, RZ, UR8 ;  /* 0x00000008ff027e24 */ /* 0x000fe2000f8e00ff */
[----:B------:R-:W4:Y:S04]  /*1ace0*/  S2R R15, SR_CTAID.X ;  /* 0x00000000000f7919 */ /* 0x000f280000002500 */
[----:B------:R-:W-:Y:S01]  /*1acf0*/  BAR.SYNC.DEFER_BLOCKING 0x1, 0x80 ;  /* 0x0042000000007b1d */ /* 0x000fe20000010000 */
[----:B------:R-:W-:Y:S01]  /*1ad00*/  UIMAD UR5, UR11, UR5, UR7 ;  /* 0x000000050b0572a4 */ /* 0x000fe2000f8e0207 */
[C---:B------:R-:W-:Y:S01]  /*1ad10*/  ISETP.NE.AND P0, PT, R24.reuse, 0x1, PT ;  /* 0x000000011800780c */ /* 0x040fe20003f05270 */
[----:B------:R-:W-:-:S02]  /*1ad20*/  IMAD R24, R24, c[0x0][0x388], RZ ;  /* 0x0000e20018187a24 */ /* 0x000fc400078e02ff */
[----:B------:R-:W-:Y:S01]  /*1ad30*/  UIADD3 UR5, UR9, UR5, URZ ;  /* 0x0000000509057290 */ /* 0x000fe2000fffe03f */
[----:B-1----:R-:W-:-:S05]  /*1ad40*/  SHF.R.S32.HI R6, RZ, 0x1f, R16 ;  /* 0x0000001fff067819 */ /* 0x002fca0000011410 */
[----:B------:R-:W-:Y:S01]  /*1ad50*/  IMAD.U32 R5, RZ, RZ, UR5 ;  /* 0x00000005ff057e24 */ /* 0x000fe2000f8e00ff */
[-C--:B------:R-:W-:Y:S01]  /*1ad60*/  LEA.HI R0, R6, R16.reuse, RZ, 0x2 ;  /* 0x0000001006007211 */ /* 0x080fe200078f10ff */
[----:B--2---:R-:W-:Y:S01]  /*1ad70*/  IMAD R12, R4, c[0x0][0x550], R12 ;  /* 0x00015400040c7a24 */ /* 0x004fe200078e020c */
[-C--:B------:R-:W-:Y:S01]  /*1ad80*/  LEA.HI R6, R6, R16.reuse, RZ, 0x5 ;  /* 0x0000001006067211 */ /* 0x080fe200078f28ff */
[----:B------:R-:W-:Y:S01]  /*1ad90*/  IMAD.MOV.U32 R4, RZ, RZ, R2 ;  /* 0x000000ffff047224 */ /* 0x000fe200078e0002 */
[----:B------:R-:W-:Y:S01]  /*1ada0*/  LOP3.LUT R0, R0, 0xfffffffc, RZ, 0xc0, !PT ;  /* 0xfffffffc00007812 */ /* 0x000fe200078ec0ff */
[----:B------:R-:W-:Y:S01]  /*1adb0*/  ULDC.64 UR4, c[0x0][0x438] ;  /* 0x00010e0000047ab9 */ /* 0x000fe20000000a00 */
[----:B------:R-:W-:Y:S01]  /*1adc0*/  LOP3.LUT R7, R6, 0xffffffe0, RZ, 0xc0, !PT ;  /* 0xffffffe006077812 */ /* 0x000fe200078ec0ff */
[----:B------:R-:W-:Y:S01]  /*1add0*/  UIMAD UR6, UR6, UR4, URZ ;  /* 0x00000004060672a4 */ /* 0x000fe2000f8e023f */
[----:B------:R-:W-:Y:S01]  /*1ade0*/  IADD3 R0, -R0, R16, RZ ;  /* 0x0000001000007210 */ /* 0x000fe20007ffe1ff */
[----:B------:R-:W-:Y:S01]  /*1adf0*/  UIMAD.WIDE.U32 UR8, UR11, UR4, URZ ;  /* 0x000000040b0872a5 */ /* 0x000fe2000f8e003f */
[--C-:B------:R-:W-:Y:S01]  /*1ae00*/  SHF.R.S32.HI R8, RZ, 0x5, R6.reuse ;  /* 0x00000005ff087819 */ /* 0x100fe20000011406 */
[----:B------:R-:W-:Y:S01]  /*1ae10*/  IMAD.IADD R16, R16, 0x1, -R7 ;  /* 0x0000000110107824 */ /* 0x000fe200078e0a07 */
[----:B------:R-:W-:Y:S01]  /*1ae20*/  LEA.HI R3, R0, R0, RZ, 0x1 ;  /* 0x0000000000037211 */ /* 0x000fe200078f08ff */
[----:B------:R-:W-:Y:S01]  /*1ae30*/  UIMAD UR4, UR11, UR5, UR6 ;  /* 0x000000050b0472a4 */ /* 0x000fe2000f8e0206 */
[----:B------:R-:W-:Y:S01]  /*1ae40*/  SHF.R.S32.HI R2, RZ, 0x1f, R6 ;  /* 0x0000001fff027819 */ /* 0x000fe20000011406 */
[----:B---3--:R-:W-:Y:S01]  /*1ae50*/  IMAD.WIDE.U32 R4, R9, c[0x0][0x4d8], R4 ;  /* 0x0001360009047a25 */ /* 0x008fe200078e0004 */
[----:B------:R-:W-:Y:S01]  /*1ae60*/  LOP3.LUT R7, R3, 0x1ffffffe, RZ, 0xc0, !PT ;  /* 0x1ffffffe03077812 */ /* 0x000fe200078ec0ff */
[----:B------:R-:W-:Y:S01]  /*1ae70*/  UIADD3 UR4, UR9, UR4, URZ ;  /* 0x0000000409047290 */ /* 0x000fe2000fffe03f */
[----:B------:R-:W-:-:S02]  /*1ae80*/  LEA.HI R2, R2, R8, RZ, 0x2 ;  /* 0x0000000802027211 */ /* 0x000fc400078f10ff */
[----:B------:R-:W-:Y:S01]  /*1ae90*/  IADD3 R7, R0, -R7, RZ ;  /* 0x8000000700077210 */ /* 0x000fe20007ffe0ff */
[----:B------:R-:W-:Y:S01]  /*1aea0*/  IMAD.SHL.U32 R0, R3, 0x20, RZ ;  /* 0x0000002003007824 */ /* 0x000fe200078e00ff */
[----:B------:R-:W-:Y:S02]  /*1aeb0*/  SHF.R.S32.HI R3, RZ, 0x1f, R16 ;  /* 0x0000001fff037819 */ /* 0x000fe40000011410 */
[----:B------:R-:W-:Y:S02]  /*1aec0*/  LOP3.LUT R2, R2, 0xffffffc, RZ, 0xc0, !PT ;  /* 0x0ffffffc02027812 */ /* 0x000fe400078ec0ff */
[----:B------:R-:W-:Y:S01]  /*1aed0*/  LEA.HI R18, R3, R16, RZ, 0x2 ;  /* 0x0000001003127211 */ /* 0x000fe200078f10ff */
[----:B------:R-:W-:Y:S01]  /*1aee0*/  IMAD.U32 R3, RZ, RZ, UR9 ;  /* 0x00000009ff037e24 */ /* 0x000fe2000f8e00ff */
[----:B------:R-:W-:Y:S01]  /*1aef0*/  LOP3.LUT R0, R0, 0xffffffc0, RZ, 0xc0, !PT ;  /* 0xffffffc000007812 */ /* 0x000fe200078ec0ff */
[----:B------:R-:W-:Y:S01]  /*1af00*/  IMAD.IADD R8, R8, 0x1, -R2 ;  /* 0x0000000108087824 */ /* 0x000fe200078e0a02 */
[----:B------:R-:W-:Y:S01]  /*1af10*/  SHF.R.S32.HI R6, RZ, 0x2, R18 ;  /* 0x00000002ff067819 */ /* 0x000fe20000011412 */
[----:B------:R-:W-:Y:S01]  /*1af20*/  IMAD.U32 R2, RZ, RZ, UR8 ;  /* 0x00000008ff027e24 */ /* 0x000fe2000f8e00ff */
[----:B------:R-:W-:Y:S01]  /*1af30*/  SHF.R.S32.HI R10, RZ, 0x1f, R9 ;  /* 0x0000001fff0a7819 */ /* 0x000fe20000011409 */
[----:B------:R-:W-:Y:S01]  /*1af40*/  IMAD R7, R7, 0x8, R0 ;  /* 0x0000000807077824 */ /* 0x000fe200078e0200 */
[----:B------:R-:W-:Y:S01]  /*1af50*/  MOV R3, UR4 ;  /* 0x0000000400037c02 */ /* 0x000fe20008000f00 */
[----:B------:R-:W-:-:S02]  /*1af60*/  IMAD R14, R8, 0x10, R6 ;  /* 0x00000010080e7824 */ /* 0x000fc400078e0206 */
[C---:B------:R-:W-:Y:S02]  /*1af70*/  IMAD R0, R10.reuse, c[0x0][0x4d8], RZ ;  /* 0x000136000a007a24 */ /* 0x040fe400078e02ff */
[----:B------:R-:W-:Y:S01]  /*1af80*/  IMAD R6, R10, c[0x0][0x440], RZ ;  /* 0x000110000a067a24 */ /* 0x000fe200078e02ff */
[----:B------:R-:W-:Y:S01]  /*1af90*/  IADD3 R8, R14, R7, RZ ;  /* 0x000000070e087210 */ /* 0x000fe20007ffe0ff */
[C---:B------:R-:W-:Y:S02]  /*1afa0*/  IMAD R0, R9.reuse, c[0x0][0x4dc], R0 ;  /* 0x0001370009007a24 */ /* 0x040fe400078e0200 */
[----:B------:R-:W-:Y:S02]  /*1afb0*/  IMAD R6, R9, c[0x0][0x444], R6 ;  /* 0x0001110009067a24 */ /* 0x000fe400078e0206 */
[----:B----4-:R-:W-:Y:S02]  /*1afc0*/  IMAD R8, R15, 0x80, R8 ;  /* 0x000000800f087824 */ /* 0x010fe400078e0208 */
[----:B------:R-:W-:-:S04]  /*1afd0*/  IMAD.WIDE.U32 R2, R9, c[0x0][0x440], R2 ;  /* 0x0001100009027a25 */ /* 0x000fc800078e0002 */
[----:B------:R-:W-:-:S04]  /*1afe0*/  @P0 IMAD.HI.U32 R11, R8, c[0x0][0x4ec], RZ ;  /* 0x00013b00080b0a27 */ /* 0x000fc800078e00ff */
[----:B------:R-:W-:Y:S01]  /*1aff0*/  IMAD.IADD R5, R5, 0x1, R0 ;  /* 0x0000000105057824 */ /* 0x000fe200078e0200 */
[----:B------:R-:W-:Y:S01]  /*1b000*/  SHF.R.S32.HI R0, RZ, 0x1f, R12 ;  /* 0x0000001fff007819 */ /* 0x000fe2000001140c */
[----:B------:R-:W-:Y:S01]  /*1b010*/  IMAD.IADD R3, R3, 0x1, R6 ;  /* 0x0000000103037824 */ /* 0x000fe200078e0206 */
[----:B------:R-:W-:Y:S01]  /*1b020*/  MOV R6, R8 ;  /* 0x0000000800067202 */ /* 0x000fe20000000f00 */
[----:B------:R-:W-:Y:S01]  /*1b030*/  @P0 IMAD.HI.U32 R10, R8, c[0x0][0x4ec], RZ ;  /* 0x00013b00080a0a27 */ /* 0x000fe200078e00ff */
[----:B------:R-:W-:-:S03]  /*1b040*/  @P0 SHF.R.U32.HI R6, RZ, c[0x0][0x4f0], R11 ;  /* 0x00013c00ff060a19 */ /* 0x000fc6000001160b */
[----:B------:R-:W-:Y:S01]  /*1b050*/  IMAD.MOV.U32 R7, RZ, RZ, R8 ;  /* 0x000000ffff077224 */ /* 0x000fe200078e0008 */
[----:B------:R-:W-:Y:S01]  /*1b060*/  @P0 SHF.R.U32.HI R7, RZ, c[0x0][0x4f0], R10 ;  /* 0x00013c00ff070a19 */ /* 0x000fe2000001160a */
[C---:B------:R-:W-:Y:S02]  /*1b070*/  IMAD R9, R0.reuse, c[0x0][0x448], RZ ;  /* 0x0001120000097a24 */ /* 0x040fe400078e02ff */
[----:B------:R-:W-:Y:S02]  /*1b080*/  IMAD R0, R0, c[0x0][0x4e0], RZ ;  /* 0x0001380000007a24 */ /* 0x000fe400078e02ff */
[----:B------:R-:W-:Y:S02]  /*1b090*/  IMAD.MOV R10, RZ, RZ, -R6 ;  /* 0x000000ffff0a7224 */ /* 0x000fe400078e0a06 */
        /* <DEDUP_REMOVED lines=11> */
[----:B------:R-:W-:Y:S01]  /*1b150*/  IMAD R10, R7, c[0x0][0x434], R9 ;  /* 0x00010d00070a7a24 */ /* 0x000fe200078e0209 */
[----:B------:R-:W-:Y:S01]  /*1b160*/  IADD3 R3, R3, R11, RZ ;  /* 0x0000000b03037210 */ /* 0x000fe20007ffe0ff */
[----:B------:R-:W-:-:S02]  /*1b170*/  IMAD R9, R6, c[0x0][0x4c8], RZ ;  /* 0x0001320006097a24 */ /* 0x000fc400078e02ff */
[----:B------:R-:W-:Y:S02]  /*1b180*/  IMAD.MOV R6, RZ, RZ, -R7 ;  /* 0x000000ffff067224 */ /* 0x000fe400078e0a07 */
[----:B------:R-:W-:-:S04]  /*1b190*/  IMAD.WIDE.U32 R4, R0, c[0x0][0x4c8], R4 ;  /* 0x0001320000047a25 */ /* 0x000fc800078e0004 */
[----:B------:R-:W-:Y:S02]  /*1b1a0*/  IMAD R0, R0, c[0x0][0x4cc], R9 ;  /* 0x0001330000007a24 */ /* 0x000fe400078e0209 */
[----:B------:R-:W-:Y:S01]  /*1b1b0*/  IMAD R13, R6, c[0x0][0x4e8], R8 ;  /* 0x00013a00060d7a24 */ /* 0x000fe200078e0208 */
[C---:B------:R-:W-:Y:S01]  /*1b1c0*/  LEA R6, P0, R4.reuse, c[0x0][0x4a8], 0x2 ;  /* 0x00012a0004067a11 */ /* 0x040fe200078010ff */
[----:B------:R-:W-:Y:S01]  /*1b1d0*/  IMAD.WIDE.U32 R2, R7, c[0x0][0x430], R2 ;  /* 0x00010c0007027a25 */ /* 0x000fe200078e0002 */
[----:B------:R-:W-:Y:S02]  /*1b1e0*/  IADD3 R0, R5, R0, RZ ;  /* 0x0000000005007210 */ /* 0x000fe40007ffe0ff */
[----:B------:R-:W-:Y:S01]  /*1b1f0*/  SHF.R.S32.HI R7, RZ, 0x1f, R13 ;  /* 0x0000001fff077819 */ /* 0x000fe2000001140d */
[----:B------:R-:W-:Y:S01]  /*1b200*/  IMAD.IADD R3, R3, 0x1, R10 ;  /* 0x0000000103037824 */ /* 0x000fe200078e020a */
[----:B------:R-:W-:Y:S01]  /*1b210*/  LEA.HI.X R0, R4, c[0x0][0x4ac], R0, 0x2, P0 ;  /* 0x00012b0004007a11 */ /* 0x000fe200000f1400 */
[----:B------:R-:W-:Y:S01]  /*1b220*/  IMAD R12, R15, 0x80, R14 ;  /* 0x000000800f0c7824 */ /* 0x000fe200078e020e */
[----:B------:R-:W-:Y:S01]  /*1b230*/  SHFL.IDX PT, R4, R6, RZ, 0x1c1f ;  /* 0x001c1fff06047589 */ /* 0x000fe200000e0000 */
[----:B------:R-:W-:Y:S01]  /*1b240*/  IMAD R7, R7, c[0x0][0x428], RZ ;  /* 0x00010a0007077a24 */ /* 0x000fe200078e02ff */
[----:B------:R-:W-:Y:S01]  /*1b250*/  LOP3.LUT P0, RZ, R16, 0x3, RZ, 0xc0, !PT ;  /* 0x0000000310ff7812 */ /* 0x000fe2000780c0ff */
[----:B------:R-:W-:Y:S01]  /*1b260*/  IMAD.WIDE.U32 R2, R13, c[0x0][0x428], R2 ;  /* 0x00010a000d027a25 */ /* 0x000fe200078e0002 */
[----:B------:R-:W1:Y:S01]  /*1b270*/  SHFL.IDX PT, R5, R0, RZ, 0x1c1f ;  /* 0x001c1fff00057589 */ /* 0x000e6200000e0000 */
[----:B------:R-:W-:-:S02]  /*1b280*/  IADD3 R14, R12, 0x40, RZ ;  /* 0x000000400c0e7810 */ /* 0x000fc40007ffe0ff */
[----:B------:R-:W-:Y:S01]  /*1b290*/  IMAD R15, R13, c[0x0][0x42c], R7 ;  /* 0x00010b000d0f7a24 */ /* 0x000fe200078e0207 */
[----:B------:R-:W-:Y:S01]  /*1b2a0*/  SHFL.IDX PT, R10, R6, 0x1, 0x1c1f ;  /* 0x003c1f00060a7f89 */ /* 0x000fe200000e0000 */
[C---:B------:R-:W-:Y:S02]  /*1b2b0*/  IADD3 R13, R12.reuse, 0x48, RZ ;  /* 0x000000480c0d7810 */ /* 0x040fe40007ffe0ff */
[-C--:B------:R-:W-:Y:S01]  /*1b2c0*/  ISETP.GE.OR P4, PT, R12, R24.reuse, P0 ;  /* 0x000000180c00720c */ /* 0x080fe20000786670 */
[----:B------:R-:W2:Y:S01]  /*1b2d0*/  SHFL.IDX PT, R11, R0, 0x1, 0x1c1f ;  /* 0x003c1f00000b7f89 */ /* 0x000ea200000e0000 */
[-C--:B------:R-:W-:Y:S01]  /*1b2e0*/  ISETP.GE.OR P2, PT, R14, R24.reuse, P0 ;  /* 0x000000180e00720c */ /* 0x080fe20000746670 */
[----:B------:R-:W-:Y:S01]  /*1b2f0*/  IMAD.IADD R3, R3, 0x1, R15 ;  /* 0x0000000103037824 */ /* 0x000fe200078e020f */
[----:B------:R-:W-:Y:S01]  /*1b300*/  LEA R19, P1, R2, c[0x0][0x400], 0x2 ;  /* 0x0001000002137a11 */ /* 0x000fe200078210ff */
[----:B------:R-:W-:Y:S01]  /*1b310*/  SHFL.IDX PT, R8, R6, 0x2, 0x1c1f ;  /* 0x005c1f0006087f89 */ /* 0x000fe200000e0000 */
[----:B------:R-:W-:-:S02]  /*1b320*/  ISETP.GE.AND P5, PT, R14, R24, PT ;  /* 0x000000180e00720c */ /* 0x000fc40003fa6270 */
[----:B------:R-:W-:Y:S01]  /*1b330*/  LEA.HI.X R17, R2, c[0x0][0x404], R3, 0x2, P1 ;  /* 0x0001010002117a11 */ /* 0x000fe200008f1403 */
[----:B------:R-:W3:Y:S01]  /*1b340*/  SHFL.IDX PT, R9, R0, 0x2, 0x1c1f ;  /* 0x005c1f0000097f89 */ /* 0x000ee200000e0000 */
[----:B------:R-:W-:-:S03]  /*1b350*/  ISETP.GE.AND P6, PT, R13, R24, PT ;  /* 0x000000180d00720c */ /* 0x000fc60003fc6270 */
[----:B------:R-:W-:Y:S04]  /*1b360*/  SHFL.IDX PT, R6, R6, 0x3, 0x1c1f ;  /* 0x007c1f0006067f89 */ /* 0x000fe800000e0000 */
        /* <DEDUP_REMOVED lines=8> */
[----:B------:R-:W-:-:S04]  /*1b3f0*/  LOP3.LUT R0, R18, 0x7ffffffc, RZ, 0xc0, !PT ;  /* 0x7ffffffc12007812 */ /* 0x000fc800078ec0ff */
[----:B------:R-:W-:-:S03]  /*1b400*/  IADD3 R0, R16, -R0, RZ ;  /* 0x8000000010007210 */ /* 0x000fc60007ffe0ff */
[----:B--2---:R2:W-:Y:S02]  /*1b410*/  @!P3 ST.E [R10.64], R21 ;  /* 0x000000150a00b985 */ /* 0x0045e4000c10190c */
[----:B------:R-:W-:Y:S02]  /*1b420*/  IMAD.SHL.U32 R0, R0, 0x2, RZ ;  /* 0x0000000200007824 */ /* 0x000fe400078e00ff */
        /* <DEDUP_REMOVED lines=49> */
.L_x_524:
[----:B-1----:R-:W-:Y:S05]  /*1b740*/  BSYNC B0 ;  /* 0x0000000000007941 */ /* 0x002fea0003800000 */
.L_x_523:
        /* <DEDUP_REMOVED lines=49> */
.L_x_526:
[----:B------:R-:W-:Y:S05]  /*1ba60*/  BSYNC B0 ;  /* 0x0000000000007941 */ /* 0x000fea0003800000 */
.L_x_525:
        /* <DEDUP_REMOVED lines=49> */
.L_x_528:
[----:B------:R-:W-:Y:S05]  /*1bd80*/  BSYNC B0 ;  /* 0x0000000000007941 */ /* 0x000fea0003800000 */
.L_x_527:
        /* <DEDUP_REMOVED lines=50> */
.L_x_522:
        /* <DEDUP_REMOVED lines=9> */
[----:B------:R-:W1:Y:S01]  /*1c140*/  S2R R7, SR_CTAID.Z ;  /* 0x0000000000077919 */ /* 0x000e620000002700 */
[----:B------:R-:W-:Y:S01]  /*1c150*/  USHF.R.S32.HI UR6, URZ, 0x1f, UR11 ;  /* 0x0000001f3f067899 */ /* 0x000fe2000801140b */
[----:B------:R-:W-:Y:S01]  /*1c160*/  ISETP.NE.AND P0, PT, R3, 0x1, PT ;  /* 0x000000010300780c */ /* 0x000fe20003f05270 */
[----:B------:R-:W-:Y:S01]  /*1c170*/  ULDC.64 UR4, c[0x0][0x4d0] ;  /* 0x0001340000047ab9 */ /* 0x000fe20000000a00 */
[----:B------:R-:W2:Y:S01]  /*1c180*/  S2R R9, SR_CTAID.Y ;  /* 0x0000000000097919 */ /* 0x000ea20000002600 */
[----:B------:R-:W-:Y:S01]  /*1c190*/  UIMAD UR6, UR6, UR4, URZ ;  /* 0x00000004060672a4 */ /* 0x000fe2000f8e023f */
[----:B------:R-:W-:Y:S01]  /*1c1a0*/  IADD3 R4, RZ, -UR11, RZ ;  /* 0x8000000bff047c10 */ /* 0x000fe2000fffe0ff */
[----:B------:R-:W-:Y:S01]  /*1c1b0*/  UIMAD.WIDE.U32 UR8, UR11, UR4, URZ ;  /* 0x000000040b0872a5 */ /* 0x000fe2000f8e003f */
[----:B------:R-:W-:Y:S01]  /*1c1c0*/  MOV R0, R8 ;  /* 0x0000000800007202 */ /* 0x000fe20000000f00 */
[----:B------:R-:W-:-:S04]  /*1c1d0*/  UIMAD UR4, UR11, UR5, UR6 ;  /* 0x000000050b0472a4 */ /* 0x000fc8000f8e0206 */
[----:B------:R-:W-:Y:S01]  /*1c1e0*/  UIADD3 UR4, UR9, UR4, URZ ;  /* 0x0000000409047290 */ /* 0x000fe2000fffe03f */
[----:B------:R-:W-:Y:S01]  /*1c1f0*/  MOV R3, UR9 ;  /* 0x0000000900037c02 */ /* 0x000fe20008000f00 */
[----:B------:R-:W-:-:S04]  /*1c200*/  @P0 IMAD.HI.U32 R5, R8, c[0x0][0x4ec], RZ ;  /* 0x00013b0008050a27 */ /* 0x000fc800078e00ff */
[----:B------:R-:W-:Y:S01]  /*1c210*/  IMAD.U32 R2, RZ, RZ, UR8 ;  /* 0x00000008ff027e24 */ /* 0x000fe2000f8e00ff */
[----:B------:R-:W-:Y:S01]  /*1c220*/  @P0 SHF.R.U32.HI R0, RZ, c[0x0][0x4f0], R5 ;  /* 0x00013c00ff000a19 */ /* 0x000fe20000011605 */
[----:B------:R-:W-:Y:S01]  /*1c230*/  IMAD.U32 R3, RZ, RZ, UR4 ;  /* 0x00000004ff037e24 */ /* 0x000fe2000f8e00ff */
[----:B-1----:R-:W-:-:S03]  /*1c240*/  SHF.R.S32.HI R6, RZ, 0x1f, R7 ;  /* 0x0000001fff067819 */ /* 0x002fc60000011407 */
[----:B------:R-:W-:-:S04]  /*1c250*/  IMAD.WIDE.U32 R2, R7, c[0x0][0x4d8], R2 ;  /* 0x0001360007027a25 */ /* 0x000fc800078e0002 */
[----:B------:R-:W-:Y:S02]  /*1c260*/  IMAD R6, R6, c[0x0][0x4d8], RZ ;  /* 0x0001360006067a24 */ /* 0x000fe400078e02ff */
[----:B--2---:R-:W-:Y:S02]  /*1c270*/  IMAD R4, R4, c[0x0][0x550], R9 ;  /* 0x0001540004047a24 */ /* 0x004fe400078e0209 */
[----:B------:R-:W-:Y:S01]  /*1c280*/  IMAD R5, R7, c[0x0][0x4dc], R6 ;  /* 0x0001370007057a24 */ /* 0x000fe200078e0206 */
[----:B------:R-:W-:Y:S02]  /*1c290*/  IADD3 R7, -R0, RZ, RZ ;  /* 0x000000ff00077210 */ /* 0x000fe40007ffe1ff */
[----:B------:R-:W-:Y:S01]  /*1c2a0*/  SHF.R.S32.HI R6, RZ, 0x1f, R4 ;  /* 0x0000001fff067819 */ /* 0x000fe20000011404 */
[----:B------:R-:W-:Y:S02]  /*1c2b0*/  IMAD.IADD R3, R5, 0x1, R3 ;  /* 0x0000000105037824 */ /* 0x000fe400078e0203 */
[----:B------:R-:W-:Y:S01]  /*1c2c0*/  IMAD R5, R7, c[0x0][0x4e8], R8 ;  /* 0x00013a0007057a24 */ /* 0x000fe200078e0208 */
[----:B------:R-:W-:Y:S01]  /*1c2d0*/  SHF.R.S32.HI R7, RZ, 0x1f, R0 ;  /* 0x0000001fff077819 */ /* 0x000fe20000011400 */
[----:B------:R-:W-:-:S02]  /*1c2e0*/  IMAD R6, R6, c[0x0][0x4e0], RZ ;  /* 0x0001380006067a24 */ /* 0x000fc400078e02ff */
[----:B------:R-:W-:-:S04]  /*1c2f0*/  IMAD.WIDE.U32 R2, R4, c[0x0][0x4e0], R2 ;  /* 0x0001380004027a25 */ /* 0x000fc800078e0002 */
[----:B------:R-:W-:Y:S01]  /*1c300*/  IMAD R6, R4, c[0x0][0x4e4], R6 ;  /* 0x0001390004067a24 */ /* 0x000fe200078e0206 */
[----:B------:R-:W-:Y:S02]  /*1c310*/  SHF.R.S32.HI R4, RZ, 0x1f, R5 ;  /* 0x0000001fff047819 */ /* 0x000fe40000011405 */
[----:B------:R-:W-:-:S03]  /*1c320*/  IADD3 R2, P0, R0, R2, RZ ;  /* 0x0000000200027210 */ /* 0x000fc60007f1e0ff */
[----:B------:R-:W-:Y:S01]  /*1c330*/  IMAD R0, R4, c[0x0][0x4c8], RZ ;  /* 0x0001320004007a24 */ /* 0x000fe200078e02ff */
[----:B------:R-:W-:-:S03]  /*1c340*/  IADD3.X R3, R7, R3, R6, P0, !PT ;  /* 0x0000000307037210 */ /* 0x000fc600007fe406 */
[C---:B------:R-:W-:Y:S02]  /*1c350*/  IMAD R0, R5.reuse, c[0x0][0x4cc], R0 ;  /* 0x0001330005007a24 */ /* 0x040fe400078e0200 */
[----:B------:R-:W-:-:S05]  /*1c360*/  IMAD.WIDE.U32 R2, R5, c[0x0][0x4c8], R2 ;  /* 0x0001320005027a25 */ /* 0x000fca00078e0002 */
[----:B------:R-:W-:Y:S02]  /*1c370*/  IADD3 R0, R3, R0, RZ ;  /* 0x0000000003007210 */ /* 0x000fe40007ffe0ff */
[----:B------:R-:W-:-:S04]  /*1c380*/  LEA R4, P0, R2, c[0x0][0x4a8], 0x2 ;  /* 0x00012a0002047a11 */ /* 0x000fc800078010ff */
[----:B------:R-:W-:Y:S02]  /*1c390*/  LEA.HI.X R5, R2, c[0x0][0x4ac], R0, 0x2, P0 ;  /* 0x00012b0002057a11 */ /* 0x000fe400000f1400 */
[----:B------:R-:W-:-:S05]  /*1c3a0*/  MOV R0, 0xff800000 ;  /* 0xff80000000007802 */ /* 0x000fca0000000f00 */
[----:B------:R-:W-:Y:S01]  /*1c3b0*/  STG.E [R4.64], R0 ;  /* 0x0000000004007986 */ /* 0x000fe2000c10190c */
[----:B------:R-:W-:Y:S05]  /*1c3c0*/  EXIT ;  /* 0x000000000000794d */ /* 0x000fea0003800000 */
.L_x_529:
        /* <DEDUP_REMOVED lines=11> */
.L_x_1625:


//--------------------- .text._ZN7cutlass13device_kernelIN5flash19enable_sm80_to_sm89INS1_16FlashAttnFwdSm80INS1_25CollectiveMainloopFwdSm80ILi4ELi1ELb0EN4cute5tupleIJNS5_1CILi128EEENS7_ILi80EEENS7_ILi64EEEEEELi64ENS_10bfloat16_tEfNS_4arch4Sm80ELb0ELb1ELb1ELb1ELb0ELb0ELb1ELb1EEENS1_21CollectiveEpilogueFwdINS6_IJS8_SA_S9_EEENS6_IJNS7_ILi1EEESI_SI_EEESC_SE_Li128ELb1ELb1ELb1ELb0EEENS1_36VarlenDynamicPersistentTileSchedulerILi128ELi80ELi128ELi128ELb1ELb1ELb0ELb1ELb0ELb1EEEEEEEEEvNT_6ParamsE --------------------------
	.section	.text._ZN7cutlass13device_kernelIN5flash19enable_sm80_to_sm89INS1_16FlashAttnFwdSm80INS1_25CollectiveMainloopFwdSm80ILi4ELi1ELb0EN4cute5tupleIJNS5_1CILi128EEENS7_ILi80EEENS7_ILi64EEEEEELi64ENS_10bfloat16_tEfNS_4arch4Sm80ELb0ELb1ELb1ELb1ELb0ELb0ELb1ELb1EEENS1_21CollectiveEpilogueFwdINS6_IJS8_SA_S9_EEENS6_IJNS7_ILi1EEESI_SI_EEESC_SE_Li128ELb1ELb1ELb1ELb0EEENS1_36VarlenDynamicPersistentTileSchedulerILi128ELi80ELi128ELi128ELb1ELb1ELb0ELb1ELb0ELb1EEEEEEEEEvNT_6ParamsE,"ax",@progbits
	.sectioninfo	@"SHI_REGISTERS=255"
	.align	128
.text._ZN7cutlass13device_kernelIN5flash19enable_sm80_to_sm89INS1_16FlashAttnFwdSm80INS1_25CollectiveMainloopFwdSm80ILi4ELi1ELb0EN4cute5tupleIJNS5_1CILi128EEENS7_ILi80EEENS7_ILi64EEEEEELi64ENS_10bfloat16_tEfNS_4arch4Sm80ELb0ELb1ELb1ELb1ELb0ELb0ELb1ELb1EEENS1_21CollectiveEpilogueFwdINS6_IJS8_SA_S9_EEENS6_IJNS7_ILi1EEESI_SI_EEESC_SE_Li128ELb1ELb1ELb1ELb0EEENS1_36VarlenDynamicPersistentTileSchedulerILi128ELi80ELi128ELi128ELb1ELb1ELb0ELb1ELb0ELb1EEEEEEEEEvNT_6ParamsE:
        .type           _ZN7cutlass13device_kernelIN5flash19enable_sm80_to_sm89INS1_16FlashAttnFwdSm80INS1_25CollectiveMainloopFwdSm80ILi4ELi1ELb0EN4cute5tupleIJNS5_1CILi128EEENS7_ILi80EEENS7_ILi64EEEEEELi64ENS_10bfloat16_tEfNS_4arch4Sm80ELb0ELb1ELb1ELb1ELb0ELb0ELb1ELb1EEENS1_21CollectiveEpilogueFwdINS6_IJS8_SA_S9_EEENS6_IJNS7_ILi1EEESI_SI_EEESC_SE_Li128ELb1ELb1ELb1ELb0EEENS1_36VarlenDynamicPersistentTileSchedulerILi128ELi80ELi128ELi128ELb1ELb1ELb0ELb1ELb0ELb1EEEEEEEEEvNT_6ParamsE,@function
        .size           _ZN7cutlass13device_kernelIN5flash19enable_sm80_to_sm89INS1_16FlashAttnFwdSm80INS1_25CollectiveMainloopFwdSm80ILi4ELi1ELb0EN4cute5tupleIJNS5_1CILi128EEENS7_ILi80EEENS7_ILi64EEEEEELi64ENS_10bfloat16_tEfNS_4arch4Sm80ELb0ELb1ELb1ELb1ELb0ELb0ELb1ELb1EEENS1_21CollectiveEpilogueFwdINS6_IJS8_SA_S9_EEENS6_IJNS7_ILi1EEESI_SI_EEESC_SE_Li128ELb1ELb1ELb1ELb0EEENS1_36VarlenDynamicPersistentTileSchedulerILi128ELi80ELi128ELi128ELb1ELb1ELb0ELb1ELb0ELb1EEEEEEEEEvNT_6ParamsE,(.L_x_1626 - _ZN7cutlass13device_kernelIN5flash19enable_sm80_to_sm89INS1_16FlashAttnFwdSm80INS1_25CollectiveMainloopFwdSm80ILi4ELi1ELb0EN4cute5tupleIJNS5_1CILi128EEENS7_ILi80EEENS7_ILi64EEEEEELi64ENS_10bfloat16_tEfNS_4arch4Sm80ELb0ELb1ELb1ELb1ELb0ELb0ELb1ELb1EEENS1_21CollectiveEpilogueFwdINS6_IJS8_SA_S9_EEENS6_IJNS7_ILi1EEESI_SI_EEESC_SE_Li128ELb1ELb1ELb1ELb0EEENS1_36VarlenDynamicPersistentTileSchedulerILi128ELi80ELi128ELi128ELb1ELb1ELb0ELb1ELb0ELb1EEEEEEEEEvNT_6ParamsE)
        .other          _ZN7cutlass13device_kernelIN5flash19enable_sm80_to_sm89INS1_16FlashAttnFwdSm80INS1_25CollectiveMainloopFwdSm80ILi4ELi1ELb0EN4cute5tupleIJNS5_1CILi128EEENS7_ILi80EEENS7_ILi64EEEEEELi64ENS_10bfloat16_tEfNS_4arch4Sm80ELb0ELb1ELb1ELb1ELb0ELb0ELb1ELb1EEENS1_21CollectiveEpilogueFwdINS6_IJS8_SA_S9_EEENS6_IJNS7_ILi1EEESI_SI_EEESC_SE_Li128ELb1ELb1ELb1ELb0EEENS1_36VarlenDynamicPersistentTileSchedulerILi128ELi80ELi128ELi128ELb1ELb1ELb0ELb1ELb0ELb1EEEEEEEEEvNT_6ParamsE,@"STO_CUDA_ENTRY STV_DEFAULT"
_ZN7cutlass13device_kernelIN5flash19enable_sm80_to_sm89INS1_16FlashAttnFwdSm80INS1_25CollectiveMainloopFwdSm80ILi4ELi1ELb0EN4cute5tupleIJNS5_1CILi128EEENS7_ILi80EEENS7_ILi64EEEEEELi64ENS_10bfloat16_tEfNS_4arch4Sm80ELb0ELb1ELb1ELb1ELb0ELb0ELb1ELb1EEENS1_21CollectiveEpilogueFwdINS6_IJS8_SA_S9_EEENS6_IJNS7_ILi1EEESI_SI_EEESC_SE_Li128ELb1ELb1ELb1ELb0EEENS1_36VarlenDynamicPersistentTileSchedulerILi128ELi80ELi128ELi128ELb1ELb1ELb0ELb1ELb0ELb1EEEEEEEEEvNT_6ParamsE:
        /* <DEDUP_REMOVED lines=16> */
[----:B------:R-:W-:Y:S01]  /*0100*/  IMAD.MOV.U32 R8, RZ, RZ, RZ ;  /* 0x000000ffff087224 */ /* 0x000fe200078e00ff */
[----:B------:R-:W-:-:S04]  /*0110*/  ISETP.NE.AND P6, PT, R14, 0x1f, PT ;  /* 0x0000001f0e00780c */ /* 0x000fc80003fc5270 */
[----:B------:R-:W-:-:S13]  /*0120*/  ISETP.GE.OR P0, PT, R14, c[0x0][0x53c], !P6 ;  /* 0x00014f000e007a0c */ /* 0x000fda0007706670 */
[----:B-1----:R-:W-:Y:S02]  /*0130*/  @!P0 IMAD.MOV.U32 R4, RZ, RZ, 0x4 ;  /* 0x00000004ff048424 */ /* 0x002fe400078e00ff */
        /* <DEDUP_REMOVED lines=35> */
.L_x_535:
        /* <DEDUP_REMOVED lines=17> */
.L_x_719:
        /* <DEDUP_REMOVED lines=16> */
.L_x_720:
[----:B--2---:R-:W-:-:S05]  /*0580*/  IMAD R0, R0, c[0x0][0x538], RZ ;  /* 0x00014e0000007a24 */ /* 0x004fca00078e02ff */
[----:B------:R-:W-:-:S04]  /*0590*/  IADD3 R6, R0, R6, RZ ;  /* 0x0000000600067210 */ /* 0x000fc80007ffe0ff */
[----:B------:R-:W-:-:S13]  /*05a0*/  ISETP.GT.AND P0, PT, R6, UR4, PT ;  /* 0x0000000406007c0c */ /* 0x000fda000bf04270 */
[----:B-1----:R-:W-:Y:S05]  /*05b0*/  @!P0 BRA `(.L_x_535) ;  /* 0xfffffdb000008947 */ /* 0x002fea000383ffff */
.L_x_531:
[----:B------:R-:W-:-:S05]  /*05c0*/  IADD3 R12, -R0, R6, RZ ;  /* 0x00000006000c7210 */ /* 0x000fca0007ffe1ff */
[----:B------:R-:W-:-:S05]  /*05d0*/  IMAD R0, R4, c[0x0][0x538], R12 ;  /* 0x00014e0004007a24 */ /* 0x000fca00078e020c */
[----:B------:R-:W-:Y:S01]  /*05e0*/  ISETP.GT.AND P0, PT, R0, UR4, PT ;  /* 0x0000000400007c0c */ /* 0x000fe2000bf04270 */
[----:B------:R-:W-:-:S12]  /*05f0*/  BRA.DIV ~URZ, `(.L_x_536) ;  /* 0x0001b9627f007947 */ /* 0x000fd8000b800000 */
[----:B------:R-:W-:-:S04]  /*0600*/  VOTE.ANY R11, PT, !P0 ;  /* 0x00000000000b7806 */ /* 0x000fc800040e0100 */
.L_x_721:
[----:B------:R-:W1:Y:S02]  /*0610*/  POPC R0, R11 ;  /* 0x0000000b00007309 */ /* 0x000e640000000000 */
[----:B-1----:R-:W-:-:S05]  /*0620*/  IADD3 R2, R0, R7, RZ ;  /* 0x0000000700027210 */ /* 0x002fca0007ffe0ff */
[----:B------:R1:W-:Y:S01]  /*0630*/  STL [R1+0x54], R2 ;  /* 0x0000540201007387 */ /* 0x0003e20000100800 */
[----:B------:R-:W-:Y:S05]  /*0640*/  BRA.DIV ~URZ, `(.L_x_537) ;  /* 0x0001b9627f007947 */ /* 0x000fea000b800000 */
[----:B------:R2:W3:Y:S01]  /*0650*/  SHFL.IDX PT, R13, R10, R0, 0x1f ;  /* 0x00001f000a0d7589 */ /* 0x0004e200000e0000 */
[----:B------:R-:W-:-:S03]  /*0660*/  MOV R6, RZ ;  /* 0x000000ff00067202 */ /* 0x000fc60000000f00 */
[----:B------:R2:W4:Y:S04]  /*0670*/  SHFL.IDX PT, R10, R8, R0, 0x1f ;  /* 0x00001f00080a7589 */ /* 0x00052800000e0000 */
.L_x_722:
[----:B------:R-:W-:Y:S01]  /*0680*/  ISETP.NE.AND P0, PT, R11, RZ, PT ;  /* 0x000000ff0b00720c */ /* 0x000fe20003f05270 */
[----:B------:R-:W-:-:S12]  /*0690*/  BSSY B0, `(.L_x_538) ;  /* 0x0000005000007945 */ /* 0x000fd80003800000 */
[----:B------:R-:W-:Y:S05]  /*06a0*/  @!P0 BRA `(.L_x_539) ;  /* 0x0000003000008947 */ /* 0x000fea0003800000 */
[----:B------:R-:W-:Y:S01]  /*06b0*/  IADD3 R5, R0, -0x1, RZ ;  /* 0xffffffff00057810 */ /* 0x000fe20007ffe0ff */
[----:B------:R-:W-:Y:S05]  /*06c0*/  BRA.DIV ~URZ, `(.L_x_540) ;  /* 0x0001b9c27f007947 */ /* 0x000fea000b800000 */
[----:B------:R1:W2:Y:S02]  /*06d0*/  SHFL.IDX PT, R6, R4, R5, 0x1f ;  /* 0x00001f0504067589 */ /* 0x0002a400000e0000 */
.L_x_539:
[----:B------:R-:W-:Y:S05]  /*06e0*/  BSYNC B0 ;  /* 0x0000000000007941 */ /* 0x000fea0003800000 */
.L_x_538:
[----:B--2---:R-:W-:Y:S01]  /*06f0*/  IMAD R0, R6, c[0x0][0x538], R12 ;  /* 0x00014e0006007a24 */ /* 0x004fe200078e020c */
[----:B----4-:R-:W-:Y:S01]  /*0700*/  ISETP.NE.AND P0, PT, R10, 0x1, PT ;  /* 0x000000010a00780c */ /* 0x010fe20003f05270 */
[----:B------:R-:W-:Y:S03]  /*0710*/  BSSY B0, `(.L_x_541) ;  /* 0x0000089000007945 */ /* 0x000fe60003800000 */
[----:B------:R2:W-:Y:S01]  /*0720*/  STL [R1+0x48], R0 ;  /* 0x0000480001007387 */ /* 0x0005e20000100800 */
[----:B------:R-:W-:-:S08]  /*0730*/  IADD3 R9, -R0, UR4, RZ ;  /* 0x0000000400097c10 */ /* 0x000fd0000fffe1ff */
[----:B------:R-:W-:Y:S05]  /*0740*/  @!P0 BRA `(.L_x_542) ;  /* 0x000003f000008947 */ /* 0x000fea0003800000 */
[-C--:B--23--:R-:W-:Y:S02]  /*0750*/  IABS R0, R13.reuse ;  /* 0x0000000d00007213 */ /* 0x08cfe40000000000 */
[----:B------:R-:W-:-:S03]  /*0760*/  IABS R6, R13 ;  /* 0x0000000d00067213 */ /* 0x000fc60000000000 */
[----:B-1----:R-:W-:Y:S01]  /*0770*/  IMAD.MOV.U32 R5, RZ, RZ, R0 ;  /* 0x000000ffff057224 */ /* 0x002fe200078e0000 */
[----:B------:R-:W-:-:S03]  /*0780*/  IABS R0, R10 ;  /* 0x0000000a00007213 */ /* 0x000fc60000000000 */
[----:B------:R-:W1:Y:S02]  /*0790*/  I2F.RP R2, R5 ;  /* 0x0000000500027306 */ /* 0x000e640000209400 */
[----:B------:R-:W-:Y:S01]  /*07a0*/  IMAD.MOV.U32 R8, RZ, RZ, R0 ;  /* 0x000000ffff087224 */ /* 0x000fe200078e0000 */
[----:B------:R-:W-:-:S05]  /*07b0*/  IABS R0, R9 ;  /* 0x0000000900007213 */ /* 0x000fca0000000000 */
[----:B------:R-:W-:Y:S08]  /*07c0*/  I2F.RP R7, R8 ;  /* 0x0000000800077306 */ /* 0x000ff00000209400 */
[----:B-1----:R-:W1:Y:S02]  /*07d0*/  MUFU.RCP R2, R2 ;  /* 0x0000000200027308 */ /* 0x002e640000001000 */
[----:B-1----:R-:W-:-:S06]  /*07e0*/  IADD3 R2, R2, 0xffffffe, RZ ;  /* 0x0ffffffe02027810 */ /* 0x002fcc0007ffe0ff */
[----:B------:R-:W1:Y:S02]  /*07f0*/  F2I.FTZ.U32.TRUNC.NTZ R3, R2 ;  /* 0x0000000200037305 */ /* 0x000e64000021f000 */
[----:B-1----:R-:W-:-:S04]  /*0800*/  IMAD.MOV R2, RZ, RZ, -R3 ;  /* 0x000000ffff027224 */ /* 0x002fc800078e0a03 */
[----:B------:R-:W-:Y:S02]  /*0810*/  IMAD R4, R2, R5, RZ ;  /* 0x0000000502047224 */ /* 0x000fe400078e02ff */
[----:B------:R-:W-:-:S04]  /*0820*/  IMAD.MOV.U32 R2, RZ, RZ, RZ ;  /* 0x000000ffff027224 */ /* 0x000fc800078e00ff */
[----:B------:R-:W-:Y:S01]  /*0830*/  IMAD.HI.U32 R2, R3, R4, R2 ;  /* 0x0000000403027227 */ /* 0x000fe200078e0002 */
[----:B------:R-:W-:-:S03]  /*0840*/  MOV R3, R0 ;  /* 0x0000000000037202 */ /* 0x000fc60000000f00 */
[----:B------:R-:W-:Y:S02]  /*0850*/  IMAD.MOV R0, RZ, RZ, -R6 ;  /* 0x000000ffff007224 */ /* 0x000fe400078e0a06 */
        /* <DEDUP_REMOVED lines=28> */
[----:B------:R-:W-:-:S03]  /*0a20*/  IMAD.MOV R5, RZ, RZ, -R4 ;  /* 0x000000ffff057224 */ /* 0x000fc600078e0a04 */
        /* <DEDUP_REMOVED lines=10> */
[----:B------:R-:W-:-:S04]  /*0ad0*/  IMAD.MOV R2, RZ, RZ, -R0 ;  /* 0x000000ffff027224 */ /* 0x000fc800078e0a00 */
[C---:B------:R-:W-:Y:S01]  /*0ae0*/  IMAD R3, R10.reuse, R2, R4 ;  /* 0x000000020a037224 */ /* 0x040fe200078e0204 */
[----:B------:R-:W-:Y:S01]  /*0af0*/  LEA R2, R10, R0, 0x18 ;  /* 0x000000000a027211 */ /* 0x000fe200078ec0ff */
[----:B------:R-:W-:-:S04]  /*0b00*/  IMAD R0, R13, R5, R9 ;  /* 0x000000050d007224 */ /* 0x000fc800078e0209 */
[----:B------:R-:W-:-:S05]  /*0b10*/  IMAD R2, R3, 0x10000, R2 ;  /* 0x0001000003027824 */ /* 0x000fca00078e0202 */
[----:B------:R1:W-:Y:S01]  /*0b20*/  STL [R1+0x50], R2 ;  /* 0x0000500201007387 */ /* 0x0003e20000100800 */
[----:B------:R-:W-:Y:S05]  /*0b30*/  BRA `(.L_x_543) ;  /* 0x0000046000007947 */ /* 0x000fea0003800000 */
.L_x_542:
[----:B------:R-:W4:Y:S01]  /*0b40*/  LDL R3, [R1+0x54] ;  /* 0x0000540001037983 */ /* 0x000f220000100800 */
[----:B-1----:R-:W-:-:S04]  /*0b50*/  IMAD.MOV.U32 R2, RZ, RZ, 0x4 ;  /* 0x00000004ff027424 */ /* 0x002fc800078e00ff */
[----:B----4-:R-:W-:-:S05]  /*0b60*/  IMAD.WIDE R2, R3, R2, c[0x0][0x590] ;  /* 0x0001640003027625 */ /* 0x010fca00078e0202 */
[----:B------:R-:W4:Y:S02]  /*0b70*/  LDG.E R7, [R2.64] ;  /* 0x0000000802077981 */ /* 0x000f24000c1e1900 */
[----:B---34-:R-:W-:-:S05]  /*0b80*/  IMAD R11, R7, R13, RZ ;  /* 0x0000000d070b7224 */ /* 0x018fca00078e02ff */
[-C--:B--2---:R-:W-:Y:S02]  /*0b90*/  IABS R0, R11.reuse ;  /* 0x0000000b00007213 */ /* 0x084fe40000000000 */
[----:B------:R-:W-:-:S03]  /*0ba0*/  IABS R8, R11 ;  /* 0x0000000b00087213 */ /* 0x000fc60000000000 */
[----:B------:R-:W-:-:S04]  /*0bb0*/  IMAD.MOV.U32 R6, RZ, RZ, R0 ;  /* 0x000000ffff067224 */ /* 0x000fc800078e0000 */
        /* <DEDUP_REMOVED lines=8> */
[----:B------:R-:W-:Y:S01]  /*0c40*/  MOV R5, R0 ;  /* 0x0000000000057202 */ /* 0x000fe20000000f00 */
[----:B------:R-:W-:-:S04]  /*0c50*/  IMAD.MOV.U32 R2, RZ, RZ, RZ ;  /* 0x000000ffff027224 */ /* 0x000fc800078e00ff */
[----:B------:R-:W-:-:S04]  /*0c60*/  IMAD.HI.U32 R0, R3, R4, R2 ;  /* 0x0000000403007227 */ /* 0x000fc800078e0002 */
[----:B------:R-:W-:Y:S02]  /*0c70*/  IMAD.MOV R2, RZ, RZ, -R8 ;  /* 0x000000ffff027224 */ /* 0x000fe400078e0a08 */
        /* <DEDUP_REMOVED lines=9> */
[----:B------:R-:W-:-:S04]  /*0d10*/  @P2 IADD3 R0, R0, 0x1, RZ ;  /* 0x0000000100002810 */ /* 0x000fc80007ffe0ff */
[----:B------:R-:W-:-:S05]  /*0d20*/  MOV R4, R0 ;  /* 0x0000000000047202 */ /* 0x000fca0000000f00 */
[----:B------:R-:W-:Y:S01]  /*0d30*/  @!P1 IMAD.MOV R4, RZ, RZ, -R4 ;  /* 0x000000ffff049224 */ /* 0x000fe200078e0a04 */
[----:B------:R-:W-:-:S05]  /*0d40*/  @!P0 LOP3.LUT R4, RZ, R11, RZ, 0x33, !PT ;  /* 0x0000000bff048212 */ /* 0x000fca00078e33ff */
[----:B------:R-:W-:-:S05]  /*0d50*/  IMAD R10, R7, R4, RZ ;  /* 0x00000004070a7224 */ /* 0x000fca00078e02ff */
[----:B------:R-:W-:-:S04]  /*0d60*/  IADD3 R0, -R10, c[0x0][0x538], RZ ;  /* 0x00014e000a007a10 */ /* 0x000fc80007ffe1ff */
[----:B------:R-:W-:-:S04]  /*0d70*/  IMNMX R6, R7, R0, PT ;  /* 0x0000000007067217 */ /* 0x000fc80003800200 */
[----:B------:R-:W-:-:S05]  /*0d80*/  IABS R0, R6 ;  /* 0x0000000600007213 */ /* 0x000fca0000000000 */
[----:B------:R-:W-:-:S04]  /*0d90*/  IMAD.MOV.U32 R5, RZ, RZ, R0 ;  /* 0x000000ffff057224 */ /* 0x000fc800078e0000 */
[----:B------:R-:W1:Y:S08]  /*0da0*/  I2F.RP R2, R5 ;  /* 0x0000000500027306 */ /* 0x000e700000209400 */
[----:B-1----:R-:W1:Y:S02]  /*0db0*/  MUFU.RCP R2, R2 ;  /* 0x0000000200027308 */ /* 0x002e640000001000 */
[----:B-1----:R-:W-:-:S06]  /*0dc0*/  IADD3 R2, R2, 0xffffffe, RZ ;  /* 0x0ffffffe02027810 */ /* 0x002fcc0007ffe0ff */
[----:B------:R1:W2:Y:S02]  /*0dd0*/  F2I.FTZ.U32.TRUNC.NTZ R3, R2 ;  /* 0x0000000200037305 */ /* 0x0002a4000021f000 */
[----:B-1----:R-:W-:Y:S01]  /*0de0*/  IMAD.MOV R2, RZ, RZ, -R4 ;  /* 0x000000ffff027224 */ /* 0x002fe200078e0a04 */
[----:B--2---:R-:W-:-:S03]  /*0df0*/  IADD3 R0, RZ, -R3, RZ ;  /* 0x80000003ff007210 */ /* 0x004fc60007ffe0ff */
[----:B------:R-:W-:Y:S01]  /*0e00*/  IMAD R8, R11, R2, R9 ;  /* 0x000000020b087224 */ /* 0x000fe200078e0209 */
[----:B------:R-:W-:Y:S01]  /*0e10*/  IABS R9, R6 ;  /* 0x0000000600097213 */ /* 0x000fe20000000000 */
[----:B------:R-:W-:-:S03]  /*0e20*/  IMAD.MOV.U32 R2, RZ, RZ, R0 ;  /* 0x000000ffff027224 */ /* 0x000fc600078e0000 */
[----:B------:R-:W-:Y:S01]  /*0e30*/  IABS R0, R8 ;  /* 0x0000000800007213 */ /* 0x000fe20000000000 */
[----:B------:R-:W-:Y:S02]  /*0e40*/  IMAD R7, R2, R5, RZ ;  /* 0x0000000502077224 */ /* 0x000fe400078e02ff */
[----:B------:R-:W-:Y:S02]  /*0e50*/  IMAD.MOV.U32 R2, RZ, RZ, RZ ;  /* 0x000000ffff027224 */ /* 0x000fe400078e00ff */
[----:B------:R-:W-:Y:S01]  /*0e60*/  IMAD.MOV.U32 R4, RZ, RZ, R0 ;  /* 0x000000ffff047224 */ /* 0x000fe200078e0000 */
[----:B------:R-:W-:Y:S01]  /*0e70*/  IADD3 R0, RZ, -R9, RZ ;  /* 0x80000009ff007210 */ /* 0x000fe20007ffe0ff */
[----:B------:R-:W-:-:S04]  /*0e80*/  IMAD.HI.U32 R3, R3, R7, R2 ;  /* 0x0000000703037227 */ /* 0x000fc800078e0002 */
[----:B------:R-:W-:Y:S02]  /*0e90*/  IMAD.MOV.U32 R2, RZ, RZ, R0 ;  /* 0x000000ffff027224 */ /* 0x000fe400078e0000 */
[----:B------:R-:W-:Y:S01]  /*0ea0*/  IMAD.HI.U32 R0, R3, R4, RZ ;  /* 0x0000000403007227 */ /* 0x000fe200078e00ff */
[----:B------:R-:W-:-:S03]  /*0eb0*/  IADD3 R3, R10, 0x1000000, R8 ;  /* 0x010000000a037810 */ /* 0x000fc60007ffe008 */
[----:B------:R-:W-:-:S05]  /*0ec0*/  IMAD R2, R0, R2, R4 ;  /* 0x0000000200027224 */ /* 0x000fca00078e0204 */
[----:B------:R-:W-:-:S13]  /*0ed0*/  ISETP.GT.U32.AND P0, PT, R5, R2, PT ;  /* 0x000000020500720c */ /* 0x000fda0003f04070 */
[----:B------:R-:W-:Y:S01]  /*0ee0*/  @!P0 IMAD.IADD R2, R2, 0x1, -R5 ;  /* 0x0000000102028824 */ /* 0x000fe200078e0a05 */
[----:B------:R-:W-:Y:S02]  /*0ef0*/  @!P0 IADD3 R0, R0, 0x1, RZ ;  /* 0x0000000100008810 */ /* 0x000fe40007ffe0ff */
[----:B------:R-:W-:Y:S02]  /*0f00*/  ISETP.NE.AND P0, PT, R6, RZ, PT ;  /* 0x000000ff0600720c */ /* 0x000fe40003f05270 */
[----:B------:R-:W-:Y:S02]  /*0f10*/  ISETP.GE.U32.AND P2, PT, R2, R5, PT ;  /* 0x000000050200720c */ /* 0x000fe40003f46070 */
[----:B------:R-:W-:-:S04]  /*0f20*/  LOP3.LUT R2, R8, R6, RZ, 0x3c, !PT ;  /* 0x0000000608027212 */ /* 0x000fc800078e3cff */
[----:B------:R-:W-:Y:S01]  /*0f30*/  ISETP.GE.AND P1, PT, R2, RZ, PT ;  /* 0x000000ff0200720c */ /* 0x000fe20003f26270 */
[----:B------:R-:W-:-:S06]  /*0f40*/  IMAD.MOV R2, RZ, RZ, -R6 ;  /* 0x000000ffff027224 */ /* 0x000fcc00078e0a06 */
[----:B------:R-:W-:-:S06]  /*0f50*/  @P2 IADD3 R0, R0, 0x1, RZ ;  /* 0x0000000100002810 */ /* 0x000fcc0007ffe0ff */
[----:B------:R-:W-:Y:S02]  /*0f60*/  @!P1 IADD3 R0, -R0, RZ, RZ ;  /* 0x000000ff00009210 */ /* 0x000fe40007ffe1ff */
[----:B------:R-:W-:-:S05]  /*0f70*/  @!P0 LOP3.LUT R0, RZ, R6, RZ, 0x33, !PT ;  /* 0x00000006ff008212 */ /* 0x000fca00078e33ff */
[----:B------:R-:W-:-:S05]  /*0f80*/  IMAD R2, R0, R2, R3 ;  /* 0x0000000200027224 */ /* 0x000fca00078e0203 */
[----:B------:R1:W-:Y:S02]  /*0f90*/  STL [R1+0x50], R2 ;  /* 0x0000500201007387 */ /* 0x0003e40000100800 */
.L_x_543:
[----:B------:R-:W-:Y:S05]  /*0fa0*/  BSYNC B0 ;  /* 0x0000000000007941 */ /* 0x000fea0003800000 */
.L_x_541:
[----:B------:R-:W-:-:S04]  /*0fb0*/  LOP3.LUT R0, RZ, R0, RZ, 0x33, !PT ;  /* 0x00000000ff007212 */ /* 0x000fc800078e33ff */
[----:B------:R-:W-:-:S05]  /*0fc0*/  IADD3 R0, R0, R13, RZ ;  /* 0x0000000d00007210 */ /* 0x000fca0007ffe0ff */
[----:B------:R2:W-:Y:S01]  /*0fd0*/  STL [R1+0x4c], R0 ;  /* 0x00004c0001007387 */ /* 0x0005e20000100800 */
[----:B------:R-:W-:Y:S05]  /*0fe0*/  BRA `(.L_x_544) ;  /* 0x0000006000007947 */ /* 0x000fea0003800000 */
.L_x_532:
[----:B------:R-:W-:Y:S01]  /*0ff0*/  MOV R0, UR4 ;  /* 0x0000000400007c02 */ /* 0x000fe20008000f00 */
[----:B------:R-:W-:Y:S04]  /*1000*/  STL [R1+0x4c], RZ ;  /* 0x00004cff01007387 */ /* 0x000fe80000100800 */
[----:B------:R-:W-:Y:S04]  /*1010*/  STL [R1+0x50], RZ ;  /* 0x000050ff01007387 */ /* 0x000fe80000100800 */
[----:B------:R1:W-:Y:S02]  /*1020*/  STL [R1+0x48], R0 ;  /* 0x0000480001007387 */ /* 0x0003e40000100800 */
[----:B-1----:R-:W-:-:S05]  /*1030*/  MOV R0, c[0x0][0x53c] ;  /* 0x00014f0000007a02 */ /* 0x002fca0000000f00 */
[----:B------:R1:W-:Y:S02]  /*1040*/  STL [R1+0x54], R0 ;  /* 0x0000540001007387 */ /* 0x0003e40000100800 */
.L_x_544:
[----:B------:R-:W3:Y:S04]  /*1050*/  LDL R4, [R1+0x48] ;  /* 0x0000480001047983 */ /* 0x000ee80000100800 */
[----:B------:R-:W3:Y:S04]  /*1060*/  LDL R5, [R1+0x4c] ;  /* 0x00004c0001057983 */ /* 0x000ee80000100800 */
[----:B------:R-:W3:Y:S04]  /*1070*/  LDL R6, [R1+0x50] ;  /* 0x0000500001067983 */ /* 0x000ee80000100800 */
[----:B------:R-:W3:Y:S01]  /*1080*/  LDL R7, [R1+0x54] ;  /* 0x0000540001077983 */ /* 0x000ee20000100800 */
[----:B------:R-:W-:Y:S01]  /*1090*/  ISETP.NE.AND P0, PT, R14, RZ, PT ;  /* 0x000000ff0e00720c */ /* 0x000fe20003f05270 */
[----:B------:R-:W-:-:S12]  /*10a0*/  WARPSYNC 0xffffffff ;  /* 0xffffffff00007948 */ /* 0x000fd80003800000 */
[----:B---3--:R3:W-:Y:S04]  /*10b0*/  @!P0 STS.128 [0x9100], R4 ;  /* 0x00910004ff008388 */ /* 0x0087e80000000c00 */
[----:B------:R-:W-:Y:S06]  /*10c0*/  BAR.ARV 0x5, 0x80 ;  /* 0x0142000000007b1d */ /* 0x000fec0000002000 */
.L_x_530:
[----:B-12---:R-:W2:Y:S02]  /*10d0*/  LDL R0, [R1+0x54] ;  /* 0x0000540001007983 */ /* 0x006ea40000100800 */
[----:B--2---:R-:W-:-:S13]  /*10e0*/  ISETP.GE.AND P0, PT, R0, c[0x0][0x53c], PT ;  /* 0x00014f0000007a0c */ /* 0x004fda0003f06270 */
[----:B------:R-:W-:Y:S05]  /*10f0*/  @P0 EXIT ;  /* 0x000000000000094d */ /* 0x000fea0003800000 */
[----:B------:R-:W1:Y:S02]  /*1100*/  S2R R16, SR_TID.X ;  /* 0x0000000000107919 */ /* 0x000e640000002100 */
[----:B-1----:R-:W-:-:S04]  /*1110*/  SHF.R.S32.HI R11, RZ, 0x1f, R16 ;  /* 0x0000001fff0b7819 */ /* 0x002fc80000011410 */
[CC--:B------:R-:W-:Y:S02]  /*1120*/  LEA.HI R2, R11.reuse, R16.reuse, RZ, 0x4 ;  /* 0x000000100b027211 */ /* 0x0c0fe400078f20ff */
[CC--:B------:R-:W-:Y:S02]  /*1130*/  LEA.HI R10, R11.reuse, R16.reuse, RZ, 0x3 ;  /* 0x000000100b0a7211 */ /* 0x0c0fe400078f18ff */
[----:B------:R-:W-:Y:S02]  /*1140*/  SHF.R.S32.HI R3, RZ, 0x4, R2 ;  /* 0x00000004ff037819 */ /* 0x000fe40000011402 */
[----:B------:R-:W-:Y:S02]  /*1150*/  LEA.HI R13, R11, R16, RZ, 0x2 ;  /* 0x000000100b0d7211 */ /* 0x000fe400078f10ff */
[----:B------:R-:W-:Y:S02]  /*1160*/  LEA.HI R0, R2, R3, RZ, 0x1 ;  /* 0x0000000302007211 */ /* 0x000fe400078f08ff */
[----:B------:R-:W-:-:S02]  /*1170*/  SHF.R.S32.HI R18, RZ, 0x3, R10 ;  /* 0x00000003ff127819 */ /* 0x000fc4000001140a */
[----:B------:R-:W-:Y:S02]  /*1180*/  LOP3.LUT R0, R0, 0xfffffffe, RZ, 0xc0, !PT ;  /* 0xfffffffe00007812 */ /* 0x000fe400078ec0ff */
[----:B---3--:R-:W-:Y:S01]  /*1190*/  LOP3.LUT R4, R10, 0xfffffff8, RZ, 0xc0, !PT ;  /* 0xfffffff80a047812 */ /* 0x008fe200078ec0ff */
[----:B------:R-:W-:Y:S01]  /*11a0*/  IMAD.SHL.U32 R5, R18, 0x40, RZ ;  /* 0x0000004012057824 */ /* 0x000fe200078e00ff */
        /* <DEDUP_REMOVED lines=13> */
[----:B------:R-:W-:Y:S02]  /*1280*/  LEA.HI R12, R6, R2, RZ, 0x3 ;  /* 0x00000002060c7211 */ /* 0x000fe400078f18ff */
[----:B------:R-:W-:Y:S01]  /*1290*/  SHF.R.U32.HI R5, RZ, 0x3, R0 ;  /* 0x00000003ff057819 */ /* 0x000fe20000011600 */
[----:B------:R-:W-:Y:S01]  /*12a0*/  IMAD.IADD R7, R7, 0x1, -R3 ;  /* 0x0000000107077824 */ /* 0x000fe200078e0a03 */
[----:B------:R-:W-:-:S02]  /*12b0*/  LOP3.LUT R4, R0, 0x38, R20, 0xf8, !PT ;  /* 0x0000003800047812 */ /* 0x000fc400078ef814 */
[----:B------:R-:W-:Y:S02]  /*12c0*/  LOP3.LUT R0, R8, 0x1c0, RZ, 0xc0, !PT ;  /* 0x000001c008007812 */ /* 0x000fe400078ec0ff */
[----:B------:R-:W-:Y:S02]  /*12d0*/  LOP3.LUT R3, R12, 0xfffffff8, RZ, 0xc0, !PT ;  /* 0xfffffff80c037812 */ /* 0x000fe400078ec0ff */
[CC--:B------:R-:W-:Y:S02]  /*12e0*/  LEA.HI R6, R11.reuse, R16.reuse, RZ, 0x6 ;  /* 0x000000100b067211 */ /* 0x0c0fe400078f30ff */
[----:B------:R-:W-:Y:S02]  /*12f0*/  LOP3.LUT R5, R4, R5, RZ, 0x3c, !PT ;  /* 0x0000000504057212 */ /* 0x000fe400078e3cff */
[----:B------:R-:W-:Y:S01]  /*1300*/  LOP3.LUT R4, R0, 0x8, R10, 0xf8, !PT ;  /* 0x0000000800047812 */ /* 0x000fe200078ef80a */
[----:B------:R-:W-:Y:S01]  /*1310*/  IMAD.IADD R10, R2, 0x1, -R3 ;  /* 0x00000001020a7824 */ /* 0x000fe200078e0a03 */
[----:B------:R-:W-:Y:S01]  /*1320*/  SHF.R.U32.HI R0, RZ, 0x3, R0 ;  /* 0x00000003ff007819 */ /* 0x000fe20000011600 */
[----:B------:R-:W-:Y:S01]  /*1330*/  IMAD.SHL.U32 R3, R6, 0x8, RZ ;  /* 0x0000000806037824 */ /* 0x000fe200078e00ff */
[----:B------:R-:W-:-:S02]  /*1340*/  LEA.HI R11, R11, R16, RZ, 0x5 ;  /* 0x000000100b0b7211 */ /* 0x000fc400078f28ff */
[----:B------:R-:W-:Y:S02]  /*1350*/  LOP3.LUT R2, R13, 0xfffffffc, RZ, 0xc0, !PT ;  /* 0xfffffffc0d027812 */ /* 0x000fe400078ec0ff */
[----:B------:R-:W-:Y:S02]  /*1360*/  LOP3.LUT R15, R4, R0, RZ, 0x3c, !PT ;  /* 0x00000000040f7212 */ /* 0x000fe400078e3cff */
[----:B------:R-:W-:Y:S01]  /*1370*/  LOP3.LUT R0, R11, 0xffffffe0, RZ, 0xc0, !PT ;  /* 0xffffffe00b007812 */ /* 0x000fe200078ec0ff */
[C---:B------:R-:W-:Y:S01]  /*1380*/  IMAD.IADD R8, R16.reuse, 0x1, -R2 ;  /* 0x0000000110087824 */ /* 0x040fe200078e0a02 */
[----:B------:R-:W-:Y:S02]  /*1390*/  LOP3.LUT R207, R5, 0x7ffffe00, R3, 0xf8, !PT ;  /* 0x7ffffe0005cf7812 */ /* 0x000fe400078ef803 */
        /* <DEDUP_REMOVED lines=8> */
[C---:B------:R-:W-:Y:S01]  /*1420*/  LOP3.LUT R2, R0.reuse, 0x1ffffffe, RZ, 0xc0, !PT ;  /* 0x1ffffffe00027812 */ /* 0x040fe200078ec0ff */
[----:B------:R-:W-:Y:S01]  /*1430*/  IMAD.SHL.U32 R0, R0, 0x20, RZ ;  /* 0x0000002000007824 */ /* 0x000fe200078e00ff */
[----:B------:R-:W-:Y:S02]  /*1440*/  LOP3.LUT R3, R3, 0xffffffc, RZ, 0xc0, !PT ;  /* 0x0ffffffc03037812 */ /* 0x000fe400078ec0ff */
[----:B------:R-:W-:Y:S01]  /*1450*/  SHF.R.S32.HI R11, RZ, 0x1f, R17 ;  /* 0x0000001fff0b7819 */ /* 0x000fe20000011411 */
[----:B------:R-:W-:Y:S01]  /*1460*/  IMAD.IADD R2, R8, 0x1, -R2 ;  /* 0x0000000108027824 */ /* 0x000fe200078e0a02 */
[----:B------:R-:W-:Y:S01]  /*1470*/  LOP3.LUT R0, R0, 0xffffffc0, RZ, 0xc0, !PT ;  /* 0xffffffc000007812 */ /* 0x000fe200078ec0ff */
[----:B------:R-:W-:Y:S01]  /*1480*/  IMAD.IADD R5, R6, 0x1, -R3 ;  /* 0x0000000106057824 */ /* 0x000fe200078e0a03 */
[----:B------:R-:W-:Y:S01]  /*1490*/  LEA.HI R11, R11, R17, RZ, 0x2 ;  /* 0x000000110b0b7211 */ /* 0x000fe200078f10ff */
[----:B------:R-:W-:Y:S01]  /*14a0*/  IMAD.SHL.U32 R3, R10, 0x40, RZ ;  /* 0x000000400a037824 */ /* 0x000fe200078e00ff */
[----:B------:R-:W-:Y:S01]  /*14b0*/  R2P PR, R7, 0x6 ;  /* 0x0000000607007804 */ /* 0x000fe20000000000 */
[----:B------:R-:W-:Y:S01]  /*14c0*/  IMAD R13, R2, 0x8, R0 ;  /* 0x00000008020d7824 */ /* 0x000fe200078e0200 */
[----:B------:R-:W-:Y:S01]  /*14d0*/  SHF.R.S32.HI R4, RZ, 0x2, R11 ;  /* 0x00000002ff047819 */ /* 0x000fe2000001140b */
[----:B------:R-:W-:Y:S01]  /*14e0*/  IMAD.SHL.U32 R2, R14, 0x8, RZ ;  /* 0x000000080e027824 */ /* 0x000fe200078e00ff */
[----:B------:R-:W-:Y:S01]  /*14f0*/  LOP3.LUT R0, R3, 0x1c0, RZ, 0xc0, !PT ;  /* 0x000001c003007812 */ /* 0x000fe200078ec0ff */
[----:B------:R-:W-:Y:S01]  /*1500*/  IMAD.SHL.U32 R3, R7, 0x40, RZ ;  /* 0x0000004007037824 */ /* 0x000fe200078e00ff */
[----:B------:R-:W-:Y:S01]  /*1510*/  LOP3.LUT P4, RZ, R9, 0x2, RZ, 0xc0, !PT ;  /* 0x0000000209ff7812 */ /* 0x000fe2000788c0ff */
[----:B------:R-:W-:Y:S01]  /*1520*/  IMAD R16, R5, 0x10, R4 ;  /* 0x0000001005107824 */ /* 0x000fe200078e0204 */
[----:B------:R-:W-:Y:S01]  /*1530*/  LOP3.LUT R2, R0, 0x8, R2, 0xf8, !PT ;  /* 0x0000000800027812 */ /* 0x000fe200078ef802 */
[----:B------:R-:W-:Y:S01]  /*1540*/  IMAD.SHL.U32 R6, R6, 0x400, RZ ;  /* 0x0000040006067824 */ /* 0x000fe200078e00ff */
[----:B------:R-:W-:Y:S01]  /*1550*/  LOP3.LUT R4, R3, 0x1c0, RZ, 0xc0, !PT ;  /* 0x000001c003047812 */ /* 0x000fe200078ec0ff */
[----:B------:R-:W-:Y:S01]  /*1560*/  IMAD.SHL.U32 R7, R12, 0x40, RZ ;  /* 0x000000400c077824 */ /* 0x000fe200078e00ff */
[----:B------:R-:W-:Y:S01]  /*1570*/  SHF.R.U32.HI R0, RZ, 0x3, R0 ;  /* 0x00000003ff007819 */ /* 0x000fe20000011600 */
[----:B------:R-:W-:Y:S01]  /*1580*/  IMAD R5, R8, 0x2, R6 ;  /* 0x0000000208057824 */ /* 0x000fe200078e0206 */
[----:B------:R-:W-:Y:S01]  /*1590*/  LEA.HI R4, R4, R4, RZ, 0x1d ;  /* 0x0000000404047211 */ /* 0x000fe200078fe8ff */
[----:B------:R-:W-:Y:S01]  /*15a0*/  IMAD.MOV.U32 R12, RZ, RZ, 0x40 ;  /* 0x00000040ff0c7424 */ /* 0x000fe200078e00ff */
[----:B------:R-:W-:Y:S01]  /*15b0*/  LOP3.LUT R2, R2, R0, RZ, 0x3c, !PT ;  /* 0x0000000002027212 */ /* 0x000fe200078e3cff */
[----:B------:R-:W-:Y:S01]  /*15c0*/  IMAD R0, R14, 0x200, R15 ;  /* 0x000002000e007824 */ /* 0x000fe200078e020f */
[----:B------:R-:W-:Y:S01]  /*15d0*/  LOP3.LUT R3, R7, 0xfffffe00, RZ, 0xc0, !PT ;  /* 0xfffffe0007037812 */ /* 0x000fe200078ec0ff */
[----:B------:R-:W-:Y:S01]  /*15e0*/  IMAD.IADD R8, R5, 0x1, R4 ;  /* 0x0000000105087824 */ /* 0x000fe200078e0204 */
[----:B------:R-:W-:Y:S01]  /*15f0*/  LOP3.LUT P6, RZ, R10, 0x2, RZ, 0xc0, !PT ;  /* 0x000000020aff7812 */ /* 0x000fe200078cc0ff */
[----:B------:R-:W-:Y:S01]  /*1600*/  IMAD.MOV.U32 R7, RZ, RZ, -0x10 ;  /* 0xfffffff0ff077424 */ /* 0x000fe200078e00ff */
[CC--:B------:R-:W-:Y:S01]  /*1610*/  IADD3 R4, R2.reuse, R3.reuse, R6 ;  /* 0x0000000302047210 */ /* 0x0c0fe20007ffe006 */
[----:B------:R-:W-:Y:S01]  /*1620*/  IMAD R6, R9, 0x10, R18 ;  /* 0x0000001009067824 */ /* 0x000fe200078e0212 */
[----:B------:R-:W-:Y:S01]  /*1630*/  LOP3.LUT R5, R2, R3, RZ, 0xfc, !PT ;  /* 0x0000000302057212 */ /* 0x000fe200078efcff */
[----:B------:R-:W-:Y:S01]  /*1640*/  STL [R1+0x88], R16 ;  /* 0x0000881001007387 */ /* 0x000fe20000100800 */
[----:B------:R-:W-:Y:S01]  /*1650*/  LOP3.LUT P5, RZ, R10, 0x4, RZ, 0xc0, !PT ;  /* 0x000000040aff7812 */ /* 0x000fe200078ac0ff */
[----:B------:R-:W-:Y:S01]  /*1660*/  IMAD.MOV.U32 R10, RZ, RZ, 0x20 ;  /* 0x00000020ff0a7424 */ /* 0x000fe200078e00ff */
[----:B------:R-:W-:Y:S01]  /*1670*/  LOP3.LUT R3, R11, 0x7ffffffc, RZ, 0xc0, !PT ;  /* 0x7ffffffc0b037812 */ /* 0x000fe200078ec0ff */
[----:B------:R1:W-:Y:S01]  /*1680*/  STL [R1+0x78], R6 ;  /* 0x0000780601007387 */ /* 0x0003e20000100800 */
[----:B------:R-:W-:-:S02]  /*1690*/  LEA R188, R0, 0x2900, 0x1 ;  /* 0x0000290000bc7811 */ /* 0x000fc400078e08ff */
[----:B------:R-:W-:Y:S01]  /*16a0*/  LOP3.LUT P3, RZ, R9, 0x4, RZ, 0xc0, !PT ;  /* 0x0000000409ff7812 */ /* 0x000fe2000786c0ff */
[----:B------:R-:W-:Y:S01]  /*16b0*/  IMAD.IADD R3, R17, 0x1, -R3 ;  /* 0x0000000111037824 */ /* 0x000fe200078e0a03 */
[----:B------:R-:W-:Y:S01]  /*16c0*/  SEL R7, R7, 0x10, !P0 ;  /* 0x0000001007077807 */ /* 0x000fe20004000000 */
[----:B------:R-:W-:Y:S01]  /*16d0*/  IMAD.IADD R9, R16, 0x1, R13 ;  /* 0x0000000110097824 */ /* 0x000fe200078e020d */
[----:B------:R-:W-:Y:S01]  /*16e0*/  LEA R8, R8, 0x80, 0x1 ;  /* 0x0000008008087811 */ /* 0x000fe200078e08ff */
[----:B------:R-:W-:Y:S01]  /*16f0*/  IMAD.SHL.U32 R3, R3, 0x2, RZ ;  /* 0x0000000203037824 */ /* 0x000fe200078e00ff */
[----:B------:R-:W-:Y:S02]  /*1700*/  IADD3 R199, R188, 0x20, RZ ;  /* 0x00000020bcc77810 */ /* 0x000fe40007ffe0ff */
[----:B------:R-:W-:Y:S01]  /*1710*/  SEL R2, R12, 0xffffffc0, !P3 ;  /* 0xffffffc00c027807 */ /* 0x000fe20005800000 */
[----:B------:R-:W-:Y:S01]  /*1720*/  IMAD.IADD R11, R8, 0x1, R7 ;  /* 0x00000001080b7824 */ /* 0x000fe200078e0207 */
[----:B------:R-:W-:Y:S01]  /*1730*/  @P4 IADD3 R199, R188, -0x20, RZ ;  /* 0xffffffe0bcc74810 */ /* 0x000fe20007ffe0ff */
[----:B------:R2:W-:Y:S01]  /*1740*/  STL [R1+0x44], R9 ;  /* 0x0000440901007387 */ /* 0x0005e20000100800 */
[----:B------:R-:W-:Y:S01]  /*1750*/  SEL R0, R10, 0xffffffe0, !P6 ;  /* 0xffffffe00a007807 */ /* 0x000fe20007000000 */
[----:B------:R-:W-:Y:S01]  /*1760*/  IMAD.IADD R194, R188, 0x1, R2 ;  /* 0x00000001bcc27824 */ /* 0x000fe200078e0202 */
[----:B------:R-:W-:Y:S01]  /*1770*/  LEA R195, R4, 0x5100, 0x1 ;  /* 0x0000510004c37811 */ /* 0x000fe200078e08ff */
[----:B------:R-:W-:Y:S01]  /*1780*/  IMAD.IADD R191, R2, 0x1, R199 ;  /* 0x0000000102bf7824 */ /* 0x000fe200078e02c7 */
[----:B------:R3:W-:Y:S01]  /*1790*/  STL [R1], R3 ;  /* 0x0000000301007387 */ /* 0x0007e20000100800 */
[----:B------:R-:W-:-:S02]  /*17a0*/  LEA R189, R5, 0x100, 0x1 ;  /* 0x0000010005bd7811 */ /* 0x000fc400078e08ff */
[C---:B------:R-:W-:Y:S01]  /*17b0*/  IADD3 R203, R199.reuse, 0x800, RZ ;  /* 0x00000800c7cb7810 */ /* 0x040fe20007ffe0ff */
[----:B------:R4:W-:Y:S01]  /*17c0*/  STL [R1+0x5c], R8 ;  /* 0x00005c0801007387 */ /* 0x0009e20000100800 */
[----:B------:R-:W-:Y:S01]  /*17d0*/  IADD3 R202, R199, 0x1000, RZ ;  /* 0x00001000c7ca7810 */ /* 0x000fe20007ffe0ff */
[----:B------:R-:W-:Y:S01]  /*17e0*/  IMAD.IADD R198, R195, 0x1, R0 ;  /* 0x00000001c3c67824 */ /* 0x000fe200078e0200 */
[----:B-1----:R-:W-:Y:S01]  /*17f0*/  SEL R6, R10, 0xffffffe0, !P1 ;  /* 0xffffffe00a067807 */ /* 0x002fe20004800000 */
[----:B------:R-:W-:Y:S01]  /*1800*/  IMAD.IADD R193, R0, 0x1, R189 ;  /* 0x0000000100c17824 */ /* 0x000fe200078e02bd */
[C---:B------:R-:W-:Y:S02]  /*1810*/  IADD3 R201, R199.reuse, 0x1800, RZ ;  /* 0x00001800c7c97810 */ /* 0x040fe40007ffe0ff */
[----:B------:R-:W-:Y:S01]  /*1820*/  IADD3 R200, R199, 0x2000, RZ ;  /* 0x00002000c7c87810 */ /* 0x000fe20007ffe0ff */
[--C-:B------:R-:W-:Y:S02]  /*1830*/  IMAD.IADD R10, R8, 0x1, R6.reuse ;  /* 0x00000001080a7824 */ /* 0x100fe400078e0206 */
[----:B------:R-:W-:-:S03]  /*1840*/  IMAD.IADD R2, R11, 0x1, R6 ;  /* 0x000000010b027824 */ /* 0x000fc600078e0206 */
[----:B------:R-:W-:Y:S01]  /*1850*/  STL [R1+0x74], R10 ;  /* 0x0000740a01007387 */ /* 0x000fe20000100800 */
[----:B--2---:R-:W-:-:S03]  /*1860*/  IADD3 R9, R8, 0x40, RZ ;  /* 0x0000004008097810 */ /* 0x004fc60007ffe0ff */
[----:B------:R-:W-:Y:S01]  /*1870*/  STL [R1+0x6c], R11 ;  /* 0x00006c0b01007387 */ /* 0x000fe20000100800 */
[----:B------:R-:W-:Y:S02]  /*1880*/  @P2 IADD3 R9, R8, -0x40, RZ ;  /* 0xffffffc008092810 */ /* 0x000fe40007ffe0ff */
[----:B---3--:R-:W-:Y:S01]  /*1890*/  SEL R3, R12, 0xffffffc0, !P5 ;  /* 0xffffffc00c037807 */ /* 0x008fe20006800000 */
[----:B------:R1:W-:Y:S02]  /*18a0*/  STL [R1+0x70], R2 ;  /* 0x0000700201007387 */ /* 0x0003e40000100800 */
[----:B----4-:R-:W-:Y:S02]  /*18b0*/  IMAD.IADD R8, R6, 0x1, R9 ;  /* 0x0000000106087824 */ /* 0x010fe400078e0209 */
[----:B------:R-:W-:Y:S01]  /*18c0*/  STL [R1+0x60], R9 ;  /* 0x0000600901007387 */ /* 0x000fe20000100800 */
[----:B------:R-:W-:Y:S02]  /*18d0*/  IMAD.IADD R196, R195, 0x1, R3 ;  /* 0x00000001c3c47824 */ /* 0x000fe400078e0203 */
[----:B------:R-:W-:Y:S01]  /*18e0*/  IMAD.IADD R190, R3, 0x1, R189 ;  /* 0x0000000103be7824 */ /* 0x000fe200078e02bd */
[----:B------:R-:W-:Y:S01]  /*18f0*/  STL [R1+0x64], R8 ;  /* 0x0000640801007387 */ /* 0x000fe20000100800 */
[----:B------:R-:W-:-:S02]  /*1900*/  IMAD.IADD R3, R7, 0x1, R8 ;  /* 0x0000000107037824 */ /* 0x000fc400078e0208 */
[C---:B------:R-:W-:Y:S02]  /*1910*/  IMAD.IADD R197, R0.reuse, 0x1, R196 ;  /* 0x0000000100c57824 */ /* 0x040fe400078e02c4 */
[----:B------:R-:W-:Y:S02]  /*1920*/  IMAD.IADD R192, R0, 0x1, R190 ;  /* 0x0000000100c07824 */ /* 0x000fe400078e02be */
[----:B-1----:R-:W-:-:S05]  /*1930*/  IMAD.IADD R2, R7, 0x1, R9 ;  /* 0x0000000107027824 */ /* 0x002fca00078e0209 */
[----:B------:R1:W-:Y:S04]  /*1940*/  STL [R1+0x68], R2 ;  /* 0x0000680201007387 */ /* 0x0003e80000100800 */
[----:B------:R2:W-:Y:S01]  /*1950*/  STL [R1+0x80], R3 ;  /* 0x0000800301007387 */ /* 0x0005e20000100800 */
[----:B-1----:R-:W-:-:S05]  /*1960*/  IMAD.IADD R2, R6, 0x1, R2 ;  /* 0x0000000106027824 */ /* 0x002fca00078e0202 */
[----:B------:R2:W-:Y:S02]  /*1970*/  STL [R1+0x7c], R2 ;  /* 0x00007c0201007387 */ /* 0x0005e40000100800 */
.L_x_718:
[----:B------:R-:W3:Y:S04]  /*1980*/  LDL R25, [R1+0x54] ;  /* 0x0000540001197983 */ /* 0x000ee80000100800 */
[----:B------:R-:W4:Y:S01]  /*1990*/  LDL R16, [R1+0x50] ;  /* 0x0000500001107983 */ /* 0x000f220000100800 */
[----:B------:R-:W-:Y:S02]  /*19a0*/  ISETP.NE.U32.AND P0, PT, RZ, c[0x0][0x370], PT ;  /* 0x0000dc00ff007a0c */ /* 0x000fe40003f05070 */
[----:B------:R-:W-:Y:S02]  /*19b0*/  ISETP.NE.U32.AND P2, PT, RZ, c[0x0][0x360], PT ;  /* 0x0000d800ff007a0c */ /* 0x000fe40003f45070 */
[----:B------:R-:W-:Y:S02]  /*19c0*/  ISETP.NE.AND.EX P1, PT, RZ, c[0x0][0x374], PT, P0 ;  /* 0x0000dd00ff007a0c */ /* 0x000fe40003f25300 */
[----:B------:R-:W-:-:S02]  /*19d0*/  ISETP.NE.AND.EX P0, PT, RZ, c[0x0][0x364], PT, P2 ;  /* 0x0000d900ff007a0c */ /* 0x000fc40003f05320 */
[----:B------:R-:W-:Y:S02]  /*19e0*/  ISETP.NE.U32.AND P4, PT, RZ, c[0x0][0x348], PT ;  /* 0x0000d200ff007a0c */ /* 0x000fe40003f85070 */
[----:B------:R-:W-:Y:S02]  /*19f0*/  ISETP.NE.U32.AND P3, PT, RZ, c[0x0][0x350], PT ;  /* 0x0000d400ff007a0c */ /* 0x000fe40003f65070 */
[----:B------:R-:W-:Y:S02]  /*1a00*/  ISETP.NE.AND.EX P4, PT, RZ, c[0x0][0x34c], PT, P4 ;  /* 0x0000d300ff007a0c */ /* 0x000fe40003f85340 */
[----:B------:R-:W-:Y:S01]  /*1a10*/  ISETP.NE.AND.EX P3, PT, RZ, c[0x0][0x354], PT, P3 ;  /* 0x0000d500ff007a0c */ /* 0x000fe20003f65330 */
[----:B------:R-:W-:Y:S01]  /*1a20*/  IMAD.MOV.U32 R15, RZ, RZ, 0x4 ;  /* 0x00000004ff0f7424 */ /* 0x000fe200078e00ff */
[----:B------:R-:W-:Y:S01]  /*1a30*/  CS2R R12, SRZ ;  /* 0x00000000000c7805 */ /* 0x000fe2000001ff00 */
[----:B------:R-:W-:Y:S02]  /*1a40*/  IMAD.MOV.U32 R4, RZ, RZ, RZ ;  /* 0x000000ffff047224 */ /* 0x000fe400078e00ff */
[----:B---3--:R-:W-:-:S04]  /*1a50*/  @P1 IMAD.WIDE R10, R25, R15, c[0x0][0x370] ;  /* 0x0000dc00190a1625 */ /* 0x008fc800078e020f */
[CC--:B------:R-:W-:Y:S01]  /*1a60*/  @P0 IMAD.WIDE R8, R25.reuse, R15.reuse, c[0x0][0x360] ;  /* 0x0000d80019080625 */ /* 0x0c0fe200078e020f */
[----:B------:R1:W5:Y:S03]  /*1a70*/  @P1 LDG.E R4, [R10.64] ;  /* 0x000000080a041981 */ /* 0x000366000c1e1900 */
[CC--:B------:R-:W-:Y:S01]  /*1a80*/  IMAD.WIDE R6, R25.reuse, R15.reuse, c[0x0][0x348] ;  /* 0x0000d20019067625 */ /* 0x0c0fe200078e020f */
[----:B------:R1:W5:Y:S03]  /*1a90*/  @P0 LDG.E R243, [R8.64] ;  /* 0x0000000808f30981 */ /* 0x000366000c1e1900 */
[----:B--2---:R-:W-:Y:S01]  /*1aa0*/  IMAD.WIDE R2, R25, R15, c[0x0][0x350] ;  /* 0x0000d40019027625 */ /* 0x004fe200078e020f */
[----:B------:R1:W5:Y:S04]  /*1ab0*/  @P4 LDG.E R13, [R6.64] ;  /* 0x00000008060d4981 */ /* 0x000368000c1e1900 */
[----:B------:R1:W5:Y:S01]  /*1ac0*/  @P3 LDG.E R12, [R2.64] ;  /* 0x00000008020c3981 */ /* 0x000362000c1e1900 */
[----:B----4-:R-:W-:-:S05]  /*1ad0*/  LOP3.LUT R26, R16, 0xffff, RZ, 0xc0, !PT ;  /* 0x0000ffff101a7812 */ /* 0x010fca00078ec0ff */
[----:B------:R1:W-:Y:S01]  /*1ae0*/  STL [R1+0x58], R26 ;  /* 0x0000581a01007387 */ /* 0x0003e20000100800 */
[----:B------:R-:W-:Y:S01]  /*1af0*/  YIELD ;  /* 0x0000000000007946 */ /* 0x000fe20003800000 */
[----:B------:R-:W-:Y:S05]  /*1b00*/  @P0 BRA `(.L_x_545) ;  /* 0x0000005000000947 */ /* 0x000fea0003800000 */
[----:B-----5:R-:W-:Y:S01]  /*1b10*/  MOV R243, c[0x0][0x168] ;  /* 0x00005a0000f37a02 */ /* 0x020fe20000000f00 */
[----:B------:R-:W-:Y:S05]  /*1b20*/  @!P4 BRA `(.L_x_545) ;  /* 0x000000300000c947 */ /* 0x000fea0003800000 */
[----:B------:R-:W2:Y:S04]  /*1b30*/  LDG.E R5, [R6.64] ;  /* 0x0000000806057981 */ /* 0x000ea8000c1e1900 */
[----:B------:R-:W2:Y:S02]  /*1b40*/  LDG.E R0, [R6.64+0x4] ;  /* 0x0000040806007981 */ /* 0x000ea4000c1e1900 */
[----:B--2---:R-:W-:Y:S02]  /*1b50*/  IADD3 R243, -R5, R0, RZ ;  /* 0x0000000005f37210 */ /* 0x004fe40007ffe1ff */
.L_x_545:
[----:B------:R-:W-:-:S04]  /*1b60*/  ISETP.NE.U32.AND P0, PT, RZ, c[0x0][0x368], PT ;  /* 0x0000da00ff007a0c */ /* 0x000fc80003f05070 */
[----:B------:R-:W-:-:S13]  /*1b70*/  ISETP.NE.AND.EX P0, PT, RZ, c[0x0][0x36c], PT, P0 ;  /* 0x0000db00ff007a0c */ /* 0x000fda0003f05300 */
[----:B------:R-:W-:Y:S05]  /*1b80*/  @!P0 BRA `(.L_x_546) ;  /* 0x0000003000008947 */ /* 0x000fea0003800000 */
[----:B-1----:R-:W-:-:S05]  /*1b90*/  IMAD.WIDE R2, R25, R15, c[0x0][0x368] ;  /* 0x0000da0019027625 */ /* 0x002fca00078e020f */
[----:B------:R1:W5:Y:S01]  /*1ba0*/  LDG.E R0, [R2.64] ;  /* 0x0000000802007981 */ /* 0x000362000c1e1900 */
[----:B------:R-:W-:Y:S05]  /*1bb0*/  BRA `(.L_x_547) ;  /* 0x0000005000007947 */ /* 0x000fea0003800000 */
.L_x_546:
[----:B------:R-:W-:Y:S01]  /*1bc0*/  MOV R0, c[0x0][0x1d0] ;  /* 0x0000740000007a02 */ /* 0x000fe20000000f00 */
[----:B------:R-:W-:Y:S05]  /*1bd0*/  @!P3 BRA `(.L_x_547) ;  /* 0x000000300000b947 */ /* 0x000fea0003800000 */
[----:B------:R-:W2:Y:S04]  /*1be0*/  LDG.E R5, [R2.64] ;  /* 0x0000000802057981 */ /* 0x000ea8000c1e1900 */
[----:B------:R-:W2:Y:S02]  /*1bf0*/  LDG.E R0, [R2.64+0x4] ;  /* 0x0000040802007981 */ /* 0x000ea4000c1e1900 */
[----:B--2---:R-:W-:Y:S02]  /*1c00*/  IADD3 R0, -R5, R0, RZ ;  /* 0x0000000005007210 */ /* 0x004fe40007ffe1ff */
.L_x_547:
[----:B-1----:R-:W2:Y:S01]  /*1c10*/  LDL.LU R2, [R1+0x4c] ;  /* 0x00004c0001027983 */ /* 0x002ea20000300800 */
[----:B------:R-:W-:Y:S01]  /*1c20*/  IMAD.MOV.U32 R3, RZ, RZ, c[0x0][0x2c4] ;  /* 0x0000b100ff037624 */ /* 0x000fe200078e00ff */
[----:B------:R-:W-:Y:S01]  /*1c30*/  LOP3.LUT R204, R204, 0xfffeffff, RZ, 0xc0, !PT ;  /* 0xfffeffffcccc7812 */ /* 0x000fe200078ec0ff */
[----:B------:R-:W-:-:S02]  /*1c40*/  IMAD.MOV.U32 R6, RZ, RZ, c[0x0][0x32c] ;  /* 0x0000cb00ff067624 */ /* 0x000fc400078e00ff */
[--C-:B-----5:R-:W-:Y:S01]  /*1c50*/  IMAD.IADD R244, R0, 0x1, -R4.reuse ;  /* 0x0000000100f47824 */ /* 0x120fe200078e0a04 */
[----:B------:R-:W-:Y:S01]  /*1c60*/  ISETP.NE.AND P5, PT, R3, 0x1, PT ;  /* 0x000000010300780c */ /* 0x000fe20003fa5270 */
[----:B------:R-:W-:Y:S01]  /*1c70*/  IMAD.IADD R14, R12, 0x1, R4 ;  /* 0x000000010c0e7824 */ /* 0x000fe200078e0204 */
[----:B------:R-:W-:-:S11]  /*1c80*/  ISETP.GE.AND P1, PT, R6, 0x1, PT ;  /* 0x000000010600780c */ /* 0x000fd60003f26270 */
[----:B------:R-:W-:-:S04]  /*1c90*/  @P5 LOP3.LUT R204, R204, 0x10000, RZ, 0xfc, !PT ;  /* 0x00010000cccc5812 */ /* 0x000fc800078efcff */
[----:B------:R-:W-:-:S04]  /*1ca0*/  LOP3.LUT R204, R204, 0xffff7fff, RZ, 0xc0, !PT ;  /* 0xffff7fffcccc7812 */ /* 0x000fc800078ec0ff */
[----:B------:R-:W-:Y:S01]  /*1cb0*/  @P1 LOP3.LUT R204, R204, 0x8000, RZ, 0xfc, !PT ;  /* 0x00008000cccc1812 */ /* 0x000fe200078efcff */
[----:B--2---:R-:W-:-:S05]  /*1cc0*/  IMAD.SHL.U32 R18, R2, 0x80, RZ ;  /* 0x0000008002127824 */ /* 0x004fca00078e00ff */
[----:B------:R1:W-:Y:S01]  /*1cd0*/  STL [R1+0x40], R18 ;  /* 0x0000401201007387 */ /* 0x0003e20000100800 */
[----:B------:R-:W-:-:S05]  /*1ce0*/  IADD3 R2, R18, 0x7f, RZ ;  /* 0x0000007f12027810 */ /* 0x000fca0007ffe0ff */
[----:B------:R-:W-:-:S04]  /*1cf0*/  @P5 IMAD.HI.U32 R3, R2, c[0x0][0x2c8], RZ ;  /* 0x0000b20002035a27 */ /* 0x000fc800078e00ff */
[----:B------:R-:W-:Y:S01]  /*1d00*/  IMAD.MOV.U32 R0, RZ, RZ, R2 ;  /* 0x000000ffff007224 */ /* 0x000fe200078e0002 */
[----:B------:R-:W-:Y:S02]  /*1d10*/  IADD3 R2, R244, 0x1, -R243 ;  /* 0x00000001f4027810 */ /* 0x000fe40007ffe8f3 */
[----:B------:R-:W-:-:S05]  /*1d20*/  @P5 SHF.R.U32.HI R0, RZ, c[0x0][0x2cc], R3 ;  /* 0x0000b300ff005a19 */ /* 0x000fca0000011603 */
[----:B------:R-:W-:-:S05]  /*1d30*/  IMAD.IADD R0, R2, 0x1, R0 ;  /* 0x0000000102007824 */ /* 0x000fca00078e0200 */
[----:B------:R-:W-:Y:S01]  /*1d40*/  IADD3 R3, R0, c[0x0][0x328], RZ ;  /* 0x0000ca0000037a10 */ /* 0x000fe20007ffe0ff */
[----:B------:R-:W-:Y:S05]  /*1d50*/  @!P1 BRA `(.L_x_548) ;  /* 0x0000010000009947 */ /* 0x000fea0003800000 */
[C---:B------:R-:W-:Y:S01]  /*1d60*/  ISETP.GT.AND P0, PT, R0.reuse, RZ, PT ;  /* 0x000000ff0000720c */ /* 0x040fe20003f04270 */
[----:B------:R-:W-:Y:S01]  /*1d70*/  BSSY B0, `(.L_x_549) ;  /* 0x000000c000007945 */ /* 0x000fe20003800000 */
[----:B------:R-:W-:-:S11]  /*1d80*/  IADD3 R2, R0, -0x1, RZ ;  /* 0xffffffff00027810 */ /* 0x000fd60007ffe0ff */
[----:B------:R-:W-:Y:S05]  /*1d90*/  @P0 BRA `(.L_x_550) ;  /* 0x0000006000000947 */ /* 0x000fea0003800000 */
[----:B------:R-:W-:Y:S01]  /*1da0*/  ISETP.NE.AND P0, PT, R6, 0x1, PT ;  /* 0x000000010600780c */ /* 0x000fe20003f05270 */
[----:B------:R-:W-:-:S12]  /*1db0*/  IMAD.MOV R0, RZ, RZ, -R0 ;  /* 0x000000ffff007224 */ /* 0x000fd800078e0a00 */
[----:B------:R-:W-:-:S05]  /*1dc0*/  @P0 IMAD.HI.U32 R2, R0, c[0x0][0x330], RZ ;  /* 0x0000cc0000020a27 */ /* 0x000fca00078e00ff */
[----:B------:R-:W-:-:S04]  /*1dd0*/  @P0 SHF.R.U32.HI R0, RZ, c[0x0][0x334], R2 ;  /* 0x0000cd00ff000a19 */ /* 0x000fc80000011602 */
[----:B------:R-:W-:Y:S01]  /*1de0*/  LOP3.LUT R2, RZ, R0, RZ, 0x33, !PT ;  /* 0x00000000ff027212 */ /* 0x000fe200078e33ff */
[----:B------:R-:W-:Y:S05]  /*1df0*/  BRA `(.L_x_551) ;  /* 0x0000003000007947 */ /* 0x000fea0003800000 */
.L_x_550:
[----:B------:R-:W-:-:S13]  /*1e00*/  ISETP.NE.AND P0, PT, R6, 0x1, PT ;  /* 0x000000010600780c */ /* 0x000fda0003f05270 */
[----:B------:R-:W-:-:S05]  /*1e10*/  @P0 IMAD.HI.U32 R0, R2, c[0x0][0x330], RZ ;  /* 0x0000cc0002000a27 */ /* 0x000fca00078e00ff */
[----:B------:R-:W-:Y:S02]  /*1e20*/  @P0 SHF.R.U32.HI R2, RZ, c[0x0][0x334], R0 ;  /* 0x0000cd00ff020a19 */ /* 0x000fe40000011600 */
.L_x_551:
[----:B------:R-:W-:Y:S05]  /*1e30*/  BSYNC B0 ;  /* 0x0000000000007941 */ /* 0x000fea0003800000 */
.L_x_549:
[----:B------:R-:W-:-:S05]  /*1e40*/  IMAD R2, R2, R6, c[0x0][0x32c] ;  /* 0x0000cb0002027624 */ /* 0x000fca00078e0206 */
[----:B------:R-:W-:-:S03]  /*1e50*/  IMNMX R3, R3, R2, PT ;  /* 0x0000000203037217 */ /* 0x000fc60003800200 */
.L_x_548:
[----:B------:R-:W-:Y:S01]  /*1e60*/  IMAD.IADD R7, R244, 0x1, -R243 ;  /* 0x00000001f4077824 */ /* 0x000fe200078e0af3 */
[----:B------:R-:W-:Y:S01]  /*1e70*/  IADD3 R3, R3, 0x4f, RZ ;  /* 0x0000004f03037810 */ /* 0x000fe20007ffe0ff */
[----:B------:R-:W-:Y:S01]  /*1e80*/  @P5 IMAD.HI.U32 R4, R18, c[0x0][0x2c8], RZ ;  /* 0x0000b20012045a27 */ /* 0x000fe200078e00ff */
[----:B------:R-:W-:Y:S02]  /*1e90*/  IADD3 R2, R244, 0x4f, RZ ;  /* 0x0000004ff4027810 */ /* 0x000fe40007ffe0ff */
[----:B------:R2:W-:Y:S01]  /*1ea0*/  STL [R1+0x4], R7 ;  /* 0x0000040701007387 */ /* 0x0005e20000100800 */
[----:B------:R-:W-:-:S04]  /*1eb0*/  IMAD.HI R5, R3, 0x66666667, RZ ;  /* 0x6666666703057827 */ /* 0x000fc800078e02ff */
[----:B------:R-:W-:-:S04]  /*1ec0*/  IMAD.HI R2, R2, 0x66666667, RZ ;  /* 0x6666666702027827 */ /* 0x000fc800078e02ff */
[----:B------:R-:W-:Y:S01]  /*1ed0*/  IMAD.MOV.U32 R0, RZ, RZ, R18 ;  /* 0x000000ffff007224 */ /* 0x000fe200078e0012 */
[----:B------:R-:W-:Y:S02]  /*1ee0*/  @P5 SHF.R.U32.HI R0, RZ, c[0x0][0x2cc], R4 ;  /* 0x0000b300ff005a19 */ /* 0x000fe40000011604 */
[----:B------:R-:W-:Y:S02]  /*1ef0*/  SHF.R.U32.HI R4, RZ, 0x1f, R5 ;  /* 0x0000001fff047819 */ /* 0x000fe40000011605 */
[----:B------:R-:W-:Y:S01]  /*1f00*/  SHF.R.U32.HI R3, RZ, 0x1f, R2 ;  /* 0x0000001fff037819 */ /* 0x000fe20000011602 */
[----:B------:R-:W-:Y:S01]  /*1f10*/  IMAD.IADD R0, R7, 0x1, R0 ;  /* 0x0000000107007824 */ /* 0x000fe200078e0200 */
[----:B------:R-:W-:Y:S02]  /*1f20*/  LEA.HI.SX32 R4, R5, R4, 0x1b ;  /* 0x0000000405047211 */ /* 0x000fe400078fdaff */
[----:B------:R-:W-:Y:S02]  /*1f30*/  LEA.HI.SX32 R3, R2, R3, 0x1b ;  /* 0x0000000302037211 */ /* 0x000fe400078fdaff */
[----:B------:R-:W-:-:S02]  /*1f40*/  IADD3 R2, R0, -c[0x0][0x324], RZ ;  /* 0x8000c90000027a10 */ /* 0x000fc40007ffe0ff */
[----:B------:R-:W-:Y:S01]  /*1f50*/  IMNMX R8, R3, R4, PT ;  /* 0x0000000403087217 */ /* 0x000fe20003800200 */
[----:B------:R-:W-:Y:S05]  /*1f60*/  @!P1 BRA `(.L_x_552) ;  /* 0x000000f000009947 */ /* 0x000fea0003800000 */
[----:B------:R-:W-:Y:S01]  /*1f70*/  ISETP.GT.AND P0, PT, R0, -0x1, PT ;  /* 0xffffffff0000780c */ /* 0x000fe20003f04270 */
[----:B------:R-:W-:-:S12]  /*1f80*/  BSSY B0, `(.L_x_553) ;  /* 0x000000b000007945 */ /* 0x000fd80003800000 */
[----:B------:R-:W-:Y:S05]  /*1f90*/  @P0 BRA `(.L_x_554) ;  /* 0x0000006000000947 */ /* 0x000fea0003800000 */
[----:B------:R-:W-:Y:S02]  /*1fa0*/  ISETP.NE.AND P0, PT, R6, 0x1, PT ;  /* 0x000000010600780c */ /* 0x000fe40003f05270 */
[----:B------:R-:W-:-:S11]  /*1fb0*/  LOP3.LUT R0, RZ, R0, RZ, 0x33, !PT ;  /* 0x00000000ff007212 */ /* 0x000fd600078e33ff */
[----:B------:R-:W-:-:S05]  /*1fc0*/  @P0 IMAD.HI.U32 R3, R0, c[0x0][0x330], RZ ;  /* 0x0000cc0000030a27 */ /* 0x000fca00078e00ff */
[----:B------:R-:W-:-:S04]  /*1fd0*/  @P0 SHF.R.U32.HI R0, RZ, c[0x0][0x334], R3 ;  /* 0x0000cd00ff000a19 */ /* 0x000fc80000011603 */
[----:B------:R-:W-:Y:S01]  /*1fe0*/  LOP3.LUT R0, RZ, R0, RZ, 0x33, !PT ;  /* 0x00000000ff007212 */ /* 0x000fe200078e33ff */
[----:B------:R-:W-:Y:S05]  /*1ff0*/  BRA `(.L_x_555) ;  /* 0x0000003000007947 */ /* 0x000fea0003800000 */
.L_x_554:
[----:B------:R-:W-:-:S13]  /*2000*/  ISETP.NE.AND P0, PT, R6, 0x1, PT ;  /* 0x000000010600780c */ /* 0x000fda0003f05270 */
[----:B------:R-:W-:-:S05]  /*2010*/  @P0 IMAD.HI.U32 R3, R0, c[0x0][0x330], RZ ;  /* 0x0000cc0000030a27 */ /* 0x000fca00078e00ff */
[----:B------:R-:W-:Y:S02]  /*2020*/  @P0 SHF.R.U32.HI R0, RZ, c[0x0][0x334], R3 ;  /* 0x0000cd00ff000a19 */ /* 0x000fe40000011603 */
.L_x_555:
[----:B------:R-:W-:Y:S05]  /*2030*/  BSYNC B0 ;  /* 0x0000000000007941 */ /* 0x000fea0003800000 */
.L_x_553:
[----:B------:R-:W-:-:S05]  /*2040*/  IMAD R0, R0, c[0x0][0x32c], RZ ;  /* 0x0000cb0000007a24 */ /* 0x000fca00078e02ff */
[----:B------:R-:W-:-:S05]  /*2050*/  IMNMX R2, R2, R0, !PT ;  /* 0x0000000002027217 */ /* 0x000fca0007800200 */
.L_x_552:
[----:B------:R-:W-:Y:S01]  /*2060*/  IMAD.HI R2, R2, 0x66666667, RZ ;  /* 0x6666666702027827 */ /* 0x000fe200078e02ff */
[----:B------:R-:W-:Y:S01]  /*2070*/  LOP3.LUT R3, R16, 0xff000000, RZ, 0xc0, !PT ;  /* 0xff00000010037812 */ /* 0x000fe200078ec0ff */
[----:B------:R-:W-:Y:S03]  /*2080*/  BSSY B0, `(.L_x_556) ;  /* 0x000002d000007945 */ /* 0x000fe60003800000 */
[----:B------:R-:W-:Y:S02]  /*2090*/  SHF.R.U32.HI R0, RZ, 0x1f, R2 ;  /* 0x0000001fff007819 */ /* 0x000fe40000011602 */
[----:B------:R-:W-:Y:S02]  /*20a0*/  SHF.R.U32.HI R3, RZ, 0x8, R3 ;  /* 0x00000008ff037819 */ /* 0x000fe40000011603 */
[----:B------:R-:W-:Y:S02]  /*20b0*/  LEA.HI.SX32 R2, R2, R0, 0x1b ;  /* 0x0000000002027211 */ /* 0x000fe400078fdaff */
[----:B------:R-:W-:-:S02]  /*20c0*/  LOP3.LUT R0, R16, 0xff0000, RZ, 0xc0, !PT ;  /* 0x00ff000010007812 */ /* 0x000fc400078ec0ff */
[----:B------:R-:W-:Y:S01]  /*20d0*/  IMNMX R6, RZ, R2, !PT ;  /* 0x00000002ff067217 */ /* 0x000fe20007800200 */
[----:B------:R-:W-:Y:S01]  /*20e0*/  IMAD.MOV.U32 R2, RZ, RZ, RZ ;  /* 0x000000ffff027224 */ /* 0x000fe200078e00ff */
[----:B------:R-:W-:Y:S02]  /*20f0*/  LEA.HI R0, R0, R3, RZ, 0x10 ;  /* 0x0000000300007211 */ /* 0x000fe400078f80ff */
[----:B------:R-:W-:Y:S02]  /*2100*/  ISETP.GT.AND P0, PT, R8, R6, PT ;  /* 0x000000060800720c */ /* 0x000fe40003f04270 */
[----:B------:R-:W-:Y:S02]  /*2110*/  LOP3.LUT R12, R0, 0xff, RZ, 0xc0, !PT ;  /* 0x000000ff000c7812 */ /* 0x000fe400078ec0ff */
[----:B------:R-:W-:-:S03]  /*2120*/  SHF.R.U32.HI R5, RZ, 0x10, R0 ;  /* 0x00000010ff057819 */ /* 0x000fc60000011600 */
[----:B------:R3:W-:Y:S04]  /*2130*/  STL [R1+0x50], R12 ;  /* 0x0000500c01007387 */ /* 0x0007e80000100800 */
[----:B------:R3:W-:Y:S02]  /*2140*/  STL [R1+0x4c], R5 ;  /* 0x00004c0501007387 */ /* 0x0007e40000100800 */
[----:B------:R-:W-:Y:S05]  /*2150*/  @!P0 BRA `(.L_x_557) ;  /* 0x000001f000008947 */ /* 0x000fea0003800000 */
[----:B------:R-:W-:-:S04]  /*2160*/  ISETP.NE.AND P0, PT, R5, RZ, PT ;  /* 0x000000ff0500720c */ /* 0x000fc80003f05270 */
[----:B------:R-:W-:-:S04]  /*2170*/  SEL R0, R5, c[0x0][0x338], P0 ;  /* 0x0000ce0005007a07 */ /* 0x000fc80000000000 */
[----:B------:R-:W-:Y:S02]  /*2180*/  IABS R3, R0 ;  /* 0x0000000000037213 */ /* 0x000fe40000000000 */
[----:B--2---:R-:W-:Y:S02]  /*2190*/  IADD3 R7, R0, -0x1, R8 ;  /* 0xffffffff00077810 */ /* 0x004fe40007ffe008 */
[----:B------:R-:W2:Y:S03]  /*21a0*/  I2F.RP R2, R3 ;  /* 0x0000000300027306 */ /* 0x000ea60000209400 */
[----:B------:R-:W-:-:S05]  /*21b0*/  IMAD.IADD R7, R7, 0x1, -R6 ;  /* 0x0000000107077824 */ /* 0x000fca00078e0a06 */
[----:B------:R-:W-:Y:S01]  /*21c0*/  IABS R11, R7 ;  /* 0x00000007000b7213 */ /* 0x000fe20000000000 */
[----:B--2---:R-:W2:Y:S02]  /*21d0*/  MUFU.RCP R2, R2 ;  /* 0x0000000200027308 */ /* 0x004ea40000001000 */
[----:B--2---:R-:W-:-:S06]  /*21e0*/  IADD3 R2, R2, 0xffffffe, RZ ;  /* 0x0ffffffe02027810 */ /* 0x004fcc0007ffe0ff */
[----:B---3--:R-:W2:Y:S02]  /*21f0*/  F2I.FTZ.U32.TRUNC.NTZ R5, R2 ;  /* 0x0000000200057305 */ /* 0x008ea4000021f000 */
[----:B--2---:R-:W-:-:S04]  /*2200*/  IMAD.MOV R2, RZ, RZ, -R5 ;  /* 0x000000ffff027224 */ /* 0x004fc800078e0a05 */
        /* <DEDUP_REMOVED lines=20> */
.L_x_557:
[----:B------:R-:W-:Y:S05]  /*2350*/  BSYNC B0 ;  /* 0x0000000000007941 */ /* 0x000fea0003800000 */
.L_x_556:
[----:B------:R-:W-:Y:S01]  /*2360*/  IMAD R239, R12, R2, R6 ;  /* 0x000000020cef7224 */ /* 0x000fe200078e0206 */
[----:B------:R-:W-:Y:S01]  /*2370*/  PRMT R0, RZ, 0x7610, R0 ;  /* 0x00007610ff007816 */ /* 0x000fe20000000000 */
[----:B------:R-:W-:Y:S01]  /*2380*/  IMAD.MOV.U32 R24, RZ, RZ, RZ ;  /* 0x000000ffff187224 */ /* 0x000fe200078e00ff */
[----:B------:R-:W-:Y:S01]  /*2390*/  MOV R19, RZ ;  /* 0x000000ff00137202 */ /* 0x000fe20000000f00 */
[----:B------:R-:W-:Y:S01]  /*23a0*/  IMAD.IADD R2, R239, 0x1, R2 ;  /* 0x00000001ef027824 */ /* 0x000fe200078e0202 */
[----:B------:R-:W-:Y:S01]  /*23b0*/  CS2R R22, SRZ ;  /* 0x0000000000167805 */ /* 0x000fe2000001ff00 */
        /* <DEDUP_REMOVED lines=35> */
[----:B------:R-:W4:Y:S04]  /*25f0*/  LDL R4, [R1+0x78] ;  /* 0x0000780001047983 */ /* 0x000f280000100800 */
[----:B------:R-:W5:Y:S04]  /*2600*/  LDL.64 R10, [R1+0x38] ;  /* 0x00003800010a7983 */ /* 0x000f680000100a00 */
[----:B------:R1:W5:Y:S01]  /*2610*/  LDL.64 R20, [R1+0x38] ;  /* 0x0000380001147983 */ /* 0x0003620000100a00 */
[----:B------:R-:W-:-:S04]  /*2620*/  ISETP.NE.U32.AND P0, PT, RZ, c[0x0][0x340], PT ;  /* 0x0000d000ff007a0c */ /* 0x000fc80003f05070 */
[----:B------:R-:W-:-:S13]  /*2630*/  ISETP.NE.AND.EX P0, PT, RZ, c[0x0][0x344], PT, P0 ;  /* 0x0000d100ff007a0c */ /* 0x000fda0003f05300 */
[----:B------:R-:W-:-:S05]  /*2640*/  @P0 IMAD.WIDE R2, R25, R15, c[0x0][0x340] ;  /* 0x0000d00019020625 */ /* 0x000fca00078e020f */
[----:B---3--:R2:W3:Y:S01]  /*2650*/  @P0 LDG.E R16, [R2.64] ;  /* 0x0000000802100981 */ /* 0x0084e2000c1e1900 */
[----:B------:R-:W-:Y:S02]  /*2660*/  SHF.R.S32.HI R0, RZ, 0x1f, R13 ;  /* 0x0000001fff007819 */ /* 0x000fe4000001140d */
[----:B------:R-:W-:Y:S01]  /*2670*/  SHF.R.S32.HI R15, RZ, 0x1f, R25 ;  /* 0x0000001fff0f7819 */ /* 0x000fe20000011419 */
[----:B--2---:R-:W2:Y:S01]  /*2680*/  S2R R7, SR_TID.X ;  /* 0x0000000000077919 */ /* 0x004ea20000002100 */
[----:B------:R-:W-:Y:S01]  /*2690*/  IADD3 R84, R205, -0x1, RZ ;  /* 0xffffffffcd547810 */ /* 0x000fe20007ffe0ff */
[----:B------:R-:W-:Y:S01]  /*26a0*/  IMAD R0, R0, c[0x0][0x178], RZ ;  /* 0x00005e0000007a24 */ /* 0x000fe200078e02ff */
[----:B------:R-:W-:-:S03]  /*26b0*/  SEL R6, R15, RZ, !P4 ;  /* 0x000000ff0f067207 */ /* 0x000fc60006000000 */
[----:B------:R-:W-:Y:S01]  /*26c0*/  IMAD R2, R13, c[0x0][0x17c], R0 ;  /* 0x00005f000d027a24 */ /* 0x000fe200078e0200 */
[----:B--2---:R-:W-:-:S04]  /*26d0*/  SHF.R.S32.HI R17, RZ, 0x1f, R7 ;  /* 0x0000001fff117819 */ /* 0x004fc80000011407 */
[----:B------:R-:W-:-:S04]  /*26e0*/  LEA.HI R17, R17, R7, RZ, 0x3 ;  /* 0x0000000711117211 */ /* 0x000fc800078f18ff */
[----:B------:R-:W-:Y:S02]  /*26f0*/  SHF.R.S32.HI R17, RZ, 0x3, R17 ;  /* 0x00000003ff117819 */ /* 0x000fe40000011411 */
[----:B----4-:R-:W-:Y:S01]  /*2700*/  IADD3 R12, R4, R18, RZ ;  /* 0x00000012040c7210 */ /* 0x010fe20007ffe0ff */
[----:B------:R-:W-:-:S03]  /*2710*/  IMAD.WIDE.U32 R4, R13, c[0x0][0x178], RZ ;  /* 0x00005e000d047a25 */ /* 0x000fc600078e00ff */
[----:B------:R-:W-:Y:S01]  /*2720*/  MOV R0, R12 ;  /* 0x0000000c00007202 */ /* 0x000fe20000000f00 */
[----:B------:R-:W-:Y:S01]  /*2730*/  @P5 IMAD.HI.U32 R3, R12, c[0x0][0x2c8], RZ ;  /* 0x0000b2000c035a27 */ /* 0x000fe200078e00ff */
[----:B------:R-:W-:Y:S02]  /*2740*/  IADD3 R5, R5, R2, RZ ;  /* 0x0000000205057210 */ /* 0x000fe40007ffe0ff */
[C---:B------:R-:W-:Y:S01]  /*2750*/  IADD3 R2, P1, R17.reuse, R14, RZ ;  /* 0x0000000e11027210 */ /* 0x040fe20007f3e0ff */
[----:B-----5:R-:W-:Y:S01]  /*2760*/  IMAD.MOV.U32 R20, RZ, RZ, R10 ;  /* 0x000000ffff147224 */ /* 0x020fe200078e000a */
[----:B------:R-:W-:Y:S01]  /*2770*/  @P5 SHF.R.U32.HI R0, RZ, c[0x0][0x2cc], R3 ;  /* 0x0000b300ff005a19 */ /* 0x000fe20000011603 */
[----:B------:R-:W-:Y:S01]  /*2780*/  IMAD.WIDE.U32 R4, R26, c[0x0][0x1b8], R4 ;  /* 0x00006e001a047a25 */ /* 0x000fe200078e0004 */
[----:B------:R-:W-:Y:S02]  /*2790*/  SHF.R.S32.HI R3, RZ, 0x1f, R14 ;  /* 0x0000001fff037819 */ /* 0x000fe4000001140e */
[----:B------:R-:W-:Y:S01]  /*27a0*/  SHF.R.S32.HI R21, RZ, 0x1f, R20 ;  /* 0x0000001fff157819 */ /* 0x000fe20000011414 */
[----:B------:R-:W-:Y:S01]  /*27b0*/  IMAD R11, R6, c[0x0][0x1c0], RZ ;  /* 0x00007000060b7a24 */ /* 0x000fe200078e02ff */
[----:B------:R-:W-:-:S02]  /*27c0*/  LEA.HI.X.SX32 R3, R17, R3, 0x1, P1 ;  /* 0x0000000311037211 */ /* 0x000fc400008f0eff */
[----:B------:R-:W-:Y:S01]  /*27d0*/  SEL R10, R25, RZ, !P4 ;  /* 0x000000ff190a7207 */ /* 0x000fe20006000000 */
[----:B------:R-:W-:Y:S01]  /*27e0*/  IMAD.WIDE.U32 R6, R2, c[0x0][0x1e0], R20 ;  /* 0x0000780002067a25 */ /* 0x000fe200078e0014 */
[----:B------:R1:W-:Y:S01]  /*27f0*/  STL [R1+0x3c], R21 ;  /* 0x00003c1501007387 */ /* 0x0003e20000100800 */
[----:B------:R-:W-:Y:S02]  /*2800*/  ISETP.GE.AND P2, PT, R20, c[0x0][0x198], PT ;  /* 0x0000660014007a0c */ /* 0x000fe40003f46270 */
[C---:B------:R-:W-:Y:S02]  /*2810*/  IMAD R14, R3.reuse, c[0x0][0x1e0], RZ ;  /* 0x00007800030e7a24 */ /* 0x040fe400078e02ff */
[----:B------:R-:W-:Y:S02]  /*2820*/  IMAD R13, R3, c[0x0][0x208], RZ ;  /* 0x00008200030d7a24 */ /* 0x000fe400078e02ff */
[----:B------:R-:W-:Y:S02]  /*2830*/  IMAD R3, R26, c[0x0][0x1bc], R5 ;  /* 0x00006f001a037a24 */ /* 0x000fe400078e0205 */
[----:B------:R-:W-:-:S04]  /*2840*/  IMAD.WIDE.U32 R8, R2, c[0x0][0x208], R20 ;  /* 0x0000820002087a25 */ /* 0x000fc800078e0014 */
[C---:B------:R-:W-:Y:S02]  /*2850*/  IMAD R5, R2.reuse, c[0x0][0x1e4], R14 ;  /* 0x0000790002057a24 */ /* 0x040fe400078e020e */
[----:B------:R-:W-:Y:S01]  /*2860*/  IMAD R13, R2, c[0x0][0x20c], R13 ;  /* 0x00008300020d7a24 */ /* 0x000fe200078e020d */
[----:B------:R-:W-:Y:S01]  /*2870*/  MOV R2, R4 ;  /* 0x0000000400027202 */ /* 0x000fe20000000f00 */
[C---:B------:R-:W-:Y:S01]  /*2880*/  IMAD R11, R10.reuse, c[0x0][0x1c4], R11 ;  /* 0x000071000a0b7a24 */ /* 0x040fe200078e020b */
[----:B------:R-:W-:Y:S02]  /*2890*/  SHF.R.S32.HI R4, RZ, 0x1f, R0 ;  /* 0x0000001fff047819 */ /* 0x000fe40000011400 */
[----:B------:R-:W-:Y:S01]  /*28a0*/  IADD3 R7, R7, R5, RZ ;  /* 0x0000000507077210 */ /* 0x000fe20007ffe0ff */
[----:B------:R-:W-:-:S04]  /*28b0*/  IMAD.WIDE.U32 R2, R10, c[0x0][0x1c0], R2 ;  /* 0x000070000a027a25 */ /* 0x000fc800078e0002 */
[----:B------:R-:W-:Y:S01]  /*28c0*/  IMAD.IADD R5, R9, 0x1, R13 ;  /* 0x0000000109057824 */ /* 0x000fe200078e020d */
[----:B------:R-:W-:Y:S01]  /*28d0*/  IADD3 R3, R3, R11, RZ ;  /* 0x0000000b03037210 */ /* 0x000fe20007ffe0ff */
[----:B------:R-:W-:Y:S01]  /*28e0*/  IMAD R9, R4, c[0x0][0x1b0], RZ ;  /* 0x00006c0004097a24 */ /* 0x000fe200078e02ff */
[----:B------:R-:W-:Y:S01]  /*28f0*/  MOV R4, R8 ;  /* 0x0000000800047202 */ /* 0x000fe20000000f00 */
[----:B------:R-:W-:Y:S02]  /*2900*/  IMAD.MOV R8, RZ, RZ, -R0 ;  /* 0x000000ffff087224 */ /* 0x000fe400078e0a00 */
[C---:B------:R-:W-:Y:S02]  /*2910*/  IMAD R13, R0.reuse, c[0x0][0x1b4], R9 ;  /* 0x00006d00000d7a24 */ /* 0x040fe400078e0209 */
[----:B------:R-:W-:-:S04]  /*2920*/  IMAD.WIDE.U32 R10, R0, c[0x0][0x1b0], R2 ;  /* 0x00006c00000a7a25 */ /* 0x000fc800078e0002 */
[----:B------:R-:W-:Y:S02]  /*2930*/  IMAD R0, R8, c[0x0][0x2c4], R12 ;  /* 0x0000b10008007a24 */ /* 0x000fe400078e020c */
[C---:B------:R-:W-:Y:S01]  /*2940*/  IMAD.WIDE.U32 R2, R26.reuse, c[0x0][0x210], R4 ;  /* 0x000084001a027a25 */ /* 0x040fe200078e0004 */
[----:B------:R-:W-:Y:S02]  /*2950*/  IADD3 R5, R11, R13, RZ ;  /* 0x0000000d0b057210 */ /* 0x000fe40007ffe0ff */
[----:B------:R-:W-:Y:S01]  /*2960*/  SHF.R.S32.HI R11, RZ, 0x1f, R0 ;  /* 0x0000001fff0b7819 */ /* 0x000fe20000011400 */
[C---:B------:R-:W-:Y:S01]  /*2970*/  IMAD R9, R26.reuse, c[0x0][0x214], R3 ;  /* 0x000085001a097a24 */ /* 0x040fe200078e0203 */
[----:B---3--:R-:W-:Y:S01]  /*2980*/  @P0 SHF.R.S32.HI R3, RZ, 0x1f, R16 ;  /* 0x0000001fff030819 */ /* 0x008fe20000011410 */
[C---:B------:R-:W-:Y:S01]  /*2990*/  IMAD.WIDE.U32 R6, R26.reuse, c[0x0][0x1e8], R6 ;  /* 0x00007a001a067a25 */ /* 0x040fe200078e0006 */
[----:B------:R-:W-:Y:S02]  /*29a0*/  @!P0 MOV R3, R15 ;  /* 0x0000000f00038202 */ /* 0x000fe40000000f00 */
[----:B------:R-:W-:Y:S01]  /*29b0*/  MOV R8, R2 ;  /* 0x0000000200087202 */ /* 0x000fe20000000f00 */
[----:B------:R-:W-:Y:S01]  /*29c0*/  IMAD R12, R11, c[0x0][0x1a8], RZ ;  /* 0x00006a000b0c7a24 */ /* 0x000fe200078e02ff */
[----:B------:R-:W-:Y:S01]  /*29d0*/  @P0 MOV R2, R16 ;  /* 0x0000001000020202 */ /* 0x000fe20000000f00 */
[----:B------:R-:W-:Y:S01]  /*29e0*/  IMAD.MOV.U32 R4, RZ, RZ, R10 ;  /* 0x000000ffff047224 */ /* 0x000fe200078e000a */
[----:B------:R-:W-:Y:S01]  /*29f0*/  @!P0 MOV R2, R25 ;  /* 0x0000001900028202 */ /* 0x000fe20000000f00 */
[----:B------:R-:W-:Y:S01]  /*2a00*/  IMAD R7, R26, c[0x0][0x1ec], R7 ;  /* 0x00007b001a077a24 */ /* 0x000fe200078e0207 */
[----:B------:R-:W-:Y:S01]  /*2a10*/  SEL R11, R3, RZ, !P3 ;  /* 0x000000ff030b7207 */ /* 0x000fe20005800000 */
[----:B------:R-:W-:Y:S01]  /*2a20*/  IMAD R12, R0, c[0x0][0x1ac], R12 ;  /* 0x00006b00000c7a24 */ /* 0x000fe200078e020c */
[----:B------:R-:W-:Y:S01]  /*2a30*/  SEL R10, R2, RZ, !P3 ;  /* 0x000000ff020a7207 */ /* 0x000fe20005800000 */
[----:B------:R-:W-:-:S04]  /*2a40*/  IMAD.WIDE.U32 R2, R0, c[0x0][0x1a8], R4 ;  /* 0x00006a0000027a25 */ /* 0x000fc800078e0004 */
[C---:B------:R-:W-:Y:S02]  /*2a50*/  IMAD R5, R11.reuse, c[0x0][0x218], RZ ;  /* 0x000086000b057a24 */ /* 0x040fe400078e02ff */
[----:B------:R-:W-:Y:S02]  /*2a60*/  IMAD R4, R11, c[0x0][0x1f0], RZ ;  /* 0x00007c000b047a24 */ /* 0x000fe400078e02ff */
[----:B------:R-:W-:Y:S01]  /*2a70*/  IMAD.WIDE.U32 R14, R10, c[0x0][0x1f0], R6 ;  /* 0x00007c000a0e7a25 */ /* 0x000fe200078e0006 */
[----:B------:R-:W-:-:S03]  /*2a80*/  LEA R7, P0, R2, c[0x0][0x160], 0x1 ;  /* 0x0000580002077a11 */ /* 0x000fc600078008ff */
[----:B------:R-:W-:Y:S01]  /*2a90*/  IMAD.IADD R0, R3, 0x1, R12 ;  /* 0x0000000103007824 */ /* 0x000fe200078e020c */
[----:B------:R1:W-:Y:S01]  /*2aa0*/  STL.64 [R1+0x20], R14 ;  /* 0x0000200e01007387 */ /* 0x0003e20000100a00 */
[----:B------:R-:W-:-:S03]  /*2ab0*/  IMAD.WIDE.U32 R8, R10, c[0x0][0x218], R8 ;  /* 0x000086000a087a25 */ /* 0x000fc600078e0008 */
[----:B------:R-:W-:Y:S01]  /*2ac0*/  LEA.HI.X R6, R2, c[0x0][0x164], R0, 0x1, P0 ;  /* 0x0000590002067a11 */ /* 0x000fe200000f0c00 */
[C---:B------:R-:W-:Y:S01]  /*2ad0*/  IMAD R3, R10.reuse, c[0x0][0x21c], R5 ;  /* 0x000087000a037a24 */ /* 0x040fe200078e0205 */
[----:B------:R1:W-:Y:S01]  /*2ae0*/  STL.64 [R1+0x28], R8 ;  /* 0x0000280801007387 */ /* 0x0003e20000100a00 */
[----:B------:R-:W-:Y:S01]  /*2af0*/  IMAD R4, R10, c[0x0][0x1f4], R4 ;  /* 0x00007d000a047a24 */ /* 0x000fe200078e0204 */
[----:B------:R-:W-:Y:S02]  /*2b00*/  IADD3 R0, R17, R18, RZ ;  /* 0x0000001211007210 */ /* 0x000fe40007ffe0ff */
[----:B------:R-:W-:Y:S02]  /*2b10*/  IADD3 R2, R9, R3, RZ ;  /* 0x0000000309027210 */ /* 0x000fe40007ffe0ff */
[----:B------:R-:W-:-:S03]  /*2b20*/  IADD3 R4, R15, R4, RZ ;  /* 0x000000040f047210 */ /* 0x000fc60007ffe0ff */
[----:B------:R1:W-:Y:S04]  /*2b30*/  STL [R1+0x34], R2 ;  /* 0x0000340201007387 */ /* 0x0003e80000100800 */
[----:B------:R1:W-:Y:S01]  /*2b40*/  STL [R1+0x30], R4 ;  /* 0x0000300401007387 */ /* 0x0003e20000100800 */
[----:B------:R-:W-:Y:S05]  /*2b50*/  BRA.DIV ~URZ, `(.L_x_559) ;  /* 0x000195927f007947 */ /* 0x000fea000b800000 */
[----:B-1----:R1:W2:Y:S02]  /*2b60*/  SHFL.IDX PT, R8, R6, RZ, 0x181f ;  /* 0x00181fff06087589 */ /* 0x0022a400000e0000 */
.L_x_723:
[----:B------:R-:W-:Y:S05]  /*2b70*/  BRA.DIV ~URZ, `(.L_x_560) ;  /* 0x000195e27f007947 */ /* 0x000fea000b800000 */
[----:B------:R3:W4:Y:S02]  /*2b80*/  SHFL.IDX PT, R2, R7, RZ, 0x181f ;  /* 0x00181fff07027589 */ /* 0x00072400000e0000 */
.L_x_724:
        /* <DEDUP_REMOVED lines=11> */
.L_x_562:
[----:B------:R-:W-:Y:S05]  /*2c40*/  BSYNC B0 ;  /* 0x0000000000007941 */ /* 0x000fea0003800000 */
.L_x_561:
[----:B------:R-:W-:Y:S05]  /*2c50*/  BRA.DIV ~URZ, `(.L_x_563) ;  /* 0x000195727f007947 */ /* 0x000fea000b800000 */
[----:B--2---:R2:W1:Y:S04]  /*2c60*/  SHFL.IDX PT, R8, R6, 0x1, 0x181f ;  /* 0x00381f0006087f89 */ /* 0x00446800000e0000 */
[----:B----4-:R2:W4:Y:S02]  /*2c70*/  SHFL.IDX PT, R2, R7, 0x1, 0x181f ;  /* 0x00381f0007027f89 */ /* 0x01052400000e0000 */
.L_x_725:
        /* <DEDUP_REMOVED lines=11> */
.L_x_565:
[----:B------:R-:W-:Y:S05]  /*2d30*/  BSYNC B0 ;  /* 0x0000000000007941 */ /* 0x000fea0003800000 */
.L_x_564:
[----:B------:R-:W-:Y:S05]  /*2d40*/  BRA.DIV ~URZ, `(.L_x_566) ;  /* 0x000195527f007947 */ /* 0x000fea000b800000 */
[----:B-1----:R1:W2:Y:S02]  /*2d50*/  SHFL.IDX PT, R8, R6, 0x2, 0x181f ;  /* 0x00581f0006087f89 */ /* 0x0022a400000e0000 */
.L_x_726:
[----:B------:R-:W-:Y:S05]  /*2d60*/  BRA.DIV ~URZ, `(.L_x_567) ;  /* 0x000195a27f007947 */ /* 0x000fea000b800000 */
[----:B----4-:R4:W1:Y:S02]  /*2d70*/  SHFL.IDX PT, R2, R7, 0x2, 0x181f ;  /* 0x00581f0007027f89 */ /* 0x01086400000e0000 */
.L_x_727:
        /* <DEDUP_REMOVED lines=11> */
.L_x_569:
[----:B------:R-:W-:Y:S05]  /*2e30*/  BSYNC B0 ;  /* 0x0000000000007941 */ /* 0x000fea0003800000 */
.L_x_568:
[----:B------:R-:W-:Y:S05]  /*2e40*/  BRA.DIV ~URZ, `(.L_x_570) ;  /* 0x000195327f007947 */ /* 0x000fea000b800000 */
[----:B--2---:R2:W3:Y:S04]  /*2e50*/  SHFL.IDX PT, R8, R6, 0x3, 0x181f ;  /* 0x00781f0006087f89 */ /* 0x0044e800000e0000 */
[----:B-1----:R2:W1:Y:S02]  /*2e60*/  SHFL.IDX PT, R2, R7, 0x3, 0x181f ;  /* 0x00781f0007027f89 */ /* 0x00246400000e0000 */
.L_x_728:
        /* <DEDUP_REMOVED lines=11> */
.L_x_572:
[----:B------:R-:W-:Y:S05]  /*2f20*/  BSYNC B0 ;  /* 0x0000000000007941 */ /* 0x000fea0003800000 */
.L_x_571:
[----:B------:R-:W-:Y:S05]  /*2f30*/  BRA.DIV ~URZ, `(.L_x_573) ;  /* 0x000195127f007947 */ /* 0x000fea000b800000 */
[----:B---3--:R3:W2:Y:S02]  /*2f40*/  SHFL.IDX PT, R8, R6, 0x4, 0x181f ;  /* 0x00981f0006087f89 */ /* 0x0086a400000e0000 */
.L_x_729:
[----:B------:R-:W-:Y:S05]  /*2f50*/  BRA.DIV ~URZ, `(.L_x_574) ;  /* 0x000195627f007947 */ /* 0x000fea000b800000 */
[----:B-1----:R1:W3:Y:S02]  /*2f60*/  SHFL.IDX PT, R2, R7, 0x4, 0x181f ;  /* 0x00981f0007027f89 */ /* 0x0022e400000e0000 */
.L_x_730:
        /* <DEDUP_REMOVED lines=11> */
.L_x_576:
[----:B------:R-:W-:Y:S05]  /*3020*/  BSYNC B0 ;  /* 0x0000000000007941 */ /* 0x000fea0003800000 */
.L_x_575:
[----:B------:R-:W-:Y:S05]  /*3030*/  BRA.DIV ~URZ, `(.L_x_577) ;  /* 0x000194f27f007947 */ /* 0x000fea000b800000 */
[----:B--2---:R2:W1:Y:S04]  /*3040*/  SHFL.IDX PT, R8, R6, 0x5, 0x181f ;  /* 0x00b81f0006087f89 */ /* 0x00446800000e0000 */
[----:B---3--:R2:W3:Y:S02]  /*3050*/  SHFL.IDX PT, R2, R7, 0x5, 0x181f ;  /* 0x00b81f0007027f89 */ /* 0x0084e400000e0000 */
.L_x_731:
        /* <DEDUP_REMOVED lines=11> */
.L_x_579:
[----:B------:R-:W-:Y:S05]  /*3110*/  BSYNC B0 ;  /* 0x0000000000007941 */ /* 0x000fea0003800000 */
.L_x_578:
[----:B------:R-:W-:Y:S05]  /*3120*/  BRA.DIV ~URZ, `(.L_x_580) ;  /* 0x000194d27f007947 */ /* 0x000fea000b800000 */
[----:B-1----:R1:W2:Y:S02]  /*3130*/  SHFL.IDX PT, R8, R6, 0x6, 0x181f ;  /* 0x00d81f0006087f89 */ /* 0x0022a400000e0000 */
.L_x_732:
[----:B------:R-:W-:Y:S05]  /*3140*/  BRA.DIV ~URZ, `(.L_x_581) ;  /* 0x000195227f007947 */ /* 0x000fea000b800000 */
[----:B---3--:R3:W1:Y:S02]  /*3150*/  SHFL.IDX PT, R2, R7, 0x6, 0x181f ;  /* 0x00d81f0007027f89 */ /* 0x00866400000e0000 */
.L_x_733:
        /* <DEDUP_REMOVED lines=11> */
.L_x_583:
[----:B------:R-:W-:Y:S05]  /*3210*/  BSYNC B0 ;  /* 0x0000000000007941 */ /* 0x000fea0003800000 */
.L_x_582:
[----:B------:R-:W-:Y:S05]  /*3220*/  BRA.DIV ~URZ, `(.L_x_584) ;  /* 0x000194b27f007947 */ /* 0x000fea000b800000 */
[----:B-12---:R-:W1:Y:S04]  /*3230*/  SHFL.IDX PT, R6, R6, 0x7, 0x181f ;  /* 0x00f81f0006067f89 */ /* 0x006e6800000e0000 */
[----:B------:R2:W3:Y:S02]  /*3240*/  SHFL.IDX PT, R2, R7, 0x7, 0x181f ;  /* 0x00f81f0007027f89 */ /* 0x0004e400000e0000 */
.L_x_734:
[----:B------:R-:W5:Y:S01]  /*3250*/  LDL.64 R14, [R1+0x38] ;  /* 0x00003800010e7983 */ /* 0x000f620000100a00 */
[----:B------:R-:W-:-:S04]  /*3260*/  IADD3 R0, R0, 0x70, RZ ;  /* 0x0000007000007810 */ /* 0x000fc80007ffe0ff */
[----:B------:R-:W-:-:S13]  /*3270*/  ISETP.GE.AND P0, PT, R0, R4, PT ;  /* 0x000000040000720c */ /* 0x000fda0003f06270 */
[C---:B---3-5:R-:W-:Y:S02]  /*3280*/  @!P0 LEA R2, P1, R14.reuse, R2, 0x1 ;  /* 0x000000020e028211 */ /* 0x068fe400078208ff */
[C---:B------:R-:W-:Y:S02]  /*3290*/  ISETP.GE.AND P4, PT, R14.reuse, c[0x0][0x1d4], PT ;  /* 0x000075000e007a0c */ /* 0x040fe40003f86270 */
        /* <DEDUP_REMOVED lines=16> */
[----:B------:R-:W-:Y:S02]  /*33a0*/  ULDC.64 UR4, c[0x0][0x208] ;  /* 0x0000820000047ab9 */ /* 0x000fe40000000a00 */
[----:B------:R-:W-:Y:S02]  /*33b0*/  IMAD R0, R205, R0, 0x50 ;  /* 0x00000050cd007424 */ /* 0x000fe400078e0200 */
[----:B------:R-:W-:Y:S01]  /*33c0*/  IMAD R4, R11, c[0x0][0x1e0], RZ ;  /* 0x000078000b047a24 */ /* 0x000fe200078e02ff */
[----:B------:R-:W-:-:S04]  /*33d0*/  SHF.R.S32.HI R7, RZ, 0x1f, R10 ;  /* 0x0000001fff077819 */ /* 0x000fc8000001140a */
[----:B------:R-:W-:-:S04]  /*33e0*/  LEA.HI R7, R7, R10, RZ, 0x3 ;  /* 0x0000000a07077211 */ /* 0x000fc800078f18ff */
[----:B------:R-:W-:Y:S01]  /*33f0*/  SHF.R.S32.HI R7, RZ, 0x3, R7 ;  /* 0x00000003ff077819 */ /* 0x000fe20000011407 */
[----:B------:R-:W-:-:S03]  /*3400*/  IMAD R4, R84, c[0x0][0x1e4], R4 ;  /* 0x0000790054047a24 */ /* 0x000fc600078e0204 */
[----:B------:R-:W-:-:S04]  /*3410*/  IADD3 R10, R0, R244, -R7 ;  /* 0x000000f4000a7210 */ /* 0x000fc80007ffe807 */
[C---:B------:R-:W-:Y:S02]  /*3420*/  ISETP.GE.AND P0, PT, R10.reuse, 0x1, PT ;  /* 0x000000010a00780c */ /* 0x040fe40003f06270 */
[----:B------:R-:W-:Y:S01]  /*3430*/  IADD3 R4, R3, R4, RZ ;  /* 0x0000000403047210 */ /* 0x000fe20007ffe0ff */
[----:B------:R-:W-:Y:S01]  /*3440*/  BAR.SYNC.DEFER_BLOCKING 0x0 ;  /* 0x0000000000007b1d */ /* 0x000fe20000010000 */
[----:B------:R-:W-:Y:S02]  /*3450*/  ISETP.GE.AND P1, PT, R10, 0x11, PT ;  /* 0x000000110a00780c */ /* 0x000fe40003f26270 */
[----:B------:R-:W-:-:S04]  /*3460*/  MOV R130, c[0x0][0x1e4] ;  /* 0x0000790000827a02 */ /* 0x000fc80000000f00 */
[----:B------:R-:W-:Y:S01]  /*3470*/  SHF.L.U32 R7, R130, 0x5, RZ ;  /* 0x0000000582077819 */ /* 0x000fe200000006ff */
[----:B------:R-:W-:Y:S02]  /*3480*/  USHF.L.U32 UR7, UR4, 0x5, URZ ;  /* 0x0000000504077899 */ /* 0x000fe4000800063f */
[----:B------:R-:W-:Y:S02]  /*3490*/  UMOV UR6, 0x5 ;  /* 0x0000000500067882 */ /* 0x000fe40000000000 */
[----:B------:R-:W-:Y:S01]  /*34a0*/  USHF.L.U64.HI UR5, UR4, UR6, UR5 ;  /* 0x0000000604057299 */ /* 0x000fe20008010205 */
[----:B---3--:R-:W-:Y:S02]  /*34b0*/  MOV R87, R5 ;  /* 0x0000000500577202 */ /* 0x008fe40000000f00 */
[----:B-----5:R-:W-:Y:S01]  /*34c0*/  MOV R86, R8 ;  /* 0x0000000800567202 */ /* 0x020fe20000000f00 */
[----:B------:R-:W-:-:S04]  /*34d0*/  IMAD R5, R4, 0x50, RZ ;  /* 0x0000005004057824 */ /* 0x000fc800078e02ff */
[----:B------:R-:W-:-:S05]  /*34e0*/  IMAD.WIDE.U32 R2, R2, 0x50, R86 ;  /* 0x0000005002027825 */ /* 0x000fca00078e0056 */
[C---:B------:R-:W-:Y:S02]  /*34f0*/  @P0 LEA R4, P2, R2.reuse, c[0x0][0x1c8], 0x1 ;  /* 0x0000720002040a11 */ /* 0x040fe400078408ff */
[----:B------:R-:W-:Y:S02]  /*3500*/  IADD3 R3, R3, R5, RZ ;  /* 0x0000000503037210 */ /* 0x000fe40007ffe0ff */
[----:B------:R-:W-:Y:S02]  /*3510*/  @P1 LEA R6, P5, R129, R2, 0x4 ;  /* 0x0000000281061211 */ /* 0x000fe400078a20ff */
[----:B------:R-:W-:Y:S02]  /*3520*/  @P0 LEA.HI.X R5, R2, c[0x0][0x1cc], R3, 0x1, P2 ;  /* 0x0000730002050a11 */ /* 0x000fe400010f0c03 */
[----:B------:R-:W-:-:S03]  /*3530*/  ISETP.GE.AND P2, PT, R10, 0x21, PT ;  /* 0x000000210a00780c */ /* 0x000fc60003f46270 */
[----:B------:R-:W-:Y:S01]  /*3540*/  @!PT LDS RZ, [RZ] ;  /* 0x00000000fffff984 */ /* 0x000fe20000000800 */
[----:B------:R-:W-:Y:S01]  /*3550*/  @!PT LDS RZ, [RZ] ;  /* 0x00000000fffff984 */ /* 0x000fe20000000800 */
[----:B------:R-:W-:Y:S01]  /*3560*/  @!PT LDS RZ, [RZ] ;  /* 0x00000000fffff984 */ /* 0x000fe20000000800 */
[----:B------:R1:W-:Y:S01]  /*3570*/  @P0 LDGSTS.E.BYPASS.LTC128B.128 [R207+0x2900], [R4.64], !P4 ;  /* 0x0290000004cf0fae */ /* 0x0003e2000e101d48 */
[----:B------:R-:W-:Y:S01]  /*3580*/  ISETP.GE.AND P0, PT, R10, 0x31, PT ;  /* 0x000000310a00780c */ /* 0x000fe20003f06270 */
[----:B------:R-:W-:-:S12]  /*3590*/  IMAD.WIDE.U32 R8, R129, 0x20, RZ ;  /* 0x0000002081087825 */ /* 0x000fd800078e00ff */
[----:B------:R-:W-:Y:S01]  /*35a0*/  @P0 IMAD R12, R130, 0x30, RZ ;  /* 0x00000030820c0824 */ /* 0x000fe200078e02ff */
[----:B-1----:R-:W-:Y:S02]  /*35b0*/  @P1 LEA R4, P3, R6, c[0x0][0x1c8], 0x1 ;  /* 0x0000720006041a11 */ /* 0x002fe400078608ff */
[----:B------:R-:W-:-:S04]  /*35c0*/  @P1 LEA.HI.X R5, R129, R3, R130, 0x4, P5 ;  /* 0x0000000381051211 */ /* 0x000fc800028f2482 */
[----:B------:R-:W-:Y:S02]  /*35d0*/  @P1 LEA.HI.X R5, R6, c[0x0][0x1cc], R5, 0x1, P3 ;  /* 0x0000730006051a11 */ /* 0x000fe400018f0c05 */
[----:B------:R-:W-:-:S03]  /*35e0*/  @P2 IADD3 R6, P3, R2, R8, RZ ;  /* 0x0000000802062210 */ /* 0x000fc60007f7e0ff */
[----:B------:R1:W-:Y:S01]  /*35f0*/  @P1 LDGSTS.E.BYPASS.LTC128B.128 [R207+0x3100], [R4.64], !P4 ;  /* 0x0310000004cf1fae */ /* 0x0003e2000e101d48 */
[----:B------:R-:W-:Y:S02]  /*3600*/  ISETP.GE.AND P1, PT, R10, 0x41, PT ;  /* 0x000000410a00780c */ /* 0x000fe40003f26270 */
[----:B------:R-:W-:Y:S02]  /*3610*/  @P2 IADD3.X R7, R3, R9, R7, P3, !PT ;  /* 0x0000000903072210 */ /* 0x000fe40001ffe407 */
[----:B------:R-:W-:-:S04]  /*3620*/  @P2 LEA R8, P3, R6, c[0x0][0x1c8], 0x1 ;  /* 0x0000720006082a11 */ /* 0x000fc800078608ff */
[----:B------:R-:W-:-:S05]  /*3630*/  @P2 LEA.HI.X R9, R6, c[0x0][0x1cc], R7, 0x1, P3 ;  /* 0x0000730006092a11 */ /* 0x000fca00018f0c07 */
[----:B------:R3:W-:Y:S01]  /*3640*/  @P2 LDGSTS.E.BYPASS.LTC128B.128 [R207+0x3900], [R8.64], !P4 ;  /* 0x0390000008cf2fae */ /* 0x0007e2000e101d48 */
[----:B-1----:R-:W-:-:S05]  /*3650*/  @P0 IMAD.WIDE.U32 R4, R129, 0x30, R2 ;  /* 0x0000003081040825 */ /* 0x002fca00078e0002 */
[----:B------:R-:W-:Y:S02]  /*3660*/  @P0 IADD3 R5, R5, R12, RZ ;  /* 0x0000000c05050210 */ /* 0x000fe40007ffe0ff */
[----:B------:R-:W-:-:S04]  /*3670*/  @P0 LEA R6, P3, R4, c[0x0][0x1c8], 0x1 ;  /* 0x0000720004060a11 */ /* 0x000fc800078608ff */
[----:B------:R-:W-:Y:S02]  /*3680*/  @P0 LEA.HI.X R7, R4, c[0x0][0x1cc], R5, 0x1, P3 ;  /* 0x0000730004070a11 */ /* 0x000fe400018f0c05 */
[----:B------:R-:W-:-:S03]  /*3690*/  @P1 LEA R2, P3, R129, R2, 0x6 ;  /* 0x0000000281021211 */ /* 0x000fc600078630ff */
[----:B------:R1:W-:Y:S01]  /*36a0*/  @P0 LDGSTS.E.BYPASS.LTC128B.128 [R207+0x4100], [R6.64], !P4 ;  /* 0x0410000006cf0fae */ /* 0x0003e2000e101d48 */
[----:B------:R-:W-:Y:S02]  /*36b0*/  @P1 LEA.HI.X R3, R129, R3, R130, 0x6, P3 ;  /* 0x0000000381031211 */ /* 0x000fe400018f3482 */
[----:B------:R-:W-:-:S04]  /*36c0*/  @P1 LEA R4, P3, R2, c[0x0][0x1c8], 0x1 ;  /* 0x0000720002041a11 */ /* 0x000fc800078608ff */
[----:B------:R-:W-:-:S05]  /*36d0*/  @P1 LEA.HI.X R5, R2, c[0x0][0x1cc], R3, 0x1, P3 ;  /* 0x0000730002051a11 */ /* 0x000fca00018f0c03 */
[----:B------:R4:W-:Y:S04]  /*36e0*/  @P1 LDGSTS.E.BYPASS.LTC128B.128 [R207+0x4900], [R4.64], !P4 ;  /* 0x0490000004cf1fae */ /* 0x0009e8000e101d48 */
[----:B------:R-:W0:Y:S01]  /*36f0*/  LDGDEPBAR ;  /* 0x00000000000079af */ /* 0x000e220000000000 */
[----:B---3--:R-:W-:Y:S02]  /*3700*/  IMAD R8, R11, c[0x0][0x208], RZ ;  /* 0x000082000b087a24 */ /* 0x008fe400078e02ff */
[----:B------:R-:W-:Y:S01]  /*3710*/  IMAD.WIDE.U32 R2, R84, c[0x0][0x208], RZ ;  /* 0x0000820054027a25 */ /* 0x000fe200078e00ff */
[----:B------:R-:W-:-:S04]  /*3720*/  DEPBAR.LE SB0, 0x1 ;  /* 0x000080400000791a */ /* 0x000fc80000000000 */
[----:B------:R-:W-:-:S04]  /*3730*/  DEPBAR.LE SB0, 0x0 ;  /* 0x000080000000791a */ /* 0x000fc80000000000 */
[----:B------:R-:W-:Y:S01]  /*3740*/  BAR.SYNC.DEFER_BLOCKING 0x0 ;  /* 0x0000000000007b1d */ /* 0x000fe20000010000 */
[----:B-1----:R-:W-:Y:S01]  /*3750*/  IMAD R6, R84, c[0x0][0x20c], R8 ;  /* 0x0000830054067a24 */ /* 0x002fe200078e0208 */
[----:B----4-:R-:W-:Y:S02]  /*3760*/  MOV R4, R16 ;  /* 0x0000001000047202 */ /* 0x010fe40000000f00 */
[----:B--2---:R-:W-:Y:S02]  /*3770*/  MOV R5, R13 ;  /* 0x0000000d00057202 */ /* 0x004fe40000000f00 */
[----:B------:R-:W-:-:S03]  /*3780*/  IADD3 R6, R3, R6, RZ ;  /* 0x0000000603067210 */ /* 0x000fc60007ffe0ff */
[----:B------:R-:W-:-:S04]  /*3790*/  IMAD.WIDE.U32 R2, R2, 0x50, R4 ;  /* 0x0000005002027825 */ /* 0x000fc800078e0004 */
[----:B------:R-:W-:Y:S01]  /*37a0*/  IMAD R4, R6, 0x50, RZ ;  /* 0x0000005006047824 */ /* 0x000fe200078e02ff */
[----:B------:R-:W-:Y:S01]  /*37b0*/  LEA R8, P0, R2, c[0x0][0x1f8], 0x1 ;  /* 0x00007e0002087a11 */ /* 0x000fe200078008ff */
[----:B------:R-:W-:Y:S04]  /*37c0*/  LDSM.16.M88.4 R32, [R195] ;  /* 0x00000000c320783b */ /* 0x000fe80000000200 */
[----:B------:R-:W1:Y:S01]  /*37d0*/  LDSM.16.M88.4 R44, [R188] ;  /* 0x00000000bc2c783b */ /* 0x000e620000000200 */
[----:B------:R-:W-:Y:S02]  /*37e0*/  IADD3 R3, R3, R4, RZ ;  /* 0x0000000403037210 */ /* 0x000fe40007ffe0ff */
[----:B------:R-:W-:Y:S01]  /*37f0*/  IADD3 R6, P1, R8, UR7, RZ ;  /* 0x0000000708067c10 */ /* 0x000fe2000ff3e0ff */
[----:B------:R-:W2:Y:S01]  /*3800*/  LDSM.16.M88.4 R28, [R195+0x2000] ;  /* 0x00200000c31c783b */ /* 0x000ea20000000200 */
[----:B------:R-:W-:-:S02]  /*3810*/  LEA.HI.X R9, R2, c[0x0][0x1fc], R3, 0x1, P0 ;  /* 0x00007f0002097a11 */ /* 0x000fc400000f0c03 */
[----:B------:R-:W-:Y:S01]  /*3820*/  IADD3 R4, P0, R6, UR7, RZ ;  /* 0x0000000706047c10 */ /* 0x000fe2000ff1e0ff */
[----:B------:R-:W-:Y:S01]  /*3830*/  LDSM.16.M88.4 R24, [R198] ;  /* 0x00000000c618783b */ /* 0x000fe20000000200 */
[----:B------:R-:W-:Y:S02]  /*3840*/  IADD3.X R7, R9, UR5, RZ, P1, !PT ;  /* 0x0000000509077c10 */ /* 0x000fe40008ffe4ff */
[----:B------:R-:W-:Y:S01]  /*3850*/  IADD3 R2, P2, R4, UR7, RZ ;  /* 0x0000000704027c10 */ /* 0x000fe2000ff5e0ff */
[----:B------:R-:W3:Y:S01]  /*3860*/  LDSM.16.M88.4 R48, [R199] ;  /* 0x00000000c730783b */ /* 0x000ee20000000200 */
[----:B------:R-:W-:Y:S02]  /*3870*/  IADD3.X R5, R7, UR5, RZ, P0, !PT ;  /* 0x0000000507057c10 */ /* 0x000fe400087fe4ff */
[----:B------:R-:W-:Y:S01]  /*3880*/  ISETP.GE.AND P0, PT, R14, c[0x0][0x1d4], PT ;  /* 0x000075000e007a0c */ /* 0x000fe20003f06270 */
[----:B------:R-:W-:Y:S01]  /*3890*/  LDSM.16.M88.4 R68, [R188+0x800] ;  /* 0x00080000bc44783b */ /* 0x000fe20000000200 */
[----:B------:R-:W-:-:S02]  /*38a0*/  IADD3.X R3, R5, UR5, RZ, P2, !PT ;  /* 0x0000000505037c10 */ /* 0x000fc400097fe4ff */
[----:B------:R-:W-:Y:S01]  /*38b0*/  ISETP.LT.OR P2, PT, R10, 0x1, P0 ;  /* 0x000000010a00780c */ /* 0x000fe20000741670 */
[----:B------:R-:W-:Y:S01]  /*38c0*/  LDSM.16.M88.4 R88, [R188+0x1000] ;  /* 0x00100000bc58783b */ /* 0x000fe20000000200 */
[----:B------:R-:W-:Y:S02]  /*38d0*/  IADD3 R12, P1, R2, UR7, RZ ;  /* 0x00000007020c7c10 */ /* 0x000fe4000ff3e0ff */
[C---:B------:R-:W-:Y:S01]  /*38e0*/  ISETP.LT.OR P5, PT, R10.reuse, 0x11, P0 ;  /* 0x000000110a00780c */ /* 0x040fe200007a1670 */
[----:B------:R-:W-:Y:S01]  /*38f0*/  LDSM.16.M88.4 R96, [R188+0x1800] ;  /* 0x00180000bc60783b */ /* 0x000fe20000000200 */
[----:B------:R-:W-:Y:S02]  /*3900*/  IADD3.X R13, R3, UR5, RZ, P1, !PT ;  /* 0x00000005030d7c10 */ /* 0x000fe40008ffe4ff */
[C---:B------:R-:W-:Y:S01]  /*3910*/  ISETP.LT.OR P3, PT, R10.reuse, 0x21, P0 ;  /* 0x000000210a00780c */ /* 0x040fe20000761670 */
[----:B------:R-:W-:Y:S01]  /*3920*/  LDSM.16.M88.4 R104, [R188+0x2000] ;  /* 0x00200000bc68783b */ /* 0x000fe20000000200 */
[----:B------:R-:W-:-:S02]  /*3930*/  ISETP.LT.OR P1, PT, R10, 0x31, P0 ;  /* 0x000000310a00780c */ /* 0x000fc40000721670 */
[----:B------:R-:W-:Y:S01]  /*3940*/  ISETP.LT.OR P0, PT, R10, 0x41, P0 ;  /* 0x000000410a00780c */ /* 0x000fe20000701670 */
[----:B------:R-:W4:Y:S04]  /*3950*/  LDSM.16.M88.4 R20, [R198+0x2000] ;  /* 0x00200000c614783b */ /* 0x000f280000000200 */
[----:B------:R-:W-:Y:S04]  /*3960*/  LDSM.16.M88.4 R80, [R203] ;  /* 0x00000000cb50783b */ /* 0x000fe80000000200 */
[----:B------:R-:W-:Y:S04]  /*3970*/  LDSM.16.M88.4 R92, [R202] ;  /* 0x00000000ca5c783b */ /* 0x000fe80000000200 */
        /* <DEDUP_REMOVED lines=8> */
[----:B------:R3:W-:Y:S04]  /*3a00*/  LDGSTS.E.BYPASS.LTC128B.128 [R207+0x1900], [R2.64], !P1 ;  /* 0x0190000002cf7fae */ /* 0x0007e8000c901d48 */
[----:B------:R3:W-:Y:S04]  /*3a10*/  LDGSTS.E.BYPASS.LTC128B.128 [R207+0x2100], [R12.64], !P0 ;  /* 0x021000000ccf7fae */ /* 0x0007e8000c101d48 */
[----:B------:R-:W-:Y:S04]  /*3a20*/  LDSM.16.M88.4 R36, [R194] ;  /* 0x00000000c224783b */ /* 0x000fe80000000200 */
[----:B------:R-:W4:Y:S01]  /*3a30*/  LDSM.16.M88.4 R16, [R196] ;  /* 0x00000000c410783b */ /* 0x000f220000000200 */
[-C--:B-1----:R-:W-:Y:S03]  /*3a40*/  HMMA.16816.F32.BF16 R8, R32, R44.reuse, RZ ;  /* 0x0000002c2008723c */ /* 0x082fe600000418ff */
[----:B------:R-:W-:Y:S04]  /*3a50*/  LDSM.16.M88.4 R40, [R191] ;  /* 0x00000000bf28783b */ /* 0x000fe80000000200 */
[----:B------:R-:W0:Y:S01]  /*3a60*/  LDGDEPBAR ;  /* 0x00000000000079af */ /* 0x000e220000000000 */
[----:B--2---:R-:W-:Y:S03]  /*3a70*/  HMMA.16816.F32.BF16 R52, R28, R44, RZ ;  /* 0x0000002c1c34723c */ /* 0x004fe600000418ff */
[----:B-----5:R-:W-:Y:S04]  /*3a80*/  LDSM.16.M88.4 R4, [R197+0x2000] ;  /* 0x00200000c504783b */ /* 0x020fe80000000200 */
[----:B---3--:R-:W1:Y:S09]  /*3a90*/  LDSM.16.M88.4 R12, [R196+0x2000] ;  /* 0x00200000c40c783b */ /* 0x008e720000000200 */
[-C--:B------:R-:W-:Y:S01]  /*3aa0*/  HMMA.16816.F32.BF16 R56, R24, R48.reuse, R8 ;  /* 0x000000301838723c */ /* 0x080fe20000041808 */
[----:B------:R-:W2:Y:S07]  /*3ab0*/  LDSM.16.M88.4 R8, [R197] ;  /* 0x00000000c508783b */ /* 0x000eae0000000200 */
[----:B----4-:R-:W-:Y:S08]  /*3ac0*/  HMMA.16816.F32.BF16 R52, R20, R48, R52 ;  /* 0x000000301434723c */ /* 0x010ff00000041834 */
[----:B------:R-:W-:Y:S08]  /*3ad0*/  HMMA.16816.F32.BF16 R64, R32, R46, RZ ;  /* 0x0000002e2040723c */ /* 0x000ff000000418ff */
[----:B------:R-:W-:Y:S08]  /*3ae0*/  HMMA.16816.F32.BF16 R60, R16, R36, R56 ;  /* 0x00000024103c723c */ /* 0x000ff00000041838 */
[----:B------:R-:W-:Y:S08]  /*3af0*/  HMMA.16816.F32.BF16 R56, R28, R46, RZ ;  /* 0x0000002e1c38723c */ /* 0x000ff000000418ff */
[----:B-1----:R-:W-:Y:S08]  /*3b00*/  HMMA.16816.F32.BF16 R44, R12, R36, R52 ;  /* 0x000000240c2c723c */ /* 0x002ff00000041834 */
[----:B------:R-:W-:Y:S08]  /*3b10*/  HMMA.16816.F32.BF16 R52, R24, R50, R64 ;  /* 0x000000321834723c */ /* 0x000ff00000041840 */
[----:B--2---:R-:W-:Y:S08]  /*3b20*/  HMMA.16816.F32.BF16 R64, R8, R40, R60 ;  /* 0x000000280840723c */ /* 0x004ff0000004183c */
[----:B------:R-:W-:Y:S08]  /*3b30*/  HMMA.16816.F32.BF16 R60, R20, R50, R56 ;  /* 0x00000032143c723c */ /* 0x000ff00000041838 */
[----:B------:R-:W-:Y:S08]  /*3b40*/  HMMA.16816.F32.BF16 R56, R32, R68, RZ ;  /* 0x000000442038723c */ /* 0x000ff000000418ff */
[----:B------:R-:W-:Y:S01]  /*3b50*/  HMMA.16816.F32.BF16 R76, R4, R40, R44 ;  /* 0x00000028044c723c */ /* 0x000fe2000004182c */
[----:B------:R-:W1:Y:S07]  /*3b60*/  LDSM.16.M88.4 R44, [R194+0x800] ;  /* 0x00080000c22c783b */ /* 0x000e6e0000000200 */
        /* <DEDUP_REMOVED lines=242> */
[----:B------:R-:W-:Y:S01]  /*4a90*/  SHF.R.S32.HI R3, RZ, 0x1f, R2 ;  /* 0x0000001fff037819 */ /* 0x000fe20000011402 */
[----:B------:R-:W-:-:S04]  /*4aa0*/  IMAD.WIDE.U32 R4, R2, c[0x0][0x1e0], RZ ;  /* 0x0000780002047a25 */ /* 0x000fc800078e00ff */
[----:B------:R-:W-:-:S04]  /*4ab0*/  IMAD R3, R3, c[0x0][0x1e0], RZ ;  /* 0x0000780003037a24 */ /* 0x000fc800078e02ff */
        /* <DEDUP_REMOVED lines=23> */
.L_x_586:
[----:B--234-:R-:W-:Y:S05]  /*4c30*/  BSYNC B0 ;  /* 0x0000000000007941 */ /* 0x01cfea0003800000 */
.L_x_585:
[----:B-1----:R-:W2:Y:S01]  /*4c40*/  LDL R2, [R1+0x44] ;  /* 0x0000440001027983 */ /* 0x002ea20000100800 */
[----:B------:R-:W-:-:S03]  /*4c50*/  IMAD.MOV.U32 R3, RZ, RZ, c[0x0][0x2c4] ;  /* 0x0000b100ff037624 */ /* 0x000fc600078e00ff */
[----:B------:R-:W2:Y:S04]  /*4c60*/  LDL R97, [R1+0x40] ;  /* 0x0000400001617983 */ /* 0x000ea80000100800 */
[----:B------:R-:W3:Y:S01]  /*4c70*/  LDL R9, [R1] ;  /* 0x0000000001097983 */ /* 0x000ee20000100800 */
[----:B------:R-:W-:Y:S01]  /*4c80*/  ISETP.NE.AND P0, PT, R3, 0x1, PT ;  /* 0x000000010300780c */ /* 0x000fe20003f05270 */
[----:B------:R-:W-:Y:S01]  /*4c90*/  IMAD.MOV.U32 R62, RZ, RZ, c[0x0][0x32c] ;  /* 0x0000cb00ff3e7624 */ /* 0x000fe200078e00ff */
[----:B------:R-:W-:Y:S01]  /*4ca0*/  ULDC UR4, c[0x0][0x324] ;  /* 0x0000c90000047ab9 */ /* 0x000fe20000000800 */
[----:B------:R-:W0:Y:S01]  /*4cb0*/  LDGDEPBAR ;  /* 0x00000000000079af */ /* 0x000e220000000000 */
[----:B------:R-:W-:Y:S01]  /*4cc0*/  ULOP3.LUT UR4, URZ, UR4, URZ, 0x33, !UPT ;  /* 0x000000043f047292 */ /* 0x000fe2000f8e333f */
[----:B--2---:R-:W-:-:S08]  /*4cd0*/  IMAD.IADD R2, R2, 0x1, R97 ;  /* 0x0000000102027824 */ /* 0x004fd000078e0261 */
[----:B------:R-:W-:-:S04]  /*4ce0*/  @P0 IMAD.HI.U32 R3, R2, c[0x0][0x2c8], RZ ;  /* 0x0000b20002030a27 */ /* 0x000fc800078e00ff */
[----:B------:R-:W-:Y:S01]  /*4cf0*/  IMAD.MOV.U32 R5, RZ, RZ, R2 ;  /* 0x000000ffff057224 */ /* 0x000fe200078e0002 */
[----:B------:R-:W-:-:S05]  /*4d00*/  @P0 SHF.R.U32.HI R5, RZ, c[0x0][0x2cc], R3 ;  /* 0x0000b300ff050a19 */ /* 0x000fca0000011603 */
[----:B------:R-:W1:Y:S01]  /*4d10*/  SHFL.IDX PT, R4, R5, RZ, 0x1c1f ;  /* 0x001c1fff05047589 */ /* 0x000e6200000e0000 */
[----:B------:R-:W-:-:S04]  /*4d20*/  IADD3 R2, R244, R0, RZ ;  /* 0x00000000f4027210 */ /* 0x000fc80007ffe0ff */
[----:B---3--:R-:W-:Y:S02]  /*4d30*/  IADD3 R3, -R9, 0x1, R2 ;  /* 0x0000000109037810 */ /* 0x008fe40007ffe102 */
[----:B------:R-:W-:-:S03]  /*4d40*/  ISETP.GE.AND P0, PT, R62, 0x1, PT ;  /* 0x000000013e00780c */ /* 0x000fc60003f06270 */
[----:B------:R-:W-:-:S05]  /*4d50*/  IMAD.IADD R3, R3, 0x1, -R243 ;  /* 0x0000000103037824 */ /* 0x000fca00078e0af3 */
[C---:B------:R-:W-:Y:S02]  /*4d60*/  IADD3 R6, R3.reuse, c[0x0][0x328], RZ ;  /* 0x0000ca0003067a10 */ /* 0x040fe40007ffe0ff */
[----:B------:R-:W-:Y:S02]  /*4d70*/  IADD3 R7, R3, UR4, RZ ;  /* 0x0000000403077c10 */ /* 0x000fe4000fffe0ff */
[----:B------:R-:W-:Y:S01]  /*4d80*/  IADD3 R8, -R9, R2, RZ ;  /* 0x0000000209087210 */ /* 0x000fe20007ffe1ff */
[----:B-1----:R-:W-:Y:S01]  /*4d90*/  IMAD.IADD R3, R6, 0x1, R4 ;  /* 0x0000000106037824 */ /* 0x002fe200078e0204 */
[----:B------:R-:W-:Y:S01]  /*4da0*/  IADD3 R2, R7, R4, RZ ;  /* 0x0000000407027210 */ /* 0x000fe20007ffe0ff */
[----:B------:R-:W-:-:S03]  /*4db0*/  IMAD.IADD R9, R0, 0x1, -R9 ;  /* 0x0000000100097824 */ /* 0x000fc600078e0a09 */
[----:B------:R-:W-:Y:S01]  /*4dc0*/  IMNMX R3, R8, R3, PT ;  /* 0x0000000308037217 */ /* 0x000fe20003800200 */
[----:B------:R-:W-:Y:S05]  /*4dd0*/  @!P0 BRA `(.L_x_587) ;  /* 0x0000014000008947 */ /* 0x000fea0003800000 */
[----:B------:R-:W-:Y:S01]  /*4de0*/  IADD3 R4, -R243, R244, R4 ;  /* 0x000000f4f3047210 */ /* 0x000fe20007ffe104 */
[----:B------:R-:W-:Y:S03]  /*4df0*/  BSSY B0, `(.L_x_588) ;  /* 0x000000e000007945 */ /* 0x000fe60003800000 */
        /* <DEDUP_REMOVED lines=9> */
.L_x_589:
[----:B------:R-:W-:-:S04]  /*4e90*/  MOV R10, c[0x0][0x32c] ;  /* 0x0000cb00000a7a02 */ /* 0x000fc80000000f00 */
[----:B------:R-:W-:-:S13]  /*4ea0*/  ISETP.NE.AND P0, PT, R10, 0x1, PT ;  /* 0x000000010a00780c */ /* 0x000fda0003f05270 */
[----:B------:R-:W-:-:S05]  /*4eb0*/  @P0 IMAD.HI.U32 R10, R4, c[0x0][0x330], RZ ;  /* 0x0000cc00040a0a27 */ /* 0x000fca00078e00ff */
[----:B------:R-:W-:Y:S02]  /*4ec0*/  @P0 SHF.R.U32.HI R4, RZ, c[0x0][0x334], R10 ;  /* 0x0000cd00ff040a19 */ /* 0x000fe4000001160a */
.L_x_590:
[----:B------:R-:W-:Y:S05]  /*4ed0*/  BSYNC B0 ;  /* 0x0000000000007941 */ /* 0x000fea0003800000 */
.L_x_588:
[----:B------:R-:W-:-:S05]  /*4ee0*/  IMAD R4, R4, c[0x0][0x32c], R9 ;  /* 0x0000cb0004047a24 */ /* 0x000fca00078e0209 */
[----:B------:R-:W-:Y:S02]  /*4ef0*/  IADD3 R10, R4, c[0x0][0x32c], RZ ;  /* 0x0000cb00040a7a10 */ /* 0x000fe40007ffe0ff */
[----:B------:R-:W-:Y:S02]  /*4f00*/  IMNMX R2, R2, R4, !PT ;  /* 0x0000000402027217 */ /* 0x000fe40007800200 */
[----:B------:R-:W-:Y:S02]  /*4f10*/  IMNMX R3, R3, R10, PT ;  /* 0x0000000a03037217 */ /* 0x000fe40003800200 */
.L_x_587:
[C---:B------:R-:W-:Y:S02]  /*4f20*/  ISETP.GE.AND P0, PT, R0.reuse, 0x9, PT ;  /* 0x000000090000780c */ /* 0x040fe40003f06270 */
[----:B------:R-:W-:Y:S02]  /*4f30*/  ISETP.GE.AND P1, PT, R0, 0x2, PT ;  /* 0x000000020000780c */ /* 0x000fe40003f26270 */
[----:B------:R-:W-:Y:S02]  /*4f40*/  P2R R22, PR, RZ, 0x1 ;  /* 0x00000001ff167803 */ /* 0x000fe40000000000 */
[----:B------:R-:W-:-:S02]  /*4f50*/  ISETP.GT.AND P0, PT, R2, 0x8, !P0 ;  /* 0x000000080200780c */ /* 0x000fc40004704270 */
[----:B------:R-:W-:Y:S02]  /*4f60*/  P2R R23, PR, RZ, 0x2 ;  /* 0x00000002ff177803 */ /* 0x000fe40000000000 */
[C---:B------:R-:W-:Y:S02]  /*4f70*/  ISETP.LT.OR P0, PT, R3.reuse, 0x9, P0 ;  /* 0x000000090300780c */ /* 0x040fe40000701670 */
[----:B------:R-:W-:Y:S02]  /*4f80*/  ISETP.GT.AND P1, PT, R2, 0x1, !P1 ;  /* 0x000000010200780c */ /* 0x000fe40004f24270 */
[----:B------:R-:W-:Y:S02]  /*4f90*/  ISETP.GE.AND P2, PT, R0, 0xa, PT ;  /* 0x0000000a0000780c */ /* 0x000fe40003f46270 */
[----:B------:R-:W-:Y:S02]  /*4fa0*/  FSEL R28, R120, -INF , !P0 ;  /* 0xff800000781c7808 */ /* 0x000fe40004000000 */
[----:B------:R-:W-:-:S02]  /*4fb0*/  ISETP.LT.OR P1, PT, R3, 0x2, P1 ;  /* 0x000000020300780c */ /* 0x000fc40000f21670 */
[----:B------:R-:W-:Y:S02]  /*4fc0*/  ISETP.GT.AND P0, PT, R2, 0x9, !P2 ;  /* 0x000000090200780c */ /* 0x000fe40005704270 */
[----:B------:R-:W-:Y:S02]  /*4fd0*/  FSEL R26, R127, -INF , !P1 ;  /* 0xff8000007f1a7808 */ /* 0x000fe40004800000 */
        /* <DEDUP_REMOVED lines=16> */
[----:B------:R-:W-:Y:S02]  /*50e0*/  ISETP.GE.AND P1, PT, R0, 0x1a, PT ;  /* 0x0000001a0000780c */ /* 0x000fe40003f26270 */
        /* <DEDUP_REMOVED lines=22> */
[----:B------:R-:W-:-:S02]  /*5250*/  ISETP.GE.AND P6, PT, R0, 0x31, PT ;  /* 0x000000310000780c */ /* 0x000fc40003fc6270 */
[C---:B------:R-:W-:Y:S02]  /*5260*/  ISETP.LT.OR P0, PT, R3.reuse, 0x2a, P0 ;  /* 0x0000002a0300780c */ /* 0x040fe40000701670 */
[----:B------:R-:W-:Y:S02]  /*5270*/  ISETP.GE.AND P5, PT, R0, 0x32, PT ;  /* 0x000000320000780c */ /* 0x000fe40003fa6270 */
        /* <DEDUP_REMOVED lines=16> */
[----:B------:R-:W-:-:S04]  /*5380*/  ISETP.GT.AND P0, PT, R2, 0x39, !P2 ;  /* 0x000000390200780c */ /* 0x000fc80005704270 */
[----:B------:R-:W-:-:S04]  /*5390*/  ISETP.LT.OR P0, PT, R3, 0x3a, P0 ;  /* 0x0000003a0300780c */ /* 0x000fc80000701670 */
[----:B------:R-:W-:Y:S02]  /*53a0*/  FSEL R145, R56, -INF , !P0 ;  /* 0xff80000038917808 */ /* 0x000fe40004000000 */
[----:B------:R-:W-:Y:S02]  /*53b0*/  ISETP.GT.AND P0, PT, R2, 0x40, !P1 ;  /* 0x000000400200780c */ /* 0x000fe40004f04270 */
[----:B------:R-:W-:Y:S02]  /*53c0*/  ISETP.GE.AND P1, PT, R0, 0x42, PT ;  /* 0x000000420000780c */ /* 0x000fe40003f26270 */
[----:B------:R-:W-:Y:S02]  /*53d0*/  ISETP.LT.OR P0, PT, R3, 0x41, P0 ;  /* 0x000000410300780c */ /* 0x000fe40000701670 */
[----:B------:R-:W-:Y:S02]  /*53e0*/  P2R R11, PR, RZ, 0x2 ;  /* 0x00000002ff0b7803 */ /* 0x000fe40000000000 */
        /* <DEDUP_REMOVED lines=8> */
[----:B------:R-:W-:-:S04]  /*5470*/  ISETP.LT.OR P0, PT, R3, 0x49, P0 ;  /* 0x000000490300780c */ /* 0x000fc80000701670 */
[----:B------:R-:W-:Y:S02]  /*5480*/  FSEL R176, R25, -INF , !P0 ;  /* 0xff80000019b07808 */ /* 0x000fe40004000000 */
[----:B------:R-:W-:-:S04]  /*5490*/  ISETP.GT.AND P0, PT, R2, RZ, !P1 ;  /* 0x000000ff0200720c */ /* 0x000fc80004f04270 */
[----:B------:R-:W-:-:S04]  /*54a0*/  ISETP.LT.OR P0, PT, R3, 0x1, P0 ;  /* 0x000000010300780c */ /* 0x000fc80000701670 */
[----:B------:R-:W-:Y:S02]  /*54b0*/  FSEL R25, R139, -INF , !P0 ;  /* 0xff8000008b197808 */ /* 0x000fe40004000000 */
[----:B------:R-:W-:-:S04]  /*54c0*/  ISETP.GE.AND P0, PT, R0, 0x4a, PT ;  /* 0x0000004a0000780c */ /* 0x000fc80003f06270 */
[----:B------:R-:W-:Y:S02]  /*54d0*/  P2R R4, PR, RZ, 0x1 ;  /* 0x00000001ff047803 */ /* 0x000fe40000000000 */
[----:B------:R-:W-:-:S04]  /*54e0*/  ISETP.GT.AND P0, PT, R2, 0x49, !P0 ;  /* 0x000000490200780c */ /* 0x000fc80004704270 */
[----:B------:R-:W-:Y:S02]  /*54f0*/  ISETP.LT.OR P0, PT, R3, 0x4a, P0 ;  /* 0x0000004a0300780c */ /* 0x000fe40000701670 */
[----:B------:R-:W1:Y:S02]  /*5500*/  SHFL.IDX PT, R3, R5, 0x1, 0x1c1f ;  /* 0x003c1f0005037f89 */ /* 0x000e6400000e0000 */
[----:B------:R-:W-:Y:S02]  /*5510*/  FSEL R175, R24, -INF , !P0 ;  /* 0xff80000018af7808 */ /* 0x000fe40004000000 */
[----:B------:R-:W-:Y:S01]  /*5520*/  ISETP.GE.AND P0, PT, R62, 0x1, PT ;  /* 0x000000013e00780c */ /* 0x000fe20003f06270 */
[--C-:B-1----:R-:W-:Y:S02]  /*5530*/  IMAD.IADD R2, R6, 0x1, R3.reuse ;  /* 0x0000000106027824 */ /* 0x102fe400078e0203 */
[----:B------:R-:W-:-:S03]  /*5540*/  IMAD.IADD R0, R7, 0x1, R3 ;  /* 0x0000000107007824 */ /* 0x000fc600078e0203 */
[----:B------:R-:W-:-:S07]  /*5550*/  IMNMX R2, R8, R2, PT ;  /* 0x0000000208027217 */ /* 0x000fce0003800200 */
        /* <DEDUP_REMOVED lines=12> */
.L_x_593:
[----:B------:R-:W-:-:S04]  /*5620*/  MOV R24, c[0x0][0x32c] ;  /* 0x0000cb0000187a02 */ /* 0x000fc80000000f00 */
[----:B------:R-:W-:-:S13]  /*5630*/  ISETP.NE.AND P0, PT, R24, 0x1, PT ;  /* 0x000000011800780c */ /* 0x000fda0003f05270 */
[----:B------:R-:W-:-:S05]  /*5640*/  @P0 IMAD.HI.U32 R24, R3, c[0x0][0x330], RZ ;  /* 0x0000cc0003180a27 */ /* 0x000fca00078e00ff */
[----:B------:R-:W-:Y:S02]  /*5650*/  @P0 SHF.R.U32.HI R3, RZ, c[0x0][0x334], R24 ;  /* 0x0000cd00ff030a19 */ /* 0x000fe40000011618 */
.L_x_594:
[----:B------:R-:W-:Y:S05]  /*5660*/  BSYNC B0 ;  /* 0x0000000000007941 */ /* 0x000fea0003800000 */
.L_x_592:
[----:B------:R-:W-:-:S05]  /*5670*/  IMAD R3, R3, c[0x0][0x32c], R9 ;  /* 0x0000cb0003037a24 */ /* 0x000fca00078e0209 */
[----:B------:R-:W-:Y:S02]  /*5680*/  IADD3 R24, R3, c[0x0][0x32c], RZ ;  /* 0x0000cb0003187a10 */ /* 0x000fe40007ffe0ff */
[----:B------:R-:W-:Y:S02]  /*5690*/  IMNMX R0, R0, R3, !PT ;  /* 0x0000000300007217 */ /* 0x000fe40007800200 */
[----:B------:R-:W-:Y:S02]  /*56a0*/  IMNMX R2, R2, R24, PT ;  /* 0x0000001802027217 */ /* 0x000fe40003800200 */
.L_x_591:
[----:B------:R-:W-:Y:S01]  /*56b0*/  ISETP.NE.AND P0, PT, R23, RZ, PT ;  /* 0x000000ff1700720c */ /* 0x000fe20003f05270 */
        /* <DEDUP_REMOVED lines=73> */
[----:B-1----:R-:W-:-:S03]  /*5b50*/  IMAD.IADD R0, R7, 0x1, R3 ;  /* 0x0000000107007824 */ /* 0x002fc600078e0203 */
[----:B------:R-:W-:Y:S01]  /*5b60*/  ISETP.LT.OR P0, PT, R2, 0x4a, P0 ;  /* 0x0000004a0200780c */ /* 0x000fe20000701670 */
[----:B------:R-:W-:-:S03]  /*5b70*/  IMAD.IADD R2, R6, 0x1, R3 ;  /* 0x0000000106027824 */ /* 0x000fc600078e0203 */
[----:B------:R-:W-:Y:S02]  /*5b80*/  FSEL R169, R31, -INF , !P0 ;  /* 0xff8000001fa97808 */ /* 0x000fe40004000000 */
[----:B------:R-:W-:Y:S02]  /*5b90*/  ISETP.GE.AND P0, PT, R62, 0x1, PT ;  /* 0x000000013e00780c */ /* 0x000fe40003f06270 */
[----:B------:R-:W-:-:S11]  /*5ba0*/  IMNMX R2, R8, R2, PT ;  /* 0x0000000208027217 */ /* 0x000fd60003800200 */
        /* <DEDUP_REMOVED lines=12> */
.L_x_597:
[----:B------:R-:W-:-:S04]  /*5c70*/  MOV R24, c[0x0][0x32c] ;  /* 0x0000cb0000187a02 */ /* 0x000fc80000000f00 */
[----:B------:R-:W-:-:S13]  /*5c80*/  ISETP.NE.AND P0, PT, R24, 0x1, PT ;  /* 0x000000011800780c */ /* 0x000fda0003f05270 */
[----:B------:R-:W-:-:S05]  /*5c90*/  @P0 IMAD.HI.U32 R24, R3, c[0x0][0x330], RZ ;  /* 0x0000cc0003180a27 */ /* 0x000fca00078e00ff */
[----:B------:R-:W-:Y:S02]  /*5ca0*/  @P0 SHF.R.U32.HI R3, RZ, c[0x0][0x334], R24 ;  /* 0x0000cd00ff030a19 */ /* 0x000fe40000011618 */
.L_x_598:
[----:B------:R-:W-:Y:S05]  /*5cb0*/  BSYNC B0 ;  /* 0x0000000000007941 */ /* 0x000fea0003800000 */
.L_x_596:
[----:B------:R-:W-:-:S05]  /*5cc0*/  IMAD R3, R3, c[0x0][0x32c], R9 ;  /* 0x0000cb0003037a24 */ /* 0x000fca00078e0209 */
[----:B------:R-:W-:Y:S02]  /*5cd0*/  IADD3 R24, R3, c[0x0][0x32c], RZ ;  /* 0x0000cb0003187a10 */ /* 0x000fe40007ffe0ff */
[----:B------:R-:W-:Y:S02]  /*5ce0*/  IMNMX R0, R0, R3, !PT ;  /* 0x0000000300007217 */ /* 0x000fe40007800200 */
[----:B------:R-:W-:Y:S02]  /*5cf0*/  IMNMX R2, R2, R24, PT ;  /* 0x0000001802027217 */ /* 0x000fe40003800200 */
.L_x_595:
        /* <DEDUP_REMOVED lines=92> */
.L_x_601:
[----:B------:R-:W-:-:S04]  /*62c0*/  MOV R5, c[0x0][0x32c] ;  /* 0x0000cb0000057a02 */ /* 0x000fc80000000f00 */
[----:B------:R-:W-:-:S13]  /*62d0*/  ISETP.NE.AND P0, PT, R5, 0x1, PT ;  /* 0x000000010500780c */ /* 0x000fda0003f05270 */
[----:B------:R-:W-:-:S05]  /*62e0*/  @P0 IMAD.HI.U32 R5, R3, c[0x0][0x330], RZ ;  /* 0x0000cc0003050a27 */ /* 0x000fca00078e00ff */
[----:B------:R-:W-:Y:S02]  /*62f0*/  @P0 SHF.R.U32.HI R3, RZ, c[0x0][0x334], R5 ;  /* 0x0000cd00ff030a19 */ /* 0x000fe40000011605 */
.L_x_602:
[----:B------:R-:W-:Y:S05]  /*6300*/  BSYNC B0 ;  /* 0x0000000000007941 */ /* 0x000fea0003800000 */
.L_x_600:
[----:B------:R-:W-:-:S05]  /*6310*/  IMAD R3, R3, c[0x0][0x32c], R9 ;  /* 0x0000cb0003037a24 */ /* 0x000fca00078e0209 */
[----:B------:R-:W-:Y:S02]  /*6320*/  IADD3 R5, R3, c[0x0][0x32c], RZ ;  /* 0x0000cb0003057a10 */ /* 0x000fe40007ffe0ff */
[----:B------:R-:W-:Y:S02]  /*6330*/  IMNMX R0, R0, R3, !PT ;  /* 0x0000000300007217 */ /* 0x000fe40007800200 */
[----:B------:R-:W-:Y:S02]  /*6340*/  IMNMX R2, R2, R5, PT ;  /* 0x0000000502027217 */ /* 0x000fe40003800200 */
.L_x_599:
[----:B------:R-:W-:Y:S01]  /*6350*/  ISETP.NE.AND P0, PT, R23, RZ, PT ;  /* 0x000000ff1700720c */ /* 0x000fe20003f05270 */
[----:B------:R-:W-:Y:S01]  /*6360*/  LDSM.16.MT88.4 R36, [R193] ;  /* 0x00000000c124783b */ /* 0x000fe20000004200 */
[----:B------:R-:W-:Y:S02]  /*6370*/  FMNMX.FTZ R3, R25, R26, !PT ;  /* 0x0000001a19037209 */ /* 0x000fe40007810000 */
[----:B------:R-:W-:Y:S01]  /*6380*/  ISETP.GT.AND P0, PT, R0, 0x1, !P0 ;  /* 0x000000010000780c */ /* 0x000fe20004704270 */
[----:B------:R-:W-:Y:S01]  /*6390*/  LDSM.16.MT88.4 R64, [R189+0x800] ;  /* 0x00080000bd40783b */ /* 0x000fe20000004200 */
[----:B------:R-:W-:-:S02]  /*63a0*/  FMNMX.FTZ R3, R28, R3, !PT ;  /* 0x000000031c037209 */ /* 0x000fc40007810000 */
[----:B------:R-:W-:Y:S01]  /*63b0*/  ISETP.LT.OR P0, PT, R2, 0x2, P0 ;  /* 0x000000020200780c */ /* 0x000fe20000701670 */
[----:B------:R-:W-:Y:S01]  /*63c0*/  LDSM.16.MT88.4 R80, [R190+0x800] ;  /* 0x00080000be50783b */ /* 0x000fe20000004200 */
[----:B------:R-:W-:Y:S02]  /*63d0*/  FMNMX.FTZ R3, R29, R3, !PT ;  /* 0x000000031d037209 */ /* 0x000fe40007810000 */
[----:B------:R-:W-:Y:S02]  /*63e0*/  FSEL R73, R142, -INF , !P0 ;  /* 0xff8000008e497808 */ /* 0x000fe40004000000 */
[----:B------:R-:W-:Y:S02]  /*63f0*/  ISETP.NE.AND P0, PT, R22, RZ, PT ;  /* 0x000000ff1600720c */ /* 0x000fe40003f05270 */
[----:B------:R-:W-:Y:S02]  /*6400*/  FMNMX.FTZ R3, R30, R3, !PT ;  /* 0x000000031e037209 */ /* 0x000fe40007810000 */
        /* <DEDUP_REMOVED lines=30> */
[----:B------:R-:W-:-:S02]  /*65f0*/  ISETP.LT.OR P0, PT, R2, 0x19, P0 ;  /* 0x000000190200780c */ /* 0x000fc40000701670 */
[----:B------:R-:W-:Y:S02]  /*6600*/  FMNMX.FTZ R3, R176, R3, !PT ;  /* 0x00000003b0037209 */ /* 0x000fe40007810000 */
[----:B------:R-:W-:Y:S02]  /*6610*/  FSEL R92, R92, -INF , !P0 ;  /* 0xff8000005c5c7808 */ /* 0x000fe40004000000 */
[----:B------:R-:W-:Y:S02]  /*6620*/  ISETP.NE.AND P0, PT, R17, RZ, PT ;  /* 0x000000ff1100720c */ /* 0x000fe40003f05270 */
[----:B------:R-:W-:Y:S02]  /*6630*/  FMNMX.FTZ R3, R175, R3, !PT ;  /* 0x00000003af037209 */ /* 0x000fe40007810000 */
        /* <DEDUP_REMOVED lines=19> */
[----:B------:R-:W-:Y:S02]  /*6770*/  ISETP.GT.AND P0, PT, R0, 0x30, !P6 ;  /* 0x000000300000780c */ /* 0x000fe40007704270 */
[----:B------:R-:W-:Y:S02]  /*6780*/  ISETP.NE.AND P6, PT, R4, RZ, PT ;  /* 0x000000ff0400720c */ /* 0x000fe40003fc5270 */
[----:B------:R-:W1:Y:S01]  /*6790*/  SHFL.BFLY PT, R4, R3, 0x2, 0x1f ;  /* 0x0c401f0003047f89 */ /* 0x000e6200000e0000 */
[----:B------:R-:W-:-:S04]  /*67a0*/  ISETP.LT.OR P0, PT, R2, 0x31, P0 ;  /* 0x000000310200780c */ /* 0x000fc80000701670 */
[----:B------:R-:W-:Y:S02]  /*67b0*/  FSEL R163, R78, -INF , !P0 ;  /* 0xff8000004ea37808 */ /* 0x000fe40004000000 */
[----:B------:R-:W-:Y:S01]  /*67c0*/  ISETP.GT.AND P0, PT, R0, 0x31, !P5 ;  /* 0x000000310000780c */ /* 0x000fe20006f04270 */
[----:B------:R-:W-:Y:S01]  /*67d0*/  LDSM.16.MT88.4 R76, [R192+0x800] ;  /* 0x00080000c04c783b */ /* 0x000fe20000004200 */
[----:B------:R-:W-:Y:S02]  /*67e0*/  ISETP.NE.AND P5, PT, R10, RZ, PT ;  /* 0x000000ff0a00720c */ /* 0x000fe40003fa5270 */
[----:B------:R-:W-:-:S04]  /*67f0*/  ISETP.LT.OR P0, PT, R2, 0x32, P0 ;  /* 0x000000320200780c */ /* 0x000fc80000701670 */
[----:B------:R-:W-:Y:S02]  /*6800*/  FSEL R164, R72, -INF , !P0 ;  /* 0xff80000048a47808 */ /* 0x000fe40004000000 */
[----:B------:R-:W-:Y:S02]  /*6810*/  ISETP.GT.AND P0, PT, R0, 0x38, !P3 ;  /* 0x000000380000780c */ /* 0x000fe40005f04270 */
[----:B------:R-:W-:Y:S02]  /*6820*/  ISETP.NE.AND P3, PT, R11, RZ, PT ;  /* 0x000000ff0b00720c */ /* 0x000fe40003f65270 */
[----:B------:R-:W-:Y:S02]  /*6830*/  ISETP.LT.OR P0, PT, R2, 0x39, P0 ;  /* 0x000000390200780c */ /* 0x000fe40000701670 */
[----:B-1----:R-:W-:Y:S02]  /*6840*/  FMNMX.FTZ R3, R3, R4, !PT ;  /* 0x0000000403037209 */ /* 0x002fe40007810000 */
[----:B------:R-:W-:-:S02]  /*6850*/  FSEL R165, R50, -INF , !P0 ;  /* 0xff80000032a57808 */ /* 0x000fc40004000000 */
[----:B------:R-:W-:Y:S01]  /*6860*/  ISETP.GT.AND P0, PT, R0, 0x39, !P2 ;  /* 0x000000390000780c */ /* 0x000fe20005704270 */
[----:B------:R-:W1:Y:S01]  /*6870*/  SHFL.BFLY PT, R4, R3, 0x1, 0x1f ;  /* 0x0c201f0003047f89 */ /* 0x000e6200000e0000 */
[----:B------:R-:W-:Y:S02]  /*6880*/  ISETP.NE.AND P2, PT, R12, RZ, PT ;  /* 0x000000ff0c00720c */ /* 0x000fe40003f45270 */
[----:B------:R-:W-:Y:S02]  /*6890*/  ISETP.LT.OR P0, PT, R2, 0x3a, P0 ;  /* 0x0000003a0200780c */ /* 0x000fe40000701670 */
[C---:B------:R-:W-:Y:S02]  /*68a0*/  ISETP.GT.AND P2, PT, R0.reuse, 0x40, !P2 ;  /* 0x000000400000780c */ /* 0x040fe40005744270 */
[----:B------:R-:W-:Y:S02]  /*68b0*/  FSEL R168, R49, -INF , !P0 ;  /* 0xff80000031a87808 */ /* 0x000fe40004000000 */
[----:B------:R-:W-:-:S02]  /*68c0*/  ISETP.GT.AND P0, PT, R0, RZ, !P1 ;  /* 0x000000ff0000720c */ /* 0x000fc40004f04270 */
[----:B------:R-:W-:Y:S02]  /*68d0*/  ISETP.GT.AND P1, PT, R0, 0x41, !P3 ;  /* 0x000000410000780c */ /* 0x000fe40005f24270 */
[C---:B------:R-:W-:Y:S02]  /*68e0*/  ISETP.LT.OR P0, PT, R2.reuse, 0x1, P0 ;  /* 0x000000010200780c */ /* 0x040fe40000701670 */
[----:B------:R-:W-:Y:S02]  /*68f0*/  ISETP.LT.OR P3, PT, R2, 0x41, P2 ;  /* 0x000000410200780c */ /* 0x000fe40001761670 */
[----:B------:R-:W-:Y:S02]  /*6900*/  FSEL R68, R148, -INF , !P0 ;  /* 0xff80000094447808 */ /* 0x000fe40004000000 */
[----:B------:R-:W-:Y:S02]  /*6910*/  ISETP.LT.OR P2, PT, R2, 0x42, P1 ;  /* 0x000000420200780c */ /* 0x000fe40000f41670 */
[----:B------:R-:W-:-:S02]  /*6920*/  FMNMX.FTZ R7, R68, R73, !PT ;  /* 0x0000004944077209 */ /* 0x000fc40007810000 */
[----:B------:R-:W-:Y:S02]  /*6930*/  FSEL R162, R61, -INF , !P3 ;  /* 0xff8000003da27808 */ /* 0x000fe40005800000 */
[----:B-1----:R-:W-:Y:S02]  /*6940*/  FMNMX.FTZ R72, R3, R4, !PT ;  /* 0x0000000403487209 */ /* 0x002fe40007810000 */
[----:B------:R-:W-:Y:S02]  /*6950*/  FSEL R161, R59, -INF , !P2 ;  /* 0xff8000003ba17808 */ /* 0x000fe40005000000 */
[C---:B------:R-:W-:Y:S01]  /*6960*/  FSETP.NEU.FTZ.AND P0, PT, R72.reuse, -INF , PT ;  /* 0xff8000004800780b */ /* 0x040fe20003f1d000 */
[----:B------:R-:W-:-:S05]  /*6970*/  FMUL.FTZ R3, R72, c[0x0][0x2d0] ;  /* 0x0000b40048037a20 */ /* 0x000fca0000410000 */
[----:B------:R-:W-:Y:S02]  /*6980*/  FSEL R4, R3, RZ, P0 ;  /* 0x000000ff03047208 */ /* 0x000fe40000000000 */
[----:B------:R-:W-:-:S03]  /*6990*/  FMNMX.FTZ R3, R27, R32, !PT ;  /* 0x000000201b037209 */ /* 0x000fc60007810000 */
[----:B------:R-:W-:Y:S01]  /*69a0*/  FFMA.FTZ R6, R25, c[0x0][0x2d0], -R4 ;  /* 0x0000b40019067a23 */ /* 0x000fe20000010804 */
[----:B------:R-:W-:-:S03]  /*69b0*/  FMNMX.FTZ R3, R33, R3, !PT ;  /* 0x0000000321037209 */ /* 0x000fc60007810000 */
[----:B------:R1:W-:Y:S01]  /*69c0*/  MUFU.EX2 R8, R6 ;  /* 0x0000000600087308 */ /* 0x0003e20000000800 */
[----:B------:R-:W-:-:S04]  /*69d0*/  FMNMX.FTZ R3, R34, R3, !PT ;  /* 0x0000000322037209 */ /* 0x000fc80007810000 */
[----:B------:R-:W-:-:S04]  /*69e0*/  FMNMX.FTZ R3, R45, R3, !PT ;  /* 0x000000032d037209 */ /* 0x000fc80007810000 */
[----:B------:R-:W-:-:S04]  /*69f0*/  FMNMX.FTZ R3, R47, R3, !PT ;  /* 0x000000032f037209 */ /* 0x000fc80007810000 */
[----:B------:R-:W-:Y:S02]  /*6a00*/  FMNMX.FTZ R3, R60, R3, !PT ;  /* 0x000000033c037209 */ /* 0x000fe40007810000 */
[----:B-1----:R-:W-:Y:S01]  /*6a10*/  FMNMX.FTZ R6, R85, R7, !PT ;  /* 0x0000000755067209 */ /* 0x002fe20007810000 */
[----:B------:R-:W-:Y:S01]  /*6a20*/  FFMA.FTZ R7, R26, c[0x0][0x2d0], -R4 ;  /* 0x0000b4001a077a23 */ /* 0x000fe20000010804 */
[----:B------:R-:W-:Y:S02]  /*6a30*/  FMNMX.FTZ R3, R75, R3, !PT ;  /* 0x000000034b037209 */ /* 0x000fe40007810000 */
[----:B------:R-:W-:Y:S01]  /*6a40*/  FMNMX.FTZ R6, R84, R6, !PT ;  /* 0x0000000654067209 */ /* 0x000fe20007810000 */
[----:B------:R1:W2:Y:S01]  /*6a50*/  MUFU.EX2 R9, R7 ;  /* 0x0000000700097308 */ /* 0x0002a20000000800 */
[----:B------:R-:W-:Y:S02]  /*6a60*/  FMNMX.FTZ R3, R118, R3, !PT ;  /* 0x0000000376037209 */ /* 0x000fe40007810000 */
[----:B------:R-:W-:-:S02]  /*6a70*/  FMNMX.FTZ R6, R87, R6, !PT ;  /* 0x0000000657067209 */ /* 0x000fc40007810000 */
[----:B------:R-:W-:Y:S02]  /*6a80*/  FMNMX.FTZ R3, R119, R3, !PT ;  /* 0x0000000377037209 */ /* 0x000fe40007810000 */
[----:B------:R-:W-:Y:S02]  /*6a90*/  FMNMX.FTZ R6, R89, R6, !PT ;  /* 0x0000000659067209 */ /* 0x000fe40007810000 */
[----:B------:R-:W-:Y:S02]  /*6aa0*/  FMNMX.FTZ R3, R131, R3, !PT ;  /* 0x0000000383037209 */ /* 0x000fe40007810000 */
[----:B------:R-:W-:Y:S02]  /*6ab0*/  FMNMX.FTZ R6, R92, R6, !PT ;  /* 0x000000065c067209 */ /* 0x000fe40007810000 */
[----:B------:R-:W-:Y:S02]  /*6ac0*/  FMNMX.FTZ R3, R132, R3, !PT ;  /* 0x0000000384037209 */ /* 0x000fe40007810000 */
[----:B------:R-:W-:Y:S01]  /*6ad0*/  FMNMX.FTZ R6, R93, R6, !PT ;  /* 0x000000065d067209 */ /* 0x000fe20007810000 */
[----:B-1----:R-:W-:Y:S01]  /*6ae0*/  FFMA.FTZ R7, R28, c[0x0][0x2d0], -R4 ;  /* 0x0000b4001c077a23 */ /* 0x002fe20000010804 */
[----:B------:R-:W-:-:S02]  /*6af0*/  FMNMX.FTZ R3, R134, R3, !PT ;  /* 0x0000000386037209 */ /* 0x000fc40007810000 */
[----:B------:R-:W-:Y:S01]  /*6b00*/  FMNMX.FTZ R6, R133, R6, !PT ;  /* 0x0000000685067209 */ /* 0x000fe20007810000 */
[----:B------:R1:W-:Y:S01]  /*6b10*/  MUFU.EX2 R185, R7 ;  /* 0x0000000700b97308 */ /* 0x0003e20000000800 */
[----:B------:R-:W-:Y:S02]  /*6b20*/  FMNMX.FTZ R3, R144, R3, !PT ;  /* 0x0000000390037209 */ /* 0x000fe40007810000 */
[----:B------:R-:W-:Y:S02]  /*6b30*/  FMNMX.FTZ R6, R153, R6, !PT ;  /* 0x0000000699067209 */ /* 0x000fe40007810000 */
[----:B------:R-:W-:Y:S02]  /*6b40*/  FMNMX.FTZ R3, R152, R3, !PT ;  /* 0x0000000398037209 */ /* 0x000fe40007810000 */
[----:B--2---:R-:W-:Y:S02]  /*6b50*/  F2FP.BF16.PACK_AB R12, R9, R8 ;  /* 0x00000008090c723e */ /* 0x004fe400000010ff */
[----:B------:R-:W-:-:S04]  /*6b60*/  FMNMX.FTZ R3, R154, R3, !PT ;  /* 0x000000039a037209 */ /* 0x000fc80007810000 */
[----:B------:R-:W-:Y:S01]  /*6b70*/  FMNMX.FTZ R3, R173, R3, !PT ;  /* 0x00000003ad037209 */ /* 0x000fe20007810000 */
[----:B-1----:R-:W-:-:S03]  /*6b80*/  FFMA.FTZ R7, R29, c[0x0][0x2d0], -R4 ;  /* 0x0000b4001d077a23 */ /* 0x002fc60000010804 */
[----:B------:R-:W-:Y:S01]  /*6b90*/  FMNMX.FTZ R3, R172, R3, !PT ;  /* 0x00000003ac037209 */ /* 0x000fe20007810000 */
[----:B------:R1:W2:Y:S03]  /*6ba0*/  MUFU.EX2 R184, R7 ;  /* 0x0000000700b87308 */ /* 0x0002a60000000800 */
[----:B------:R-:W-:-:S04]  /*6bb0*/  FMNMX.FTZ R3, R171, R3, !PT ;  /* 0x00000003ab037209 */ /* 0x000fc80007810000 */
[----:B------:R-:W-:-:S05]  /*6bc0*/  FMNMX.FTZ R3, R169, R3, !PT ;  /* 0x00000003a9037209 */ /* 0x000fca0007810000 */
[----:B------:R-:W3:Y:S01]  /*6bd0*/  SHFL.BFLY PT, R5, R3, 0x2, 0x1f ;  /* 0x0c401f0003057f89 */ /* 0x000ee200000e0000 */
[----:B-1----:R-:W-:Y:S01]  /*6be0*/  FFMA.FTZ R7, R30, c[0x0][0x2d0], -R4 ;  /* 0x0000b4001e077a23 */ /* 0x002fe20000010804 */
[----:B--2---:R-:W-:Y:S02]  /*6bf0*/  F2FP.BF16.PACK_AB R14, R184, R185 ;  /* 0x000000b9b80e723e */ /* 0x004fe400000010ff */
[----:B------:R-:W-:Y:S01]  /*6c00*/  LDSM.16.MT88.4 R28, [R189] ;  /* 0x00000000bd1c783b */ /* 0x000fe20000004200 */
[----:B------:R1:W-:Y:S01]  /*6c10*/  MUFU.EX2 R183, R7 ;  /* 0x0000000700b77308 */ /* 0x0003e20000000800 */
[----:B---3--:R-:W-:Y:S02]  /*6c20*/  FMNMX.FTZ R3, R3, R5, !PT ;  /* 0x0000000503037209 */ /* 0x008fe40007810000 */
[----:B-1----:R-:W-:-:S03]  /*6c30*/  FMNMX.FTZ R7, R155, R6, !PT ;  /* 0x000000069b077209 */ /* 0x002fc60007810000 */
[----:B------:R-:W1:Y:S01]  /*6c40*/  SHFL.BFLY PT, R5, R3, 0x1, 0x1f ;  /* 0x0c201f0003057f89 */ /* 0x000e6200000e0000 */
[----:B------:R-:W-:Y:S02]  /*6c50*/  FMNMX.FTZ R7, R157, R7, !PT ;  /* 0x000000079d077209 */ /* 0x000fe40007810000 */
[----:B-1----:R-:W-:Y:S02]  /*6c60*/  FMNMX.FTZ R71, R3, R5, !PT ;  /* 0x0000000503477209 */ /* 0x002fe40007810000 */
[----:B------:R-:W-:Y:S02]  /*6c70*/  FMNMX.FTZ R5, R69, R74, !PT ;  /* 0x0000004a45057209 */ /* 0x000fe40007810000 */
[C---:B------:R-:W-:Y:S01]  /*6c80*/  FSETP.NEU.FTZ.AND P0, PT, R71.reuse, -INF , PT ;  /* 0xff8000004700780b */ /* 0x040fe20003f1d000 */
[----:B------:R-:W-:Y:S01]  /*6c90*/  FMUL.FTZ R3, R71, c[0x0][0x2d0] ;  /* 0x0000b40047037a20 */ /* 0x000fe20000410000 */
[----:B------:R-:W-:-:S04]  /*6ca0*/  FMNMX.FTZ R5, R86, R5, !PT ;  /* 0x0000000556057209 */ /* 0x000fc80007810000 */
[----:B------:R-:W-:Y:S02]  /*6cb0*/  FMNMX.FTZ R5, R88, R5, !PT ;  /* 0x0000000558057209 */ /* 0x000fe40007810000 */
[----:B------:R-:W-:Y:S02]  /*6cc0*/  FSEL R3, R3, RZ, P0 ;  /* 0x000000ff03037208 */ /* 0x000fe40000000000 */
[----:B------:R-:W-:Y:S02]  /*6cd0*/  FMNMX.FTZ R5, R90, R5, !PT ;  /* 0x000000055a057209 */ /* 0x000fe40007810000 */
[C---:B------:R-:W-:Y:S01]  /*6ce0*/  ISETP.GT.AND P0, PT, R0.reuse, 0x48, !P5 ;  /* 0x000000480000780c */ /* 0x040fe20006f04270 */
[----:B------:R-:W-:Y:S01]  /*6cf0*/  FFMA.FTZ R6, R27, c[0x0][0x2d0], -R3 ;  /* 0x0000b4001b067a23 */ /* 0x000fe20000010803 */
[----:B------:R-:W-:Y:S02]  /*6d00*/  FMNMX.FTZ R5, R91, R5, !PT ;  /* 0x000000055b057209 */ /* 0x000fe40007810000 */
[----:B------:R-:W-:Y:S01]  /*6d10*/  ISETP.GT.AND P5, PT, R0, 0x49, !P6 ;  /* 0x000000490000780c */ /* 0x000fe200077a4270 */
[----:B------:R1:W-:Y:S01]  /*6d20*/  MUFU.EX2 R249, R6 ;  /* 0x0000000600f97308 */ /* 0x0003e20000000800 */
[----:B------:R-:W-:-:S02]  /*6d30*/  FMNMX.FTZ R5, R94, R5, !PT ;  /* 0x000000055e057209 */ /* 0x000fc40007810000 */
[C---:B------:R-:W-:Y:S02]  /*6d40*/  ISETP.LT.OR P1, PT, R2.reuse, 0x49, P0 ;  /* 0x000000490200780c */ /* 0x040fe40000721670 */
[----:B------:R-:W-:Y:S02]  /*6d50*/  FMNMX.FTZ R5, R95, R5, !PT ;  /* 0x000000055f057209 */ /* 0x000fe40007810000 */
[----:B------:R-:W-:Y:S01]  /*6d60*/  ISETP.LT.OR P0, PT, R2, 0x4a, P5 ;  /* 0x0000004a0200780c */ /* 0x000fe20002f01670 */
[----:B------:R-:W-:Y:S01]  /*6d70*/  FFMA.FTZ R2, R34, c[0x0][0x2d0], -R3 ;  /* 0x0000b40022027a23 */ /* 0x000fe20000010803 */
[----:B------:R-:W-:Y:S02]  /*6d80*/  FMNMX.FTZ R5, R135, R5, !PT ;  /* 0x0000000587057209 */ /* 0x000fe40007810000 */
[----:B------:R-:W-:Y:S01]  /*6d90*/  FSEL R160, R51, -INF , !P1 ;  /* 0xff80000033a07808 */ /* 0x000fe20004800000 */
[----:B------:R-:W-:Y:S01]  /*6da0*/  MUFU.EX2 R246, R2 ;  /* 0x0000000200f67308 */ /* 0x000fe20000000800 */
[----:B------:R-:W-:-:S02]  /*6db0*/  FMNMX.FTZ R5, R147, R5, !PT ;  /* 0x0000000593057209 */ /* 0x000fc40007810000 */
[----:B------:R-:W-:Y:S02]  /*6dc0*/  FSEL R159, R43, -INF , !P0 ;  /* 0xff8000002b9f7808 */ /* 0x000fe40004000000 */
[----:B------:R-:W-:Y:S02]  /*6dd0*/  FMNMX.FTZ R5, R156, R5, !PT ;  /* 0x000000059c057209 */ /* 0x000fe40007810000 */
[----:B-1----:R-:W-:Y:S02]  /*6de0*/  FMNMX.FTZ R6, R163, R7, !PT ;  /* 0x00000007a3067209 */ /* 0x002fe40007810000 */
[----:B------:R-:W-:Y:S02]  /*6df0*/  FMNMX.FTZ R5, R158, R5, !PT ;  /* 0x000000059e057209 */ /* 0x000fe40007810000 */
[----:B------:R-:W-:Y:S02]  /*6e00*/  FMNMX.FTZ R6, R164, R6, !PT ;  /* 0x00000006a4067209 */ /* 0x000fe40007810000 */
[----:B------:R-:W-:-:S02]  /*6e10*/  FMNMX.FTZ R5, R167, R5, !PT ;  /* 0x00000005a7057209 */ /* 0x000fc40007810000 */
[----:B------:R-:W-:Y:S02]  /*6e20*/  FMNMX.FTZ R6, R165, R6, !PT ;  /* 0x00000006a5067209 */ /* 0x000fe40007810000 */
[----:B------:R-:W-:-:S04]  /*6e30*/  FMNMX.FTZ R5, R166, R5, !PT ;  /* 0x00000005a6057209 */ /* 0x000fc80007810000 */
[----:B------:R-:W-:-:S04]  /*6e40*/  FMNMX.FTZ R5, R170, R5, !PT ;  /* 0x00000005aa057209 */ /* 0x000fc80007810000 */
[----:B------:R-:W-:-:S04]  /*6e50*/  FMNMX.FTZ R5, R174, R5, !PT ;  /* 0x00000005ae057209 */ /* 0x000fc80007810000 */
[----:B------:R-:W-:-:S04]  /*6e60*/  FMNMX.FTZ R5, R179, R5, !PT ;  /* 0x00000005b3057209 */ /* 0x000fc80007810000 */
[----:B------:R-:W-:Y:S01]  /*6e70*/  FMNMX.FTZ R0, R181, R5, !PT ;  /* 0x00000005b5007209 */ /* 0x000fe20007810000 */
[----:B------:R-:W-:-:S03]  /*6e80*/  FFMA.FTZ R5, R32, c[0x0][0x2d0], -R3 ;  /* 0x0000b40020057a23 */ /* 0x000fc60000010803 */
[----:B------:R-:W-:Y:S01]  /*6e90*/  FMNMX.FTZ R0, R182, R0, !PT ;  /* 0x00000000b6007209 */ /* 0x000fe20007810000 */
[----:B------:R1:W2:Y:S03]  /*6ea0*/  MUFU.EX2 R245, R5 ;  /* 0x0000000500f57308 */ /* 0x0002a60000000800 */
[----:B------:R-:W-:-:S05]  /*6eb0*/  FMNMX.FTZ R0, R180, R0, !PT ;  /* 0x00000000b4007209 */ /* 0x000fca0007810000 */
[----:B------:R-:W3:Y:S01]  /*6ec0*/  SHFL.BFLY PT, R7, R0, 0x2, 0x1f ;  /* 0x0c401f0000077f89 */ /* 0x000ee200000e0000 */
[----:B-1----:R-:W-:Y:S01]  /*6ed0*/  FFMA.FTZ R5, R33, c[0x0][0x2d0], -R3 ;  /* 0x0000b40021057a23 */ /* 0x002fe20000010803 */
[----:B--2---:R-:W-:Y:S02]  /*6ee0*/  F2FP.BF16.PACK_AB R13, R245, R249 ;  /* 0x000000f9f50d723e */ /* 0x004fe400000010ff */
[----:B------:R-:W-:Y:S01]  /*6ef0*/  LDSM.16.MT88.4 R32, [R190] ;  /* 0x00000000be20783b */ /* 0x000fe20000004200 */
[----:B------:R1:W2:Y:S01]  /*6f00*/  MUFU.EX2 R248, R5 ;  /* 0x0000000500f87308 */ /* 0x0002a20000000800 */
[----:B---3--:R-:W-:Y:S02]  /*6f10*/  FMNMX.FTZ R0, R0, R7, !PT ;  /* 0x0000000700007209 */ /* 0x008fe40007810000 */
[----:B-1----:R-:W-:-:S03]  /*6f20*/  FMNMX.FTZ R5, R168, R6, !PT ;  /* 0x00000006a8057209 */ /* 0x002fc60007810000 */
[----:B------:R-:W1:Y:S01]  /*6f30*/  SHFL.BFLY PT, R7, R0, 0x1, 0x1f ;  /* 0x0c201f0000077f89 */ /* 0x000e6200000e0000 */
[----:B--2---:R-:W-:Y:S02]  /*6f40*/  F2FP.BF16.PACK_AB R15, R246, R248 ;  /* 0x000000f8f60f723e */ /* 0x004fe400000010ff */
[----:B------:R-:W-:-:S04]  /*6f50*/  FMNMX.FTZ R5, R162, R5, !PT ;  /* 0x00000005a2057209 */ /* 0x000fc80007810000 */
[----:B------:R-:W-:Y:S01]  /*6f60*/  FMNMX.FTZ R2, R161, R5, !PT ;  /* 0x00000005a1027209 */ /* 0x000fe20007810000 */
[----:B------:R-:W-:Y:S01]  /*6f70*/  FFMA.FTZ R5, R40, c[0x0][0x2d0], -R4 ;  /* 0x0000b40028057a23 */ /* 0x000fe20000010804 */
[C---:B------:R-:W-:Y:S01]  /*6f80*/  HMMA.16816.F32.BF16 R48, R12.reuse, R28, RZ ;  /* 0x0000001c0c30723c */ /* 0x040fe200000418ff */
[----:B------:R-:W-:Y:S01]  /*6f90*/  LDSM.16.MT88.4 R40, [R192] ;  /* 0x00000000c028783b */ /* 0x000fe20000004200 */
[----:B------:R-:W-:Y:S01]  /*6fa0*/  FMNMX.FTZ R2, R160, R2, !PT ;  /* 0x00000002a0027209 */ /* 0x000fe20007810000 */
[----:B------:R2:W-:Y:S03]  /*6fb0*/  MUFU.EX2 R250, R5 ;  /* 0x0000000500fa7308 */ /* 0x0005e60000000800 */
[----:B------:R-:W-:Y:S02]  /*6fc0*/  FMNMX.FTZ R2, R159, R2, !PT ;  /* 0x000000029f027209 */ /* 0x000fe40007810000 */
[----:B------:R-:W-:Y:S03]  /*6fd0*/  HMMA.16816.F32.BF16 R56, R12, R36, RZ ;  /* 0x000000240c38723c */ /* 0x000fe600000418ff */
[----:B------:R-:W3:Y:S01]  /*6fe0*/  SHFL.BFLY PT, R6, R2, 0x2, 0x1f ;  /* 0x0c401f0002067f89 */ /* 0x000ee200000e0000 */
[----:B-1----:R-:W-:Y:S01]  /*6ff0*/  FMNMX.FTZ R70, R0, R7, !PT ;  /* 0x0000000700467209 */ /* 0x002fe20007810000 */
[----:B------:R-:W-:-:S03]  /*7000*/  FFMA.FTZ R0, R60, c[0x0][0x2d0], -R3 ;  /* 0x0000b4003c007a23 */ /* 0x000fc60000010803 */
[----:B------:R-:W-:Y:S01]  /*7010*/  HMMA.16816.F32.BF16 R20, R12, R38, RZ ;  /* 0x000000260c14723c */ /* 0x000fe200000418ff */
[----:B------:R-:W-:Y:S01]  /*7020*/  LDSM.16.MT88.4 R60, [R193+0x800] ;  /* 0x00080000c13c783b */ /* 0x000fe20000004200 */
[----:B--2---:R-:W-:Y:S01]  /*7030*/  FFMA.FTZ R5, R44, c[0x0][0x2d0], -R4 ;  /* 0x0000b4002c057a23 */ /* 0x004fe20000010804 */
[----:B------:R1:W-:Y:S01]  /*7040*/  MUFU.EX2 R242, R0 ;  /* 0x0000000000f27308 */ /* 0x0003e20000000800 */
[----:B------:R-:W-:-:S04]  /*7050*/  FSETP.NEU.FTZ.AND P0, PT, R70, -INF , PT ;  /* 0xff8000004600780b */ /* 0x000fc80003f1d000 */
[C---:B------:R-:W-:Y:S03]  /*7060*/  HMMA.16816.F32.BF16 R16, R12.reuse, R34, RZ ;  /* 0x000000220c10723c */ /* 0x040fe600000418ff */
[----:B------:R2:W-:Y:S01]  /*7070*/  MUFU.EX2 R251, R5 ;  /* 0x0000000500fb7308 */ /* 0x0005e20000000800 */
[----:B---3--:R-:W-:Y:S01]  /*7080*/  FMNMX.FTZ R2, R2, R6, !PT ;  /* 0x0000000602027209 */ /* 0x008fe20007810000 */
[----:B-1----:R-:W-:Y:S02]  /*7090*/  FMUL.FTZ R0, R70, c[0x0][0x2d0] ;  /* 0x0000b40046007a20 */ /* 0x002fe40000410000 */
[----:B------:R-:W-:Y:S02]  /*70a0*/  FFMA.FTZ R6, R75, c[0x0][0x2d0], -R3 ;  /* 0x0000b4004b067a23 */ /* 0x000fe40000010803 */
[----:B------:R-:W1:Y:S01]  /*70b0*/  SHFL.BFLY PT, R7, R2, 0x1, 0x1f ;  /* 0x0c201f0002077f89 */ /* 0x000e6200000e0000 */
[----:B------:R-:W-:Y:S01]  /*70c0*/  HMMA.16816.F32.BF16 R24, R12, R40, RZ ;  /* 0x000000280c18723c */ /* 0x000fe200000418ff */
[----:B------:R-:W3:Y:S01]  /*70d0*/  MUFU.EX2 R247, R6 ;  /* 0x0000000600f77308 */ /* 0x000ee20000000800 */
[----:B------:R-:W-:-:S02]  /*70e0*/  IMAD.MOV.U32 R75, RZ, RZ, R97 ;  /* 0x000000ffff4b7224 */ /* 0x000fc400078e0061 */
[----:B--2---:R-:W-:-:S05]  /*70f0*/  FFMA.FTZ R5, R46, c[0x0][0x2d0], -R4 ;  /* 0x0000b4002e057a23 */ /* 0x004fca0000010804 */
[----:B------:R2:W4:Y:S01]  /*7100*/  MUFU.EX2 R252, R5 ;  /* 0x0000000500fc7308 */ /* 0x0005220000000800 */
[----:B---3--:R-:W-:Y:S01]  /*7110*/  F2FP.BF16.PACK_AB R11, R247, R242 ;  /* 0x000000f2f70b723e */ /* 0x008fe200000010ff */
[----:B--2---:R-:W-:Y:S01]  /*7120*/  FFMA.FTZ R5, R52, c[0x0][0x2d0], -R4 ;  /* 0x0000b40034057a23 */ /* 0x004fe20000010804 */
[----:B----4-:R-:W-:Y:S01]  /*7130*/  F2FP.BF16.PACK_AB R10, R252, R251 ;  /* 0x000000fbfc0a723e */ /* 0x010fe200000010ff */
[----:B------:R-:W-:Y:S04]  /*7140*/  HMMA.16816.F32.BF16 R52, R12, R32, RZ ;  /* 0x000000200c34723c */ /* 0x000fe800000418ff */
[----:B------:R2:W-:Y:S02]  /*7150*/  MUFU.EX2 R96, R5 ;  /* 0x0000000500607308 */ /* 0x0005e40000000800 */
[----:B--2---:R-:W-:-:S06]  /*7160*/  FFMA.FTZ R5, R45, c[0x0][0x2d0], -R3 ;  /* 0x0000b4002d057a23 */ /* 0x004fcc0000010803 */
[----:B------:R2:W-:Y:S02]  /*7170*/  MUFU.EX2 R241, R5 ;  /* 0x0000000500f17308 */ /* 0x0005e40000000800 */
[----:B--2---:R-:W-:Y:S02]  /*7180*/  FFMA.FTZ R5, R47, c[0x0][0x2d0], -R3 ;  /* 0x0000b4002f057a23 */ /* 0x004fe40000010803 */
[C---:B------:R-:W-:Y:S04]  /*7190*/  HMMA.16816.F32.BF16 R44, R12.reuse, R30, RZ ;  /* 0x0000001e0c2c723c */ /* 0x040fe800000418ff */
[----:B------:R2:W3:Y:S04]  /*71a0*/  MUFU.EX2 R240, R5 ;  /* 0x0000000500f07308 */ /* 0x0004e80000000800 */
[----:B------:R-:W-:Y:S01]  /*71b0*/  HMMA.16816.F32.BF16 R12, R12, R42, RZ ;  /* 0x0000002a0c0c723c */ /* 0x000fe200000418ff */
[----:B--2---:R-:W-:-:S05]  /*71c0*/  FSEL R5, R0, RZ, P0 ;  /* 0x000000ff00057208 */ /* 0x004fca0000000000 */
[--C-:B------:R-:W-:Y:S02]  /*71d0*/  FFMA.FTZ R0, R69, c[0x0][0x2d0], -R5.reuse ;  /* 0x0000b40045007a23 */ /* 0x100fe40000010805 */
[----:B------:R-:W-:Y:S02]  /*71e0*/  FFMA.FTZ R6, R74, c[0x0][0x2d0], -R5 ;  /* 0x0000b4004a067a23 */ /* 0x000fe40000010805 */
[----:B------:R1:W-:Y:S01]  /*71f0*/  MUFU.EX2 R238, R0 ;  /* 0x0000000000ee7308 */ /* 0x0003e20000000800 */
[----:B------:R-:W-:Y:S01]  /*7200*/  IMAD.MOV.U32 R74, RZ, RZ, R9 ;  /* 0x000000ffff4a7224 */ /* 0x000fe200078e0009 */
[----:B---3--:R-:W-:-:S06]  /*7210*/  F2FP.BF16.PACK_AB R9, R240, R241 ;  /* 0x000000f1f009723e */ /* 0x008fcc00000010ff */
[----:B------:R2:W3:Y:S01]  /*7220*/  MUFU.EX2 R236, R6 ;  /* 0x0000000600ec7308 */ /* 0x0004e20000000800 */
[----:B-1----:R-:W-:Y:S01]  /*7230*/  FMNMX.FTZ R0, R2, R7, !PT ;  /* 0x0000000702007209 */ /* 0x002fe20007810000 */
[----:B------:R-:W-:Y:S02]  /*7240*/  FFMA.FTZ R2, R86, c[0x0][0x2d0], -R5 ;  /* 0x0000b40056027a23 */ /* 0x000fe40000010805 */
[----:B------:R-:W-:Y:S01]  /*7250*/  IMAD.MOV.U32 R7, RZ, RZ, R8 ;  /* 0x000000ffff077224 */ /* 0x000fe200078e0008 */
[----:B------:R-:W-:-:S03]  /*7260*/  FSETP.NEU.FTZ.AND P0, PT, R0, -INF , PT ;  /* 0xff8000000000780b */ /* 0x000fc60003f1d000 */
[----:B------:R1:W-:Y:S01]  /*7270*/  MUFU.EX2 R237, R2 ;  /* 0x0000000200ed7308 */ /* 0x0003e20000000800 */
[----:B------:R-:W-:Y:S01]  /*7280*/  F2FP.BF16.PACK_AB R8, R250, R183 ;  /* 0x000000b7fa08723e */ /* 0x000fe200000010ff */
[----:B--2---:R-:W-:-:S06]  /*7290*/  FFMA.FTZ R6, R88, c[0x0][0x2d0], -R5 ;  /* 0x0000b40058067a23 */ /* 0x004fcc0000010805 */
[----:B------:R2:W4:Y:S01]  /*72a0*/  MUFU.EX2 R235, R6 ;  /* 0x0000000600eb7308 */ /* 0x0005220000000800 */
[----:B------:R-:W-:Y:S01]  /*72b0*/  HMMA.16816.F32.BF16 R124, R8, R64, R48 ;  /* 0x00000040087c723c */ /* 0x000fe20000041830 */
[----:B-1----:R-:W-:-:S07]  /*72c0*/  FMUL.FTZ R2, R0, c[0x0][0x2d0] ;  /* 0x0000b40000027a20 */ /* 0x002fce0000410000 */
[----:B------:R-:W-:Y:S01]  /*72d0*/  HMMA.16816.F32.BF16 R120, R8, R60, R56 ;  /* 0x0000003c0878723c */ /* 0x000fe20000041838 */
[----:B------:R-:W-:-:S07]  /*72e0*/  FSEL R2, R2, RZ, P0 ;  /* 0x000000ff02027208 */ /* 0x000fce0000000000 */
[----:B------:R-:W-:Y:S01]  /*72f0*/  HMMA.16816.F32.BF16 R48, R8, R80, R52 ;  /* 0x000000500830723c */ /* 0x000fe20000041834 */
[----:B--2---:R-:W-:-:S04]  /*7300*/  FFMA.FTZ R6, R68, c[0x0][0x2d0], -R2 ;  /* 0x0000b40044067a23 */ /* 0x004fc80000010802 */
[----:B------:R1:W-:Y:S03]  /*7310*/  MUFU.EX2 R69, R6 ;  /* 0x0000000600457308 */ /* 0x0003e60000000800 */
[C---:B------:R-:W-:Y:S08]  /*7320*/  HMMA.16816.F32.BF16 R108, R8.reuse, R76, R24 ;  /* 0x0000004c086c723c */ /* 0x040ff00000041818 */
[----:B------:R-:W-:Y:S01]  /*7330*/  HMMA.16816.F32.BF16 R104, R8, R66, R44 ;  /* 0x000000420868723c */ /* 0x000fe2000004182c */
[----:B-1----:R-:W-:-:S02]  /*7340*/  FFMA.FTZ R6, R73, c[0x0][0x2d0], -R2 ;  /* 0x0000b40049067a23 */ /* 0x002fc40000010802 */
[----:B------:R-:W-:-:S05]  /*7350*/  IMAD.MOV.U32 R73, RZ, RZ, R96 ;  /* 0x000000ffff497224 */ /* 0x000fca00078e0060 */
[C---:B------:R-:W-:Y:S01]  /*7360*/  HMMA.16816.F32.BF16 R100, R8.reuse, R62, R20 ;  /* 0x0000003e0864723c */ /* 0x040fe20000041814 */
[----:B------:R1:W2:Y:S07]  /*7370*/  MUFU.EX2 R233, R6 ;  /* 0x0000000600e97308 */ /* 0x0002ae0000000800 */
[C---:B------:R-:W-:Y:S08]  /*7380*/  HMMA.16816.F32.BF16 R112, R8.reuse, R82, R16 ;  /* 0x000000520870723c */ /* 0x040ff00000041810 */
[----:B------:R-:W-:Y:S01]  /*7390*/  HMMA.16816.F32.BF16 R96, R8, R78, R12 ;  /* 0x0000004e0860723c */ /* 0x000fe2000004180c */
[----:B-1----:R-:W-:-:S04]  /*73a0*/  FFMA.FTZ R6, R85, c[0x0][0x2d0], -R2 ;  /* 0x0000b40055067a23 */ /* 0x002fc80000010802 */
[----:B------:R1:W-:Y:S02]  /*73b0*/  MUFU.EX2 R234, R6 ;  /* 0x0000000600ea7308 */ /* 0x0003e40000000800 */
[----:B---3--:R-:W-:Y:S02]  /*73c0*/  F2FP.BF16.PACK_AB R8, R236, R238 ;  /* 0x000000eeec08723e */ /* 0x008fe400000010ff */
[----:B----4-:R-:W-:Y:S02]  /*73d0*/  F2FP.BF16.PACK_AB R10, R235, R237 ;  /* 0x000000edeb0a723e */ /* 0x010fe400000010ff */
[----:B--2---:R-:W-:Y:S01]  /*73e0*/  F2FP.BF16.PACK_AB R9, R233, R69 ;  /* 0x00000045e909723e */ /* 0x004fe200000010ff */
[----:B-1----:R-:W-:-:S04]  /*73f0*/  FFMA.FTZ R6, R84, c[0x0][0x2d0], -R2 ;  /* 0x0000b40054067a23 */ /* 0x002fc80000010802 */
[----:B------:R1:W2:Y:S02]  /*7400*/  MUFU.EX2 R232, R6 ;  /* 0x0000000600e87308 */ /* 0x0002a40000000800 */
[----:B-1----:R-:W-:Y:S01]  /*7410*/  FFMA.FTZ R6, R90, c[0x0][0x2d0], -R5 ;  /* 0x0000b4005a067a23 */ /* 0x002fe20000010805 */
[----:B--2---:R-:W-:-:S05]  /*7420*/  F2FP.BF16.PACK_AB R11, R232, R234 ;  /* 0x000000eae80b723e */ /* 0x004fca00000010ff */
[----:B------:R1:W-:Y:S02]  /*7430*/  MUFU.EX2 R230, R6 ;  /* 0x0000000600e67308 */ /* 0x0003e40000000800 */
[C---:B------:R-:W-:Y:S08]  /*7440*/  HMMA.16816.F32.BF16 R16, R8.reuse, R32, RZ ;  /* 0x000000200810723c */ /* 0x040ff000000418ff */
[----:B------:R-:W-:Y:S01]  /*7450*/  HMMA.16816.F32.BF16 R24, R8, R28, RZ ;  /* 0x0000001c0818723c */ /* 0x000fe200000418ff */
[----:B-1----:R-:W-:-:S04]  /*7460*/  FFMA.FTZ R6, R91, c[0x0][0x2d0], -R5 ;  /* 0x0000b4005b067a23 */ /* 0x002fc80000010805 */
[----:B------:R1:W2:Y:S03]  /*7470*/  MUFU.EX2 R229, R6 ;  /* 0x0000000600e57308 */ /* 0x0002a60000000800 */
[C---:B------:R-:W-:Y:S08]  /*7480*/  HMMA.16816.F32.BF16 R20, R8.reuse, R36, RZ ;  /* 0x000000240814723c */ /* 0x040ff000000418ff */
[----:B------:R-:W-:Y:S01]  /*7490*/  HMMA.16816.F32.BF16 R44, R8, R34, RZ ;  /* 0x00000022082c723c */ /* 0x000fe200000418ff */
[----:B-1----:R-:W-:-:S07]  /*74a0*/  FFMA.FTZ R6, R94, c[0x0][0x2d0], -R5 ;  /* 0x0000b4005e067a23 */ /* 0x002fce0000010805 */
[C---:B------:R-:W-:Y:S01]  /*74b0*/  HMMA.16816.F32.BF16 R28, R8.reuse, R30, RZ ;  /* 0x0000001e081c723c */ /* 0x040fe200000418ff */
[----:B------:R1:W-:Y:S07]  /*74c0*/  MUFU.EX2 R228, R6 ;  /* 0x0000000600e47308 */ /* 0x0003ee0000000800 */
[C---:B------:R-:W-:Y:S08]  /*74d0*/  HMMA.16816.F32.BF16 R36, R8.reuse, R38, RZ ;  /* 0x000000260824723c */ /* 0x040ff000000418ff */
[----:B------:R-:W-:Y:S01]  /*74e0*/  HMMA.16816.F32.BF16 R12, R8, R40, RZ ;  /* 0x00000028080c723c */ /* 0x000fe200000418ff */
[----:B-1----:R-:W-:-:S04]  /*74f0*/  FFMA.FTZ R6, R95, c[0x0][0x2d0], -R5 ;  /* 0x0000b4005f067a23 */ /* 0x002fc80000010805 */
[----:B------:R1:W3:Y:S03]  /*7500*/  MUFU.EX2 R231, R6 ;  /* 0x0000000600e77308 */ /* 0x0002e60000000800 */
[----:B------:R-:W-:Y:S07]  /*7510*/  HMMA.16816.F32.BF16 R32, R8, R42, RZ ;  /* 0x0000002a0820723c */ /* 0x000fee00000418ff */
[----:B--2---:R-:W-:Y:S01]  /*7520*/  F2FP.BF16.PACK_AB R8, R229, R230 ;  /* 0x000000e6e508723e */ /* 0x004fe200000010ff */
[----:B-1----:R-:W-:Y:S01]  /*7530*/  FFMA.FTZ R6, R87, c[0x0][0x2d0], -R2 ;  /* 0x0000b40057067a23 */ /* 0x002fe20000010802 */
[----:B---3--:R-:W-:-:S03]  /*7540*/  F2FP.BF16.PACK_AB R10, R231, R228 ;  /* 0x000000e4e70a723e */ /* 0x008fc600000010ff */
        /* <DEDUP_REMOVED lines=11> */
[C---:B------:R-:W-:Y:S01]  /*7600*/  HMMA.16816.F32.BF16 R140, R8.reuse, R80, R16 ;  /* 0x00000050088c723c */ /* 0x040fe20000041810 */
[----:B------:R-:W3:Y:S07]  /*7610*/  LDSM.16.MT88.4 R16, [R189+0x1000] ;  /* 0x00100000bd10783b */ /* 0x000eee0000004200 */
[----:B------:R-:W-:Y:S01]  /*7620*/  HMMA.16816.F32.BF16 R92, R8, R64, R24 ;  /* 0x00000040085c723c */ /* 0x000fe20000041818 */
[----:B------:R-:W4:Y:S01]  /*7630*/  LDSM.16.MT88.4 R24, [R190+0x1000] ;  /* 0x00100000be18783b */ /* 0x000f220000004200 */
[----:B-1----:R-:W-:-:S04]  /*7640*/  FFMA.FTZ R6, R117, c[0x0][0x2d0], -R4 ;  /* 0x0000b40075067a23 */ /* 0x002fc80000010804 */
[----:B------:R1:W-:Y:S02]  /*7650*/  MUFU.EX2 R225, R6 ;  /* 0x0000000600e17308 */ /* 0x0003e40000000800 */
[C---:B------:R-:W-:Y:S01]  /*7660*/  HMMA.16816.F32.BF16 R136, R8.reuse, R60, R20 ;  /* 0x0000003c0888723c */ /* 0x040fe20000041814 */
[----:B------:R-:W5:Y:S07]  /*7670*/  LDSM.16.MT88.4 R20, [R193+0x1000] ;  /* 0x00100000c114783b */ /* 0x000f6e0000004200 */
[----:B------:R-:W-:Y:S01]  /*7680*/  HMMA.16816.F32.BF16 R148, R8, R76, R12 ;  /* 0x0000004c0894723c */ /* 0x000fe2000004180c */
[----:B-1----:R-:W-:-:S07]  /*7690*/  FFMA.FTZ R6, R128, c[0x0][0x2d0], -R4 ;  /* 0x0000b40080067a23 */ /* 0x002fce0000010804 */
[C---:B------:R-:W-:Y:S01]  /*76a0*/  HMMA.16816.F32.BF16 R84, R8.reuse, R66, R28 ;  /* 0x000000420854723c */ /* 0x040fe2000004181c */
[----:B------:R-:W1:Y:S01]  /*76b0*/  LDSM.16.MT88.4 R28, [R192+0x1000] ;  /* 0x00100000c01c783b */ /* 0x000e620000004200 */
[----:B------:R2:W-:Y:S03]  /*76c0*/  MUFU.EX2 R226, R6 ;  /* 0x0000000600e27308 */ /* 0x0005e60000000800 */
[----:B------:R-:W-:Y:S03]  /*76d0*/  LDSM.16.MT88.4 R64, [R193+0x1800] ;  /* 0x00180000c140783b */ /* 0x000fe60000004200 */
[----:B------:R-:W-:Y:S01]  /*76e0*/  HMMA.16816.F32.BF16 R88, R8, R62, R36 ;  /* 0x0000003e0858723c */ /* 0x000fe20000041824 */
[----:B------:R-:W1:Y:S01]  /*76f0*/  LDSM.16.MT88.4 R60, [R189+0x1800] ;  /* 0x00180000bd3c783b */ /* 0x000e620000004200 */
[----:B--2---:R-:W-:-:S04]  /*7700*/  FFMA.FTZ R6, R129, c[0x0][0x2d0], -R4 ;  /* 0x0000b40081067a23 */ /* 0x004fc80000010804 */
[----:B------:R2:W-:Y:S02]  /*7710*/  MUFU.EX2 R222, R6 ;  /* 0x0000000600de7308 */ /* 0x0005e40000000800 */
[----:B--2---:R-:W-:-:S06]  /*7720*/  FFMA.FTZ R6, R130, c[0x0][0x2d0], -R4 ;  /* 0x0000b40082067a23 */ /* 0x004fcc0000010804 */
[----:B------:R2:W-:Y:S02]  /*7730*/  MUFU.EX2 R219, R6 ;  /* 0x0000000600db7308 */ /* 0x0005e40000000800 */
[----:B--2---:R-:W-:-:S06]  /*7740*/  FFMA.FTZ R6, R118, c[0x0][0x2d0], -R3 ;  /* 0x0000b40076067a23 */ /* 0x004fcc0000010803 */
[----:B------:R2:W-:Y:S02]  /*7750*/  MUFU.EX2 R218, R6 ;  /* 0x0000000600da7308 */ /* 0x0005e40000000800 */
[--C-:B--2---:R-:W-:Y:S02]  /*7760*/  FFMA.FTZ R6, R119, c[0x0][0x2d0], -R3.reuse ;  /* 0x0000b40077067a23 */ /* 0x104fe40000010803 */
[----:B------:R-:W-:Y:S01]  /*7770*/  HMMA.16816.F32.BF16 R116, R8, R82, R44 ;  /* 0x000000520874723c */ /* 0x000fe2000004182c */
[----:B------:R-:W-:Y:S03]  /*7780*/  LDSM.16.MT88.4 R80, [R192+0x1800] ;  /* 0x00180000c050783b */ /* 0x000fe60000004200 */
[----:B------:R2:W1:Y:S02]  /*7790*/  MUFU.EX2 R217, R6 ;  /* 0x0000000600d97308 */ /* 0x0004640000000800 */
[----:B--2---:R-:W-:-:S02]  /*77a0*/  FFMA.FTZ R6, R131, c[0x0][0x2d0], -R3 ;  /* 0x0000b40083067a23 */ /* 0x004fc40000010803 */
[----:B------:R-:W-:Y:S01]  /*77b0*/  HMMA.16816.F32.BF16 R128, R8, R78, R32 ;  /* 0x0000004e0880723c */ /* 0x000fe20000041820 */
[----:B------:R-:W2:Y:S03]  /*77c0*/  LDSM.16.MT88.4 R76, [R190+0x1800] ;  /* 0x00180000be4c783b */ /* 0x000ea60000004200 */
[----:B------:R3:W-:Y:S03]  /*77d0*/  MUFU.EX2 R216, R6 ;  /* 0x0000000600d87308 */ /* 0x0007e60000000800 */
[----:B------:R-:W-:Y:S02]  /*77e0*/  F2FP.BF16.PACK_AB R8, R227, R73 ;  /* 0x00000049e308723e */ /* 0x000fe400000010ff */
[----:B-1----:R-:W-:Y:S02]  /*77f0*/  F2FP.BF16.PACK_AB R9, R217, R218 ;  /* 0x000000dad909723e */ /* 0x002fe400000010ff */
[----:B------:R-:W-:Y:S01]  /*7800*/  F2FP.BF16.PACK_AB R10, R226, R225 ;  /* 0x000000e1e20a723e */ /* 0x000fe200000010ff */
[----:B---3--:R-:W-:-:S04]  /*7810*/  FFMA.FTZ R6, R132, c[0x0][0x2d0], -R3 ;  /* 0x0000b40084067a23 */ /* 0x008fc80000010803 */
[----:B------:R1:W3:Y:S02]  /*7820*/  MUFU.EX2 R214, R6 ;  /* 0x0000000600d67308 */ /* 0x0002e40000000800 */
[----:B-1----:R-:W-:Y:S01]  /*7830*/  FFMA.FTZ R6, R146, c[0x0][0x2d0], -R4 ;  /* 0x0000b40092067a23 */ /* 0x002fe20000010804 */
[----:B---3--:R-:W-:Y:S01]  /*7840*/  F2FP.BF16.PACK_AB R11, R214, R216 ;  /* 0x000000d8d60b723e */ /* 0x008fe200000010ff */
[----:B------:R-:W-:-:S04]  /*7850*/  IMAD.MOV.U32 R146, RZ, RZ, R183 ;  /* 0x000000ffff927224 */ /* 0x000fc800078e00b7 */
[----:B------:R1:W-:Y:S02]  /*7860*/  MUFU.EX2 R215, R6 ;  /* 0x0000000600d77308 */ /* 0x0003e40000000800 */
[C---:B------:R-:W-:Y:S07]  /*7870*/  HMMA.16816.F32.BF16 R56, R8.reuse, R16, R124 ;  /* 0x000000100838723c */ /* 0x040fee000004187c */
[----:B------:R-:W-:Y:S01]  /*7880*/  IMAD.MOV.U32 R126, RZ, RZ, R184 ;  /* 0x000000ffff7e7224 */ /* 0x000fe200078e00b8 */
[----:B----4-:R-:W-:Y:S01]  /*7890*/  HMMA.16816.F32.BF16 R32, R8, R26, R112 ;  /* 0x0000001a0820723c */ /* 0x010fe20000041870 */
[----:B------:R-:W-:Y:S01]  /*78a0*/  IMAD.MOV.U32 R127, RZ, RZ, R185 ;  /* 0x000000ffff7f7224 */ /* 0x000fe200078e00b9 */
[----:B------:R-:W-:Y:S01]  /*78b0*/  LDSM.16.MT88.4 R112, [R193+0x2000] ;  /* 0x00200000c170783b */ /* 0x000fe20000004200 */
[----:B-1----:R-:W-:-:S04]  /*78c0*/  FFMA.FTZ R6, R145, c[0x0][0x2d0], -R4 ;  /* 0x0000b40091067a23 */ /* 0x002fc80000010804 */
[----:B------:R1:W3:Y:S01]  /*78d0*/  MUFU.EX2 R213, R6 ;  /* 0x0000000600d57308 */ /* 0x0002e20000000800 */
        /* <DEDUP_REMOVED lines=8> */
[----:B------:R1:W4:Y:S03]  /*7960*/  MUFU.EX2 R211, R6 ;  /* 0x0000000600d37308 */ /* 0x0003260000000800 */
[----:B------:R-:W-:Y:S01]  /*7970*/  HMMA.16816.F32.BF16 R12, R8, R30, R96 ;  /* 0x0000001e080c723c */ /* 0x000fe20000041860 */
[----:B------:R-:W5:Y:S06]  /*7980*/  LDSM.16.MT88.4 R96, [R189+0x2000] ;  /* 0x00200000bd60783b */ /* 0x000f6c0000004200 */
[----:B------:R-:W-:-:S02]  /*7990*/  F2FP.BF16.PACK_AB R8, R219, R222 ;  /* 0x000000dedb08723e */ /* 0x000fc400000010ff */
[----:B---3--:R-:W-:Y:S01]  /*79a0*/  F2FP.BF16.PACK_AB R10, R213, R215 ;  /* 0x000000d7d50a723e */ /* 0x008fe200000010ff */
[----:B-1----:R-:W-:Y:S01]  /*79b0*/  FFMA.FTZ R6, R152, c[0x0][0x2d0], -R3 ;  /* 0x0000b40098067a23 */ /* 0x002fe20000010803 */
[----:B----4-:R-:W-:-:S03]  /*79c0*/  F2FP.BF16.PACK_AB R9, R211, R212 ;  /* 0x000000d4d309723e */ /* 0x010fc600000010ff */
        /* <DEDUP_REMOVED lines=10> */
[C---:B------:R-:W-:Y:S08]  /*7a70*/  HMMA.16816.F32.BF16 R52, R8.reuse, R64, R52 ;  /* 0x000000400834723c */ /* 0x040ff00000041834 */
[----:B------:R-:W-:Y:S01]  /*7a80*/  HMMA.16816.F32.BF16 R36, R8, R66, R36 ;  /* 0x000000420824723c */ /* 0x000fe20000041824 */
[----:B-1----:R-:W-:-:S07]  /*7a90*/  FFMA.FTZ R6, R156, c[0x0][0x2d0], -R5 ;  /* 0x0000b4009c067a23 */ /* 0x002fce0000010805 */
[C---:B--2---:R-:W-:Y:S01]  /*7aa0*/  HMMA.16816.F32.BF16 R48, R8.reuse, R76, R48 ;  /* 0x0000004c0830723c */ /* 0x044fe20000041830 */
[----:B------:R1:W-:Y:S07]  /*7ab0*/  MUFU.EX2 R187, R6 ;  /* 0x0000000600bb7308 */ /* 0x0003ee0000000800 */
[----:B------:R-:W-:Y:S01]  /*7ac0*/  HMMA.16816.F32.BF16 R44, R8, R80, R44 ;  /* 0x00000050082c723c */ /* 0x000fe2000004182c */
[----:B-1----:R-:W-:-:S04]  /*7ad0*/  FFMA.FTZ R6, R158, c[0x0][0x2d0], -R5 ;  /* 0x0000b4009e067a23 */ /* 0x002fc80000010805 */
[----:B------:R1:W2:Y:S02]  /*7ae0*/  MUFU.EX2 R186, R6 ;  /* 0x0000000600ba7308 */ /* 0x0002a40000000800 */
[----:B-1----:R-:W-:Y:S02]  /*7af0*/  FFMA.FTZ R6, R133, c[0x0][0x2d0], -R2 ;  /* 0x0000b40085067a23 */ /* 0x002fe40000010802 */
[C---:B------:R-:W-:Y:S04]  /*7b00*/  HMMA.16816.F32.BF16 R132, R8.reuse, R78, R32 ;  /* 0x0000004e0884723c */ /* 0x040fe80000041820 */
[----:B------:R1:W-:Y:S04]  /*7b10*/  MUFU.EX2 R184, R6 ;  /* 0x0000000600b87308 */ /* 0x0003e80000000800 */
[----:B------:R-:W-:Y:S01]  /*7b20*/  HMMA.16816.F32.BF16 R32, R8, R82, R12 ;  /* 0x000000520820723c */ /* 0x000fe2000004180c */
[----:B------:R-:W-:Y:S06]  /*7b30*/  LDSM.16.MT88.4 R12, [R192+0x2000] ;  /* 0x00200000c00c783b */ /* 0x000fec0000004200 */
[----:B---3--:R-:W-:-:S02]  /*7b40*/  F2FP.BF16.PACK_AB R8, R208, R206 ;  /* 0x000000ced008723e */ /* 0x008fc400000010ff */
[----:B--2---:R-:W-:Y:S01]  /*7b50*/  F2FP.BF16.PACK_AB R10, R186, R187 ;  /* 0x000000bbba0a723e */ /* 0x004fe200000010ff */
[----:B-1----:R-:W-:-:S04]  /*7b60*/  FFMA.FTZ R6, R153, c[0x0][0x2d0], -R2 ;  /* 0x0000b40099067a23 */ /* 0x002fc80000010802 */
        /* <DEDUP_REMOVED lines=8> */
[----:B------:R1:W-:Y:S01]  /*7bf0*/  MUFU.EX2 R158, R6 ;  /* 0x00000006009e7308 */ /* 0x0003e20000000800 */
[----:B------:R-:W-:Y:S01]  /*7c00*/  IMAD.MOV.U32 R178, RZ, RZ, R73 ;  /* 0x000000ffffb27224 */ /* 0x000fe200078e0049 */
[C---:B------:R-:W-:Y:S08]  /*7c10*/  HMMA.16816.F32.BF16 R92, R8.reuse, R16, R92 ;  /* 0x00000010085c723c */ /* 0x040ff0000004185c */
[----:B------:R-:W-:Y:S01]  /*7c20*/  HMMA.16816.F32.BF16 R16, R8, R18, R84 ;  /* 0x000000120810723c */ /* 0x000fe20000041854 */
[----:B-1----:R-:W-:-:S04]  /*7c30*/  FFMA.FTZ R6, R177, c[0x0][0x2d0], -R4 ;  /* 0x0000b400b1067a23 */ /* 0x002fc80000010804 */
[----:B------:R1:W2:Y:S03]  /*7c40*/  MUFU.EX2 R177, R6 ;  /* 0x0000000600b17308 */ /* 0x0002a60000000800 */
[C---:B------:R-:W-:Y:S01]  /*7c50*/  HMMA.16816.F32.BF16 R108, R8.reuse, R20, R136 ;  /* 0x00000014086c723c */ /* 0x040fe20000041888 */
[--C-:B-1----:R-:W-:Y:S02]  /*7c60*/  FFMA.FTZ R6, R176, c[0x0][0x2d0], -R4.reuse ;  /* 0x0000b400b0067a23 */ /* 0x102fe40000010804 */
[----:B------:R-:W-:Y:S02]  /*7c70*/  FFMA.FTZ R4, R175, c[0x0][0x2d0], -R4 ;  /* 0x0000b400af047a23 */ /* 0x000fe40000010804 */
[----:B------:R-:W-:Y:S03]  /*7c80*/  MUFU.EX2 R176, R6 ;  /* 0x0000000600b07308 */ /* 0x000fe60000000800 */
[----:B------:R-:W-:Y:S01]  /*7c90*/  HMMA.16816.F32.BF16 R84, R8, R26, R116 ;  /* 0x0000001a0854723c */ /* 0x000fe20000041874 */
[----:B------:R-:W-:-:S04]  /*7ca0*/  IMAD.MOV.U32 R175, RZ, RZ, R146 ;  /* 0x000000ffffaf7224 */ /* 0x000fc800078e0092 */
[----:B------:R1:W-:Y:S03]  /*7cb0*/  MUFU.EX2 R157, R4 ;  /* 0x00000004009d7308 */ /* 0x0003e60000000800 */
[----:B------:R-:W-:Y:S01]  /*7cc0*/  HMMA.16816.F32.BF16 R144, R8, R22, R88 ;  /* 0x000000160890723c */ /* 0x000fe20000041858 */
[--C-:B-1----:R-:W-:Y:S02]  /*7cd0*/  FFMA.FTZ R4, R173, c[0x0][0x2d0], -R3.reuse ;  /* 0x0000b400ad047a23 */ /* 0x102fe40000010803 */
[----:B------:R-:W-:Y:S02]  /*7ce0*/  IMAD.MOV.U32 R173, RZ, RZ, R126 ;  /* 0x000000ffffad7224 */ /* 0x000fe400078e007e */
[----:B------:R1:W-:Y:S02]  /*7cf0*/  MUFU.EX2 R153, R4 ;  /* 0x0000000400997308 */ /* 0x0003e40000000800 */
[----:B-1----:R-:W-:-:S02]  /*7d00*/  FFMA.FTZ R4, R172, c[0x0][0x2d0], -R3 ;  /* 0x0000b400ac047a23 */ /* 0x002fc40000010803 */
[----:B------:R-:W3:Y:S01]  /*7d10*/  LDL.LU R172, [R1+0x4] ;  /* 0x0000040001ac7983 */ /* 0x000ee20000300800 */
[----:B------:R-:W-:-:S03]  /*7d20*/  IADD3 R205, R205, -0x2, RZ ;  /* 0xfffffffecdcd7810 */ /* 0x000fc60007ffe0ff */
[----:B------:R1:W4:Y:S02]  /*7d30*/  MUFU.EX2 R154, R4 ;  /* 0x00000004009a7308 */ /* 0x0003240000000800 */
[--C-:B-1----:R-:W-:Y:S02]  /*7d40*/  FFMA.FTZ R4, R171, c[0x0][0x2d0], -R3.reuse ;  /* 0x0000b400ab047a23 */ /* 0x102fe40000010803 */
[----:B------:R-:W-:Y:S02]  /*7d50*/  FFMA.FTZ R3, R169, c[0x0][0x2d0], -R3 ;  /* 0x0000b400a9037a23 */ /* 0x000fe40000010803 */
[----:B------:R-:W-:Y:S02]  /*7d60*/  IMAD.MOV.U32 R171, RZ, RZ, R127 ;  /* 0x000000ffffab7224 */ /* 0x000fe400078e007f */
[----:B------:R-:W-:Y:S01]  /*7d70*/  MUFU.EX2 R155, R4 ;  /* 0x00000004009b7308 */ /* 0x000fe20000000800 */
[----:B------:R-:W-:Y:S01]  /*7d80*/  HMMA.16816.F32.BF16 R124, R8, R24, R140 ;  /* 0x00000018087c723c */ /* 0x000fe2000004188c */
[----:B------:R-:W-:-:S06]  /*7d90*/  IMAD.MOV.U32 R169, RZ, RZ, R7 ;  /* 0x000000ffffa97224 */ /* 0x000fcc00078e0007 */
[----:B------:R1:W1:Y:S01]  /*7da0*/  MUFU.EX2 R156, R3 ;  /* 0x00000003009c7308 */ /* 0x0002620000000800 */
[C---:B------:R-:W-:Y:S07]  /*7db0*/  HMMA.16816.F32.BF16 R140, R8.reuse, R28, R148 ;  /* 0x0000001c088c723c */ /* 0x040fee0000041894 */
[----:B--2---:R-:W-:Y:S01]  /*7dc0*/  F2FP.BF16.PACK_AB R148, R177, R158 ;  /* 0x0000009eb194723e */ /* 0x004fe200000010ff */
[----:B------:R-:W-:Y:S01]  /*7dd0*/  HMMA.16816.F32.BF16 R28, R8, R30, R128 ;  /* 0x0000001e081c723c */ /* 0x000fe20000041880 */
[----:B------:R-:W2:Y:S01]  /*7de0*/  LDSM.16.MT88.4 R128, [R190+0x2000] ;  /* 0x00200000be80783b */ /* 0x000ea20000004200 */
[----:B----4-:R-:W-:-:S02]  /*7df0*/  F2FP.BF16.PACK_AB R149, R154, R153 ;  /* 0x000000999a95723e */ /* 0x010fc400000010ff */
[----:B------:R-:W-:Y:S01]  /*7e00*/  F2FP.BF16.PACK_AB R150, R157, R176 ;  /* 0x000000b09d96723e */ /* 0x000fe200000010ff */
[--C-:B-1----:R-:W-:Y:S01]  /*7e10*/  FFMA.FTZ R3, R167, c[0x0][0x2d0], -R5.reuse ;  /* 0x0000b400a7037a23 */ /* 0x102fe20000010805 */
[----:B------:R-:W-:Y:S01]  /*7e20*/  F2FP.BF16.PACK_AB R151, R156, R155 ;  /* 0x0000009b9c97723e */ /* 0x000fe200000010ff */
[----:B------:R-:W-:Y:S02]  /*7e30*/  IMAD.MOV.U32 R167, RZ, RZ, R74 ;  /* 0x000000ffffa77224 */ /* 0x000fe400078e004a */
[----:B------:R1:W-:Y:S04]  /*7e40*/  MUFU.EX2 R152, R3 ;  /* 0x0000000300987308 */ /* 0x0003e80000000800 */
[C---:B-----5:R-:W-:Y:S08]  /*7e50*/  HMMA.16816.F32.BF16 R88, R148.reuse, R96, R56 ;  /* 0x000000609458723c */ /* 0x060ff00000041838 */
[----:B------:R-:W-:Y:S01]  /*7e60*/  HMMA.16816.F32.BF16 R100, R148, R98, R40 ;  /* 0x000000629464723c */ /* 0x000fe20000041828 */
[----:B-1----:R-:W-:-:S02]  /*7e70*/  FFMA.FTZ R3, R166, c[0x0][0x2d0], -R5 ;  /* 0x0000b400a6037a23 */ /* 0x002fc40000010805 */
[----:B------:R-:W-:Y:S02]  /*7e80*/  IMAD.MOV.U32 R166, RZ, RZ, R75 ;  /* 0x000000ffffa67224 */ /* 0x000fe400078e004b */
[----:B------:R1:W4:Y:S03]  /*7e90*/  MUFU.EX2 R75, R3 ;  /* 0x00000003004b7308 */ /* 0x0003260000000800 */
[C---:B------:R-:W-:Y:S08]  /*7ea0*/  HMMA.16816.F32.BF16 R104, R148.reuse, R112, R52 ;  /* 0x000000709468723c */ /* 0x040ff00000041834 */
[----:B------:R-:W-:Y:S01]  /*7eb0*/  HMMA.16816.F32.BF16 R116, R148, R114, R36 ;  /* 0x000000729474723c */ /* 0x000fe20000041824 */
[----:B-1----:R-:W-:-:S07]  /*7ec0*/  FFMA.FTZ R3, R170, c[0x0][0x2d0], -R5 ;  /* 0x0000b400aa037a23 */ /* 0x002fce0000010805 */
[C---:B--2---:R-:W-:Y:S01]  /*7ed0*/  HMMA.16816.F32.BF16 R120, R148.reuse, R128, R48 ;  /* 0x000000809478723c */ /* 0x044fe20000041830 */
[----:B----4-:R-:W-:Y:S01]  /*7ee0*/  F2FP.BF16.PACK_AB R8, R75, R152 ;  /* 0x000000984b08723e */ /* 0x010fe200000010ff */
[----:B------:R-:W-:Y:S01]  /*7ef0*/  IMAD.MOV.U32 R170, RZ, RZ, c[0x0][0x2c4] ;  /* 0x0000b100ffaa7624 */ /* 0x000fe200078e00ff */
[----:B------:R1:W-:Y:S04]  /*7f00*/  MUFU.EX2 R73, R3 ;  /* 0x0000000300497308 */ /* 0x0003e80000000800 */
[----:B------:R-:W-:Y:S01]  /*7f10*/  ISETP.NE.AND P6, PT, R170, 0x1, PT ;  /* 0x00000001aa00780c */ /* 0x000fe20003fc5270 */
[C---:B------:R-:W-:Y:S08]  /*7f20*/  HMMA.16816.F32.BF16 R132, R148.reuse, R130, R132 ;  /* 0x000000829484723c */ /* 0x040ff00000041884 */
[----:B------:R-:W-:Y:S01]  /*7f30*/  HMMA.16816.F32.BF16 R136, R148, R12, R44 ;  /* 0x0000000c9488723c */ /* 0x000fe2000004182c */
[----:B-1----:R-:W-:-:S04]  /*7f40*/  FFMA.FTZ R3, R174, c[0x0][0x2d0], -R5 ;  /* 0x0000b400ae037a23 */ /* 0x002fc80000010805 */
[----:B------:R1:W2:Y:S03]  /*7f50*/  MUFU.EX2 R74, R3 ;  /* 0x00000003004a7308 */ /* 0x0002a60000000800 */
[----:B------:R-:W-:Y:S01]  /*7f60*/  HMMA.16816.F32.BF16 R148, R148, R14, R32 ;  /* 0x0000000e9494723c */ /* 0x000fe20000041820 */
        /* <DEDUP_REMOVED lines=22> */
[C---:B------:R-:W-:Y:S08]  /*80d0*/  HMMA.16816.F32.BF16 R76, R8.reuse, R78, R84 ;  /* 0x0000004e084c723c */ /* 0x040ff00000041854 */
[----:B------:R-:W-:Y:S01]  /*80e0*/  HMMA.16816.F32.BF16 R80, R8, R82, R28 ;  /* 0x000000520850723c */ /* 0x000fe2000004181c */
[----:B-1----:R-:W-:-:S04]  /*80f0*/  FFMA.FTZ R3, R180, c[0x0][0x2d0], -R5 ;  /* 0x0000b400b4037a23 */ /* 0x002fc80000010805 */
[----:B------:R-:W1:Y:S03]  /*8100*/  MUFU.EX2 R33, R3 ;  /* 0x0000000300217308 */ /* 0x000e660000000800 */
[----:B------:R-:W-:Y:S07]  /*8110*/  HMMA.16816.F32.BF16 R4, R8, R66, R144 ;  /* 0x000000420804723c */ /* 0x000fee0000041890 */
[----:B--2---:R-:W-:Y:S01]  /*8120*/  F2FP.BF16.PACK_AB R144, R34, R32 ;  /* 0x000000202290723e */ /* 0x004fe200000010ff */
[----:B------:R-:W-:-:S02]  /*8130*/  FADD.FTZ R8, R169, R167 ;  /* 0x000000a7a9087221 */ /* 0x000fc40000010000 */
[----:B------:R-:W-:Y:S02]  /*8140*/  FADD.FTZ R9, R249, R245 ;  /* 0x000000f5f9097221 */ /* 0x000fe40000010000 */
[----:B------:R-:W-:Y:S02]  /*8150*/  FADD.FTZ R10, R238, R236 ;  /* 0x000000ecee0a7221 */ /* 0x000fe40000010000 */
[----:B------:R-:W-:Y:S01]  /*8160*/  FADD.FTZ R8, R171, R8 ;  /* 0x00000008ab087221 */ /* 0x000fe20000010000 */
[----:B-1----:R-:W-:Y:S01]  /*8170*/  F2FP.BF16.PACK_AB R146, R33, R35 ;  /* 0x000000232192723e */ /* 0x002fe200000010ff */
[----:B------:R-:W-:-:S04]  /*8180*/  FFMA.FTZ R3, R162, c[0x0][0x2d0], -R2 ;  /* 0x0000b400a2037a23 */ /* 0x000fc80000010802 */
[----:B------:R1:W-:Y:S02]  /*8190*/  MUFU.EX2 R20, R3 ;  /* 0x0000000300147308 */ /* 0x0003e40000000800 */
[----:B-1----:R-:W-:-:S06]  /*81a0*/  FFMA.FTZ R3, R161, c[0x0][0x2d0], -R2 ;  /* 0x0000b400a1037a23 */ /* 0x002fcc0000010802 */
[----:B------:R1:W2:Y:S02]  /*81b0*/  MUFU.EX2 R21, R3 ;  /* 0x0000000300157308 */ /* 0x0002a40000000800 */
[--C-:B-1----:R-:W-:Y:S01]  /*81c0*/  FFMA.FTZ R3, R160, c[0x0][0x2d0], -R2.reuse ;  /* 0x0000b400a0037a23 */ /* 0x102fe20000010802 */
[----:B--2---:R-:W-:Y:S01]  /*81d0*/  F2FP.BF16.PACK_AB R145, R21, R20 ;  /* 0x000000141591723e */ /* 0x004fe200000010ff */
[----:B------:R-:W-:-:S04]  /*81e0*/  FFMA.FTZ R2, R159, c[0x0][0x2d0], -R2 ;  /* 0x0000b4009f027a23 */ /* 0x000fc80000010802 */
[----:B------:R1:W-:Y:S08]  /*81f0*/  MUFU.EX2 R23, R3 ;  /* 0x0000000300177308 */ /* 0x0003f00000000800 */
[----:B------:R-:W2:Y:S01]  /*8200*/  MUFU.EX2 R22, R2 ;  /* 0x0000000200167308 */ /* 0x000ea20000000800 */
[----:B-1----:R-:W-:Y:S01]  /*8210*/  @P6 IMAD.HI.U32 R3, R166, c[0x0][0x2c8], RZ ;  /* 0x0000b200a6036a27 */ /* 0x002fe200078e00ff */
[----:B--2---:R-:W-:-:S03]  /*8220*/  F2FP.BF16.PACK_AB R147, R22, R23 ;  /* 0x000000171693723e */ /* 0x004fc600000010ff */
[----:B------:R-:W-:Y:S01]  /*8230*/  IMAD.MOV.U32 R2, RZ, RZ, R166 ;  /* 0x000000ffff027224 */ /* 0x000fe200078e00a6 */
[----:B------:R-:W-:-:S05]  /*8240*/  @P6 SHF.R.U32.HI R2, RZ, c[0x0][0x2cc], R3 ;  /* 0x0000b300ff026a19 */ /* 0x000fca0000011603 */
[----:B---3--:R-:W-:Y:S01]  /*8250*/  IMAD.IADD R3, R172, 0x1, R2 ;  /* 0x00000001ac037824 */ /* 0x008fe200078e0202 */
[----:B------:R-:W-:Y:S01]  /*8260*/  HMMA.16816.F32.BF16 R108, R144, R112, R108 ;  /* 0x00000070906c723c */ /* 0x000fe2000004186c */
[----:B------:R-:W-:-:S04]  /*8270*/  FADD.FTZ R2, R69, R233 ;  /* 0x000000e945027221 */ /* 0x000fc80000010000 */
[----:B------:R-:W-:-:S03]  /*8280*/  FADD.FTZ R2, R234, R2 ;  /* 0x00000002ea027221 */ /* 0x000fc60000010000 */
[----:B------:R-:W-:Y:S01]  /*8290*/  HMMA.16816.F32.BF16 R112, R144, R114, R4 ;  /* 0x000000729070723c */ /* 0x000fe20000041804 */
[----:B------:R-:W-:-:S06]  /*82a0*/  FADD.FTZ R2, R232, R2 ;  /* 0x00000002e8027221 */ /* 0x000fcc0000010000 */
        /* <DEDUP_REMOVED lines=72> */
[----:B------:R-:W-:Y:S01]  /*8730*/  FADD.FTZ R5, R23, R5 ;  /* 0x0000000517057221 */ /* 0x000fe20000010000 */
[----:B------:R-:W-:Y:S01]  /*8740*/  STL [R1+0xc], R7 ;  /* 0x00000c0701007387 */ /* 0x000fe20000100800 */
[----:B------:R-:W-:Y:S02]  /*8750*/  FADD.FTZ R4, R33, R6 ;  /* 0x0000000621047221 */ /* 0x000fe40000010000 */
[----:B------:R-:W-:Y:S01]  /*8760*/  IMAD.MOV.U32 R178, RZ, RZ, c[0x0][0x32c] ;  /* 0x0000cb00ffb27624 */ /* 0x000fe200078e00ff */
[----:B------:R1:W-:Y:S04]  /*8770*/  STL [R1+0x10], R2 ;  /* 0x0000100201007387 */ /* 0x0003e80000100800 */
[----:B------:R2:W-:Y:S01]  /*8780*/  STL [R1+0x14], R4 ;  /* 0x0000140401007387 */ /* 0x0005e20000100800 */
[----:B------:R-:W-:Y:S01]  /*8790*/  ISETP.GE.AND P6, PT, R178, 0x1, PT ;  /* 0x00000001b200780c */ /* 0x000fe20003fc6270 */
[----:B-1----:R-:W-:Y:S01]  /*87a0*/  FADD.FTZ R2, R22, R5 ;  /* 0x0000000516027221 */ /* 0x002fe20000010000 */
[----:B--2---:R-:W-:-:S04]  /*87b0*/  IADD3 R4, R3, c[0x0][0x328], RZ ;  /* 0x0000ca0003047a10 */ /* 0x004fc80007ffe0ff */
[----:B------:R1:W-:Y:S07]  /*87c0*/  STL [R1+0x18], R2 ;  /* 0x0000180201007387 */ /* 0x0003ee0000100800 */
[----:B------:R-:W-:Y:S05]  /*87d0*/  @!P6 BRA `(.L_x_603) ;  /* 0x000001100000e947 */ /* 0x000fea0003800000 */
[C---:B------:R-:W-:Y:S01]  /*87e0*/  ISETP.GT.AND P0, PT, R3.reuse, RZ, PT ;  /* 0x000000ff0300720c */ /* 0x040fe20003f04270 */
[----:B------:R-:W-:Y:S01]  /*87f0*/  BSSY B0, `(.L_x_604) ;  /* 0x000000d000007945 */ /* 0x000fe20003800000 */
[----:B-1----:R-:W-:Y:S01]  /*8800*/  IADD3 R2, R3, -0x1, RZ ;  /* 0xffffffff03027810 */ /* 0x002fe20007ffe0ff */
[----:B------:R-:W-:-:S10]  /*8810*/  IMAD.MOV.U32 R5, RZ, RZ, c[0x0][0x32c] ;  /* 0x0000cb00ff057624 */ /* 0x000fd400078e00ff */
[----:B------:R-:W-:Y:S05]  /*8820*/  @P0 BRA `(.L_x_605) ;  /* 0x0000006000000947 */ /* 0x000fea0003800000 */
[----:B------:R-:W-:Y:S01]  /*8830*/  ISETP.NE.AND P0, PT, R5, 0x1, PT ;  /* 0x000000010500780c */ /* 0x000fe20003f05270 */
[----:B------:R-:W-:-:S12]  /*8840*/  IMAD.MOV R2, RZ, RZ, -R3 ;  /* 0x000000ffff027224 */ /* 0x000fd800078e0a03 */
[----:B------:R-:W-:-:S05]  /*8850*/  @P0 IMAD.HI.U32 R3, R2, c[0x0][0x330], RZ ;  /* 0x0000cc0002030a27 */ /* 0x000fca00078e00ff */
[----:B------:R-:W-:-:S04]  /*8860*/  @P0 SHF.R.U32.HI R2, RZ, c[0x0][0x334], R3 ;  /* 0x0000cd00ff020a19 */ /* 0x000fc80000011603 */
[----:B------:R-:W-:Y:S01]  /*8870*/  LOP3.LUT R2, RZ, R2, RZ, 0x33, !PT ;  /* 0x00000002ff027212 */ /* 0x000fe200078e33ff */
[----:B------:R-:W-:Y:S05]  /*8880*/  BRA `(.L_x_606) ;  /* 0x0000003000007947 */ /* 0x000fea0003800000 */
.L_x_605:
[----:B------:R-:W-:-:S13]  /*8890*/  ISETP.NE.AND P0, PT, R5, 0x1, PT ;  /* 0x000000010500780c */ /* 0x000fda0003f05270 */
[----:B------:R-:W-:-:S05]  /*88a0*/  @P0 IMAD.HI.U32 R3, R2, c[0x0][0x330], RZ ;  /* 0x0000cc0002030a27 */ /* 0x000fca00078e00ff */
[----:B------:R-:W-:Y:S02]  /*88b0*/  @P0 SHF.R.U32.HI R2, RZ, c[0x0][0x334], R3 ;  /* 0x0000cd00ff020a19 */ /* 0x000fe40000011603 */
.L_x_606:
[----:B------:R-:W-:Y:S05]  /*88c0*/  BSYNC B0 ;  /* 0x0000000000007941 */ /* 0x000fea0003800000 */
.L_x_604:
[----:B------:R-:W-:-:S05]  /*88d0*/  IMAD R2, R2, R5, c[0x0][0x32c] ;  /* 0x0000cb0002027624 */ /* 0x000fca00078e0205 */
[----:B------:R-:W-:-:S05]  /*88e0*/  IMNMX R4, R4, R2, PT ;  /* 0x0000000204047217 */ /* 0x000fca0003800200 */
.L_x_603:
[----:B-1----:R-:W-:-:S05]  /*88f0*/  IMAD.HI R2, R4, 0x66666667, RZ ;  /* 0x6666666704027827 */ /* 0x002fca00078e02ff */
[----:B------:R-:W-:-:S04]  /*8900*/  SHF.R.U32.HI R3, RZ, 0x1f, R2 ;  /* 0x0000001fff037819 */ /* 0x000fc80000011602 */
[----:B------:R-:W-:-:S04]  /*8910*/  LEA.HI.SX32 R2, R2, R3, 0x1b ;  /* 0x0000000302027211 */ /* 0x000fc800078fdaff */
[----:B------:R-:W-:-:S04]  /*8920*/  IMNMX R5, R239, R2, !PT ;  /* 0x00000002ef057217 */ /* 0x000fc80007800200 */
[----:B------:R-:W-:Y:S01]  /*8930*/  ISETP.GE.AND P0, PT, R205, R5, PT ;  /* 0x00000005cd00720c */ /* 0x000fe20003f06270 */
[----:B------:R1:W-:-:S12]  /*8940*/  STL [R1+0x8], R5 ;  /* 0x0000080501007387 */ /* 0x0003d80000100800 */
[----:B------:R-:W-:Y:S05]  /*8950*/  @!P0 BRA `(.L_x_607) ;  /* 0x0000579000008947 */ /* 0x000fea0003800000 */
[----:B------:R-:W-:Y:S01]  /*8960*/  IMAD.MOV.U32 R85, RZ, RZ, R71 ;  /* 0x000000ffff557224 */ /* 0x000fe200078e0047 */
[----:B------:R-:W-:Y:S01]  /*8970*/  MOV R87, R0 ;  /* 0x0000000000577202 */ /* 0x000fe20000000f00 */
[----:B------:R-:W-:Y:S01]  /*8980*/  IMAD.MOV.U32 R84, RZ, RZ, R72 ;  /* 0x000000ffff547224 */ /* 0x000fe200078e0048 */
[----:B------:R-:W-:Y:S02]  /*8990*/  MOV R86, R70 ;  /* 0x0000004600567202 */ /* 0x000fe40000000f00 */
.L_x_624:
[----:B------:R-:W2:Y:S01]  /*89a0*/  LDL R178, [R1+0x34] ;  /* 0x0000340001b27983 */ /* 0x000ea20000100800 */
[----:B------:R-:W-:Y:S04]  /*89b0*/  DEPBAR.LE SB0, 0x0 ;  /* 0x000080000000791a */ /* 0x000fe80000000000 */
[----:B------:R-:W3:Y:S01]  /*89c0*/  LDL.64 R176, [R1+0x28] ;  /* 0x0000280001b07983 */ /* 0x000ee20000100a00 */
[----:B------:R-:W-:Y:S05]  /*89d0*/  WARPSYNC 0xffffffff ;  /* 0xffffffff00007948 */ /* 0x000fea0003800000 */
[----:B------:R-:W-:Y:S01]  /*89e0*/  BAR.SYNC.DEFER_BLOCKING 0x0 ;  /* 0x0000000000007b1d */ /* 0x000fe20000010000 */
[----:B------:R-:W-:-:S13]  /*89f0*/  ISETP.GT.AND P0, PT, R239, R205, PT ;  /* 0x000000cdef00720c */ /* 0x000fda0003f04270 */
[----:B------:R-:W-:Y:S01]  /*8a00*/  @!P0 SHF.R.S32.HI R0, RZ, 0x1f, R205 ;  /* 0x0000001fff008819 */ /* 0x000fe200000114cd */
[C---:B------:R-:W-:Y:S04]  /*8a10*/  @!P0 IMAD.WIDE.U32 R2, R205.reuse, c[0x0][0x208], RZ ;  /* 0x00008200cd028a25 */ /* 0x040fe800078e00ff */
[----:B------:R-:W-:Y:S04]  /*8a20*/  @!P0 IMAD R0, R0, c[0x0][0x208], RZ ;  /* 0x0000820000008a24 */ /* 0x000fe800078e02ff */
[----:B------:R-:W-:Y:S01]  /*8a30*/  @!P0 IMAD R0, R205, c[0x0][0x20c], R0 ;  /* 0x00008300cd008a24 */ /* 0x000fe200078e0200 */
[----:B------:R-:W-:Y:S01]  /*8a40*/  LDSM.16.M88.4 R80, [R195] ;  /* 0x00000000c350783b */ /* 0x000fe20000000200 */
[----:B------:R-:W-:Y:S02]  /*8a50*/  ULDC UR4, c[0x0][0x324] ;  /* 0x0000c90000047ab9 */ /* 0x000fe40000000800 */
[----:B------:R-:W-:Y:S01]  /*8a60*/  ULOP3.LUT UR4, URZ, UR4, URZ, 0x33, !UPT ;  /* 0x000000043f047292 */ /* 0x000fe2000f8e333f */
[----:B------:R-:W-:Y:S04]  /*8a70*/  @!P0 IADD3 R0, R3, R0, RZ ;  /* 0x0000000003008210 */ /* 0x000fe80007ffe0ff */
[----:B------:R-:W4:Y:S01]  /*8a80*/  LDSM.16.M88.4 R16, [R188] ;  /* 0x00000000bc10783b */ /* 0x000f220000000200 */
[----:B------:R-:W-:Y:S07]  /*8a90*/  @!P0 IMAD R0, R0, 0x50, RZ ;  /* 0x0000005000008824 */ /* 0x000fee00078e02ff */
[----:B------:R-:W5:Y:S08]  /*8aa0*/  LDSM.16.M88.4 R76, [R195+0x2000] ;  /* 0x00200000c34c783b */ /* 0x000f700000000200 */
[----:B------:R-:W1:Y:S08]  /*8ab0*/  LDSM.16.M88.4 R32, [R188+0x800] ;  /* 0x00080000bc20783b */ /* 0x000e700000000200 */
[----:B------:R-:W1:Y:S08]  /*8ac0*/  LDSM.16.M88.4 R48, [R188+0x1000] ;  /* 0x00100000bc30783b */ /* 0x000e700000000200 */
[----:B------:R-:W1:Y:S08]  /*8ad0*/  LDSM.16.M88.4 R64, [R188+0x1800] ;  /* 0x00180000bc40783b */ /* 0x000e700000000200 */
[----:B------:R-:W1:Y:S08]  /*8ae0*/  LDSM.16.M88.4 R152, [R188+0x2000] ;  /* 0x00200000bc98783b */ /* 0x000e700000000200 */
[----:B------:R-:W-:Y:S08]  /*8af0*/  LDSM.16.M88.4 R156, [R198] ;  /* 0x00000000c69c783b */ /* 0x000ff00000000200 */
[----:B------:R-:W1:Y:S08]  /*8b00*/  LDSM.16.M88.4 R160, [R199] ;  /* 0x00000000c7a0783b */ /* 0x000e700000000200 */
[----:B------:R-:W1:Y:S08]  /*8b10*/  LDSM.16.M88.4 R164, [R198+0x2000] ;  /* 0x00200000c6a4783b */ /* 0x000e700000000200 */
[----:B------:R-:W1:Y:S08]  /*8b20*/  LDSM.16.M88.4 R168, [R203] ;  /* 0x00000000cba8783b */ /* 0x000e700000000200 */
[----:B------:R-:W1:Y:S08]  /*8b30*/  LDSM.16.M88.4 R172, [R202] ;  /* 0x00000000caac783b */ /* 0x000e700000000200 */
[----:B------:R-:W3:Y:S04]  /*8b40*/  LDL R209, [R1+0x30] ;  /* 0x0000300001d17983 */ /* 0x000ee80000100800 */
[----:B------:R-:W3:Y:S06]  /*8b50*/  LDL.64 R226, [R1+0x20] ;  /* 0x0000200001e27983 */ /* 0x000eec0000100a00 */
[----:B------:R-:W3:Y:S04]  /*8b60*/  LDL R213, [R1+0x40] ;  /* 0x0000400001d57983 */ /* 0x000ee80000100800 */
[----:B------:R-:W3:Y:S01]  /*8b70*/  LDL R210, [R1+0x44] ;  /* 0x0000440001d27983 */ /* 0x000ee20000100800 */
[-C--:B-1--4-:R-:W-:Y:S08]  /*8b80*/  HMMA.16816.F32.BF16 R4, R80, R16.reuse, RZ ;  /* 0x000000105004723c */ /* 0x092ff000000418ff */
[C---:B-----5:R-:W-:Y:S08]  /*8b90*/  HMMA.16816.F32.BF16 R8, R76.reuse, R16, RZ ;  /* 0x000000104c08723c */ /* 0x060ff000000418ff */
        /* <DEDUP_REMOVED lines=20> */
[C---:B------:R-:W-:Y:S08]  /*8ce0*/  HMMA.16816.F32.BF16 R8, R164.reuse, R160, R8 ;  /* 0x000000a0a408723c */ /* 0x040ff00000041808 */
[-C--:B------:R-:W-:Y:S08]  /*8cf0*/  HMMA.16816.F32.BF16 R12, R164, R162.reuse, R12 ;  /* 0x000000a2a40c723c */ /* 0x080ff0000004180c */
[C---:B------:R-:W-:Y:S01]  /*8d00*/  HMMA.16816.F32.BF16 R16, R156.reuse, R162, R16 ;  /* 0x000000a29c10723c */ /* 0x040fe20000041810 */
[----:B------:R-:W4:Y:S07]  /*8d10*/  LDSM.16.M88.4 R160, [R200] ;  /* 0x00000000c8a0783b */ /* 0x000f2e0000000200 */
[-C--:B------:R-:W-:Y:S08]  /*8d20*/  HMMA.16816.F32.BF16 R20, R156, R168.reuse, R20 ;  /* 0x000000a89c14723c */ /* 0x080ff00000041814 */
[C---:B------:R-:W-:Y:S07]  /*8d30*/  HMMA.16816.F32.BF16 R24, R164.reuse, R168, R24 ;  /* 0x000000a8a418723c */ /* 0x040fee0000041818 */
[----:B--2---:R-:W-:Y:S01]  /*8d40*/  @!P0 MOV R169, R178 ;  /* 0x000000b200a98202 */ /* 0x004fe20000000f00 */
[-C--:B------:R-:W-:Y:S04]  /*8d50*/  HMMA.16816.F32.BF16 R28, R164, R170.reuse, R28 ;  /* 0x000000aaa41c723c */ /* 0x080fe8000004181c */
[----:B---3--:R-:W-:Y:S04]  /*8d60*/  @!P0 MOV R168, R176 ;  /* 0x000000b000a88202 */ /* 0x008fe80000000f00 */
[C---:B------:R-:W-:Y:S04]  /*8d70*/  HMMA.16816.F32.BF16 R32, R156.reuse, R170, R32 ;  /* 0x000000aa9c20723c */ /* 0x040fe80000041820 */
[----:B------:R-:W-:Y:S03]  /*8d80*/  @!P0 IMAD.WIDE.U32 R168, R2, 0x50, R168 ;  /* 0x0000005002a88825 */ /* 0x000fe600078e00a8 */
[----:B------:R-:W-:Y:S01]  /*8d90*/  @!P0 MOV R170, c[0x0][0x208] ;  /* 0x0000820000aa8a02 */ /* 0x000fe20000000f00 */
[-C--:B------:R-:W-:Y:S01]  /*8da0*/  HMMA.16816.F32.BF16 R36, R156, R172.reuse, R36 ;  /* 0x000000ac9c24723c */ /* 0x080fe20000041824 */
[----:B------:R-:W-:Y:S03]  /*8db0*/  @!P0 MOV R171, 0x5 ;  /* 0x0000000500ab8802 */ /* 0x000fe60000000f00 */
[----:B------:R-:W-:Y:S02]  /*8dc0*/  @!P0 LEA R2, P1, R168, c[0x0][0x1f8], 0x1 ;  /* 0x00007e00a8028a11 */ /* 0x000fe400078208ff */
[----:B------:R-:W-:Y:S02]  /*8dd0*/  @!P0 IADD3 R3, R169, R0, RZ ;  /* 0x00000000a9038210 */ /* 0x000fe40007ffe0ff */
[C---:B------:R-:W-:Y:S04]  /*8de0*/  HMMA.16816.F32.BF16 R40, R164.reuse, R172, R40 ;  /* 0x000000aca428723c */ /* 0x040fe80000041828 */
[----:B------:R-:W-:Y:S02]  /*8df0*/  @!P0 SHF.L.U32 R176, R170, 0x5, RZ ;  /* 0x00000005aab08819 */ /* 0x000fe400000006ff */
[----:B------:R-:W-:Y:S02]  /*8e00*/  @!P0 LEA.HI.X R3, R168, c[0x0][0x1fc], R3, 0x1, P1 ;  /* 0x00007f00a8038a11 */ /* 0x000fe400008f0c03 */
[-C--:B------:R-:W-:Y:S01]  /*8e10*/  @!P0 IADD3 R172, P2, R2, R176.reuse, RZ ;  /* 0x000000b002ac8210 */ /* 0x080fe20007f5e0ff */
[-C--:B------:R-:W-:Y:S02]  /*8e20*/  HMMA.16816.F32.BF16 R44, R164, R174.reuse, R44 ;  /* 0x000000aea42c723c */ /* 0x080fe4000004182c */
[----:B------:R-:W-:Y:S01]  /*8e30*/  @!PT LDS RZ, [RZ] ;  /* 0x00000000fffff984 */ /* 0x000fe20000000800 */
[----:B------:R-:W-:Y:S01]  /*8e40*/  @!PT LDS RZ, [RZ] ;  /* 0x00000000fffff984 */ /* 0x000fe20000000800 */
[----:B------:R-:W-:Y:S01]  /*8e50*/  @!PT LDS RZ, [RZ] ;  /* 0x00000000fffff984 */ /* 0x000fe20000000800 */
[----:B------:R2:W-:Y:S01]  /*8e60*/  @!P0 LDGSTS.E.BYPASS.LTC128B.128 [R207+0x100], [R2.64], !P4 ;  /* 0x0010000002cf8fae */ /* 0x0005e2000e101d48 */
[----:B------:R-:W-:Y:S02]  /*8e70*/  @!P0 SHF.L.U64.HI R0, R170, R171, c[0x0][0x20c] ;  /* 0x00008300aa008619 */ /* 0x000fe400000102ab */
[----:B------:R-:W-:Y:S02]  /*8e80*/  @!P0 IADD3 R170, P1, R172, R176, RZ ;  /* 0x000000b0acaa8210 */ /* 0x000fe40007f3e0ff */
[-C--:B------:R-:W-:Y:S01]  /*8e90*/  @!P0 IADD3.X R173, R3, R0.reuse, RZ, P2, !PT ;  /* 0x0000000003ad8210 */ /* 0x080fe200017fe4ff */
[C---:B------:R-:W-:Y:S04]  /*8ea0*/  HMMA.16816.F32.BF16 R48, R156.reuse, R174, R48 ;  /* 0x000000ae9c30723c */ /* 0x040fe80000041830 */
[----:B------:R3:W-:Y:S01]  /*8eb0*/  @!P0 LDGSTS.E.BYPASS.LTC128B.128 [R207+0x900], [R172.64], !P4 ;  /* 0x00900000accf8fae */ /* 0x0007e2000e101d48 */
[----:B------:R-:W-:Y:S02]  /*8ec0*/  @!P0 IADD3.X R171, R173, R0, RZ, P1, !PT ;  /* 0x00000000adab8210 */ /* 0x000fe40000ffe4ff */
[----:B------:R-:W-:Y:S01]  /*8ed0*/  @!P0 IADD3 R168, P2, R170, R176, RZ ;  /* 0x000000b0aaa88210 */ /* 0x000fe20007f5e0ff */
[-C--:B-1----:R-:W-:Y:S04]  /*8ee0*/  HMMA.16816.F32.BF16 R52, R156, R152.reuse, R52 ;  /* 0x000000989c34723c */ /* 0x082fe80000041834 */
[----:B------:R1:W-:Y:S01]  /*8ef0*/  @!P0 LDGSTS.E.BYPASS.LTC128B.128 [R207+0x1100], [R170.64], !P4 ;  /* 0x01100000aacf8fae */ /* 0x0003e2000e101d48 */
[----:B------:R-:W-:Y:S03]  /*8f00*/  @!P0 IADD3.X R169, R171, R0, RZ, P2, !PT ;  /* 0x00000000aba98210 */ /* 0x000fe600017fe4ff */
[C---:B------:R-:W-:Y:S04]  /*8f10*/  HMMA.16816.F32.BF16 R56, R164.reuse, R152, R56 ;  /* 0x00000098a438723c */ /* 0x040fe80000041838 */
[----:B------:R1:W-:Y:S01]  /*8f20*/  @!P0 LDGSTS.E.BYPASS.LTC128B.128 [R207+0x1900], [R168.64], !P4 ;  /* 0x01900000a8cf8fae */ /* 0x0003e2000e101d48 */
[----:B--2---:R-:W-:Y:S03]  /*8f30*/  @!P0 IADD3 R2, P1, R168, R176, RZ ;  /* 0x000000b0a8028210 */ /* 0x004fe60007f3e0ff */
[-C--:B------:R-:W-:Y:S04]  /*8f40*/  HMMA.16816.F32.BF16 R60, R164, R154.reuse, R60 ;  /* 0x0000009aa43c723c */ /* 0x080fe8000004183c */
[----:B------:R-:W-:Y:S04]  /*8f50*/  @!P0 IADD3.X R3, R169, R0, RZ, P1, !PT ;  /* 0x00000000a9038210 */ /* 0x000fe80000ffe4ff */
[C---:B------:R-:W-:Y:S01]  /*8f60*/  HMMA.16816.F32.BF16 R64, R156.reuse, R154, R64 ;  /* 0x0000009a9c40723c */ /* 0x040fe20000041840 */
[----:B------:R2:W-:Y:S03]  /*8f70*/  @!P0 LDGSTS.E.BYPASS.LTC128B.128 [R207+0x2100], [R2.64], !P4 ;  /* 0x0210000002cf8fae */ /* 0x0005e6000e101d48 */
[----:B------:R-:W-:Y:S04]  /*8f80*/  ISETP.GT.AND P0, PT, R205, R239, PT ;  /* 0x000000efcd00720c */ /* 0x000fe80003f04270 */
[-C--:B----4-:R-:W-:Y:S01]  /*8f90*/  HMMA.16816.F32.BF16 R68, R156, R160.reuse, R68 ;  /* 0x000000a09c44723c */ /* 0x090fe20000041844 */
[----:B---3--:R-:W-:Y:S07]  /*8fa0*/  LDSM.16.M88.4 R172, [R194] ;  /* 0x00000000c2ac783b */ /* 0x008fee0000000200 */
[C---:B------:R-:W-:Y:S01]  /*8fb0*/  HMMA.16816.F32.BF16 R72, R164.reuse, R160, R72 ;  /* 0x000000a0a448723c */ /* 0x040fe20000041848 */
[----:B-1----:R-:W1:Y:S07]  /*8fc0*/  LDSM.16.M88.4 R168, [R196] ;  /* 0x00000000c4a8783b */ /* 0x002e6e0000000200 */
[-C--:B------:R-:W-:Y:S01]  /*8fd0*/  HMMA.16816.F32.BF16 R76, R164, R162.reuse, R76 ;  /* 0x000000a2a44c723c */ /* 0x080fe2000004184c */
[----:B------:R-:W3:Y:S07]  /*8fe0*/  LDSM.16.M88.4 R176, [R196+0x2000] ;  /* 0x00200000c4b0783b */ /* 0x000eee0000000200 */
[----:B------:R-:W-:Y:S01]  /*8ff0*/  HMMA.16816.F32.BF16 R80, R156, R162, R80 ;  /* 0x000000a29c50723c */ /* 0x000fe20000041850 */
[----:B------:R-:W4:Y:S08]  /*9000*/  LDSM.16.M88.4 R180, [R194+0x800] ;  /* 0x00080000c2b4783b */ /* 0x000f300000000200 */
[----:B------:R-:W5:Y:S08]  /*9010*/  LDSM.16.M88.4 R152, [R194+0x1000] ;  /* 0x00100000c298783b */ /* 0x000f700000000200 */
[----:B------:R-:W2:Y:S01]  /*9020*/  LDSM.16.M88.4 R164, [R194+0x1800] ;  /* 0x00180000c2a4783b */ /* 0x000ea20000000200 */
[-C--:B-1----:R-:W-:Y:S07]  /*9030*/  HMMA.16816.F32.BF16 R4, R168, R172.reuse, R4 ;  /* 0x000000aca804723c */ /* 0x082fee0000041804 */
[----:B------:R-:W1:Y:S01]  /*9040*/  LDSM.16.M88.4 R184, [R194+0x2000] ;  /* 0x00200000c2b8783b */ /* 0x000e620000000200 */
[C---:B---3--:R-:W-:Y:S07]  /*9050*/  HMMA.16816.F32.BF16 R8, R176.reuse, R172, R8 ;  /* 0x000000acb008723c */ /* 0x048fee0000041808 */
[----:B------:R-:W-:Y:S01]  /*9060*/  LDSM.16.M88.4 R156, [R197] ;  /* 0x00000000c59c783b */ /* 0x000fe20000000200 */
[-C--:B------:R-:W-:Y:S07]  /*9070*/  HMMA.16816.F32.BF16 R12, R176, R174.reuse, R12 ;  /* 0x000000aeb00c723c */ /* 0x080fee000004180c */
[----:B------:R-:W3:Y:S01]  /*9080*/  LDSM.16.M88.4 R160, [R191] ;  /* 0x00000000bfa0783b */ /* 0x000ee20000000200 */
[C---:B------:R-:W-:Y:S07]  /*9090*/  HMMA.16816.F32.BF16 R16, R168.reuse, R174, R16 ;  /* 0x000000aea810723c */ /* 0x040fee0000041810 */
[----:B------:R-:W1:Y:S01]  /*90a0*/  LDSM.16.M88.4 R172, [R197+0x2000] ;  /* 0x00200000c5ac783b */ /* 0x000e620000000200 */
[-C--:B----4-:R-:W-:Y:S07]  /*90b0*/  HMMA.16816.F32.BF16 R20, R168, R180.reuse, R20 ;  /* 0x000000b4a814723c */ /* 0x090fee0000041814 */
[----:B------:R-:W0:Y:S01]  /*90c0*/  LDGDEPBAR ;  /* 0x00000000000079af */ /* 0x000e220000000000 */
[C---:B------:R-:W-:Y:S08]  /*90d0*/  HMMA.16816.F32.BF16 R24, R176.reuse, R180, R24 ;  /* 0x000000b4b018723c */ /* 0x040ff00000041818 */
[-C--:B------:R-:W-:Y:S08]  /*90e0*/  HMMA.16816.F32.BF16 R28, R176, R182.reuse, R28 ;  /* 0x000000b6b01c723c */ /* 0x080ff0000004181c */
[C---:B------:R-:W-:Y:S08]  /*90f0*/  HMMA.16816.F32.BF16 R32, R168.reuse, R182, R32 ;  /* 0x000000b6a820723c */ /* 0x040ff00000041820 */
[-C--:B-----5:R-:W-:Y:S08]  /*9100*/  HMMA.16816.F32.BF16 R36, R168, R152.reuse, R36 ;  /* 0x00000098a824723c */ /* 0x0a0ff00000041824 */
[C---:B------:R-:W-:Y:S08]  /*9110*/  HMMA.16816.F32.BF16 R40, R176.reuse, R152, R40 ;  /* 0x00000098b028723c */ /* 0x040ff00000041828 */
[-C--:B------:R-:W-:Y:S08]  /*9120*/  HMMA.16816.F32.BF16 R44, R176, R154.reuse, R44 ;  /* 0x0000009ab02c723c */ /* 0x080ff0000004182c */
[C---:B------:R-:W-:Y:S08]  /*9130*/  HMMA.16816.F32.BF16 R48, R168.reuse, R154, R48 ;  /* 0x0000009aa830723c */ /* 0x040ff00000041830 */
[-C--:B--2---:R-:W-:Y:S08]  /*9140*/  HMMA.16816.F32.BF16 R52, R168, R164.reuse, R52 ;  /* 0x000000a4a834723c */ /* 0x084ff00000041834 */
[C---:B------:R-:W-:Y:S08]  /*9150*/  HMMA.16816.F32.BF16 R56, R176.reuse, R164, R56 ;  /* 0x000000a4b038723c */ /* 0x040ff00000041838 */
[-C--:B------:R-:W-:Y:S08]  /*9160*/  HMMA.16816.F32.BF16 R60, R176, R166.reuse, R60 ;  /* 0x000000a6b03c723c */ /* 0x080ff0000004183c */
[C---:B------:R-:W-:Y:S08]  /*9170*/  HMMA.16816.F32.BF16 R64, R168.reuse, R166, R64 ;  /* 0x000000a6a840723c */ /* 0x040ff00000041840 */
[-C--:B-1----:R-:W-:Y:S08]  /*9180*/  HMMA.16816.F32.BF16 R68, R168, R184.reuse, R68 ;  /* 0x000000b8a844723c */ /* 0x082ff00000041844 */
[C---:B------:R-:W-:Y:S08]  /*9190*/  HMMA.16816.F32.BF16 R72, R176.reuse, R184, R72 ;  /* 0x000000b8b048723c */ /* 0x040ff00000041848 */
[-C--:B------:R-:W-:Y:S08]  /*91a0*/  HMMA.16816.F32.BF16 R76, R176, R186.reuse, R76 ;  /* 0x000000bab04c723c */ /* 0x080ff0000004184c */
[----:B------:R-:W-:Y:S08]  /*91b0*/  HMMA.16816.F32.BF16 R80, R168, R186, R80 ;  /* 0x000000baa850723c */ /* 0x000ff00000041850 */
[-C--:B---3--:R-:W-:Y:S08]  /*91c0*/  HMMA.16816.F32.BF16 R4, R156, R160.reuse, R4 ;  /* 0x000000a09c04723c */ /* 0x088ff00000041804 */
[C---:B------:R-:W-:Y:S08]  /*91d0*/  HMMA.16816.F32.BF16 R8, R172.reuse, R160, R8 ;  /* 0x000000a0ac08723c */ /* 0x040ff00000041808 */
[-C--:B------:R-:W-:Y:S08]  /*91e0*/  HMMA.16816.F32.BF16 R12, R172, R162.reuse, R12 ;  /* 0x000000a2ac0c723c */ /* 0x080ff0000004180c */
[----:B------:R-:W-:Y:S01]  /*91f0*/  FMUL.FTZ R0, R4, c[0x0][0x320] ;  /* 0x0000c80004007a20 */ /* 0x000fe20000410000 */
[C---:B------:R-:W-:Y:S03]  /*9200*/  HMMA.16816.F32.BF16 R16, R156.reuse, R162, R16 ;  /* 0x000000a29c10723c */ /* 0x040fe60000041810 */
[----:B------:R1:W2:Y:S04]  /*9210*/  MUFU.TANH R183, R0 ;  /* 0x0000000000b77308 */ /* 0x0002a80000002400 */
[----:B------:R-:W-:Y:S02]  /*9220*/  FMUL.FTZ R3, R10, c[0x0][0x320] ;  /* 0x0000c8000a037a20 */ /* 0x000fe40000410000 */
[----:B------:R-:W-:Y:S04]  /*9230*/  FMUL.FTZ R2, R11, c[0x0][0x320] ;  /* 0x0000c8000b027a20 */ /* 0x000fe80000410000 */
[----:B------:R-:W3:Y:S10]  /*9240*/  MUFU.TANH R224, R2 ;  /* 0x0000000200e07308 */ /* 0x000ef40000002400 */
[----:B------:R-:W4:Y:S01]  /*9250*/  MUFU.TANH R225, R3 ;  /* 0x0000000300e17308 */ /* 0x000f220000002400 */
[----:B-1----:R-:W-:Y:S09]  /*9260*/  FMUL.FTZ R0, R5, c[0x0][0x320] ;  /* 0x0000c80005007a20 */ /* 0x002ff20000410000 */
[----:B------:R1:W1:Y:S02]  /*9270*/  MUFU.TANH R171, R0 ;  /* 0x0000000000ab7308 */ /* 0x0002640000002400 */
[----:B-1----:R-:W-:Y:S08]  /*9280*/  FMUL.FTZ R0, R6, c[0x0][0x320] ;  /* 0x0000c80006007a20 */ /* 0x002ff00000410000 */
[----:B------:R1:W1:Y:S02]  /*9290*/  MUFU.TANH R218, R0 ;  /* 0x0000000000da7308 */ /* 0x0002640000002400 */
[----:B-1----:R-:W-:Y:S02]  /*92a0*/  FMUL.FTZ R0, R7, c[0x0][0x320] ;  /* 0x0000c80007007a20 */ /* 0x002fe40000410000 */
[----:B------:R-:W1:Y:S06]  /*92b0*/  LDSM.16.M88.4 R4, [R191+0x800] ;  /* 0x00080000bf04783b */ /* 0x000e6c0000000200 */
[----:B------:R5:W1:Y:S02]  /*92c0*/  MUFU.TANH R208, R0 ;  /* 0x0000000000d07308 */ /* 0x000a640000002400 */
[----:B-----5:R-:W-:Y:S08]  /*92d0*/  FMUL.FTZ R0, R8, c[0x0][0x320] ;  /* 0x0000c80008007a20 */ /* 0x020ff00000410000 */
[----:B------:R5:W2:Y:S01]  /*92e0*/  MUFU.TANH R223, R0 ;  /* 0x0000000000df7308 */ /* 0x000aa20000002400 */
[-C--:B-1----:R-:W-:Y:S08]  /*92f0*/  HMMA.16816.F32.BF16 R20, R156, R4.reuse, R20 ;  /* 0x000000049c14723c */ /* 0x082ff00000041814 */
[C---:B------:R-:W-:Y:S04]  /*9300*/  HMMA.16816.F32.BF16 R24, R172.reuse, R4, R24 ;  /* 0x00000004ac18723c */ /* 0x040fe80000041818 */
[----:B-----5:R-:W-:Y:S02]  /*9310*/  FMUL.FTZ R0, R9, c[0x0][0x320] ;  /* 0x0000c80009007a20 */ /* 0x020fe40000410000 */
[----:B------:R-:W1:Y:S02]  /*9320*/  LDSM.16.M88.4 R8, [R191+0x1000] ;  /* 0x00100000bf08783b */ /* 0x000e640000000200 */
[-C--:B------:R-:W-:Y:S01]  /*9330*/  HMMA.16816.F32.BF16 R28, R172, R6.reuse, R28 ;  /* 0x00000006ac1c723c */ /* 0x080fe2000004181c */
[----:B------:R5:W1:Y:S07]  /*9340*/  MUFU.TANH R219, R0 ;  /* 0x0000000000db7308 */ /* 0x000a6e0000002400 */
[C---:B------:R-:W-:Y:S01]  /*9350*/  HMMA.16816.F32.BF16 R32, R156.reuse, R6, R32 ;  /* 0x000000069c20723c */ /* 0x040fe20000041820 */
[----:B------:R-:W2:Y:S07]  /*9360*/  LDSM.16.M88.4 R4, [R191+0x1800] ;  /* 0x00180000bf04783b */ /* 0x000eae0000000200 */
[----:B------:R-:W-:Y:S04]  /*9370*/  FMUL.FTZ R3, R26, c[0x0][0x320] ;  /* 0x0000c8001a037a20 */ /* 0x000fe80000410000 */
[----:B------:R-:W-:Y:S01]  /*9380*/  FMUL.FTZ R2, R27, c[0x0][0x320] ;  /* 0x0000c8001b027a20 */ /* 0x000fe20000410000 */
[----:B------:R-:W2:Y:S01]  /*9390*/  MUFU.TANH R212, R3 ;  /* 0x0000000300d47308 */ /* 0x000ea20000002400 */
[----:B-----5:R-:W-:Y:S09]  /*93a0*/  FMUL.FTZ R0, R12, c[0x0][0x320] ;  /* 0x0000c8000c007a20 */ /* 0x020ff20000410000 */
[----:B------:R5:W2:Y:S10]  /*93b0*/  MUFU.TANH R216, R0 ;  /* 0x0000000000d87308 */ /* 0x000ab40000002400 */
[----:B------:R2:W2:Y:S01]  /*93c0*/  MUFU.TANH R211, R2 ;  /* 0x0000000200d37308 */ /* 0x0004a20000002400 */
[-C--:B-1----:R-:W-:Y:S08]  /*93d0*/  HMMA.16816.F32.BF16 R36, R156, R8.reuse, R36 ;  /* 0x000000089c24723c */ /* 0x082ff00000041824 */
[C---:B------:R-:W-:Y:S04]  /*93e0*/  HMMA.16816.F32.BF16 R40, R172.reuse, R8, R40 ;  /* 0x00000008ac28723c */ /* 0x040fe80000041828 */
[----:B-----5:R-:W-:Y:S04]  /*93f0*/  FMUL.FTZ R0, R13, c[0x0][0x320] ;  /* 0x0000c8000d007a20 */ /* 0x020fe80000410000 */
[-C--:B------:R-:W-:Y:S01]  /*9400*/  HMMA.16816.F32.BF16 R44, R172, R10.reuse, R44 ;  /* 0x0000000aac2c723c */ /* 0x080fe2000004182c */
[----:B------:R1:W1:Y:S07]  /*9410*/  MUFU.TANH R214, R0 ;  /* 0x0000000000d67308 */ /* 0x00026e0000002400 */
[C---:B------:R-:W-:Y:S01]  /*9420*/  HMMA.16816.F32.BF16 R48, R156.reuse, R10, R48 ;  /* 0x0000000a9c30723c */ /* 0x040fe20000041830 */
[----:B------:R-:W5:Y:S01]  /*9430*/  LDSM.16.M88.4 R8, [R191+0x2000] ;  /* 0x00200000bf08783b */ /* 0x000f620000000200 */
[----:B------:R-:W-:Y:S06]  /*9440*/  DEPBAR.LE SB0, 0x0 ;  /* 0x000080000000791a */ /* 0x000fec0000000000 */
[-C--:B--2---:R-:W-:Y:S01]  /*9450*/  HMMA.16816.F32.BF16 R52, R156, R4.reuse, R52 ;  /* 0x000000049c34723c */ /* 0x084fe20000041834 */
[----:B------:R-:W-:Y:S04]  /*9460*/  BAR.SYNC.DEFER_BLOCKING 0x0 ;  /* 0x0000000000007b1d */ /* 0x000fe80000010000 */
[----:B------:R-:W-:Y:S02]  /*9470*/  FMUL.FTZ R3, R42, c[0x0][0x320] ;  /* 0x0000c8002a037a20 */ /* 0x000fe40000410000 */
[----:B------:R-:W-:Y:S01]  /*9480*/  FMUL.FTZ R2, R43, c[0x0][0x320] ;  /* 0x0000c8002b027a20 */ /* 0x000fe20000410000 */
[C---:B------:R-:W-:Y:S01]  /*9490*/  HMMA.16816.F32.BF16 R56, R172.reuse, R4, R56 ;  /* 0x00000004ac38723c */ /* 0x040fe20000041838 */
[----:B------:R2:W2:Y:S03]  /*94a0*/  MUFU.TANH R177, R3 ;  /* 0x0000000300b17308 */ /* 0x0004a60000002400 */
[----:B-1----:R-:W-:Y:S03]  /*94b0*/  FMUL.FTZ R0, R14, c[0x0][0x320] ;  /* 0x0000c8000e007a20 */ /* 0x002fe60000410000 */
[----:B------:R-:W-:Y:S01]  /*94c0*/  @P0 MOV R5, R209 ;  /* 0x000000d100050202 */ /* 0x000fe20000000f00 */
[-C--:B------:R-:W-:Y:S01]  /*94d0*/  HMMA.16816.F32.BF16 R60, R172, R6.reuse, R60 ;  /* 0x00000006ac3c723c */ /* 0x080fe2000004183c */
[----:B------:R-:W-:Y:S02]  /*94e0*/  MOV R209, c[0x0][0x2c4] ;  /* 0x0000b10000d17a02 */ /* 0x000fe40000000f00 */
[----:B------:R1:W1:Y:S02]  /*94f0*/  MUFU.TANH R222, R0 ;  /* 0x0000000000de7308 */ /* 0x0002640000002400 */
[----:B------:R-:W-:Y:S03]  /*9500*/  ISETP.NE.AND P3, PT, R209, 0x1, PT ;  /* 0x00000001d100780c */ /* 0x000fe60003f65270 */
[C---:B------:R-:W-:Y:S05]  /*9510*/  HMMA.16816.F32.BF16 R64, R156.reuse, R6, R64 ;  /* 0x000000069c40723c */ /* 0x040fea0000041840 */
[----:B------:R3:W3:Y:S02]  /*9520*/  MUFU.TANH R176, R2 ;  /* 0x0000000200b07308 */ /* 0x0006e40000002400 */
[----:B------:R-:W-:Y:S01]  /*9530*/  @P0 MOV R7, c[0x0][0x1e0] ;  /* 0x0000780000070a02 */ /* 0x000fe20000000f00 */
[-C--:B-----5:R-:W-:Y:S04]  /*9540*/  HMMA.16816.F32.BF16 R68, R156, R8.reuse, R68 ;  /* 0x000000089c44723c */ /* 0x0a0fe80000041844 */
[----:B--2---:R-:W-:Y:S01]  /*9550*/  FMUL.FTZ R3, R58, c[0x0][0x320] ;  /* 0x0000c8003a037a20 */ /* 0x004fe20000410000 */
[----:B------:R-:W-:Y:S03]  /*9560*/  MOV R58, c[0x0][0x32c] ;  /* 0x0000cb00003a7a02 */ /* 0x000fe60000000f00 */
[C---:B------:R-:W-:Y:S04]  /*9570*/  HMMA.16816.F32.BF16 R72, R172.reuse, R8, R72 ;  /* 0x00000008ac48723c */ /* 0x040fe80000041848 */
[----:B-1----:R-:W-:Y:S01]  /*9580*/  FMUL.FTZ R0, R15, c[0x0][0x320] ;  /* 0x0000c8000f007a20 */ /* 0x002fe20000410000 */
[----:B------:R-:W-:Y:S03]  /*9590*/  ISETP.GE.AND P5, PT, R58, 0x1, PT ;  /* 0x000000013a00780c */ /* 0x000fe60003fa6270 */
[----:B------:R1:W2:Y:S01]  /*95a0*/  MUFU.TANH R221, R0 ;  /* 0x0000000000dd7308 */ /* 0x0002a20000002400 */
[-C--:B------:R-:W-:Y:S03]  /*95b0*/  HMMA.16816.F32.BF16 R76, R172, R10.reuse, R76 ;  /* 0x0000000aac4c723c */ /* 0x080fe6000004184c */
[----:B---3--:R-:W-:Y:S05]  /*95c0*/  FMUL.FTZ R2, R59, c[0x0][0x320] ;  /* 0x0000c8003b027a20 */ /* 0x008fea0000410000 */
[----:B------:R-:W-:Y:S04]  /*95d0*/  HMMA.16816.F32.BF16 R80, R156, R10, R80 ;  /* 0x0000000a9c50723c */ /* 0x000fe80000041850 */
[----:B-1----:R-:W-:-:S12]  /*95e0*/  FMUL.FTZ R0, R16, c[0x0][0x320] ;  /* 0x0000c80010007a20 */ /* 0x002fd80000410000 */
[----:B------:R-:W-:Y:S01]  /*95f0*/  FMUL.FTZ R6, R79, c[0x0][0x320] ;  /* 0x0000c8004f067a20 */ /* 0x000fe20000410000 */
[----:B------:R1:W3:Y:S07]  /*9600*/  MUFU.TANH R15, R0 ;  /* 0x00000000000f7308 */ /* 0x0002ee0000002400 */
[----:B------:R-:W-:Y:S06]  /*9610*/  FMUL.FTZ R11, R80, c[0x0][0x320] ;  /* 0x0000c800500b7a20 */ /* 0x000fec0000410000 */
[----:B------:R-:W2:Y:S01]  /*9620*/  MUFU.TANH R11, R11 ;  /* 0x0000000b000b7308 */ /* 0x000ea20000002400 */
[----:B-1----:R-:W-:Y:S09]  /*9630*/  FMUL.FTZ R0, R17, c[0x0][0x320] ;  /* 0x0000c80011007a20 */ /* 0x002ff20000410000 */
[----:B------:R1:W1:Y:S02]  /*9640*/  MUFU.TANH R168, R0 ;  /* 0x0000000000a87308 */ /* 0x0002640000002400 */
[----:B-1----:R-:W-:Y:S08]  /*9650*/  FMUL.FTZ R0, R18, c[0x0][0x320] ;  /* 0x0000c80012007a20 */ /* 0x002ff00000410000 */
        /* <DEDUP_REMOVED lines=60> */
[----:B------:R1:W1:Y:S10]  /*9a20*/  MUFU.TANH R52, R2 ;  /* 0x0000000200347308 */ /* 0x0002740000002400 */
[----:B------:R5:W2:Y:S01]  /*9a30*/  MUFU.TANH R30, R0 ;  /* 0x00000000001e7308 */ /* 0x000aa20000002400 */
[----:B-1----:R-:W-:Y:S09]  /*9a40*/  FMUL.FTZ R2, R75, c[0x0][0x320] ;  /* 0x0000c8004b027a20 */ /* 0x002ff20000410000 */
[----:B------:R-:W1:Y:S01]  /*9a50*/  MUFU.TANH R59, R2 ;  /* 0x00000002003b7308 */ /* 0x000e620000002400 */
[----:B-----5:R-:W-:Y:S09]  /*9a60*/  FMUL.FTZ R0, R53, c[0x0][0x320] ;  /* 0x0000c80035007a20 */ /* 0x020ff20000410000 */
[----:B------:R5:W1:Y:S10]  /*9a70*/  MUFU.TANH R25, R0 ;  /* 0x0000000000197308 */ /* 0x000a740000002400 */
[----:B------:R1:W1:Y:S01]  /*9a80*/  MUFU.TANH R53, R3 ;  /* 0x0000000300357308 */ /* 0x0002620000002400 */
[----:B-----5:R-:W-:Y:S09]  /*9a90*/  FMUL.FTZ R0, R54, c[0x0][0x320] ;  /* 0x0000c80036007a20 */ /* 0x020ff20000410000 */
[----:B------:R5:W2:Y:S01]  /*9aa0*/  MUFU.TANH R39, R0 ;  /* 0x0000000000277308 */ /* 0x000aa20000002400 */
[----:B-1----:R-:W-:Y:S09]  /*9ab0*/  FMUL.FTZ R3, R76, c[0x0][0x320] ;  /* 0x0000c8004c037a20 */ /* 0x002ff20000410000 */
[----:B------:R-:W1:Y:S01]  /*9ac0*/  MUFU.TANH R22, R3 ;  /* 0x0000000300167308 */ /* 0x000e620000002400 */
[----:B-----5:R-:W-:Y:S09]  /*9ad0*/  FMUL.FTZ R0, R55, c[0x0][0x320] ;  /* 0x0000c80037007a20 */ /* 0x020ff20000410000 */
[----:B------:R5:W1:Y:S02]  /*9ae0*/  MUFU.TANH R35, R0 ;  /* 0x0000000000237308 */ /* 0x000a640000002400 */
[----:B-----5:R-:W-:Y:S02]  /*9af0*/  FMUL.FTZ R0, R56, c[0x0][0x320] ;  /* 0x0000c80038007a20 */ /* 0x020fe40000410000 */
[----:B------:R-:W5:Y:S06]  /*9b00*/  LDL R56, [R1] ;  /* 0x0000000001387983 */ /* 0x000f6c0000100800 */
[----:B------:R1:W1:Y:S02]  /*9b10*/  MUFU.TANH R51, R0 ;  /* 0x0000000000337308 */ /* 0x0002640000002400 */
[----:B-1----:R-:W-:Y:S08]  /*9b20*/  FMUL.FTZ R0, R57, c[0x0][0x320] ;  /* 0x0000c80039007a20 */ /* 0x002ff00000410000 */
[----:B------:R-:W1:Y:S10]  /*9b30*/  MUFU.TANH R57, R6 ;  /* 0x0000000600397308 */ /* 0x000e740000002400 */
        /* <DEDUP_REMOVED lines=31> */
[----:B-1----:R-:W-:Y:S04]  /*9d30*/  @P0 IADD3 R0, R205, -0x1, RZ ;  /* 0xffffffffcd000810 */ /* 0x002fe80007ffe0ff */
[----:B------:R-:W-:Y:S05]  /*9d40*/  @P0 SHF.R.S32.HI R2, RZ, 0x1f, R0 ;  /* 0x0000001fff020819 */ /* 0x000fea0000011400 */
[----:B------:R-:W-:Y:S04]  /*9d50*/  @P0 IMAD R2, R2, c[0x0][0x1e0], RZ ;  /* 0x0000780002020a24 */ /* 0x000fe800078e02ff */
[C---:B------:R-:W-:Y:S02]  /*9d60*/  @P0 IMAD R4, R0.reuse, c[0x0][0x1e4], R2 ;  /* 0x0000790000040a24 */ /* 0x040fe400078e0202 */
[----:B------:R-:W-:Y:S04]  /*9d70*/  @P0 IMAD.WIDE.U32 R2, R0, c[0x0][0x1e0], RZ ;  /* 0x0000780000020a25 */ /* 0x000fe800078e00ff */
[----:B------:R-:W-:Y:S04]  /*9d80*/  FMUL.FTZ R0, R77, c[0x0][0x320] ;  /* 0x0000c8004d007a20 */ /* 0x000fe80000410000 */
[----:B------:R1:W1:Y:S02]  /*9d90*/  MUFU.TANH R21, R0 ;  /* 0x0000000000157308 */ /* 0x0002640000002400 */
[----:B-1----:R-:W-:Y:S01]  /*9da0*/  @P0 IADD3 R0, R3, R4, RZ ;  /* 0x0000000403000210 */ /* 0x002fe20007ffe0ff */
[----:B------:R-:W-:Y:S01]  /*9db0*/  FMUL.FTZ R3, R78, c[0x0][0x320] ;  /* 0x0000c8004e037a20 */ /* 0x000fe20000410000 */
[----:B------:R-:W-:Y:S06]  /*9dc0*/  @P0 MOV R4, R226 ;  /* 0x000000e200040202 */ /* 0x000fec0000000f00 */
[----:B------:R1:W1:Y:S01]  /*9dd0*/  MUFU.TANH R55, R3 ;  /* 0x0000000300377308 */ /* 0x0002620000002400 */
[----:B------:R-:W-:Y:S02]  /*9de0*/  @P0 IMAD R0, R0, 0x50, RZ ;  /* 0x0000005000000824 */ /* 0x000fe400078e02ff */
[----:B------:R-:W-:Y:S05]  /*9df0*/  @P0 IMAD.WIDE.U32 R4, R2, 0x50, R4 ;  /* 0x0000005002040825 */ /* 0x000fea00078e0004 */
[----:B------:R-:W-:Y:S02]  /*9e00*/  @P0 LEA R2, P1, R4, c[0x0][0x1c8], 0x1 ;  /* 0x0000720004020a11 */ /* 0x000fe400078208ff */
[----:B------:R-:W-:Y:S02]  /*9e10*/  @P0 IADD3 R0, R5, R0, RZ ;  /* 0x0000000005000210 */ /* 0x000fe40007ffe0ff */
[----:B------:R-:W-:Y:S05]  /*9e20*/  IADD3 R5, R210, R213, RZ ;  /* 0x000000d5d2057210 */ /* 0x000fea0007ffe0ff */
[----:B------:R-:W-:Y:S05]  /*9e30*/  @P3 IMAD.HI.U32 R6, R5, c[0x0][0x2c8], RZ ;  /* 0x0000b20005063a27 */ /* 0x000fea00078e00ff */
[----:B------:R-:W-:Y:S02]  /*9e40*/  @P3 SHF.R.U32.HI R5, RZ, c[0x0][0x2cc], R6 ;  /* 0x0000b300ff053a19 */ /* 0x000fe40000011606 */
[----:B-1----:R-:W-:Y:S02]  /*9e50*/  @P0 LEA.HI.X R3, R4, c[0x0][0x1cc], R0, 0x1, P1 ;  /* 0x0000730004030a11 */ /* 0x002fe400008f0c00 */
[----:B------:R-:W-:Y:S02]  /*9e60*/  @P0 MOV R0, 0x5 ;  /* 0x0000000500000802 */ /* 0x000fe40000000f00 */
[C---:B------:R-:W-:Y:S01]  /*9e70*/  @P0 SHF.L.U32 R4, R7.reuse, 0x5, RZ ;  /* 0x0000000507040819 */ /* 0x040fe200000006ff */
[----:B------:R-:W-:Y:S01]  /*9e80*/  @!PT LDS RZ, [RZ] ;  /* 0x00000000fffff984 */ /* 0x000fe20000000800 */
[----:B------:R-:W-:Y:S01]  /*9e90*/  @!PT LDS RZ, [RZ] ;  /* 0x00000000fffff984 */ /* 0x000fe20000000800 */
[----:B------:R-:W-:Y:S01]  /*9ea0*/  @!PT LDS RZ, [RZ] ;  /* 0x00000000fffff984 */ /* 0x000fe20000000800 */
[----:B------:R1:W-:Y:S01]  /*9eb0*/  @P0 LDGSTS.E.BYPASS.LTC128B.128 [R207+0x2900], [R2.64], !P4 ;  /* 0x0290000002cf0fae */ /* 0x0003e2000e101d48 */
[----:B------:R-:W-:Y:S01]  /*9ec0*/  @P0 SHF.L.U64.HI R0, R7, R0, c[0x0][0x1e4] ;  /* 0x0000790007000619 */ /* 0x000fe20000010200 */
[----:B------:R-:W-:Y:S01]  /*9ed0*/  FMUL.FTZ R7, R81, c[0x0][0x320] ;  /* 0x0000c80051077a20 */ /* 0x000fe20000410000 */
[-C--:B------:R-:W-:Y:S03]  /*9ee0*/  @P0 IADD3 R8, P1, R2, R4.reuse, RZ ;  /* 0x0000000402080210 */ /* 0x080fe60007f3e0ff */
[----:B------:R2:W2:Y:S01]  /*9ef0*/  MUFU.TANH R10, R7 ;  /* 0x00000007000a7308 */ /* 0x0004a20000002400 */
[----:B------:R-:W-:Y:S02]  /*9f00*/  @P0 IADD3.X R9, R0, R3, RZ, P1, !PT ;  /* 0x0000000300090210 */ /* 0x000fe40000ffe4ff */
[-C--:B------:R-:W-:Y:S03]  /*9f10*/  @P0 IADD3 R6, P3, R8, R4.reuse, RZ ;  /* 0x0000000408060210 */ /* 0x080fe60007f7e0ff */
[----:B------:R3:W-:Y:S01]  /*9f20*/  @P0 LDGSTS.E.BYPASS.LTC128B.128 [R207+0x3100], [R8.64], !P4 ;  /* 0x0310000008cf0fae */ /* 0x0007e2000e101d48 */
[----:B-1----:R-:W-:Y:S02]  /*9f30*/  @P0 IADD3 R2, P2, R6, R4, RZ ;  /* 0x0000000406020210 */ /* 0x002fe40007f5e0ff */
[-C--:B--2---:R-:W-:Y:S04]  /*9f40*/  @P0 IADD3.X R7, R9, R0.reuse, RZ, P3, !PT ;  /* 0x0000000009070210 */ /* 0x084fe80001ffe4ff */
[----:B------:R-:W-:Y:S01]  /*9f50*/  @P0 IADD3.X R3, R7, R0, RZ, P2, !PT ;  /* 0x0000000007030210 */ /* 0x000fe200017fe4ff */
[----:B------:R1:W-:Y:S01]  /*9f60*/  @P0 LDGSTS.E.BYPASS.LTC128B.128 [R207+0x3900], [R6.64], !P4 ;  /* 0x0390000006cf0fae */ /* 0x0003e2000e101d48 */
[----:B---3--:R-:W-:Y:S01]  /*9f70*/  @P0 IADD3 R8, P1, R2, R4, RZ ;  /* 0x0000000402080210 */ /* 0x008fe20007f3e0ff */
[----:B------:R-:W-:Y:S06]  /*9f80*/  FMUL.FTZ R4, R82, c[0x0][0x320] ;  /* 0x0000c80052047a20 */ /* 0x000fec0000410000 */
[----:B------:R2:W-:Y:S01]  /*9f90*/  @P0 LDGSTS.E.BYPASS.LTC128B.128 [R207+0x4100], [R2.64], !P4 ;  /* 0x0410000002cf0fae */ /* 0x0005e2000e101d48 */
[----:B------:R-:W-:Y:S01]  /*9fa0*/  @P0 IADD3.X R9, R3, R0, RZ, P1, !PT ;  /* 0x0000000003090210 */ /* 0x000fe20000ffe4ff */
[----:B------:R3:W1:Y:S01]  /*9fb0*/  MUFU.TANH R12, R4 ;  /* 0x00000004000c7308 */ /* 0x0006620000002400 */
[----:B------:R-:W-:Y:S05]  /*9fc0*/  IMAD R0, R205, -0x50, RZ ;  /* 0xffffffb0cd007824 */ /* 0x000fea00078e02ff */
[----:B------:R1:W-:Y:S08]  /*9fd0*/  @P0 LDGSTS.E.BYPASS.LTC128B.128 [R207+0x4900], [R8.64], !P4 ;  /* 0x0490000008cf0fae */ /* 0x0003f0000e101d48 */
[----:B------:R-:W0:Y:S08]  /*9fe0*/  LDGDEPBAR ;  /* 0x00000000000079af */ /* 0x000e300000000000 */
[----:B---3--:R-:W3:Y:S01]  /*9ff0*/  SHFL.IDX PT, R4, R5, RZ, 0x1c1f ;  /* 0x001c1fff05047589 */ /* 0x008ee200000e0000 */
[----:B--2---:R-:W-:Y:S04]  /*a000*/  FMUL.FTZ R2, R83, c[0x0][0x320] ;  /* 0x0000c80053027a20 */ /* 0x004fe80000410000 */
[----:B-1----:R5:W1:Y:S02]  /*a010*/  MUFU.TANH R9, R2 ;  /* 0x0000000200097308 */ /* 0x002a640000002400 */
[----:B-----5:R-:W-:Y:S04]  /*a020*/  IADD3 R2, -R56, 0x1, R0 ;  /* 0x0000000138027810 */ /* 0x020fe80007ffe100 */
[----:B------:R-:W-:Y:S04]  /*a030*/  IADD3 R2, -R243, R2, R244 ;  /* 0x00000002f3027210 */ /* 0x000fe80007ffe1f4 */
[C---:B------:R-:W-:Y:S02]  /*a040*/  IADD3 R6, R2.reuse, c[0x0][0x328], RZ ;  /* 0x0000ca0002067a10 */ /* 0x040fe40007ffe0ff */
[----:B------:R-:W-:Y:S02]  /*a050*/  IADD3 R7, R2, UR4, RZ ;  /* 0x0000000402077c10 */ /* 0x000fe4000fffe0ff */
[----:B---3--:R-:W-:Y:S02]  /*a060*/  IADD3 R3, R6, R4, RZ ;  /* 0x0000000406037210 */ /* 0x008fe40007ffe0ff */
[----:B------:R-:W-:Y:S01]  /*a070*/  IADD3 R2, R4, R7, RZ ;  /* 0x0000000704027210 */ /* 0x000fe20007ffe0ff */
[----:B------:R-:W-:-:S05]  /*a080*/  @!P5 BRA `(.L_x_608) ;  /* 0x000001500000d947 */ /* 0x000fca0003800000 */
[----:B-1--4-:R-:W-:Y:S01]  /*a090*/  IADD3 R4, -R243, R244, R4 ;  /* 0x000000f4f3047210 */ /* 0x012fe20007ffe104 */
[----:B------:R-:W-:Y:S03]  /*a0a0*/  BSSY B0, `(.L_x_609) ;  /* 0x000000e000007945 */ /* 0x000fe60003800000 */
[----:B------:R-:W-:-:S13]  /*a0b0*/  ISETP.GT.AND P0, PT, R4, -0x1, PT ;  /* 0xffffffff0400780c */ /* 0x000fda0003f04270 */
[----:B------:R-:W-:-:S05]  /*a0c0*/  @P0 BRA `(.L_x_610) ;  /* 0x0000007000000947 */ /* 0x000fca0003800000 */
[----:B------:R-:W-:Y:S01]  /*a0d0*/  LOP3.LUT R4, RZ, R4, RZ, 0x33, !PT ;  /* 0x00000004ff047212 */ /* 0x000fe200078e33ff */
[----:B------:R-:W-:Y:S05]  /*a0e0*/  IMAD.MOV.U32 R8, RZ, RZ, c[0x0][0x32c] ;  /* 0x0000cb00ff087624 */ /* 0x000fea00078e00ff */
[----:B------:R-:W-:-:S13]  /*a0f0*/  ISETP.NE.AND P0, PT, R8, 0x1, PT ;  /* 0x000000010800780c */ /* 0x000fda0003f05270 */
[----:B------:R-:W-:Y:S05]  /*a100*/  @P0 IMAD.HI.U32 R8, R4, c[0x0][0x330], RZ ;  /* 0x0000cc0004080a27 */ /* 0x000fea00078e00ff */
[----:B------:R-:W-:Y:S04]  /*a110*/  @P0 SHF.R.U32.HI R4, RZ, c[0x0][0x334], R8 ;  /* 0x0000cd00ff040a19 */ /* 0x000fe80000011608 */
[----:B------:R-:W-:Y:S01]  /*a120*/  LOP3.LUT R4, RZ, R4, RZ, 0x33, !PT ;  /* 0x00000004ff047212 */ /* 0x000fe200078e33ff */
[----:B------:R-:W-:-:S05]  /*a130*/  BRA `(.L_x_611) ;  /* 0x0000004000007947 */ /* 0x000fca0003800000 */
.L_x_610:
[----:B------:R-:W-:Y:S04]  /*a140*/  MOV R8, c[0x0][0x32c] ;  /* 0x0000cb0000087a02 */ /* 0x000fe80000000f00 */
[----:B------:R-:W-:-:S13]  /*a150*/  ISETP.NE.AND P0, PT, R8, 0x1, PT ;  /* 0x000000010800780c */ /* 0x000fda0003f05270 */
[----:B------:R-:W-:Y:S05]  /*a160*/  @P0 IMAD.HI.U32 R8, R4, c[0x0][0x330], RZ ;  /* 0x0000cc0004080a27 */ /* 0x000fea00078e00ff */
[----:B------:R-:W-:Y:S02]  /*a170*/  @P0 SHF.R.U32.HI R4, RZ, c[0x0][0x334], R8 ;  /* 0x0000cd00ff040a19 */ /* 0x000fe40000011608 */
.L_x_611:
[----:B------:R-:W-:Y:S05]  /*a180*/  BSYNC B0 ;  /* 0x0000000000007941 */ /* 0x000fea0003800000 */
.L_x_609:
[----:B------:R-:W-:Y:S04]  /*a190*/  IMAD.IADD R8, R0, 0x1, -R56 ;  /* 0x0000000100087824 */ /* 0x000fe800078e0a38 */
[----:B------:R-:W-:Y:S05]  /*a1a0*/  IMAD R4, R4, c[0x0][0x32c], R8 ;  /* 0x0000cb0004047a24 */ /* 0x000fea00078e0208 */
[----:B------:R-:W-:Y:S02]  /*a1b0*/  IADD3 R8, R4, c[0x0][0x32c], RZ ;  /* 0x0000cb0004087a10 */ /* 0x000fe40007ffe0ff */
[----:B------:R-:W-:Y:S02]  /*a1c0*/  IMNMX R2, R2, R4, !PT ;  /* 0x0000000402027217 */ /* 0x000fe40007800200 */
[----:B------:R-:W-:Y:S02]  /*a1d0*/  IMNMX R3, R3, R8, PT ;  /* 0x0000000803037217 */ /* 0x000fe40003800200 */
.L_x_608:
[C---:B-1--4-:R-:W-:Y:S01]  /*a1e0*/  ISETP.GE.AND P1, PT, R0.reuse, 0x1, PT ;  /* 0x000000010000780c */ /* 0x052fe20003f26270 */
[----:B------:R-:W1:Y:S01]  /*a1f0*/  SHFL.IDX PT, R4, R5, 0x1, 0x1c1f ;  /* 0x003c1f0005047f89 */ /* 0x000e6200000e0000 */
[----:B------:R-:W-:Y:S02]  /*a200*/  ISETP.GE.AND P0, PT, R0, 0x2, PT ;  /* 0x000000020000780c */ /* 0x000fe40003f06270 */
[----:B------:R-:W-:Y:S02]  /*a210*/  LOP3.LUT R204, R204, 0xfffffdff, RZ, 0xc0, !PT ;  /* 0xfffffdffcccc7812 */ /* 0x000fe400078ec0ff */
[C---:B------:R-:W-:Y:S02]  /*a220*/  ISETP.GE.AND P2, PT, R0.reuse, 0x9, PT ;  /* 0x000000090000780c */ /* 0x040fe40003f46270 */
[C---:B------:R-:W-:Y:S02]  /*a230*/  ISETP.GE.AND P6, PT, R0.reuse, 0x31, PT ;  /* 0x000000310000780c */ /* 0x040fe40003fc6270 */
[C---:B------:R-:W-:Y:S02]  /*a240*/  ISETP.GE.AND P5, PT, R0.reuse, 0x32, PT ;  /* 0x000000320000780c */ /* 0x040fe40003fa6270 */
[----:B------:R-:W-:Y:S02]  /*a250*/  ISETP.GE.AND P3, PT, R0, 0x39, PT ;  /* 0x000000390000780c */ /* 0x000fe40003f66270 */
[----:B------:R-:W-:Y:S02]  /*a260*/  @P1 LOP3.LUT R204, R204, 0x200, RZ, 0xfc, !PT ;  /* 0x00000200cccc1812 */ /* 0x000fe400078efcff */
[----:B------:R-:W-:Y:S02]  /*a270*/  ISETP.GT.AND P1, PT, R2, RZ, !P1 ;  /* 0x000000ff0200720c */ /* 0x000fe40004f24270 */
[----:B------:R-:W-:Y:S02]  /*a280*/  LOP3.LUT R204, R204, 0xffffdfff, RZ, 0xc0, !PT ;  /* 0xffffdfffcccc7812 */ /* 0x000fe400078ec0ff */
[----:B------:R-:W-:Y:S02]  /*a290*/  ISETP.LT.OR P1, PT, R3, 0x1, P1 ;  /* 0x000000010300780c */ /* 0x000fe40000f21670 */
[----:B------:R-:W-:Y:S02]  /*a2a0*/  @P0 LOP3.LUT R204, R204, 0x2000, RZ, 0xfc, !PT ;  /* 0x00002000cccc0812 */ /* 0x000fe400078efcff */
[----:B------:R-:W-:Y:S02]  /*a2b0*/  ISETP.GT.AND P0, PT, R2, 0x1, !P0 ;  /* 0x000000010200780c */ /* 0x000fe40004704270 */
[----:B------:R-:W-:Y:S02]  /*a2c0*/  FSEL R13, R183, -INF , !P1 ;  /* 0xff800000b70d7808 */ /* 0x000fe40004800000 */
[----:B------:R-:W-:Y:S02]  /*a2d0*/  ISETP.GE.AND P1, PT, R0, 0xa, PT ;  /* 0x0000000a0000780c */ /* 0x000fe40003f26270 */
[----:B------:R-:W-:Y:S02]  /*a2e0*/  ISETP.LT.OR P0, PT, R3, 0x2, P0 ;  /* 0x000000020300780c */ /* 0x000fe40000701670 */
[----:B------:R-:W-:Y:S02]  /*a2f0*/  LOP3.LUT R204, R204, 0xfffff7ff, RZ, 0xc0, !PT ;  /* 0xfffff7ffcccc7812 */ /* 0x000fe400078ec0ff */
[----:B------:R-:W-:Y:S02]  /*a300*/  FSEL R14, R171, -INF , !P0 ;  /* 0xff800000ab0e7808 */ /* 0x000fe40004000000 */
[----:B------:R-:W-:Y:S02]  /*a310*/  @P2 LOP3.LUT R204, R204, 0x800, RZ, 0xfc, !PT ;  /* 0x00000800cccc2812 */ /* 0x000fe400078efcff */
[----:B------:R-:W-:Y:S02]  /*a320*/  ISETP.GT.AND P0, PT, R2, 0x8, !P2 ;  /* 0x000000080200780c */ /* 0x000fe40005704270 */
[----:B------:R-:W-:Y:S02]  /*a330*/  LOP3.LUT R204, R204, 0xfffffeff, RZ, 0xc0, !PT ;  /* 0xfffffeffcccc7812 */ /* 0x000fe400078ec0ff */
[----:B------:R-:W-:Y:S02]  /*a340*/  ISETP.LT.OR P0, PT, R3, 0x9, P0 ;  /* 0x000000090300780c */ /* 0x000fe40000701670 */
[----:B------:R-:W-:Y:S02]  /*a350*/  @P1 LOP3.LUT R204, R204, 0x100, RZ, 0xfc, !PT ;  /* 0x00000100cccc1812 */ /* 0x000fe400078efcff */
[----:B------:R-:W-:Y:S02]  /*a360*/  FSEL R15, R15, -INF , !P0 ;  /* 0xff8000000f0f7808 */ /* 0x000fe40004000000 */
[----:B------:R-:W-:Y:S02]  /*a370*/  ISETP.GT.AND P0, PT, R2, 0x9, !P1 ;  /* 0x000000090200780c */ /* 0x000fe40004f04270 */
[----:B------:R-:W-:Y:S02]  /*a380*/  ISETP.GE.AND P1, PT, R0, 0x11, PT ;  /* 0x000000110000780c */ /* 0x000fe40003f26270 */
[C---:B------:R-:W-:Y:S02]  /*a390*/  ISETP.LT.OR P0, PT, R3.reuse, 0xa, P0 ;  /* 0x0000000a0300780c */ /* 0x040fe40000701670 */
[----:B------:R-:W-:Y:S02]  /*a3a0*/  LOP3.LUT R204, R204, 0xffffff7f, RZ, 0xc0, !PT ;  /* 0xffffff7fcccc7812 */ /* 0x000fe400078ec0ff */
[----:B------:R-:W-:Y:S02]  /*a3b0*/  FSEL R18, R168, -INF , !P0 ;  /* 0xff800000a8127808 */ /* 0x000fe40004000000 */
[----:B------:R-:W-:Y:S02]  /*a3c0*/  ISETP.GT.AND P0, PT, R2, 0x10, !P1 ;  /* 0x000000100200780c */ /* 0x000fe40004f04270 */
[----:B------:R-:W-:Y:S02]  /*a3d0*/  ISETP.GE.AND P2, PT, R0, 0x3a, PT ;  /* 0x0000003a0000780c */ /* 0x000fe40003f46270 */
[C---:B------:R-:W-:Y:S02]  /*a3e0*/  ISETP.LT.OR P0, PT, R3.reuse, 0x11, P0 ;  /* 0x000000110300780c */ /* 0x040fe40000701670 */
[----:B------:R-:W-:Y:S02]  /*a3f0*/  @P1 LOP3.LUT R204, R204, 0x80, RZ, 0xfc, !PT ;  /* 0x00000080cccc1812 */ /* 0x000fe400078efcff */
[----:B------:R-:W-:Y:S02]  /*a400*/  ISETP.GE.AND P1, PT, R0, 0x12, PT ;  /* 0x000000120000780c */ /* 0x000fe40003f26270 */
[----:B------:R-:W-:Y:S02]  /*a410*/  LOP3.LUT R204, R204, 0xffffffbf, RZ, 0xc0, !PT ;  /* 0xffffffbfcccc7812 */ /* 0x000fe400078ec0ff */
[----:B------:R-:W-:Y:S02]  /*a420*/  FSEL R27, R166, -INF , !P0 ;  /* 0xff800000a61b7808 */ /* 0x000fe40004000000 */
[----:B------:R-:W-:Y:S04]  /*a430*/  ISETP.GT.AND P0, PT, R2, 0x11, !P1 ;  /* 0x000000110200780c */ /* 0x000fe80004f04270 */
[C---:B------:R-:W-:Y:S03]  /*a440*/  ISETP.LT.OR P0, PT, R3.reuse, 0x12, P0 ;  /* 0x000000120300780c */ /* 0x040fe60000701670 */
[----:B------:R-:W-:Y:S02]  /*a450*/  @P1 LOP3.LUT R204, R204, 0x40, RZ, 0xfc, !PT ;  /* 0x00000040cccc1812 */ /* 0x000fe400078efcff */
[----:B------:R-:W-:Y:S02]  /*a460*/  ISETP.GE.AND P1, PT, R0, 0x19, PT ;  /* 0x000000190000780c */ /* 0x000fe40003f26270 */
[----:B------:R-:W-:Y:S02]  /*a470*/  LOP3.LUT R204, R204, 0xffffffdf, RZ, 0xc0, !PT ;  /* 0xffffffdfcccc7812 */ /* 0x000fe400078ec0ff */
[----:B------:R-:W-:Y:S02]  /*a480*/  FSEL R28, R160, -INF , !P0 ;  /* 0xff800000a01c7808 */ /* 0x000fe40004000000 */
[----:B------:R-:W-:Y:S04]  /*a490*/  ISETP.GT.AND P0, PT, R2, 0x18, !P1 ;  /* 0x000000180200780c */ /* 0x000fe80004f04270 */
[----:B------:R-:W-:Y:S03]  /*a4a0*/  ISETP.LT.OR P0, PT, R3, 0x19, P0 ;  /* 0x000000190300780c */ /* 0x000fe60000701670 */
        /* <DEDUP_REMOVED lines=20> */
[----:B------:R-:W-:Y:S02]  /*a5f0*/  FSEL R43, R152, -INF , !P0 ;  /* 0xff800000982b7808 */ /* 0x000fe40004000000 */
[----:B------:R-:W-:Y:S02]  /*a600*/  LOP3.LUT R204, R204, 0xfffffffd, RZ, 0xc0, !PT ;  /* 0xfffffffdcccc7812 */ /* 0x000fe400078ec0ff */
[----:B------:R-:W-:Y:S04]  /*a610*/  ISETP.GT.AND P0, PT, R2, 0x28, !P1 ;  /* 0x000000280200780c */ /* 0x000fe80004f04270 */
[C---:B------:R-:W-:Y:S03]  /*a620*/  ISETP.LT.OR P0, PT, R3.reuse, 0x29, P0 ;  /* 0x000000290300780c */ /* 0x040fe60000701670 */
[----:B------:R-:W-:Y:S02]  /*a630*/  @P1 LOP3.LUT R204, R204, 0x2, RZ, 0xfc, !PT ;  /* 0x00000002cccc1812 */ /* 0x000fe400078efcff */
[----:B------:R-:W-:Y:S02]  /*a640*/  ISETP.GE.AND P1, PT, R0, 0x2a, PT ;  /* 0x0000002a0000780c */ /* 0x000fe40003f26270 */
[----:B------:R-:W-:Y:S02]  /*a650*/  FSEL R46, R40, -INF , !P0 ;  /* 0xff800000282e7808 */ /* 0x000fe40004000000 */
[----:B------:R-:W-:Y:S02]  /*a660*/  ISETP.GT.AND P0, PT, R2, 0x29, !P1 ;  /* 0x000000290200780c */ /* 0x000fe40004f04270 */
[----:B------:R-:W-:Y:S02]  /*a670*/  LOP3.LUT R204, R204, 0xfffffffe, RZ, 0xc0, !PT ;  /* 0xfffffffecccc7812 */ /* 0x000fe400078ec0ff */
[----:B------:R-:W-:Y:S04]  /*a680*/  ISETP.LT.OR P0, PT, R3, 0x2a, P0 ;  /* 0x0000002a0300780c */ /* 0x000fe80000701670 */
[----:B------:R-:W-:Y:S02]  /*a690*/  FSEL R160, R33, -INF , !P0 ;  /* 0xff80000021a07808 */ /* 0x000fe40004000000 */
[----:B------:R-:W-:Y:S02]  /*a6a0*/  ISETP.GT.AND P0, PT, R2, 0x30, !P6 ;  /* 0x000000300200780c */ /* 0x000fe40007704270 */
[----:B------:R-:W-:Y:S02]  /*a6b0*/  @P1 LOP3.LUT R204, R204, 0x1, RZ, 0xfc, !PT ;  /* 0x00000001cccc1812 */ /* 0x000fe400078efcff */
[C---:B------:R-:W-:Y:S02]  /*a6c0*/  ISETP.LT.OR P0, PT, R3.reuse, 0x31, P0 ;  /* 0x000000310300780c */ /* 0x040fe40000701670 */
[----:B------:R-:W-:Y:S02]  /*a6d0*/  ISETP.GE.AND P1, PT, R0, 0x41, PT ;  /* 0x000000410000780c */ /* 0x000fe40003f26270 */
[----:B------:R-:W-:Y:S02]  /*a6e0*/  FSEL R171, R30, -INF , !P0 ;  /* 0xff8000001eab7808 */ /* 0x000fe40004000000 */
[----:B------:R-:W-:Y:S02]  /*a6f0*/  ISETP.GT.AND P0, PT, R2, 0x31, !P5 ;  /* 0x000000310200780c */ /* 0x000fe40006f04270 */
[----:B------:R-:W-:Y:S02]  /*a700*/  LOP3.LUT R204, R204, 0xfffffbff, RZ, 0xc0, !PT ;  /* 0xfffffbffcccc7812 */ /* 0x000fe400078ec0ff */
[----:B------:R-:W-:Y:S04]  /*a710*/  ISETP.LT.OR P0, PT, R3, 0x32, P0 ;  /* 0x000000320300780c */ /* 0x000fe80000701670 */
[----:B------:R-:W-:Y:S02]  /*a720*/  FSEL R172, R25, -INF , !P0 ;  /* 0xff80000019ac7808 */ /* 0x000fe40004000000 */
[C---:B------:R-:W-:Y:S04]  /*a730*/  ISETP.GT.AND P0, PT, R2.reuse, 0x38, !P3 ;  /* 0x000000380200780c */ /* 0x040fe80005f04270 */
[----:B------:R-:W-:Y:S04]  /*a740*/  ISETP.LT.OR P0, PT, R3, 0x39, P0 ;  /* 0x000000390300780c */ /* 0x000fe80000701670 */
[----:B------:R-:W-:Y:S02]  /*a750*/  FSEL R173, R23, -INF , !P0 ;  /* 0xff80000017ad7808 */ /* 0x000fe40004000000 */
[C---:B------:R-:W-:Y:S04]  /*a760*/  ISETP.GT.AND P0, PT, R2.reuse, 0x39, !P2 ;  /* 0x000000390200780c */ /* 0x040fe80005704270 */
[----:B------:R-:W-:Y:S04]  /*a770*/  ISETP.LT.OR P0, PT, R3, 0x3a, P0 ;  /* 0x0000003a0300780c */ /* 0x000fe80000701670 */
[----:B------:R-:W-:Y:S02]  /*a780*/  FSEL R183, R19, -INF , !P0 ;  /* 0xff80000013b77808 */ /* 0x000fe40004000000 */
[----:B------:R-:W-:Y:S04]  /*a790*/  ISETP.GT.AND P0, PT, R2, 0x40, !P1 ;  /* 0x000000400200780c */ /* 0x000fe80004f04270 */
[----:B------:R-:W-:Y:S04]  /*a7a0*/  ISETP.LT.OR P0, PT, R3, 0x41, P0 ;  /* 0x000000410300780c */ /* 0x000fe80000701670 */
[----:B------:R-:W-:Y:S02]  /*a7b0*/  FSEL R210, R17, -INF , !P0 ;  /* 0xff80000011d27808 */ /* 0x000fe40004000000 */
[----:B------:R-:W-:-:S13]  /*a7c0*/  ISETP.GE.AND P0, PT, R0, 0x42, PT ;  /* 0x000000420000780c */ /* 0x000fda0003f06270 */
[----:B------:R-:W-:Y:S02]  /*a7d0*/  @P0 LOP3.LUT R204, R204, 0x400, RZ, 0xfc, !PT ;  /* 0x00000400cccc0812 */ /* 0x000fe400078efcff */
[----:B------:R-:W-:Y:S02]  /*a7e0*/  ISETP.GT.AND P0, PT, R2, 0x41, !P0 ;  /* 0x000000410200780c */ /* 0x000fe40004704270 */
[----:B------:R-:W-:Y:S02]  /*a7f0*/  LOP3.LUT R204, R204, 0xffffefff, RZ, 0xc0, !PT ;  /* 0xffffefffcccc7812 */ /* 0x000fe400078ec0ff */
        /* <DEDUP_REMOVED lines=10> */
[----:B------:R-:W-:Y:S01]  /*a8a0*/  ISETP.GT.AND P0, PT, R2, 0x49, !P0 ;  /* 0x000000490200780c */ /* 0x000fe20004704270 */
[--C-:B-1----:R-:W-:Y:S03]  /*a8b0*/  IMAD.IADD R2, R6, 0x1, R4.reuse ;  /* 0x0000000106027824 */ /* 0x102fe600078e0204 */
[----:B------:R-:W-:Y:S01]  /*a8c0*/  ISETP.LT.OR P0, PT, R3, 0x4a, P0 ;  /* 0x0000004a0300780c */ /* 0x000fe20000701670 */
[----:B------:R-:W-:Y:S03]  /*a8d0*/  IMAD.IADD R3, R7, 0x1, R4 ;  /* 0x0000000107037824 */ /* 0x000fe600078e0204 */
[----:B------:R-:W-:Y:S02]  /*a8e0*/  FSEL R220, R10, -INF , !P0 ;  /* 0xff8000000adc7808 */ /* 0x000fe40004000000 */
[----:B------:R-:W-:-:S13]  /*a8f0*/  ISETP.GE.AND P0, PT, R58, 0x1, PT ;  /* 0x000000013a00780c */ /* 0x000fda0003f06270 */
[----:B------:R-:W-:-:S05]  /*a900*/  @!P0 BRA `(.L_x_612) ;  /* 0x0000015000008947 */ /* 0x000fca0003800000 */
[----:B------:R-:W-:Y:S01]  /*a910*/  IADD3 R4, -R243, R244, R4 ;  /* 0x000000f4f3047210 */ /* 0x000fe20007ffe104 */
        /* <DEDUP_REMOVED lines=10> */
.L_x_614:
[----:B------:R-:W-:Y:S04]  /*a9c0*/  MOV R8, c[0x0][0x32c] ;  /* 0x0000cb0000087a02 */ /* 0x000fe80000000f00 */
[----:B------:R-:W-:-:S13]  /*a9d0*/  ISETP.NE.AND P0, PT, R8, 0x1, PT ;  /* 0x000000010800780c */ /* 0x000fda0003f05270 */
[----:B------:R-:W-:Y:S05]  /*a9e0*/  @P0 IMAD.HI.U32 R8, R4, c[0x0][0x330], RZ ;  /* 0x0000cc0004080a27 */ /* 0x000fea00078e00ff */
[----:B------:R-:W-:Y:S02]  /*a9f0*/  @P0 SHF.R.U32.HI R4, RZ, c[0x0][0x334], R8 ;  /* 0x0000cd00ff040a19 */ /* 0x000fe40000011608 */
.L_x_615:
[----:B------:R-:W-:Y:S05]  /*aa00*/  BSYNC B0 ;  /* 0x0000000000007941 */ /* 0x000fea0003800000 */
.L_x_613:
[----:B------:R-:W-:Y:S04]  /*aa10*/  IMAD.IADD R8, R0, 0x1, -R56 ;  /* 0x0000000100087824 */ /* 0x000fe800078e0a38 */
[----:B------:R-:W-:Y:S05]  /*aa20*/  IMAD R4, R4, c[0x0][0x32c], R8 ;  /* 0x0000cb0004047a24 */ /* 0x000fea00078e0208 */
[----:B------:R-:W-:Y:S02]  /*aa30*/  IADD3 R8, R4, c[0x0][0x32c], RZ ;  /* 0x0000cb0004087a10 */ /* 0x000fe40007ffe0ff */
[----:B------:R-:W-:Y:S02]  /*aa40*/  IMNMX R3, R3, R4, !PT ;  /* 0x0000000403037217 */ /* 0x000fe40007800200 */
[----:B------:R-:W-:Y:S02]  /*aa50*/  IMNMX R2, R2, R8, PT ;  /* 0x0000000802027217 */ /* 0x000fe40003800200 */
.L_x_612:
[----:B------:R-:W-:Y:S01]  /*aa60*/  LOP3.LUT P0, RZ, R204, 0x2000, RZ, 0xc0, !PT ;  /* 0x00002000ccff7812 */ /* 0x000fe2000780c0ff */
[----:B------:R-:W1:Y:S03]  /*aa70*/  SHFL.IDX PT, R4, R5, 0x2, 0x1c1f ;  /* 0x005c1f0005047f89 */ /* 0x000e6600000e0000 */
[C---:B------:R-:W-:Y:S04]  /*aa80*/  ISETP.GT.AND P0, PT, R3.reuse, 0x1, !P0 ;  /* 0x000000010300780c */ /* 0x040fe80004704270 */
[----:B------:R-:W-:Y:S04]  /*aa90*/  ISETP.LT.OR P0, PT, R2, 0x2, P0 ;  /* 0x000000020200780c */ /* 0x000fe80000701670 */
[----:B------:R-:W-:Y:S02]  /*aaa0*/  FSEL R11, R208, -INF , !P0 ;  /* 0xff800000d00b7808 */ /* 0x000fe40004000000 */
[----:B------:R-:W-:Y:S04]  /*aab0*/  LOP3.LUT P0, RZ, R204, 0x800, RZ, 0xc0, !PT ;  /* 0x00000800ccff7812 */ /* 0x000fe8000780c0ff */
        /* <DEDUP_REMOVED lines=8> */
[----:B------:R-:W-:Y:S04]  /*ab40*/  ISETP.GT.AND P0, PT, R3, 0x10, !P0 ;  /* 0x000000100300780c */ /* 0x000fe80004704270 */
        /* <DEDUP_REMOVED lines=30> */
[----:B------:R-:W-:Y:S04]  /*ad30*/  ISETP.GT.AND P0, PT, R3, 0x30, !P6 ;  /* 0x000000300300780c */ /* 0x000fe80007704270 */
[C---:B------:R-:W-:Y:S04]  /*ad40*/  ISETP.LT.OR P0, PT, R2.reuse, 0x31, P0 ;  /* 0x000000310200780c */ /* 0x040fe80000701670 */
[----:B------:R-:W-:Y:S02]  /*ad50*/  FSEL R166, R39, -INF , !P0 ;  /* 0xff80000027a67808 */ /* 0x000fe40004000000 */
[----:B------:R-:W-:Y:S04]  /*ad60*/  ISETP.GT.AND P0, PT, R3, 0x31, !P5 ;  /* 0x000000310300780c */ /* 0x000fe80006f04270 */
[C---:B------:R-:W-:Y:S04]  /*ad70*/  ISETP.LT.OR P0, PT, R2.reuse, 0x32, P0 ;  /* 0x000000320200780c */ /* 0x040fe80000701670 */
[----:B------:R-:W-:Y:S02]  /*ad80*/  FSEL R168, R35, -INF , !P0 ;  /* 0xff80000023a87808 */ /* 0x000fe40004000000 */
[C---:B------:R-:W-:Y:S04]  /*ad90*/  ISETP.GT.AND P0, PT, R3.reuse, 0x38, !P3 ;  /* 0x000000380300780c */ /* 0x040fe80005f04270 */
        /* <DEDUP_REMOVED lines=17> */
[C---:B------:R-:W-:Y:S04]  /*aeb0*/  ISETP.GT.AND P0, PT, R3.reuse, RZ, !P0 ;  /* 0x000000ff0300720c */ /* 0x040fe80004704270 */
[----:B------:R-:W-:Y:S04]  /*aec0*/  ISETP.LT.OR P0, PT, R2, 0x1, P0 ;  /* 0x000000010200780c */ /* 0x000fe80000701670 */
[----:B------:R-:W-:Y:S02]  /*aed0*/  FSEL R10, R218, -INF , !P0 ;  /* 0xff800000da0a7808 */ /* 0x000fe40004000000 */
[----:B------:R-:W-:Y:S04]  /*aee0*/  LOP3.LUT P0, RZ, R204, 0x4000, RZ, 0xc0, !PT ;  /* 0x00004000ccff7812 */ /* 0x000fe8000780c0ff */
        /* <DEDUP_REMOVED lines=18> */
.L_x_618:
[----:B------:R-:W-:Y:S04]  /*b010*/  MOV R8, c[0x0][0x32c] ;  /* 0x0000cb0000087a02 */ /* 0x000fe80000000f00 */
[----:B------:R-:W-:-:S13]  /*b020*/  ISETP.NE.AND P0, PT, R8, 0x1, PT ;  /* 0x000000010800780c */ /* 0x000fda0003f05270 */
[----:B------:R-:W-:Y:S05]  /*b030*/  @P0 IMAD.HI.U32 R8, R4, c[0x0][0x330], RZ ;  /* 0x0000cc0004080a27 */ /* 0x000fea00078e00ff */
[----:B------:R-:W-:Y:S02]  /*b040*/  @P0 SHF.R.U32.HI R4, RZ, c[0x0][0x334], R8 ;  /* 0x0000cd00ff040a19 */ /* 0x000fe40000011608 */
.L_x_619:
[----:B------:R-:W-:Y:S05]  /*b050*/  BSYNC B0 ;  /* 0x0000000000007941 */ /* 0x000fea0003800000 */
.L_x_617:
[----:B------:R-:W-:Y:S04]  /*b060*/  IMAD.IADD R8, R0, 0x1, -R56 ;  /* 0x0000000100087824 */ /* 0x000fe800078e0a38 */
[----:B------:R-:W-:Y:S05]  /*b070*/  IMAD R4, R4, c[0x0][0x32c], R8 ;  /* 0x0000cb0004047a24 */ /* 0x000fea00078e0208 */
[----:B------:R-:W-:Y:S02]  /*b080*/  IADD3 R8, R4, c[0x0][0x32c], RZ ;  /* 0x0000cb0004087a10 */ /* 0x000fe40007ffe0ff */
[----:B------:R-:W-:Y:S02]  /*b090*/  IMNMX R3, R3, R4, !PT ;  /* 0x0000000403037217 */ /* 0x000fe40007800200 */
[----:B------:R-:W-:Y:S02]  /*b0a0*/  IMNMX R2, R2, R8, PT ;  /* 0x0000000802027217 */ /* 0x000fe40003800200 */
.L_x_616:
[----:B------:R-:W-:Y:S01]  /*b0b0*/  LOP3.LUT P0, RZ, R204, 0x2000, RZ, 0xc0, !PT ;  /* 0x00002000ccff7812 */ /* 0x000fe2000780c0ff */
[----:B------:R-:W1:Y:S03]  /*b0c0*/  SHFL.IDX PT, R4, R5, 0x3, 0x1c1f ;  /* 0x007c1f0005047f89 */ /* 0x000e6600000e0000 */
        /* <DEDUP_REMOVED lines=41> */
[C---:B------:R-:W-:Y:S04]  /*b360*/  ISETP.LT.OR P0, PT, R2.reuse, 0x2a, P0 ;  /* 0x0000002a0200780c */ /* 0x040fe80000701670 */
        /* <DEDUP_REMOVED lines=10> */
[----:B------:R-:W-:Y:S04]  /*b410*/  ISETP.GT.AND P0, PT, R3, 0x39, !P2 ;  /* 0x000000390300780c */ /* 0x000fe80005704270 */
[C---:B------:R-:W-:Y:S04]  /*b420*/  ISETP.LT.OR P0, PT, R2.reuse, 0x3a, P0 ;  /* 0x0000003a0200780c */ /* 0x040fe80000701670 */
        /* <DEDUP_REMOVED lines=13> */
[----:B------:R-:W-:Y:S04]  /*b500*/  ISETP.GT.AND P0, PT, R3, RZ, !P0 ;  /* 0x000000ff0300720c */ /* 0x000fe80004704270 */
        /* <DEDUP_REMOVED lines=21> */
.L_x_622:
[----:B------:R-:W-:Y:S04]  /*b660*/  MOV R5, c[0x0][0x32c] ;  /* 0x0000cb0000057a02 */ /* 0x000fe80000000f00 */
[----:B------:R-:W-:-:S13]  /*b670*/  ISETP.NE.AND P0, PT, R5, 0x1, PT ;  /* 0x000000010500780c */ /* 0x000fda0003f05270 */
[----:B------:R-:W-:Y:S05]  /*b680*/  @P0 IMAD.HI.U32 R5, R4, c[0x0][0x330], RZ ;  /* 0x0000cc0004050a27 */ /* 0x000fea00078e00ff */
[----:B------:R-:W-:Y:S02]  /*b690*/  @P0 SHF.R.U32.HI R4, RZ, c[0x0][0x334], R5 ;  /* 0x0000cd00ff040a19 */ /* 0x000fe40000011605 */
.L_x_623:
[----:B------:R-:W-:Y:S05]  /*b6a0*/  BSYNC B0 ;  /* 0x0000000000007941 */ /* 0x000fea0003800000 */
.L_x_621:
[----:B------:R-:W-:Y:S04]  /*b6b0*/  IMAD.IADD R0, R0, 0x1, -R56 ;  /* 0x0000000100007824 */ /* 0x000fe800078e0a38 */
[----:B------:R-:W-:Y:S05]  /*b6c0*/  IMAD R0, R4, c[0x0][0x32c], R0 ;  /* 0x0000cb0004007a24 */ /* 0x000fea00078e0200 */
[----:B------:R-:W-:Y:S02]  /*b6d0*/  IADD3 R4, R0, c[0x0][0x32c], RZ ;  /* 0x0000cb0000047a10 */ /* 0x000fe40007ffe0ff */
[----:B------:R-:W-:Y:S02]  /*b6e0*/  IMNMX R2, R2, R0, !PT ;  /* 0x0000000002027217 */ /* 0x000fe40007800200 */
[----:B------:R-:W-:Y:S02]  /*b6f0*/  IMNMX R3, R3, R4, PT ;  /* 0x0000000403037217 */ /* 0x000fe40003800200 */
.L_x_620:
[----:B------:R-:W-:Y:S01]  /*b700*/  LOP3.LUT P0, RZ, R204, 0x200, RZ, 0xc0, !PT ;  /* 0x00000200ccff7812 */ /* 0x000fe2000780c0ff */
[----:B------:R-:W-:Y:S01]  /*b710*/  LDSM.16.MT88.4 R36, [R193] ;  /* 0x00000000c124783b */ /* 0x000fe20000004200 */
[----:B------:R-:W-:Y:S02]  /*b720*/  FMNMX.FTZ R0, R13, R84, !PT ;  /* 0x000000540d007209 */ /* 0x000fe40007810000 */
[----:B------:R-:W-:Y:S02]  /*b730*/  ISETP.GT.AND P0, PT, R2, RZ, !P0 ;  /* 0x000000ff0200720c */ /* 0x000fe40004704270 */
[----:B------:R-:W-:Y:S02]  /*b740*/  FMNMX.FTZ R0, R14, R0, !PT ;  /* 0x000000000e007209 */ /* 0x000fe40007810000 */
[----:B------:R-:W-:Y:S01]  /*b750*/  ISETP.LT.OR P0, PT, R3, 0x1, P0 ;  /* 0x000000010300780c */ /* 0x000fe20000701670 */
[----:B------:R-:W-:Y:S01]  /*b760*/  LDSM.16.MT88.4 R80, [R192] ;  /* 0x00000000c050783b */ /* 0x000fe20000004200 */
[----:B------:R-:W-:Y:S02]  /*b770*/  FMNMX.FTZ R0, R15, R0, !PT ;  /* 0x000000000f007209 */ /* 0x000fe40007810000 */
[----:B------:R-:W-:Y:S02]  /*b780*/  FSEL R21, R225, -INF , !P0 ;  /* 0xff800000e1157808 */ /* 0x000fe40004000000 */
[----:B------:R-:W-:Y:S02]  /*b790*/  LOP3.LUT P0, RZ, R204, 0x2000, RZ, 0xc0, !PT ;  /* 0x00002000ccff7812 */ /* 0x000fe4000780c0ff */
[----:B------:R-:W-:Y:S02]  /*b7a0*/  FMNMX.FTZ R0, R18, R0, !PT ;  /* 0x0000000012007209 */ /* 0x000fe40007810000 */
[----:B------:R-:W-:Y:S02]  /*b7b0*/  ISETP.GT.AND P0, PT, R2, 0x1, !P0 ;  /* 0x000000010200780c */ /* 0x000fe40004704270 */
[----:B------:R-:W-:Y:S02]  /*b7c0*/  FMNMX.FTZ R0, R27, R0, !PT ;  /* 0x000000001b007209 */ /* 0x000fe40007810000 */
[----:B------:R-:W-:Y:S02]  /*b7d0*/  ISETP.LT.OR P0, PT, R3, 0x2, P0 ;  /* 0x000000020300780c */ /* 0x000fe40000701670 */
        /* <DEDUP_REMOVED lines=46> */
[----:B------:R-:W-:Y:S02]  /*bac0*/  LOP3.LUT P0, RZ, R204, 0x8, RZ, 0xc0, !PT ;  /* 0x00000008ccff7812 */ /* 0x000fe4000780c0ff */
        /* <DEDUP_REMOVED lines=8> */
[----:B------:R-:W-:Y:S01]  /*bb50*/  FSEL R162, R177, -INF , !P0 ;  /* 0xff800000b1a27808 */ /* 0x000fe20004000000 */
[----:B------:R-:W1:Y:S01]  /*bb60*/  SHFL.BFLY PT, R6, R0, 0x2, 0x1f ;  /* 0x0c401f0000067f89 */ /* 0x000e6200000e0000 */
[----:B------:R-:W-:Y:S02]  /*bb70*/  LOP3.LUT P0, RZ, R204, 0x4, RZ, 0xc0, !PT ;  /* 0x00000004ccff7812 */ /* 0x000fe4000780c0ff */
        /* <DEDUP_REMOVED lines=20> */
[----:B-1----:R-:W-:Y:S02]  /*bcc0*/  FMNMX.FTZ R0, R0, R6, !PT ;  /* 0x0000000600007209 */ /* 0x002fe40007810000 */
[----:B------:R-:W-:Y:S02]  /*bcd0*/  FMNMX.FTZ R4, R217, R4, !PT ;  /* 0x00000004d9047209 */ /* 0x000fe40007810000 */
[----:B------:R-:W-:Y:S01]  /*bce0*/  FMNMX.FTZ R5, R35, R5, !PT ;  /* 0x0000000523057209 */ /* 0x000fe20007810000 */
[----:B------:R-:W1:Y:S01]  /*bcf0*/  SHFL.BFLY PT, R6, R0, 0x1, 0x1f ;  /* 0x0c201f0000067f89 */ /* 0x000e6200000e0000 */
[----:B------:R-:W-:Y:S02]  /*bd00*/  ISETP.GT.AND P0, PT, R2, 0x29, !P0 ;  /* 0x000000290200780c */ /* 0x000fe40004704270 */
[----:B------:R-:W-:Y:S02]  /*bd10*/  FMNMX.FTZ R4, R218, R4, !PT ;  /* 0x00000004da047209 */ /* 0x000fe40007810000 */
[----:B------:R-:W-:Y:S02]  /*bd20*/  ISETP.LT.OR P0, PT, R3, 0x2a, P0 ;  /* 0x0000002a0300780c */ /* 0x000fe40000701670 */
[----:B------:R-:W-:Y:S01]  /*bd30*/  FMNMX.FTZ R5, R40, R5, !PT ;  /* 0x0000000528057209 */ /* 0x000fe20007810000 */
[----:B------:R-:W2:Y:S01]  /*bd40*/  SHFL.BFLY PT, R7, R4, 0x2, 0x1f ;  /* 0x0c401f0004077f89 */ /* 0x000ea200000e0000 */
[----:B------:R-:W-:Y:S02]  /*bd50*/  FSEL R165, R169, -INF , !P0 ;  /* 0xff800000a9a57808 */ /* 0x000fe40004000000 */
        /* <DEDUP_REMOVED lines=11> */
[----:B------:R-:W-:Y:S02]  /*be10*/  ISETP.GT.AND P0, PT, R2, 0x38, !P3 ;  /* 0x000000380200780c */ /* 0x000fe40005f04270 */
[----:B-1----:R-:W-:Y:S02]  /*be20*/  FMNMX.FTZ R72, R0, R6, !PT ;  /* 0x0000000600487209 */ /* 0x002fe40007810000 */
[----:B------:R-:W-:Y:S02]  /*be30*/  ISETP.LT.OR P0, PT, R3, 0x39, P0 ;  /* 0x000000390300780c */ /* 0x000fe40000701670 */
[----:B------:R-:W-:Y:S02]  /*be40*/  FMNMX.FTZ R5, R175, R5, !PT ;  /* 0x00000005af057209 */ /* 0x000fe40007810000 */
[----:B--2---:R-:W-:Y:S01]  /*be50*/  FMNMX.FTZ R0, R4, R7, !PT ;  /* 0x0000000704007209 */ /* 0x004fe20007810000 */
[----:B------:R-:W-:Y:S01]  /*be60*/  FMUL.FTZ R4, R72, c[0x0][0x2d0] ;  /* 0x0000b40048047a20 */ /* 0x000fe20000410000 */
[----:B------:R-:W-:Y:S02]  /*be70*/  FSEL R181, R49, -INF , !P0 ;  /* 0xff80000031b57808 */ /* 0x000fe40004000000 */
[----:B------:R-:W-:Y:S01]  /*be80*/  ISETP.GT.AND P0, PT, R2, 0x39, !P2 ;  /* 0x000000390200780c */ /* 0x000fe20005704270 */
[----:B------:R-:W1:Y:S01]  /*be90*/  SHFL.BFLY PT, R8, R0, 0x1, 0x1f ;  /* 0x0c201f0000087f89 */ /* 0x000e6200000e0000 */
[----:B------:R-:W-:Y:S02]  /*bea0*/  FSETP.NEU.FTZ.AND P2, PT, R72, -INF , PT ;  /* 0xff8000004800780b */ /* 0x000fe40003f5d000 */
[----:B------:R-:W-:Y:S02]  /*beb0*/  FMNMX.FTZ R5, R178, R5, !PT ;  /* 0x00000005b2057209 */ /* 0x000fe40007810000 */
[----:B------:R-:W-:Y:S02]  /*bec0*/  FSEL R74, R4, RZ, P2 ;  /* 0x000000ff044a7208 */ /* 0x000fe40001000000 */
[----:B------:R-:W-:Y:S02]  /*bed0*/  FMNMX.FTZ R5, R179, R5, !PT ;  /* 0x00000005b3057209 */ /* 0x000fe40007810000 */
[----:B------:R-:W-:Y:S01]  /*bee0*/  ISETP.LT.OR P0, PT, R3, 0x3a, P0 ;  /* 0x0000003a0300780c */ /* 0x000fe20000701670 */
[--C-:B------:R-:W-:Y:S01]  /*bef0*/  FFMA.FTZ R4, R13, c[0x0][0x2d0], -R74.reuse ;  /* 0x0000b4000d047a23 */ /* 0x100fe2000001084a */
[----:B------:R-:W-:Y:S01]  /*bf00*/  FMNMX.FTZ R5, R185, R5, !PT ;  /* 0x00000005b9057209 */ /* 0x000fe20007810000 */
[--C-:B------:R-:W-:Y:S01]  /*bf10*/  FFMA.FTZ R6, R14, c[0x0][0x2d0], -R74.reuse ;  /* 0x0000b4000e067a23 */ /* 0x100fe2000001084a */
[----:B------:R-:W-:Y:S01]  /*bf20*/  FSEL R182, R47, -INF , !P0 ;  /* 0xff8000002fb67808 */ /* 0x000fe20004000000 */
[----:B------:R2:W-:Y:S01]  /*bf30*/  MUFU.EX2 R45, R4 ;  /* 0x00000004002d7308 */ /* 0x0005e20000000800 */
[----:B------:R-:W-:Y:S02]  /*bf40*/  FMNMX.FTZ R5, R186, R5, !PT ;  /* 0x00000005ba057209 */ /* 0x000fe40007810000 */
[----:B------:R-:W-:Y:S02]  /*bf50*/  ISETP.GT.AND P0, PT, R2, 0x40, !P1 ;  /* 0x000000400200780c */ /* 0x000fe40004f04270 */
[----:B------:R-:W-:Y:S02]  /*bf60*/  FMNMX.FTZ R5, R214, R5, !PT ;  /* 0x00000005d6057209 */ /* 0x000fe40007810000 */
[----:B------:R-:W-:Y:S02]  /*bf70*/  ISETP.LT.OR P0, PT, R3, 0x41, P0 ;  /* 0x000000410300780c */ /* 0x000fe40000701670 */
[----:B------:R-:W-:Y:S01]  /*bf80*/  FMNMX.FTZ R5, R216, R5, !PT ;  /* 0x00000005d8057209 */ /* 0x000fe20007810000 */
[----:B------:R3:W4:Y:S01]  /*bf90*/  MUFU.EX2 R50, R6 ;  /* 0x0000000600327308 */ /* 0x0007220000000800 */
[----:B-1----:R-:W-:Y:S02]  /*bfa0*/  FMNMX.FTZ R71, R0, R8, !PT ;  /* 0x0000000800477209 */ /* 0x002fe40007810000 */
[----:B------:R-:W-:Y:S01]  /*bfb0*/  LOP3.LUT P6, RZ, R204, 0x400, RZ, 0xc0, !PT ;  /* 0x00000400ccff7812 */ /* 0x000fe200078cc0ff */
[----:B------:R-:W1:Y:S01]  /*bfc0*/  SHFL.BFLY PT, R7, R5, 0x2, 0x1f ;  /* 0x0c401f0005077f89 */ /* 0x000e6200000e0000 */
[C---:B------:R-:W-:Y:S01]  /*bfd0*/  FSETP.NEU.FTZ.AND P1, PT, R71.reuse, -INF , PT ;  /* 0xff8000004700780b */ /* 0x040fe20003f3d000 */
[----:B------:R-:W-:Y:S01]  /*bfe0*/  FMUL.FTZ R0, R71, c[0x0][0x2d0] ;  /* 0x0000b40047007a20 */ /* 0x000fe20000410000 */
[----:B------:R-:W-:Y:S02]  /*bff0*/  FSEL R184, R54, -INF , !P0 ;  /* 0xff80000036b87808 */ /* 0x000fe40004000000 */
[----:B------:R-:W-:Y:S02]  /*c000*/  ISETP.GT.AND P0, PT, R2, 0x41, !P6 ;  /* 0x000000410200780c */ /* 0x000fe40007704270 */
[----:B------:R-:W-:Y:S02]  /*c010*/  FSEL R75, R0, RZ, P1 ;  /* 0x000000ff004b7208 */ /* 0x000fe40000800000 */
[----:B------:R-:W-:Y:S02]  /*c020*/  ISETP.LT.OR P0, PT, R3, 0x42, P0 ;  /* 0x000000420300780c */ /* 0x000fe40000701670 */
[----:B--2---:R-:W-:Y:S01]  /*c030*/  FMNMX.FTZ R4, R21, R87, !PT ;  /* 0x0000005715047209 */ /* 0x004fe20007810000 */
[--C-:B------:R-:W-:Y:S01]  /*c040*/  FFMA.FTZ R8, R30, c[0x0][0x2d0], -R75.reuse ;  /* 0x0000b4001e087a23 */ /* 0x100fe2000001084b */
[----:B------:R-:W-:Y:S01]  /*c050*/  LOP3.LUT P5, RZ, R204, 0x1000, RZ, 0xc0, !PT ;  /* 0x00001000ccff7812 */ /* 0x000fe200078ac0ff */
[--C-:B------:R-:W-:Y:S01]  /*c060*/  FFMA.FTZ R44, R44, c[0x0][0x2d0], -R75.reuse ;  /* 0x0000b4002c2c7a23 */ /* 0x100fe2000001084b */
[----:B------:R-:W-:Y:S01]  /*c070*/  FMNMX.FTZ R4, R22, R4, !PT ;  /* 0x0000000416047209 */ /* 0x000fe20007810000 */
[----:B------:R-:W-:Y:S01]  /*c080*/  MUFU.EX2 R241, R8 ;  /* 0x0000000800f17308 */ /* 0x000fe20000000800 */
[----:B------:R-:W-:Y:S02]  /*c090*/  FSEL R177, R59, -INF , !P0 ;  /* 0xff8000003bb17808 */ /* 0x000fe40004000000 */
[----:B------:R-:W-:Y:S02]  /*c0a0*/  ISETP.GT.AND P0, PT, R2, 0x48, !P5 ;  /* 0x000000480200780c */ /* 0x000fe40006f04270 */
[----:B---3--:R-:W-:Y:S02]  /*c0b0*/  FMNMX.FTZ R6, R24, R4, !PT ;  /* 0x0000000418067209 */ /* 0x008fe40007810000 */
[----:B------:R-:W-:Y:S02]  /*c0c0*/  ISETP.LT.OR P0, PT, R3, 0x49, P0 ;  /* 0x000000490300780c */ /* 0x000fe40000701670 */
[----:B-1----:R-:W-:Y:S01]  /*c0d0*/  FMNMX.FTZ R4, R5, R7, !PT ;  /* 0x0000000705047209 */ /* 0x002fe20007810000 */
[----:B------:R-:W-:Y:S01]  /*c0e0*/  MUFU.EX2 R229, R44 ;  /* 0x0000002c00e57308 */ /* 0x000fe20000000800 */
[----:B------:R-:W-:Y:S01]  /*c0f0*/  FMNMX.FTZ R5, R26, R6, !PT ;  /* 0x000000061a057209 */ /* 0x000fe20007810000 */
[--C-:B------:R-:W-:Y:S01]  /*c100*/  FFMA.FTZ R7, R15, c[0x0][0x2d0], -R74.reuse ;  /* 0x0000b4000f077a23 */ /* 0x100fe2000001084a */
[----:B------:R-:W-:Y:S02]  /*c110*/  FSEL R170, R55, -INF , !P0 ;  /* 0xff80000037aa7808 */ /* 0x000fe40004000000 */
[----:B------:R-:W-:Y:S01]  /*c120*/  FMNMX.FTZ R6, R56, R5, !PT ;  /* 0x0000000538067209 */ /* 0x000fe20007810000 */
[----:B------:R-:W-:Y:S01]  /*c130*/  FFMA.FTZ R5, R18, c[0x0][0x2d0], -R74 ;  /* 0x0000b40012057a23 */ /* 0x000fe2000001084a */
[----:B------:R-:W-:Y:S01]  /*c140*/  LDSM.16.MT88.4 R52, [R190] ;  /* 0x00000000be34783b */ /* 0x000fe20000004200 */
[----:B----4-:R-:W-:Y:S02]  /*c150*/  F2FP.BF16.PACK_AB R76, R50, R45 ;  /* 0x0000002d324c723e */ /* 0x010fe400000010ff */
[----:B------:R1:W-:Y:S01]  /*c160*/  MUFU.EX2 R63, R5 ;  /* 0x00000005003f7308 */ /* 0x0003e20000000800 */
[----:B------:R-:W-:Y:S02]  /*c170*/  FMNMX.FTZ R6, R58, R6, !PT ;  /* 0x000000063a067209 */ /* 0x000fe40007810000 */
[----:B------:R-:W-:Y:S02]  /*c180*/  LOP3.LUT P6, RZ, R204, 0x4000, RZ, 0xc0, !PT ;  /* 0x00004000ccff7812 */ /* 0x000fe400078cc0ff */
[----:B------:R-:W-:Y:S02]  /*c190*/  FMNMX.FTZ R0, R62, R6, !PT ;  /* 0x000000063e007209 */ /* 0x000fe40007810000 */
[----:B------:R-:W-:Y:S02]  /*c1a0*/  ISETP.GT.AND P3, PT, R2, 0x49, !P6 ;  /* 0x000000490200780c */ /* 0x000fe40007764270 */
[----:B------:R-:W-:Y:S01]  /*c1b0*/  FMNMX.FTZ R0, R154, R0, !PT ;  /* 0x000000009a007209 */ /* 0x000fe20007810000 */
[----:B------:R2:W3:Y:S01]  /*c1c0*/  MUFU.EX2 R60, R7 ;  /* 0x00000007003c7308 */ /* 0x0004e20000000800 */
[----:B------:R-:W-:Y:S02]  /*c1d0*/  ISETP.LT.OR P3, PT, R3, 0x4a, P3 ;  /* 0x0000004a0300780c */ /* 0x000fe40001f61670 */
[----:B------:R-:W-:Y:S02]  /*c1e0*/  FMNMX.FTZ R0, R162, R0, !PT ;  /* 0x00000000a2007209 */ /* 0x000fe40007810000 */
[----:B------:R-:W-:Y:S02]  /*c1f0*/  FSEL R73, R57, -INF , !P3 ;  /* 0xff80000039497808 */ /* 0x000fe40005800000 */
[----:B------:R-:W-:Y:S01]  /*c200*/  FMNMX.FTZ R0, R163, R0, !PT ;  /* 0x00000000a3007209 */ /* 0x000fe20007810000 */
[--C-:B-1----:R-:W-:Y:S04]  /*c210*/  FFMA.FTZ R5, R10, c[0x0][0x2d0], -R75.reuse ;  /* 0x0000b4000a057a23 */ /* 0x102fe8000001084b */
[----:B------:R1:W-:Y:S01]  /*c220*/  MUFU.EX2 R48, R5 ;  /* 0x0000000500307308 */ /* 0x0003e20000000800 */
[----:B--2---:R-:W2:Y:S01]  /*c230*/  SHFL.BFLY PT, R7, R4, 0x1, 0x1f ;  /* 0x0c201f0004077f89 */ /* 0x004ea200000e0000 */
[----:B---3--:R-:W-:Y:S01]  /*c240*/  F2FP.BF16.PACK_AB R78, R63, R60 ;  /* 0x0000003c3f4e723e */ /* 0x008fe200000010ff */
[--C-:B-1----:R-:W-:Y:S07]  /*c250*/  FFMA.FTZ R5, R11, c[0x0][0x2d0], -R75.reuse ;  /* 0x0000b4000b057a23 */ /* 0x102fee000001084b */
[----:B------:R1:W3:Y:S01]  /*c260*/  MUFU.EX2 R51, R5 ;  /* 0x0000000500337308 */ /* 0x0002e20000000800 */
[----:B--2---:R-:W-:Y:S01]  /*c270*/  FMNMX.FTZ R70, R4, R7, !PT ;  /* 0x0000000704467209 */ /* 0x004fe20007810000 */
[--C-:B------:R-:W-:Y:S03]  /*c280*/  FFMA.FTZ R4, R19, c[0x0][0x2d0], -R75.reuse ;  /* 0x0000b40013047a23 */ /* 0x100fe6000001084b */
[----:B------:R-:W-:Y:S05]  /*c290*/  FSETP.NEU.FTZ.AND P0, PT, R70, -INF , PT ;  /* 0xff8000004600780b */ /* 0x000fea0003f1d000 */
[----:B------:R2:W-:Y:S01]  /*c2a0*/  MUFU.EX2 R219, R4 ;  /* 0x0000000400db7308 */ /* 0x0005e20000000800 */
[----:B-1----:R-:W-:Y:S01]  /*c2b0*/  FMNMX.FTZ R5, R164, R0, !PT ;  /* 0x00000000a4057209 */ /* 0x002fe20007810000 */
[--C-:B------:R-:W-:Y:S01]  /*c2c0*/  FFMA.FTZ R0, R16, c[0x0][0x2d0], -R75.reuse ;  /* 0x0000b40010007a23 */ /* 0x100fe2000001084b */
[----:B---3--:R-:W-:Y:S02]  /*c2d0*/  F2FP.BF16.PACK_AB R77, R51, R48 ;  /* 0x00000030334d723e */ /* 0x008fe400000010ff */
[----:B------:R-:W-:Y:S05]  /*c2e0*/  FMNMX.FTZ R5, R165, R5, !PT ;  /* 0x00000005a5057209 */ /* 0x000fea0007810000 */
[----:B------:R1:W3:Y:S01]  /*c2f0*/  MUFU.EX2 R61, R0 ;  /* 0x00000000003d7308 */ /* 0x0002e20000000800 */
[----:B------:R-:W-:Y:S04]  /*c300*/  FMNMX.FTZ R5, R169, R5, !PT ;  /* 0x00000005a9057209 */ /* 0x000fe80007810000 */
[----:B------:R-:W-:Y:S04]  /*c310*/  FMNMX.FTZ R5, R176, R5, !PT ;  /* 0x00000005b0057209 */ /* 0x000fe80007810000 */
[----:B--2---:R-:W-:Y:S04]  /*c320*/  FMNMX.FTZ R4, R181, R5, !PT ;  /* 0x00000005b5047209 */ /* 0x004fe80007810000 */
[----:B------:R-:W-:Y:S01]  /*c330*/  FMNMX.FTZ R4, R182, R4, !PT ;  /* 0x00000004b6047209 */ /* 0x000fe20007810000 */
[----:B-1----:R-:W-:Y:S01]  /*c340*/  FMUL.FTZ R0, R70, c[0x0][0x2d0] ;  /* 0x0000b40046007a20 */ /* 0x002fe20000410000 */
[----:B---3--:R-:W-:Y:S04]  /*c350*/  F2FP.BF16.PACK_AB R79, R219, R61 ;  /* 0x0000003ddb4f723e */ /* 0x008fe800000010ff */
[----:B------:R-:W-:Y:S05]  /*c360*/  FSEL R152, R0, RZ, P0 ;  /* 0x000000ff00987208 */ /* 0x000fea0000000000 */
[--C-:B------:R-:W-:Y:S02]  /*c370*/  FFMA.FTZ R3, R20, c[0x0][0x2d0], -R152.reuse ;  /* 0x0000b40014037a23 */ /* 0x100fe40000010898 */
[--C-:B------:R-:W-:Y:S02]  /*c380*/  FFMA.FTZ R0, R9, c[0x0][0x2d0], -R152.reuse ;  /* 0x0000b40009007a23 */ /* 0x100fe40000010898 */
[----:B------:R1:W-:Y:S01]  /*c390*/  MUFU.EX2 R250, R3 ;  /* 0x0000000300fa7308 */ /* 0x0003e20000000800 */
[--C-:B------:R-:W-:Y:S02]  /*c3a0*/  FFMA.FTZ R2, R12, c[0x0][0x2d0], -R152.reuse ;  /* 0x0000b4000c027a23 */ /* 0x100fe40000010898 */
[--C-:B------:R-:W-:Y:S02]  /*c3b0*/  FFMA.FTZ R12, R33, c[0x0][0x2d0], -R75.reuse ;  /* 0x0000b400210c7a23 */ /* 0x100fe4000001084b */
[----:B------:R-:W-:Y:S02]  /*c3c0*/  FFMA.FTZ R16, R32, c[0x0][0x2d0], -R152 ;  /* 0x0000b40020107a23 */ /* 0x000fe40000010898 */
[--C-:B------:R-:W-:Y:S03]  /*c3d0*/  FFMA.FTZ R32, R42, c[0x0][0x2d0], -R74.reuse ;  /* 0x0000b4002a207a23 */ /* 0x100fe6000001084a */
[----:B------:R2:W-:Y:S10]  /*c3e0*/  MUFU.EX2 R249, R2 ;  /* 0x0000000200f97308 */ /* 0x0005f40000000800 */
[----:B------:R3:W4:Y:S01]  /*c3f0*/  MUFU.EX2 R247, R0 ;  /* 0x0000000000f77308 */ /* 0x0007220000000800 */
[----:B-1----:R-:W-:Y:S09]  /*c400*/  FFMA.FTZ R3, R27, c[0x0][0x2d0], -R74 ;  /* 0x0000b4001b037a23 */ /* 0x002ff2000001084a */
[----:B------:R1:W-:Y:S01]  /*c410*/  MUFU.EX2 R251, R3 ;  /* 0x0000000300fb7308 */ /* 0x0003e20000000800 */
[----:B--2---:R-:W-:Y:S09]  /*c420*/  FFMA.FTZ R2, R17, c[0x0][0x2d0], -R152 ;  /* 0x0000b40011027a23 */ /* 0x004ff20000010898 */
[----:B------:R2:W5:Y:S01]  /*c430*/  MUFU.EX2 R248, R2 ;  /* 0x0000000200f87308 */ /* 0x0005620000000800 */
[----:B---3--:R-:W-:Y:S01]  /*c440*/  FMNMX.FTZ R0, R184, R4, !PT ;  /* 0x00000004b8007209 */ /* 0x008fe20007810000 */
[--C-:B------:R-:W-:Y:S01]  /*c450*/  FFMA.FTZ R4, R25, c[0x0][0x2d0], -R75.reuse ;  /* 0x0000b40019047a23 */ /* 0x100fe2000001084b */
[----:B----4-:R-:W-:Y:S02]  /*c460*/  F2FP.BF16.PACK_AB R64, R249, R247 ;  /* 0x000000f7f940723e */ /* 0x010fe400000010ff */
[----:B------:R-:W-:Y:S05]  /*c470*/  FMNMX.FTZ R0, R177, R0, !PT ;  /* 0x00000000b1007209 */ /* 0x000fea0007810000 */
[----:B------:R-:W-:Y:S01]  /*c480*/  MUFU.EX2 R252, R4 ;  /* 0x0000000400fc7308 */ /* 0x000fe20000000800 */
[----:B------:R-:W-:Y:S01]  /*c490*/  FMNMX.FTZ R0, R170, R0, !PT ;  /* 0x00000000aa007209 */ /* 0x000fe20007810000 */
[----:B-1----:R-:W-:Y:S03]  /*c4a0*/  FFMA.FTZ R3, R28, c[0x0][0x2d0], -R74 ;  /* 0x0000b4001c037a23 */ /* 0x002fe6000001084a */
[----:B------:R-:W-:Y:S01]  /*c4b0*/  FMNMX.FTZ R0, R73, R0, !PT ;  /* 0x0000000049007209 */ /* 0x000fe20007810000 */
[----:B------:R-:W-:Y:S02]  /*c4c0*/  FFMA.FTZ R28, R40, c[0x0][0x2d0], -R152 ;  /* 0x0000b400281c7a23 */ /* 0x000fe40000010898 */
[--C-:B------:R-:W-:Y:S02]  /*c4d0*/  FFMA.FTZ R40, R41, c[0x0][0x2d0], -R75.reuse ;  /* 0x0000b40029287a23 */ /* 0x100fe4000001084b */
[----:B------:R1:W-:Y:S01]  /*c4e0*/  MUFU.EX2 R226, R3 ;  /* 0x0000000300e27308 */ /* 0x0003e20000000800 */
[----:B--2---:R-:W2:Y:S01]  /*c4f0*/  SHFL.BFLY PT, R2, R0, 0x2, 0x1f ;  /* 0x0c401f0000027f89 */ /* 0x004ea200000e0000 */
[----:B-----5:R-:W-:Y:S08]  /*c500*/  F2FP.BF16.PACK_AB R66, R250, R248 ;  /* 0x000000f8fa42723e */ /* 0x020ff000000010ff */
[----:B------:R-:W-:Y:S10]  /*c510*/  MUFU.EX2 R240, R12 ;  /* 0x0000000c00f07308 */ /* 0x000ff40000000800 */
[----:B------:R-:W-:Y:S01]  /*c520*/  MUFU.EX2 R236, R16 ;  /* 0x0000001000ec7308 */ /* 0x000fe20000000800 */
[----:B-1----:R-:W-:Y:S09]  /*c530*/  FFMA.FTZ R3, R23, c[0x0][0x2d0], -R75 ;  /* 0x0000b40017037a23 */ /* 0x002ff2000001084b */
[----:B------:R2:W-:Y:S10]  /*c540*/  MUFU.EX2 R223, R3 ;  /* 0x0000000300df7308 */ /* 0x0005f40000000800 */
[----:B------:R-:W-:Y:S10]  /*c550*/  MUFU.EX2 R233, R28 ;  /* 0x0000001c00e97308 */ /* 0x000ff40000000800 */
[----:B------:R-:W-:Y:S01]  /*c560*/  MUFU.EX2 R232, R32 ;  /* 0x0000002000e87308 */ /* 0x000fe20000000800 */
[----:B--2---:R-:W-:Y:S01]  /*c570*/  FMNMX.FTZ R3, R0, R2, !PT ;  /* 0x0000000200037209 */ /* 0x004fe20007810000 */
[----:B------:R-:W-:Y:S01]  /*c580*/  FFMA.FTZ R2, R29, c[0x0][0x2d0], -R74 ;  /* 0x0000b4001d027a23 */ /* 0x000fe2000001084a */
[----:B------:R-:W-:Y:S03]  /*c590*/  FSEL R0, R72, RZ, P2 ;  /* 0x000000ff48007208 */ /* 0x000fe60001000000 */
[----:B------:R-:W1:Y:S04]  /*c5a0*/  SHFL.BFLY PT, R4, R3, 0x1, 0x1f ;  /* 0x0c201f0003047f89 */ /* 0x000e6800000e0000 */
[----:B------:R2:W-:Y:S01]  /*c5b0*/  MUFU.EX2 R227, R2 ;  /* 0x0000000200e37308 */ /* 0x0005e20000000800 */
[----:B------:R-:W-:Y:S04]  /*c5c0*/  FADD.FTZ R0, -R0, R84 ;  /* 0x0000005400007221 */ /* 0x000fe80000010100 */
[----:B------:R-:W-:Y:S05]  /*c5d0*/  FMUL.FTZ R0, R0, c[0x0][0x2d0] ;  /* 0x0000b40000007a20 */ /* 0x000fea0000410000 */
[----:B------:R3:W4:Y:S10]  /*c5e0*/  MUFU.EX2 R69, R0 ;  /* 0x0000000000457308 */ /* 0x0007340000000800 */
[----:B------:R-:W-:Y:S01]  /*c5f0*/  MUFU.EX2 R230, R40 ;  /* 0x0000002800e67308 */ /* 0x000fe20000000800 */
[----:B-1----:R-:W-:Y:S02]  /*c600*/  FMNMX.FTZ R3, R3, R4, !PT ;  /* 0x0000000403037209 */ /* 0x002fe40007810000 */
[----:B--2---:R-:W-:Y:S03]  /*c610*/  FSEL R2, R71, RZ, P1 ;  /* 0x000000ff47027208 */ /* 0x004fe60000800000 */
[C---:B------:R-:W-:Y:S02]  /*c620*/  FMUL.FTZ R4, R3.reuse, c[0x0][0x2d0] ;  /* 0x0000b40003047a20 */ /* 0x040fe40000410000 */
[----:B------:R-:W-:Y:S01]  /*c630*/  FADD.FTZ R2, -R2, R85 ;  /* 0x0000005502027221 */ /* 0x000fe20000010100 */
[----:B---3--:R-:W-:Y:S03]  /*c640*/  FSEL R0, R70, RZ, P0 ;  /* 0x000000ff46007208 */ /* 0x008fe60000000000 */
[----:B------:R-:W-:Y:S01]  /*c650*/  FMUL.FTZ R2, R2, c[0x0][0x2d0] ;  /* 0x0000b40002027a20 */ /* 0x000fe20000410000 */
[----:B------:R-:W-:Y:S01]  /*c660*/  FSETP.NEU.FTZ.AND P0, PT, R3, -INF , PT ;  /* 0xff8000000300780b */ /* 0x000fe20003f1d000 */
[C---:B----4-:R-:W-:Y:S02]  /*c670*/  FMUL.FTZ R16, R69.reuse, R100 ;  /* 0x0000006445107220 */ /* 0x050fe40000410000 */
[----:B------:R-:W-:Y:S01]  /*c680*/  FADD.FTZ R0, -R0, R86 ;  /* 0x0000005600007221 */ /* 0x000fe20000010100 */
[----:B------:R-:W1:Y:S01]  /*c690*/  MUFU.EX2 R68, R2 ;  /* 0x0000000200447308 */ /* 0x000e620000000800 */
[----:B------:R-:W-:Y:S01]  /*c6a0*/  FSEL R153, R4, RZ, P0 ;  /* 0x000000ff04997208 */ /* 0x000fe20000000000 */
[----:B------:R-:W-:Y:S02]  /*c6b0*/  FMUL.FTZ R17, R69, R101 ;  /* 0x0000006545117220 */ /* 0x000fe40000410000 */
[----:B------:R-:W-:Y:S02]  /*c6c0*/  FMUL.FTZ R0, R0, c[0x0][0x2d0] ;  /* 0x0000b40000007a20 */ /* 0x000fe40000410000 */
[--C-:B------:R-:W-:Y:S02]  /*c6d0*/  FFMA.FTZ R4, R26, c[0x0][0x2d0], -R153.reuse ;  /* 0x0000b4001a047a23 */ /* 0x100fe40000010899 */
[--C-:B------:R-:W-:Y:S02]  /*c6e0*/  FFMA.FTZ R5, R24, c[0x0][0x2d0], -R153.reuse ;  /* 0x0000b40018057a23 */ /* 0x100fe40000010899 */
[----:B------:R2:W3:Y:S01]  /*c6f0*/  MUFU.EX2 R2, R0 ;  /* 0x0000000000027308 */ /* 0x0004e20000000800 */
[----:B------:R-:W-:Y:S02]  /*c700*/  FFMA.FTZ R24, R35, c[0x0][0x2d0], -R152 ;  /* 0x0000b40023187a23 */ /* 0x000fe40000010898 */
[C---:B------:R-:W-:Y:S02]  /*c710*/  FMUL.FTZ R32, R69.reuse, R116 ;  /* 0x0000007445207220 */ /* 0x040fe40000410000 */
[C---:B------:R-:W-:Y:S02]  /*c720*/  FMUL.FTZ R33, R69.reuse, R117 ;  /* 0x0000007545217220 */ /* 0x040fe40000410000 */
[--C-:B------:R-:W-:Y:S02]  /*c730*/  FFMA.FTZ R58, R58, c[0x0][0x2d0], -R153.reuse ;  /* 0x0000b4003a3a7a23 */ /* 0x100fe40000010899 */
[----:B------:R-:W-:Y:S01]  /*c740*/  FMUL.FTZ R49, R69, R133 ;  /* 0x0000008545317220 */ /* 0x000fe20000410000 */
[----:B------:R4:W-:Y:S01]  /*c750*/  MUFU.EX2 R246, R4 ;  /* 0x0000000400f67308 */ /* 0x0009e20000000800 */
[--C-:B------:R-:W-:Y:S02]  /*c760*/  FFMA.FTZ R62, R62, c[0x0][0x2d0], -R153.reuse ;  /* 0x0000b4003e3e7a23 */ /* 0x100fe40000010899 */
[C---:B-1----:R-:W-:Y:S02]  /*c770*/  FMUL.FTZ R6, R68.reuse, R90 ;  /* 0x0000005a44067220 */ /* 0x042fe40000410000 */
[C---:B------:R-:W-:Y:S02]  /*c780*/  FMUL.FTZ R7, R68.reuse, R91 ;  /* 0x0000005b44077220 */ /* 0x040fe40000410000 */
[C---:B------:R-:W-:Y:S03]  /*c790*/  FMUL.FTZ R18, R68.reuse, R102 ;  /* 0x0000006644127220 */ /* 0x040fe60000410000 */
[----:B------:R-:W1:Y:S01]  /*c7a0*/  MUFU.EX2 R242, R5 ;  /* 0x0000000500f27308 */ /* 0x000e620000000800 */
[C---:B------:R-:W-:Y:S02]  /*c7b0*/  FMUL.FTZ R19, R68.reuse, R103 ;  /* 0x0000006744137220 */ /* 0x040fe40000410000 */
[----:B------:R-:W-:Y:S01]  /*c7c0*/  FMUL.FTZ R35, R68, R119 ;  /* 0x0000007744237220 */ /* 0x000fe20000410000 */
[----:B------:R-:W-:Y:S01]  /*c7d0*/  LDSM.16.MT88.4 R100, [R189+0x2000] ;  /* 0x00200000bd64783b */ /* 0x000fe20000004200 */
[--C-:B--2---:R-:W-:Y:S02]  /*c7e0*/  FFMA.FTZ R0, R21, c[0x0][0x2d0], -R153.reuse ;  /* 0x0000b40015007a23 */ /* 0x104fe40000010899 */
[C---:B---3--:R-:W-:Y:S02]  /*c7f0*/  FMUL.FTZ R9, R2.reuse, R93 ;  /* 0x0000005d02097220 */ /* 0x048fe40000410000 */
[C---:B------:R-:W-:Y:S01]  /*c800*/  FMUL.FTZ R8, R2.reuse, R92 ;  /* 0x0000005c02087220 */ /* 0x040fe20000410000 */
[----:B------:R2:W-:Y:S01]  /*c810*/  MUFU.EX2 R237, R0 ;  /* 0x0000000000ed7308 */ /* 0x0005e20000000800 */
[C---:B------:R-:W-:Y:S02]  /*c820*/  FMUL.FTZ R13, R2.reuse, R97 ;  /* 0x00000061020d7220 */ /* 0x040fe40000410000 */
[C---:B------:R-:W-:Y:S01]  /*c830*/  FMUL.FTZ R12, R2.reuse, R96 ;  /* 0x00000060020c7220 */ /* 0x040fe20000410000 */
[----:B------:R-:W-:Y:S01]  /*c840*/  MOV R96, R50 ;  /* 0x0000003200607202 */ /* 0x000fe20000000f00 */
[----:B----4-:R-:W-:Y:S02]  /*c850*/  FFMA.FTZ R4, R31, c[0x0][0x2d0], -R74 ;  /* 0x0000b4001f047a23 */ /* 0x010fe4000001084a */
[C---:B------:R-:W-:Y:S02]  /*c860*/  FMUL.FTZ R25, R2.reuse, R109 ;  /* 0x0000006d02197220 */ /* 0x040fe40000410000 */
[C---:B------:R-:W-:Y:S01]  /*c870*/  FMUL.FTZ R28, R2.reuse, R112 ;  /* 0x00000070021c7220 */ /* 0x040fe20000410000 */
[----:B------:R3:W-:Y:S01]  /*c880*/  MUFU.EX2 R245, R4 ;  /* 0x0000000400f57308 */ /* 0x0007e20000000800 */
[C---:B------:R-:W-:Y:S01]  /*c890*/  FMUL.FTZ R29, R2.reuse, R113 ;  /* 0x00000071021d7220 */ /* 0x040fe20000410000 */
[----:B------:R-:W-:Y:S01]  /*c8a0*/  MOV R112, R61 ;  /* 0x0000003d00707202 */ /* 0x000fe20000000f00 */
[----:B------:R-:W-:Y:S01]  /*c8b0*/  FMUL.FTZ R40, R2, R124 ;  /* 0x0000007c02287220 */ /* 0x000fe20000410000 */
[----:B-1----:R-:W-:Y:S01]  /*c8c0*/  F2FP.BF16.PACK_AB R67, R246, R242 ;  /* 0x000000f2f643723e */ /* 0x002fe200000010ff */
[----:B------:R-:W-:Y:S01]  /*c8d0*/  FMUL.FTZ R5, R69, R89 ;  /* 0x0000005945057220 */ /* 0x000fe20000410000 */
[----:B------:R-:W-:Y:S01]  /*c8e0*/  MOV R113, R60 ;  /* 0x0000003c00717202 */ /* 0x000fe20000000f00 */
[C---:B------:R-:W-:Y:S01]  /*c8f0*/  FMUL.FTZ R41, R2.reuse, R125 ;  /* 0x0000007d02297220 */ /* 0x040fe20000410000 */
[----:B------:R-:W-:Y:S01]  /*c900*/  MOV R125, R227 ;  /* 0x000000e3007d7202 */ /* 0x000fe20000000f00 */
[----:B------:R-:W-:Y:S01]  /*c910*/  FMUL.FTZ R44, R2, R128 ;  /* 0x00000080022c7220 */ /* 0x000fe20000410000 */
[----:B------:R1:W-:Y:S01]  /*c920*/  MUFU.EX2 R234, R24 ;  /* 0x0000001800ea7308 */ /* 0x0003e20000000800 */
[----:B------:R-:W-:Y:S02]  /*c930*/  FMUL.FTZ R50, R68, R134 ;  /* 0x0000008644327220 */ /* 0x000fe40000410000 */
[----:B------:R-:W-:Y:S02]  /*c940*/  FMUL.FTZ R57, R2, R141 ;  /* 0x0000008d02397220 */ /* 0x000fe40000410000 */
[----:B--2---:R-:W-:Y:S02]  /*c950*/  FFMA.FTZ R0, R22, c[0x0][0x2d0], -R153 ;  /* 0x0000b40016007a23 */ /* 0x004fe40000010899 */
[----:B------:R-:W2:Y:S01]  /*c960*/  LDSM.16.MT88.4 R20, [R189] ;  /* 0x00000000bd14783b */ /* 0x000ea20000004200 */
[C---:B------:R-:W-:Y:S02]  /*c970*/  FMUL.FTZ R60, R2.reuse, R144 ;  /* 0x00000090023c7220 */ /* 0x040fe40000410000 */
[----:B------:R4:W5:Y:S01]  /*c980*/  MUFU.EX2 R238, R0 ;  /* 0x0000000000ee7308 */ /* 0x0009620000000800 */
[C---:B------:R-:W-:Y:S02]  /*c990*/  FMUL.FTZ R61, R2.reuse, R145 ;  /* 0x00000091023d7220 */ /* 0x040fe40000410000 */
[----:B------:R-:W-:Y:S02]  /*c9a0*/  FFMA.FTZ R92, R159, c[0x0][0x2d0], -R75 ;  /* 0x0000b4009f5c7a23 */ /* 0x000fe4000001084b */
[----:B---3--:R-:W-:Y:S02]  /*c9b0*/  FMUL.FTZ R4, R69, R88 ;  /* 0x0000005845047220 */ /* 0x008fe40000410000 */
[----:B------:R-:W-:Y:S03]  /*c9c0*/  LDSM.16.MT88.4 R88, [R193+0x800] ;  /* 0x00080000c158783b */ /* 0x000fe60000004200 */
[----:B------:R-:W-:Y:S01]  /*c9d0*/  MUFU.EX2 R225, R92 ;  /* 0x0000005c00e17308 */ /* 0x000fe20000000800 */
[----:B-1----:R-:W-:Y:S01]  /*c9e0*/  FMUL.FTZ R24, R2, R108 ;  /* 0x0000006c02187220 */ /* 0x002fe20000410000 */
[----:B----4-:R-:W-:Y:S02]  /*c9f0*/  FSEL R0, R3, RZ, P0 ;  /* 0x000000ff03007208 */ /* 0x010fe40000000000 */
[----:B-----5:R-:W-:Y:S03]  /*ca00*/  F2FP.BF16.PACK_AB R65, R238, R237 ;  /* 0x000000edee41723e */ /* 0x020fe600000010ff */
[----:B------:R-:W-:Y:S02]  /*ca10*/  FADD.FTZ R0, -R0, R87 ;  /* 0x0000005700007221 */ /* 0x000fe40000010100 */
[----:B------:R-:W1:Y:S02]  /*ca20*/  LDSM.16.MT88.4 R84, [R189+0x800] ;  /* 0x00080000bd54783b */ /* 0x000e640000004200 */
[----:B------:R-:W-:Y:S01]  /*ca30*/  FMUL.FTZ R0, R0, c[0x0][0x2d0] ;  /* 0x0000b40000007a20 */ /* 0x000fe20000410000 */
[-C--:B--2---:R-:W-:Y:S05]  /*ca40*/  HMMA.16816.F32.BF16 R4, R76, R20.reuse, R4 ;  /* 0x000000144c04723c */ /* 0x084fea0000041804 */
[----:B------:R-:W2:Y:S02]  /*ca50*/  MUFU.EX2 R0, R0 ;  /* 0x0000000000007308 */ /* 0x000ea40000000800 */
[C---:B--2---:R-:W-:Y:S02]  /*ca60*/  FMUL.FTZ R10, R0.reuse, R94 ;  /* 0x0000005e000a7220 */ /* 0x044fe40000410000 */
[C---:B------:R-:W-:Y:S02]  /*ca70*/  FMUL.FTZ R11, R0.reuse, R95 ;  /* 0x0000005f000b7220 */ /* 0x040fe40000410000 */
[----:B------:R-:W2:Y:S01]  /*ca80*/  LDSM.16.MT88.4 R92, [R190+0x800] ;  /* 0x00080000be5c783b */ /* 0x000ea20000004200 */
[C---:B------:R-:W-:Y:S02]  /*ca90*/  FMUL.FTZ R14, R0.reuse, R98 ;  /* 0x00000062000e7220 */ /* 0x040fe40000410000 */
[C---:B------:R-:W-:Y:S02]  /*caa0*/  FMUL.FTZ R42, R0.reuse, R126 ;  /* 0x0000007e002a7220 */ /* 0x040fe40000410000 */
[C---:B------:R-:W-:Y:S04]  /*cab0*/  HMMA.16816.F32.BF16 R8, R64.reuse, R20, R8 ;  /* 0x000000144008723c */ /* 0x040fe80000041808 */
[C---:B------:R-:W-:Y:S01]  /*cac0*/  FMUL.FTZ R15, R0.reuse, R99 ;  /* 0x00000063000f7220 */ /* 0x040fe20000410000 */
[----:B------:R-:W-:Y:S01]  /*cad0*/  MOV R99, R48 ;  /* 0x0000003000637202 */ /* 0x000fe20000000f00 */
[----:B------:R-:W-:Y:S02]  /*cae0*/  FMUL.FTZ R26, R0, R110 ;  /* 0x0000006e001a7220 */ /* 0x000fe40000410000 */
[----:B------:R-:W-:Y:S03]  /*caf0*/  FFMA.FTZ R20, R34, c[0x0][0x2d0], -R152 ;  /* 0x0000b40022147a23 */ /* 0x000fe60000010898 */
[-C--:B------:R-:W-:Y:S01]  /*cb00*/  HMMA.16816.F32.BF16 R12, R64, R22.reuse, R12 ;  /* 0x00000016400c723c */ /* 0x080fe2000004180c */
[----:B------:R3:W-:Y:S02]  /*cb10*/  MUFU.EX2 R235, R20 ;  /* 0x0000001400eb7308 */ /* 0x0007e40000000800 */
[----:B------:R-:W-:Y:S02]  /*cb20*/  FMUL.FTZ R34, R68, R118 ;  /* 0x0000007644227220 */ /* 0x000fe40000410000 */
[----:B------:R-:W-:Y:S01]  /*cb30*/  LDSM.16.MT88.4 R116, [R193+0x2000] ;  /* 0x00200000c174783b */ /* 0x000fe20000004200 */
[C---:B------:R-:W-:Y:S02]  /*cb40*/  FMUL.FTZ R27, R0.reuse, R111 ;  /* 0x0000006f001b7220 */ /* 0x040fe40000410000 */
[C---:B------:R-:W-:Y:S04]  /*cb50*/  HMMA.16816.F32.BF16 R16, R76.reuse, R22, R16 ;  /* 0x000000164c10723c */ /* 0x040fe80000041810 */
[C---:B------:R-:W-:Y:S01]  /*cb60*/  FMUL.FTZ R21, R69.reuse, R105 ;  /* 0x0000006945157220 */ /* 0x040fe20000410000 */
[----:B------:R-:W-:Y:S01]  /*cb70*/  MOV R105, R45 ;  /* 0x0000002d00697202 */ /* 0x000fe20000000f00 */
[----:B------:R-:W-:Y:S01]  /*cb80*/  FMUL.FTZ R30, R0, R114 ;  /* 0x00000072001e7220 */ /* 0x000fe20000410000 */
[----:B------:R-:W-:Y:S01]  /*cb90*/  MOV R114, R51 ;  /* 0x0000003300727202 */ /* 0x000fe20000000f00 */
[C---:B------:R-:W-:Y:S04]  /*cba0*/  FMUL.FTZ R22, R68.reuse, R106 ;  /* 0x0000006a44167220 */ /* 0x040fe80000410000 */
[----:B------:R-:W-:Y:S02]  /*cbb0*/  FMUL.FTZ R23, R68, R107 ;  /* 0x0000006b44177220 */ /* 0x000fe40000410000 */
[----:B------:R-:W-:Y:S02]  /*cbc0*/  FMUL.FTZ R31, R0, R115 ;  /* 0x00000073001f7220 */ /* 0x000fe40000410000 */
[--C-:B------:R-:W-:Y:S02]  /*cbd0*/  FFMA.FTZ R48, R46, c[0x0][0x2d0], -R74.reuse ;  /* 0x0000b4002e307a23 */ /* 0x100fe4000001084a */
[----:B---3--:R-:W-:Y:S02]  /*cbe0*/  FMUL.FTZ R20, R69, R104 ;  /* 0x0000006845147220 */ /* 0x008fe40000410000 */
[----:B------:R-:W3:Y:S01]  /*cbf0*/  LDL.LU R104, [R1+0xc] ;  /* 0x00000c0001687983 */ /* 0x000ee20000300800 */
[----:B------:R-:W-:Y:S01]  /*cc00*/  FMUL.FTZ R51, R68, R135 ;  /* 0x0000008744337220 */ /* 0x000fe20000410000 */
[----:B------:R4:W-:Y:S01]  /*cc10*/  MUFU.EX2 R228, R48 ;  /* 0x0000003000e47308 */ /* 0x0009e20000000800 */
[C---:B------:R-:W-:Y:S01]  /*cc20*/  FMUL.FTZ R46, R0.reuse, R130 ;  /* 0x00000082002e7220 */ /* 0x040fe20000410000 */
[----:B------:R-:W5:Y:S01]  /*cc30*/  LDL.LU R98, [R1+0x10] ;  /* 0x0000100001627983 */ /* 0x000f620000300800 */
[-C--:B------:R-:W-:Y:S03]  /*cc40*/  HMMA.16816.F32.BF16 R20, R76, R36.reuse, R20 ;  /* 0x000000244c14723c */ /* 0x080fe60000041814 */
[----:B------:R-:W5:Y:S01]  /*cc50*/  LDL.LU R97, [R1+0x14] ;  /* 0x0000140001617983 */ /* 0x000f620000300800 */
[C---:B------:R-:W-:Y:S02]  /*cc60*/  FMUL.FTZ R47, R0.reuse, R131 ;  /* 0x00000083002f7220 */ /* 0x040fe40000410000 */
[----:B------:R-:W-:Y:S01]  /*cc70*/  FMUL.FTZ R59, R0, R143 ;  /* 0x0000008f003b7220 */ /* 0x000fe20000410000 */
[----:B------:R-:W5:Y:S01]  /*cc80*/  LDL.LU R126, [R1+0x18] ;  /* 0x00001800017e7983 */ /* 0x000f620000300800 */
[C---:B------:R-:W-:Y:S01]  /*cc90*/  HMMA.16816.F32.BF16 R24, R64.reuse, R36, R24 ;  /* 0x000000244018723c */ /* 0x040fe20000041818 */
[----:B------:R1:W-:Y:S03]  /*cca0*/  MUFU.EX2 R130, R58 ;  /* 0x0000003a00827308 */ /* 0x0003e60000000800 */
[----:B------:R-:W-:Y:S03]  /*ccb0*/  FMUL.FTZ R45, R2, R129 ;  /* 0x00000081022d7220 */ /* 0x000fe60000410000 */
[--C-:B------:R-:W-:Y:S01]  /*ccc0*/  FFMA.FTZ R36, R43, c[0x0][0x2d0], -R74.reuse ;  /* 0x0000b4002b247a23 */ /* 0x100fe2000001084a */
[-C--:B------:R-:W-:Y:S03]  /*ccd0*/  HMMA.16816.F32.BF16 R28, R64, R38.reuse, R28 ;  /* 0x00000026401c723c */ /* 0x080fe6000004181c */
[----:B------:R2:W-:Y:S01]  /*cce0*/  MUFU.EX2 R231, R36 ;  /* 0x0000002400e77308 */ /* 0x0005e20000000800 */
[----:B------:R-:W-:Y:S02]  /*ccf0*/  FMUL.FTZ R43, R0, R127 ;  /* 0x0000007f002b7220 */ /* 0x000fe40000410000 */
[C---:B----4-:R-:W-:Y:S02]  /*cd00*/  FMUL.FTZ R48, R69.reuse, R132 ;  /* 0x0000008445307220 */ /* 0x050fe40000410000 */
[C---:B------:R-:W-:Y:S01]  /*cd10*/  HMMA.16816.F32.BF16 R32, R76.reuse, R38, R32 ;  /* 0x000000264c20723c */ /* 0x040fe20000041820 */
[----:B------:R-:W-:Y:S03]  /*cd20*/  LDSM.16.MT88.4 R132, [R190+0x2000] ;  /* 0x00200000be84783b */ /* 0x000fe60000004200 */
[C---:B------:R-:W-:Y:S01]  /*cd30*/  FMUL.FTZ R37, R69.reuse, R121 ;  /* 0x0000007945257220 */ /* 0x040fe20000410000 */
[----:B------:R4:W-:Y:S01]  /*cd40*/  MUFU.EX2 R129, R62 ;  /* 0x0000003e00817308 */ /* 0x0009e20000000800 */
[----:B------:R-:W-:Y:S01]  /*cd50*/  MOV R121, R223 ;  /* 0x000000df00797202 */ /* 0x000fe20000000f00 */
[C---:B------:R-:W-:Y:S01]  /*cd60*/  FMUL.FTZ R38, R68.reuse, R122 ;  /* 0x0000007a44267220 */ /* 0x040fe20000410000 */
[----:B------:R-:W-:Y:S01]  /*cd70*/  MOV R122, R219 ;  /* 0x000000db007a7202 */ /* 0x000fe20000000f00 */
[----:B------:R-:W-:Y:S03]  /*cd80*/  FMUL.FTZ R39, R68, R123 ;  /* 0x0000007b44277220 */ /* 0x000fe60000410000 */
[C---:B-1----:R-:W-:Y:S01]  /*cd90*/  FMUL.FTZ R58, R0.reuse, R142 ;  /* 0x0000008e003a7220 */ /* 0x042fe20000410000 */
[----:B------:R-:W-:Y:S01]  /*cda0*/  MOV R123, R63 ;  /* 0x0000003f007b7202 */ /* 0x000fe20000000f00 */
[C---:B------:R-:W-:Y:S02]  /*cdb0*/  FMUL.FTZ R63, R0.reuse, R147 ;  /* 0x00000093003f7220 */ /* 0x040fe40000410000 */
[C---:B--2---:R-:W-:Y:S01]  /*cdc0*/  FMUL.FTZ R36, R69.reuse, R120 ;  /* 0x0000007845247220 */ /* 0x044fe20000410000 */
[----:B------:R-:W-:Y:S06]  /*cdd0*/  MOV R120, R226 ;  /* 0x000000e200787202 */ /* 0x000fec0000000f00 */
[-C--:B------:R-:W-:Y:S03]  /*cde0*/  HMMA.16816.F32.BF16 R36, R76, R52.reuse, R36 ;  /* 0x000000344c24723c */ /* 0x080fe60000041824 */
[----:B----4-:R-:W-:Y:S05]  /*cdf0*/  FMUL.FTZ R62, R0, R146 ;  /* 0x00000092003e7220 */ /* 0x010fea0000410000 */
[C---:B------:R-:W-:Y:S07]  /*ce00*/  HMMA.16816.F32.BF16 R40, R64.reuse, R52, R40 ;  /* 0x000000344028723c */ /* 0x040fee0000041828 */
[--C-:B------:R-:W-:Y:S01]  /*ce10*/  FFMA.FTZ R52, R56, c[0x0][0x2d0], -R153.reuse ;  /* 0x0000b40038347a23 */ /* 0x100fe20000010899 */
[-C--:B------:R-:W-:Y:S03]  /*ce20*/  HMMA.16816.F32.BF16 R44, R64, R54.reuse, R44 ;  /* 0x00000036402c723c */ /* 0x080fe6000004182c */
[----:B------:R1:W2:Y:S01]  /*ce30*/  MUFU.EX2 R124, R52 ;  /* 0x00000034007c7308 */ /* 0x0002a20000000800 */
[----:B------:R-:W-:Y:S02]  /*ce40*/  FMUL.FTZ R56, R2, R140 ;  /* 0x0000008c02387220 */ /* 0x000fe40000410000 */
[C---:B------:R-:W-:Y:S02]  /*ce50*/  FMUL.FTZ R53, R69.reuse, R137 ;  /* 0x0000008945357220 */ /* 0x040fe40000410000 */
[C---:B------:R-:W-:Y:S07]  /*ce60*/  HMMA.16816.F32.BF16 R48, R76.reuse, R54, R48 ;  /* 0x000000364c30723c */ /* 0x040fee0000041830 */
[C---:B------:R-:W-:Y:S02]  /*ce70*/  FMUL.FTZ R55, R68.reuse, R139 ;  /* 0x0000008b44377220 */ /* 0x040fe40000410000 */
[----:B------:R-:W-:Y:S03]  /*ce80*/  FMUL.FTZ R54, R68, R138 ;  /* 0x0000008a44367220 */ /* 0x000fe60000410000 */
[C---:B-1----:R-:W-:Y:S07]  /*ce90*/  FMUL.FTZ R52, R69.reuse, R136 ;  /* 0x0000008845347220 */ /* 0x042fee0000410000 */
[-C--:B------:R-:W-:Y:S08]  /*cea0*/  HMMA.16816.F32.BF16 R52, R76, R80.reuse, R52 ;  /* 0x000000504c34723c */ /* 0x080ff00000041834 */
[C---:B------:R-:W-:Y:S07]  /*ceb0*/  HMMA.16816.F32.BF16 R56, R64.reuse, R80, R56 ;  /* 0x000000504038723c */ /* 0x040fee0000041838 */
[----:B------:R-:W-:Y:S01]  /*cec0*/  FFMA.FTZ R80, R154, c[0x0][0x2d0], -R153 ;  /* 0x0000b4009a507a23 */ /* 0x000fe20000010899 */
[-C--:B------:R-:W-:Y:S03]  /*ced0*/  HMMA.16816.F32.BF16 R60, R64, R82.reuse, R60 ;  /* 0x00000052403c723c */ /* 0x080fe6000004183c */
[----:B------:R1:W4:Y:S01]  /*cee0*/  MUFU.EX2 R227, R80 ;  /* 0x0000005000e37308 */ /* 0x0003220000000800 */
[----:B--2---:R-:W-:Y:S03]  /*cef0*/  F2FP.BF16.PACK_AB R81, R130, R124 ;  /* 0x0000007c8251723e */ /* 0x004fe600000010ff */
[C---:B------:R-:W-:Y:S02]  /*cf00*/  FMUL.FTZ R64, R69.reuse, R148 ;  /* 0x0000009445407220 */ /* 0x040fe40000410000 */
[----:B------:R-:W-:Y:S03]  /*cf10*/  FMUL.FTZ R65, R69, R149 ;  /* 0x0000009545417220 */ /* 0x000fe60000410000 */
[C---:B------:R-:W-:Y:S02]  /*cf20*/  FMUL.FTZ R66, R68.reuse, R150 ;  /* 0x0000009644427220 */ /* 0x040fe40000410000 */
[----:B------:R-:W-:Y:S07]  /*cf30*/  FMUL.FTZ R67, R68, R151 ;  /* 0x0000009744437220 */ /* 0x000fee0000410000 */
[----:B------:R-:W-:Y:S04]  /*cf40*/  HMMA.16816.F32.BF16 R64, R76, R82, R64 ;  /* 0x000000524c40723c */ /* 0x000fe80000041840 */
[----:B-1----:R-:W-:Y:S03]  /*cf50*/  FFMA.FTZ R80, R160, c[0x0][0x2d0], -R74 ;  /* 0x0000b400a0507a23 */ /* 0x002fe6000001084a */
[----:B------:R-:W-:Y:S02]  /*cf60*/  F2FP.BF16.PACK_AB R76, R120, R251 ;  /* 0x000000fb784c723e */ /* 0x000fe400000010ff */
[----:B------:R-:W-:Y:S01]  /*cf70*/  F2FP.BF16.PACK_AB R77, R252, R121 ;  /* 0x00000079fc4d723e */ /* 0x000fe200000010ff */
[----:B------:R1:W-:Y:S02]  /*cf80*/  MUFU.EX2 R226, R80 ;  /* 0x0000005000e27308 */ /* 0x0003e40000000800 */
[----:B------:R-:W-:Y:S02]  /*cf90*/  F2FP.BF16.PACK_AB R78, R245, R125 ;  /* 0x0000007df54e723e */ /* 0x000fe400000010ff */
[----:B------:R-:W-:Y:S02]  /*cfa0*/  F2FP.BF16.PACK_AB R79, R240, R241 ;  /* 0x000000f1f04f723e */ /* 0x000fe400000010ff */
[----:B------:R-:W-:Y:S02]  /*cfb0*/  F2FP.BF16.PACK_AB R82, R233, R234 ;  /* 0x000000eae952723e */ /* 0x000fe400000010ff */
[----:B----4-:R-:W-:Y:S03]  /*cfc0*/  F2FP.BF16.PACK_AB R83, R227, R129 ;  /* 0x00000081e353723e */ /* 0x010fe600000010ff */
[-C--:B------:R-:W-:Y:S03]  /*cfd0*/  HMMA.16816.F32.BF16 R4, R76, R84.reuse, R4 ;  /* 0x000000544c04723c */ /* 0x080fe60000041804 */
[----:B-1----:R-:W-:Y:S04]  /*cfe0*/  FFMA.FTZ R80, R156, c[0x0][0x2d0], -R75 ;  /* 0x0000b4009c507a23 */ /* 0x002fe8000001084b */
[----:B------:R1:W-:Y:S02]  /*cff0*/  MUFU.EX2 R224, R80 ;  /* 0x0000005000e07308 */ /* 0x0003e40000000800 */
[----:B-1----:R-:W-:Y:S07]  /*d000*/  F2FP.BF16.PACK_AB R80, R235, R236 ;  /* 0x000000eceb50723e */ /* 0x002fee00000010ff */
[C---:B------:R-:W-:Y:S07]  /*d010*/  HMMA.16816.F32.BF16 R8, R80.reuse, R84, R8 ;  /* 0x000000545008723c */ /* 0x040fee0000041808 */
[--C-:B------:R-:W-:Y:S01]  /*d020*/  FFMA.FTZ R84, R155, c[0x0][0x2d0], -R152.reuse ;  /* 0x0000b4009b547a23 */ /* 0x100fe20000010898 */
[-C--:B------:R-:W-:Y:S03]  /*d030*/  HMMA.16816.F32.BF16 R12, R80, R86.reuse, R12 ;  /* 0x00000056500c723c */ /* 0x080fe6000004180c */
[----:B------:R1:W-:Y:S05]  /*d040*/  MUFU.EX2 R128, R84 ;  /* 0x0000005400807308 */ /* 0x0003ea0000000800 */
[C---:B------:R-:W-:Y:S08]  /*d050*/  HMMA.16816.F32.BF16 R16, R76.reuse, R86, R16 ;  /* 0x000000564c10723c */ /* 0x040ff00000041810 */
[-C--:B------:R-:W-:Y:S08]  /*d060*/  HMMA.16816.F32.BF16 R20, R76, R88.reuse, R20 ;  /* 0x000000584c14723c */ /* 0x080ff00000041814 */
[C---:B------:R-:W-:Y:S04]  /*d070*/  HMMA.16816.F32.BF16 R24, R80.reuse, R88, R24 ;  /* 0x000000585018723c */ /* 0x040fe80000041818 */
[----:B-1----:R-:W-:Y:S03]  /*d080*/  FFMA.FTZ R84, R157, c[0x0][0x2d0], -R152 ;  /* 0x0000b4009d547a23 */ /* 0x002fe60000010898 */
[----:B------:R-:W-:Y:S01]  /*d090*/  FFMA.FTZ R88, R172, c[0x0][0x2d0], -R74 ;  /* 0x0000b400ac587a23 */ /* 0x000fe2000001084a */
[-C--:B------:R-:W-:Y:S01]  /*d0a0*/  HMMA.16816.F32.BF16 R28, R80, R90.reuse, R28 ;  /* 0x0000005a501c723c */ /* 0x080fe2000004181c */
[----:B------:R1:W-:Y:S07]  /*d0b0*/  MUFU.EX2 R223, R84 ;  /* 0x0000005400df7308 */ /* 0x0003ee0000000800 */
[C---:B------:R-:W-:Y:S03]  /*d0c0*/  HMMA.16816.F32.BF16 R32, R76.reuse, R90, R32 ;  /* 0x0000005a4c20723c */ /* 0x040fe60000041820 */
[----:B------:R2:W-:Y:S05]  /*d0d0*/  MUFU.EX2 R219, R88 ;  /* 0x0000005800db7308 */ /* 0x0005ea0000000800 */
[-C--:B------:R-:W-:Y:S08]  /*d0e0*/  HMMA.16816.F32.BF16 R36, R76, R92.reuse, R36 ;  /* 0x0000005c4c24723c */ /* 0x080ff00000041824 */
[C---:B------:R-:W-:Y:S04]  /*d0f0*/  HMMA.16816.F32.BF16 R40, R80.reuse, R92, R40 ;  /* 0x0000005c5028723c */ /* 0x040fe80000041828 */
[--C-:B-1----:R-:W-:Y:S03]  /*d100*/  FFMA.FTZ R84, R158, c[0x0][0x2d0], -R152.reuse ;  /* 0x0000b4009e547a23 */ /* 0x102fe60000010898 */
[----:B------:R-:W-:Y:S01]  /*d110*/  FFMA.FTZ R92, R163, c[0x0][0x2d0], -R153 ;  /* 0x0000b400a35c7a23 */ /* 0x000fe20000010899 */
[-C--:B------:R-:W-:Y:S01]  /*d120*/  HMMA.16816.F32.BF16 R44, R80, R94.reuse, R44 ;  /* 0x0000005e502c723c */ /* 0x080fe2000004182c */
[----:B------:R1:W-:Y:S03]  /*d130*/  MUFU.EX2 R221, R84 ;  /* 0x0000005400dd7308 */ /* 0x0003e60000000800 */
[----:B--2---:R-:W-:Y:S04]  /*d140*/  FFMA.FTZ R88, R166, c[0x0][0x2d0], -R75 ;  /* 0x0000b400a6587a23 */ /* 0x004fe8000001084b */
[C---:B------:R-:W-:Y:S03]  /*d150*/  HMMA.16816.F32.BF16 R48, R76.reuse, R94, R48 ;  /* 0x0000005e4c30723c */ /* 0x040fe60000041830 */
[----:B------:R2:W-:Y:S01]  /*d160*/  MUFU.EX2 R206, R88 ;  /* 0x0000005800ce7308 */ /* 0x0005e20000000800 */
[----:B---3--:R-:W-:Y:S09]  /*d170*/  FFMA.FTZ R69, R69, R104, R105 ;  /* 0x0000006845457223 */ /* 0x008ff20000010069 */
[----:B------:R3:W-:Y:S01]  /*d180*/  MUFU.EX2 R138, R92 ;  /* 0x0000005c008a7308 */ /* 0x0007e20000000800 */
[----:B------:R-:W-:Y:S02]  /*d190*/  FADD.FTZ R69, R96, R69 ;  /* 0x0000004560457221 */ /* 0x000fe40000010000 */
[----:B-1----:R-:W-:Y:S07]  /*d1a0*/  FFMA.FTZ R84, R161, c[0x0][0x2d0], -R152 ;  /* 0x0000b400a1547a23 */ /* 0x002fee0000010898 */
[----:B------:R1:W4:Y:S01]  /*d1b0*/  MUFU.EX2 R222, R84 ;  /* 0x0000005400de7308 */ /* 0x0003220000000800 */
[----:B--2---:R-:W-:Y:S09]  /*d1c0*/  FFMA.FTZ R88, R168, c[0x0][0x2d0], -R75 ;  /* 0x0000b400a8587a23 */ /* 0x004ff2000001084b */
[----:B------:R2:W-:Y:S01]  /*d1d0*/  MUFU.EX2 R211, R88 ;  /* 0x0000005800d37308 */ /* 0x0005e20000000800 */
[----:B---3--:R-:W-:Y:S09]  /*d1e0*/  FFMA.FTZ R92, R164, c[0x0][0x2d0], -R153 ;  /* 0x0000b400a45c7a23 */ /* 0x008ff20000010899 */
[----:B------:R3:W-:Y:S01]  /*d1f0*/  MUFU.EX2 R137, R92 ;  /* 0x0000005c00897308 */ /* 0x0007e20000000800 */
[--C-:B-1----:R-:W-:Y:S09]  /*d200*/  FFMA.FTZ R84, R171, c[0x0][0x2d0], -R74.reuse ;  /* 0x0000b400ab547a23 */ /* 0x102ff2000001084a */
[----:B------:R1:W-:Y:S01]  /*d210*/  MUFU.EX2 R212, R84 ;  /* 0x0000005400d47308 */ /* 0x0003e20000000800 */
[--C-:B--2---:R-:W-:Y:S09]  /*d220*/  FFMA.FTZ R88, R173, c[0x0][0x2d0], -R74.reuse ;  /* 0x0000b400ad587a23 */ /* 0x104ff2000001084a */
[----:B------:R2:W-:Y:S01]  /*d230*/  MUFU.EX2 R187, R88 ;  /* 0x0000005800bb7308 */ /* 0x0005e20000000800 */
[----:B---3--:R-:W-:Y:S01]  /*d240*/  FFMA.FTZ R92, R180, c[0x0][0x2d0], -R75 ;  /* 0x0000b400b45c7a23 */ /* 0x008fe2000001084b */
[----:B-1----:R-:W1:Y:S01]  /*d250*/  LDSM.16.MT88.4 R84, [R192+0x800] ;  /* 0x00080000c054783b */ /* 0x002e620000004200 */
[--C-:B--2---:R-:W-:Y:S07]  /*d260*/  FFMA.FTZ R88, R162, c[0x0][0x2d0], -R153.reuse ;  /* 0x0000b400a2587a23 */ /* 0x104fee0000010899 */
[----:B------:R2:W3:Y:S02]  /*d270*/  MUFU.EX2 R139, R88 ;  /* 0x00000058008b7308 */ /* 0x0004e40000000800 */
[----:B--2---:R-:W2:Y:S01]  /*d280*/  LDSM.16.MT88.4 R88, [R189+0x1000] ;  /* 0x00100000bd58783b */ /* 0x004ea20000004200 */
[-C--:B-1----:R-:W-:Y:S08]  /*d290*/  HMMA.16816.F32.BF16 R52, R76, R84.reuse, R52 ;  /* 0x000000544c34723c */ /* 0x082ff00000041834 */
[C---:B------:R-:W-:Y:S07]  /*d2a0*/  HMMA.16816.F32.BF16 R56, R80.reuse, R84, R56 ;  /* 0x000000545038723c */ /* 0x040fee0000041838 */
[----:B------:R-:W-:Y:S01]  /*d2b0*/  FFMA.FTZ R84, R165, c[0x0][0x2d0], -R153 ;  /* 0x0000b400a5547a23 */ /* 0x000fe20000010899 */
[-C--:B------:R-:W-:Y:S03]  /*d2c0*/  HMMA.16816.F32.BF16 R60, R80, R86.reuse, R60 ;  /* 0x00000056503c723c */ /* 0x080fe6000004183c */
[----:B------:R1:W1:Y:S04]  /*d2d0*/  MUFU.EX2 R141, R84 ;  /* 0x00000054008d7308 */ /* 0x0002680000000800 */
[----:B------:R-:W-:Y:S01]  /*d2e0*/  FFMA.FTZ R80, R183, c[0x0][0x2d0], -R74 ;  /* 0x0000b400b7507a23 */ /* 0x000fe2000001084a */
[----:B------:R-:W-:Y:S04]  /*d2f0*/  HMMA.16816.F32.BF16 R64, R76, R86, R64 ;  /* 0x000000564c40723c */ /* 0x000fe80000041840 */
[----:B----4-:R-:W-:Y:S01]  /*d300*/  F2FP.BF16.PACK_AB R82, R222, R221 ;  /* 0x000000ddde52723e */ /* 0x010fe200000010ff */
[----:B------:R4:W-:Y:S01]  /*d310*/  MUFU.EX2 R183, R80 ;  /* 0x0000005000b77308 */ /* 0x0009e20000000800 */
[----:B---3--:R-:W-:Y:S02]  /*d320*/  F2FP.BF16.PACK_AB R81, R138, R139 ;  /* 0x0000008b8a51723e */ /* 0x008fe400000010ff */
[----:B------:R-:W-:Y:S04]  /*d330*/  F2FP.BF16.PACK_AB R76, R231, R232 ;  /* 0x000000e8e74c723e */ /* 0x000fe800000010ff */
[----:B------:R-:W-:Y:S02]  /*d340*/  F2FP.BF16.PACK_AB R77, R229, R230 ;  /* 0x000000e6e54d723e */ /* 0x000fe400000010ff */
[----:B------:R-:W-:Y:S02]  /*d350*/  F2FP.BF16.PACK_AB R78, R226, R228 ;  /* 0x000000e4e24e723e */ /* 0x000fe400000010ff */
[----:B------:R-:W-:Y:S01]  /*d360*/  F2FP.BF16.PACK_AB R79, R225, R224 ;  /* 0x000000e0e14f723e */ /* 0x000fe200000010ff */
[----:B-1----:R-:W1:Y:S01]  /*d370*/  LDSM.16.MT88.4 R84, [R193+0x1000] ;  /* 0x00100000c154783b */ /* 0x002e620000004200 */
[----:B------:R-:W-:Y:S05]  /*d380*/  F2FP.BF16.PACK_AB R83, R141, R137 ;  /* 0x000000898d53723e */ /* 0x000fea00000010ff */
[-C--:B--2---:R-:W-:Y:S03]  /*d390*/  HMMA.16816.F32.BF16 R4, R76, R88.reuse, R4 ;  /* 0x000000584c04723c */ /* 0x084fe60000041804 */
[----:B----4-:R-:W-:Y:S02]  /*d3a0*/  FFMA.FTZ R80, R174, c[0x0][0x2d0], -R75 ;  /* 0x0000b400ae507a23 */ /* 0x010fe4000001084b */
[----:B------:R2:W-:Y:S10]  /*d3b0*/  MUFU.EX2 R174, R92 ;  /* 0x0000005c00ae7308 */ /* 0x0005f40000000800 */
[----:B------:R3:W-:Y:S01]  /*d3c0*/  MUFU.EX2 R143, R80 ;  /* 0x00000050008f7308 */ /* 0x0007e20000000800 */
[----:B--2---:R-:W2:Y:S01]  /*d3d0*/  LDSM.16.MT88.4 R92, [R190+0x1000] ;  /* 0x00100000be5c783b */ /* 0x004ea20000004200 */
        /* <DEDUP_REMOVED lines=9> */
[----:B------:R-:W-:Y:S01]  /*d470*/  FFMA.FTZ R84, R210, c[0x0][0x2d0], -R74 ;  /* 0x0000b400d2547a23 */ /* 0x000fe2000001084a */
        /* <DEDUP_REMOVED lines=8> */
[-C--:B------:R-:W-:Y:S01]  /*d500*/  HMMA.16816.F32.BF16 R44, R80, R94.reuse, R44 ;  /* 0x0000005e502c723c */ /* 0x080fe2000004182c */
[----:B------:R1:W-:Y:S03]  /*d510*/  MUFU.EX2 R173, R88 ;  /* 0x0000005800ad7308 */ /* 0x0003e60000000800 */
[----:B---3--:R-:W-:Y:S04]  /*d520*/  FFMA.FTZ R84, R213, c[0x0][0x2d0], -R74 ;  /* 0x0000b400d5547a23 */ /* 0x008fe8000001084a */
[C---:B------:R-:W-:Y:S03]  /*d530*/  HMMA.16816.F32.BF16 R48, R76.reuse, R94, R48 ;  /* 0x0000005e4c30723c */ /* 0x040fe60000041830 */
[----:B------:R2:W3:Y:S10]  /*d540*/  MUFU.EX2 R171, R84 ;  /* 0x0000005400ab7308 */ /* 0x0004f40000000800 */
[----:B------:R4:W-:Y:S01]  /*d550*/  MUFU.EX2 R157, R92 ;  /* 0x0000005c009d7308 */ /* 0x0009e20000000800 */
[----:B-1----:R-:W-:Y:S09]  /*d560*/  FFMA.FTZ R88, R179, c[0x0][0x2d0], -R152 ;  /* 0x0000b400b3587a23 */ /* 0x002ff20000010898 */
[----:B------:R1:W-:Y:S01]  /*d570*/  MUFU.EX2 R172, R88 ;  /* 0x0000005800ac7308 */ /* 0x0003e20000000800 */
[----:B--2---:R-:W-:Y:S01]  /*d580*/  FFMA.FTZ R84, R208, c[0x0][0x2d0], -R75 ;  /* 0x0000b400d0547a23 */ /* 0x004fe2000001084b */
[----:B---3--:R-:W-:Y:S08]  /*d590*/  F2FP.BF16.PACK_AB R148, R171, R168 ;  /* 0x000000a8ab94723e */ /* 0x008ff000000010ff */
[----:B------:R2:W-:Y:S01]  /*d5a0*/  MUFU.EX2 R167, R84 ;  /* 0x0000005400a77308 */ /* 0x0005e20000000800 */
[----:B----4-:R-:W-:Y:S09]  /*d5b0*/  FFMA.FTZ R92, R181, c[0x0][0x2d0], -R153 ;  /* 0x0000b400b55c7a23 */ /* 0x010ff20000010899 */
[----:B------:R3:W-:Y:S01]  /*d5c0*/  MUFU.EX2 R156, R92 ;  /* 0x0000005c009c7308 */ /* 0x0007e20000000800 */
[----:B-1----:R-:W1:Y:S01]  /*d5d0*/  LDSM.16.MT88.4 R88, [R192+0x1000] ;  /* 0x00100000c058783b */ /* 0x002e620000004200 */
[----:B--2---:R-:W-:Y:S08]  /*d5e0*/  FFMA.FTZ R84, R209, c[0x0][0x2d0], -R75 ;  /* 0x0000b400d1547a23 */ /* 0x004ff0000001084b */
[----:B------:R2:W4:Y:S01]  /*d5f0*/  MUFU.EX2 R166, R84 ;  /* 0x0000005400a67308 */ /* 0x0005220000000800 */
[----:B---3--:R-:W-:Y:S01]  /*d600*/  LDSM.16.MT88.4 R92, [R190+0x1800] ;  /* 0x00180000be5c783b */ /* 0x008fe20000004200 */
[--C-:B--2---:R-:W-:Y:S01]  /*d610*/  FFMA.FTZ R84, R215, c[0x0][0x2d0], -R74.reuse ;  /* 0x0000b400d7547a23 */ /* 0x104fe2000001084a */
[----:B----4-:R-:W-:Y:S01]  /*d620*/  F2FP.BF16.PACK_AB R149, R166, R167 ;  /* 0x000000a7a695723e */ /* 0x010fe200000010ff */
[-C--:B-1----:R-:W-:Y:S06]  /*d630*/  HMMA.16816.F32.BF16 R52, R76, R88.reuse, R52 ;  /* 0x000000584c34723c */ /* 0x082fec0000041834 */
[----:B------:R1:W-:Y:S01]  /*d640*/  MUFU.EX2 R165, R84 ;  /* 0x0000005400a57308 */ /* 0x0003e20000000800 */
[----:B------:R-:W-:Y:S01]  /*d650*/  FFMA.FTZ R74, R220, c[0x0][0x2d0], -R74 ;  /* 0x0000b400dc4a7a23 */ /* 0x000fe2000001084a */
[C---:B------:R-:W-:Y:S08]  /*d660*/  HMMA.16816.F32.BF16 R56, R80.reuse, R88, R56 ;  /* 0x000000585038723c */ /* 0x040ff00000041838 */
[----:B------:R2:W3:Y:S01]  /*d670*/  MUFU.EX2 R164, R74 ;  /* 0x0000004a00a47308 */ /* 0x0004e20000000800 */
[--C-:B------:R-:W-:Y:S01]  /*d680*/  FFMA.FTZ R88, R182, c[0x0][0x2d0], -R153.reuse ;  /* 0x0000b400b6587a23 */ /* 0x100fe20000010899 */
[-C--:B------:R-:W-:Y:S08]  /*d690*/  HMMA.16816.F32.BF16 R60, R80, R90.reuse, R60 ;  /* 0x0000005a503c723c */ /* 0x080ff0000004183c */
[----:B------:R4:W4:Y:S01]  /*d6a0*/  MUFU.EX2 R155, R88 ;  /* 0x00000058009b7308 */ /* 0x0009220000000800 */
[----:B------:R-:W-:Y:S01]  /*d6b0*/  F2FP.BF16.PACK_AB R80, R142, R136 ;  /* 0x000000888e50723e */ /* 0x000fe200000010ff */
[----:B------:R-:W-:Y:S04]  /*d6c0*/  HMMA.16816.F32.BF16 R64, R76, R90, R64 ;  /* 0x0000005a4c40723c */ /* 0x000fe80000041840 */
[----:B-1----:R-:W-:Y:S01]  /*d6d0*/  FFMA.FTZ R84, R169, c[0x0][0x2d0], -R153 ;  /* 0x0000b400a9547a23 */ /* 0x002fe20000010899 */
[----:B------:R-:W-:Y:S02]  /*d6e0*/  F2FP.BF16.PACK_AB R82, R172, R173 ;  /* 0x000000adac52723e */ /* 0x000fe400000010ff */
[----:B------:R-:W-:Y:S01]  /*d6f0*/  F2FP.BF16.PACK_AB R76, R219, R212 ;  /* 0x000000d4db4c723e */ /* 0x000fe200000010ff */
[----:B------:R1:W1:Y:S01]  /*d700*/  MUFU.EX2 R140, R84 ;  /* 0x00000054008c7308 */ /* 0x0002620000000800 */
[----:B------:R-:W-:Y:S03]  /*d710*/  F2FP.BF16.PACK_AB R77, R211, R206 ;  /* 0x000000ced34d723e */ /* 0x000fe600000010ff */
[--C-:B--2---:R-:W-:Y:S01]  /*d720*/  FFMA.FTZ R74, R217, c[0x0][0x2d0], -R75.reuse ;  /* 0x0000b400d94a7a23 */ /* 0x104fe2000001084b */
[----:B------:R-:W-:Y:S01]  /*d730*/  F2FP.BF16.PACK_AB R78, R183, R187 ;  /* 0x000000bbb74e723e */ /* 0x000fe200000010ff */
[----:B------:R-:W-:Y:S01]  /*d740*/  FFMA.FTZ R75, R218, c[0x0][0x2d0], -R75 ;  /* 0x0000b400da4b7a23 */ /* 0x000fe2000001084b */
[----:B------:R-:W-:Y:S02]  /*d750*/  F2FP.BF16.PACK_AB R79, R174, R143 ;  /* 0x0000008fae4f723e */ /* 0x000fe400000010ff */
[----:B---3--:R-:W-:Y:S01]  /*d760*/  F2FP.BF16.PACK_AB R150, R164, R165 ;  /* 0x000000a5a496723e */ /* 0x008fe200000010ff */
[----:B------:R2:W-:Y:S01]  /*d770*/  MUFU.EX2 R163, R74 ;  /* 0x0000004a00a37308 */ /* 0x0005e20000000800 */
[----:B----4-:R-:W-:Y:S01]  /*d780*/  LDSM.16.MT88.4 R88, [R193+0x1800] ;  /* 0x00180000c158783b */ /* 0x010fe20000004200 */
[----:B------:R-:W-:Y:S08]  /*d790*/  F2FP.BF16.PACK_AB R83, R155, R156 ;  /* 0x0000009c9b53723e */ /* 0x000ff000000010ff */
[----:B------:R-:W3:Y:S01]  /*d7a0*/  MUFU.EX2 R162, R75 ;  /* 0x0000004b00a27308 */ /* 0x000ee20000000800 */
[----:B-1----:R-:W1:Y:S01]  /*d7b0*/  LDSM.16.MT88.4 R84, [R189+0x1800] ;  /* 0x00180000bd54783b */ /* 0x002e620000004200 */
[----:B------:R-:W-:Y:S01]  /*d7c0*/  F2FP.BF16.PACK_AB R81, R157, R140 ;  /* 0x0000008c9d51723e */ /* 0x000fe200000010ff */
[--C-:B--2---:R-:W-:Y:S07]  /*d7d0*/  FFMA.FTZ R74, R185, c[0x0][0x2d0], -R152.reuse ;  /* 0x0000b400b94a7a23 */ /* 0x104fee0000010898 */
[----:B------:R2:W-:Y:S01]  /*d7e0*/  MUFU.EX2 R161, R74 ;  /* 0x0000004a00a17308 */ /* 0x0005e20000000800 */
[----:B---3--:R-:W-:Y:S01]  /*d7f0*/  F2FP.BF16.PACK_AB R151, R162, R163 ;  /* 0x000000a3a297723e */ /* 0x008fe200000010ff */
[--C-:B--2---:R-:W-:Y:S01]  /*d800*/  FFMA.FTZ R74, R186, c[0x0][0x2d0], -R152.reuse ;  /* 0x0000b400ba4a7a23 */ /* 0x104fe20000010898 */
[-C--:B-1----:R-:W-:Y:S07]  /*d810*/  HMMA.16816.F32.BF16 R4, R76, R84.reuse, R4 ;  /* 0x000000544c04723c */ /* 0x082fee0000041804 */
[----:B------:R1:W2:Y:S01]  /*d820*/  MUFU.EX2 R160, R74 ;  /* 0x0000004a00a07308 */ /* 0x0002a20000000800 */
[C---:B------:R-:W-:Y:S08]  /*d830*/  HMMA.16816.F32.BF16 R8, R80.reuse, R84, R8 ;  /* 0x000000545008723c */ /* 0x040ff00000041808 */
[-C--:B------:R-:W-:Y:S08]  /*d840*/  HMMA.16816.F32.BF16 R12, R80, R86.reuse, R12 ;  /* 0x00000056500c723c */ /* 0x080ff0000004180c */
[C---:B------:R-:W-:Y:S01]  /*d850*/  HMMA.16816.F32.BF16 R16, R76.reuse, R86, R16 ;  /* 0x000000564c10723c */ /* 0x040fe20000041810 */
[----:B------:R-:W3:Y:S03]  /*d860*/  LDSM.16.MT88.4 R84, [R192+0x1800] ;  /* 0x00180000c054783b */ /* 0x000ee60000004200 */
[--C-:B-1----:R-:W-:Y:S01]  /*d870*/  FFMA.FTZ R74, R214, c[0x0][0x2d0], -R152.reuse ;  /* 0x0000b400d64a7a23 */ /* 0x102fe20000010898 */
[----:B--2---:R-:W-:Y:S01]  /*d880*/  F2FP.BF16.PACK_AB R144, R160, R161 ;  /* 0x000000a1a090723e */ /* 0x004fe200000010ff */
[----:B------:R-:W-:Y:S02]  /*d890*/  FFMA.FTZ R152, R216, c[0x0][0x2d0], -R152 ;  /* 0x0000b400d8987a23 */ /* 0x000fe40000010898 */
[-C--:B------:R-:W-:Y:S01]  /*d8a0*/  HMMA.16816.F32.BF16 R20, R76, R88.reuse, R20 ;  /* 0x000000584c14723c */ /* 0x080fe20000041814 */
[----:B------:R1:W-:Y:S07]  /*d8b0*/  MUFU.EX2 R159, R74 ;  /* 0x0000004a009f7308 */ /* 0x0003ee0000000800 */
[C---:B------:R-:W-:Y:S03]  /*d8c0*/  HMMA.16816.F32.BF16 R24, R80.reuse, R88, R24 ;  /* 0x000000585018723c */ /* 0x040fe60000041818 */
[----:B------:R-:W2:Y:S05]  /*d8d0*/  MUFU.EX2 R158, R152 ;  /* 0x00000098009e7308 */ /* 0x000eaa0000000800 */
[-C--:B------:R-:W-:Y:S08]  /*d8e0*/  HMMA.16816.F32.BF16 R28, R80, R90.reuse, R28 ;  /* 0x0000005a501c723c */ /* 0x080ff0000004181c */
[C---:B------:R-:W-:Y:S04]  /*d8f0*/  HMMA.16816.F32.BF16 R32, R76.reuse, R90, R32 ;  /* 0x0000005a4c20723c */ /* 0x040fe80000041820 */
[--C-:B-1----:R-:W-:Y:S04]  /*d900*/  FFMA.FTZ R74, R184, c[0x0][0x2d0], -R153.reuse ;  /* 0x0000b400b84a7a23 */ /* 0x102fe80000010899 */
[-C--:B------:R-:W-:Y:S01]  /*d910*/  HMMA.16816.F32.BF16 R36, R76, R92.reuse, R36 ;  /* 0x0000005c4c24723c */ /* 0x080fe20000041824 */
[----:B------:R1:W-:Y:S03]  /*d920*/  MUFU.EX2 R154, R74 ;  /* 0x0000004a009a7308 */ /* 0x0003e60000000800 */
[----:B--2---:R-:W-:Y:S04]  /*d930*/  F2FP.BF16.PACK_AB R146, R158, R159 ;  /* 0x0000009f9e92723e */ /* 0x004fe800000010ff */
[C---:B------:R-:W-:Y:S08]  /*d940*/  HMMA.16816.F32.BF16 R40, R80.reuse, R92, R40 ;  /* 0x0000005c5028723c */ /* 0x040ff00000041828 */
[-C--:B------:R-:W-:Y:S08]  /*d950*/  HMMA.16816.F32.BF16 R44, R80, R94.reuse, R44 ;  /* 0x0000005e502c723c */ /* 0x080ff0000004182c */
[C---:B------:R-:W-:Y:S04]  /*d960*/  HMMA.16816.F32.BF16 R48, R76.reuse, R94, R48 ;  /* 0x0000005e4c30723c */ /* 0x040fe80000041830 */
[--C-:B-1----:R-:W-:Y:S04]  /*d970*/  FFMA.FTZ R74, R177, c[0x0][0x2d0], -R153.reuse ;  /* 0x0000b400b14a7a23 */ /* 0x102fe80000010899 */
[-C--:B---3--:R-:W-:Y:S01]  /*d980*/  HMMA.16816.F32.BF16 R52, R76, R84.reuse, R52 ;  /* 0x000000544c34723c */ /* 0x088fe20000041834 */
[----:B------:R1:W2:Y:S07]  /*d990*/  MUFU.EX2 R152, R74 ;  /* 0x0000004a00987308 */ /* 0x0002ae0000000800 */
[C---:B------:R-:W-:Y:S07]  /*d9a0*/  HMMA.16816.F32.BF16 R56, R80.reuse, R84, R56 ;  /* 0x000000545038723c */ /* 0x040fee0000041838 */
[----:B------:R-:W-:Y:S01]  /*d9b0*/  MOV R85, R71 ;  /* 0x0000004700557202 */ /* 0x000fe20000000f00 */
[-C--:B------:R-:W-:Y:S04]  /*d9c0*/  HMMA.16816.F32.BF16 R60, R80, R86.reuse, R60 ;  /* 0x00000056503c723c */ /* 0x080fe8000004183c */
[----:B------:R-:W-:Y:S04]  /*d9d0*/  MOV R84, R72 ;  /* 0x0000004800547202 */ /* 0x000fe80000000f00 */
[----:B------:R-:W-:Y:S04]  /*d9e0*/  HMMA.16816.F32.BF16 R64, R76, R86, R64 ;  /* 0x000000564c40723c */ /* 0x000fe80000041840 */
[--C-:B-1----:R-:W-:Y:S01]  /*d9f0*/  FFMA.FTZ R74, R170, c[0x0][0x2d0], -R153.reuse ;  /* 0x0000b400aa4a7a23 */ /* 0x102fe20000010899 */
[----:B--2---:R-:W-:Y:S01]  /*da00*/  F2FP.BF16.PACK_AB R145, R152, R154 ;  /* 0x0000009a9891723e */ /* 0x004fe200000010ff */
[----:B------:R-:W-:Y:S01]  /*da10*/  FFMA.FTZ R153, R73, c[0x0][0x2d0], -R153 ;  /* 0x0000b40049997a23 */ /* 0x000fe20000010899 */
[----:B------:R-:W-:Y:S01]  /*da20*/  MOV R86, R70 ;  /* 0x0000004600567202 */ /* 0x000fe20000000f00 */
[----:B-----5:R-:W-:Y:S01]  /*da30*/  FFMA.FTZ R73, R68, R98, R99 ;  /* 0x0000006244497223 */ /* 0x020fe20000010063 */
[----:B------:R-:W-:Y:S01]  /*da40*/  MUFU.EX2 R75, R74 ;  /* 0x0000004a004b7308 */ /* 0x000fe20000000800 */
[-C--:B------:R-:W-:Y:S05]  /*da50*/  HMMA.16816.F32.BF16 R88, R148, R100.reuse, R4 ;  /* 0x000000649458723c */ /* 0x080fea0000041804 */
[----:B------:R-:W-:Y:S01]  /*da60*/  FFMA.FTZ R68, R2, R97, R247 ;  /* 0x0000006102447223 */ /* 0x000fe200000100f7 */
[----:B------:R-:W-:Y:S01]  /*da70*/  MOV R87, R3 ;  /* 0x0000000300577202 */ /* 0x000fe20000000f00 */
[----:B------:R-:W-:Y:S02]  /*da80*/  FADD.FTZ R2, R114, R73 ;  /* 0x0000004972027221 */ /* 0x000fe40000010000 */
[----:B------:R-:W-:Y:S01]  /*da90*/  FADD.FTZ R4, R249, R68 ;  /* 0x00000044f9047221 */ /* 0x000fe20000010000 */
[----:B------:R-:W1:Y:S02]  /*daa0*/  MUFU.EX2 R74, R153 ;  /* 0x00000099004a7308 */ /* 0x000e640000000800 */
[----:B------:R-:W-:Y:S02]  /*dab0*/  FADD.FTZ R6, R113, R69 ;  /* 0x0000004571067221 */ /* 0x000fe40000010000 */
[----:B------:R-:W-:Y:S02]  /*dac0*/  FADD.FTZ R5, R112, R2 ;  /* 0x0000000270057221 */ /* 0x000fe40000010000 */
[----:B------:R-:W-:Y:S02]  /*dad0*/  FADD.FTZ R4, R248, R4 ;  /* 0x00000004f8047221 */ /* 0x000fe40000010000 */
[----:B------:R-:W-:Y:S02]  /*dae0*/  FFMA.FTZ R2, R0, R126, R237 ;  /* 0x0000007e00027223 */ /* 0x000fe400000100ed */
[----:B------:R-:W-:Y:S01]  /*daf0*/  FADD.FTZ R0, R123, R6 ;  /* 0x000000067b007221 */ /* 0x000fe20000010000 */
[----:B-1----:R-:W-:Y:S07]  /*db00*/  F2FP.BF16.PACK_AB R147, R74, R75 ;  /* 0x0000004b4a93723e */ /* 0x002fee00000010ff */
[C---:B------:R-:W-:Y:S07]  /*db10*/  HMMA.16816.F32.BF16 R92, R144.reuse, R100, R8 ;  /* 0x00000064905c723c */ /* 0x040fee0000041808 */
[----:B------:R-:W-:Y:S01]  /*db20*/  FADD.FTZ R10, R122, R5 ;  /* 0x000000057a0a7221 */ /* 0x000fe20000010000 */
[-C--:B------:R-:W-:Y:S01]  /*db30*/  HMMA.16816.F32.BF16 R96, R144, R102.reuse, R12 ;  /* 0x000000669060723c */ /* 0x080fe2000004180c */
[----:B------:R-:W2:Y:S03]  /*db40*/  LDL R13, [R1+0x8] ;  /* 0x00000800010d7983 */ /* 0x000ea60000100800 */
        /* <DEDUP_REMOVED lines=83> */
[----:B------:R-:W-:Y:S01]  /*e080*/  FADD.FTZ R2, R74, R0 ;  /* 0x000000004a027221 */ /* 0x000fe20000010000 */
[----:B------:R-:W-:Y:S02]  /*e090*/  MOV R0, R3 ;  /* 0x0000000300007202 */ /* 0x000fe40000000f00 */
[----:B------:R1:W-:Y:S04]  /*e0a0*/  STL [R1+0x14], R4 ;  /* 0x0000140401007387 */ /* 0x0003e80000100800 */
[----:B------:R1:W-:Y:S01]  /*e0b0*/  STL [R1+0x18], R2 ;  /* 0x0000180201007387 */ /* 0x0003e20000100800 */
[C---:B--2---:R-:W-:Y:S02]  /*e0c0*/  ISETP.GT.AND P0, PT, R205.reuse, R13, PT ;  /* 0x0000000dcd00720c */ /* 0x044fe40003f04270 */
[----:B------:R-:W-:Y:S11]  /*e0d0*/  IADD3 R205, R205, -0x1, RZ ;  /* 0xffffffffcdcd7810 */ /* 0x000ff60007ffe0ff */
[----:B-1----:R-:W-:-:S05]  /*e0e0*/  @P0 BRA `(.L_x_624) ;  /* 0xffffa8b000000947 */ /* 0x002fca000383ffff */
.L_x_607:
[----:B------:R-:W2:Y:S01]  /*e0f0*/  LDL R2, [R1+0x40] ;  /* 0x0000400001027983 */ /* 0x000ea20000100800 */
[----:B------:R-:W-:-:S02]  /*e100*/  IMAD.MOV.U32 R3, RZ, RZ, c[0x0][0x2c4] ;  /* 0x0000b100ff037624 */ /* 0x000fc400078e00ff */
[----:B-1----:R-:W-:-:S03]  /*e110*/  IMAD.MOV.U32 R5, RZ, RZ, c[0x0][0x32c] ;  /* 0x0000cb00ff057624 */ /* 0x002fc600078e00ff */
[----:B------:R-:W-:Y:S02]  /*e120*/  ISETP.NE.AND P1, PT, R3, 0x1, PT ;  /* 0x000000010300780c */ /* 0x000fe40003f25270 */
[----:B------:R-:W-:Y:S02]  /*e130*/  ISETP.GE.AND P0, PT, R5, 0x1, PT ;  /* 0x000000010500780c */ /* 0x000fe40003f06270 */
[----:B------:R-:W-:Y:S02]  /*e140*/  IADD3 R3, R244, 0x1, -R243 ;  /* 0x00000001f4037810 */ /* 0x000fe40007ffe8f3 */
[----:B--2---:R-:W-:-:S07]  /*e150*/  IADD3 R2, R2, 0x7f, RZ ;  /* 0x0000007f02027810 */ /* 0x004fce0007ffe0ff */
[----:B------:R-:W-:-:S05]  /*e160*/  @P1 IMAD.HI.U32 R4, R2, c[0x0][0x2c8], RZ ;  /* 0x0000b20002041a27 */ /* 0x000fca00078e00ff */
[----:B------:R-:W-:-:S05]  /*e170*/  @P1 SHF.R.U32.HI R2, RZ, c[0x0][0x2cc], R4 ;  /* 0x0000b300ff021a19 */ /* 0x000fca0000011604 */
[----:B------:R-:W-:-:S05]  /*e180*/  IMAD.IADD R2, R3, 0x1, R2 ;  /* 0x0000000103027824 */ /* 0x000fca00078e0202 */
[----:B------:R-:W-:Y:S01]  /*e190*/  IADD3 R3, R2, -c[0x0][0x324], RZ ;  /* 0x8000c90002037a10 */ /* 0x000fe20007ffe0ff */
[----:B------:R-:W-:Y:S05]  /*e1a0*/  @!P0 BRA `(.L_x_625) ;  /* 0x0000011000008947 */ /* 0x000fea0003800000 */
[----:B------:R-:W-:Y:S01]  /*e1b0*/  ISETP.GT.AND P0, PT, R2, -0x1, PT ;  /* 0xffffffff0200780c */ /* 0x000fe20003f04270 */
[----:B------:R-:W-:-:S12]  /*e1c0*/  BSSY B0, `(.L_x_626) ;  /* 0x000000d000007945 */ /* 0x000fd80003800000 */
        /* <DEDUP_REMOVED lines=8> */
.L_x_627:
[----:B------:R-:W-:-:S04]  /*e250*/  MOV R4, c[0x0][0x32c] ;  /* 0x0000cb0000047a02 */ /* 0x000fc80000000f00 */
[----:B------:R-:W-:-:S13]  /*e260*/  ISETP.NE.AND P0, PT, R4, 0x1, PT ;  /* 0x000000010400780c */ /* 0x000fda0003f05270 */
[----:B------:R-:W-:-:S05]  /*e270*/  @P0 IMAD.HI.U32 R4, R2, c[0x0][0x330], RZ ;  /* 0x0000cc0002040a27 */ /* 0x000fca00078e00ff */
[----:B------:R-:W-:Y:S02]  /*e280*/  @P0 SHF.R.U32.HI R2, RZ, c[0x0][0x334], R4 ;  /* 0x0000cd00ff020a19 */ /* 0x000fe40000011604 */
.L_x_628:
[----:B------:R-:W-:Y:S05]  /*e290*/  BSYNC B0 ;  /* 0x0000000000007941 */ /* 0x000fea0003800000 */
.L_x_626:
[----:B------:R-:W-:-:S05]  /*e2a0*/  IMAD R2, R2, c[0x0][0x32c], RZ ;  /* 0x0000cb0002027a24 */ /* 0x000fca00078e02ff */
[----:B------:R-:W-:-:S04]  /*e2b0*/  IMNMX R3, R3, R2, !PT ;  /* 0x0000000203037217 */ /* 0x000fc80007800200 */
.L_x_625:
[----:B------:R-:W-:-:S05]  /*e2c0*/  IADD3 R3, R3, 0x4f, RZ ;  /* 0x0000004f03037810 */ /* 0x000fca0007ffe0ff */
[----:B------:R-:W-:-:S05]  /*e2d0*/  IMAD.HI R3, R3, 0x66666667, RZ ;  /* 0x6666666703037827 */ /* 0x000fca00078e02ff */
[----:B------:R-:W-:-:S04]  /*e2e0*/  SHF.R.U32.HI R2, RZ, 0x1f, R3 ;  /* 0x0000001fff027819 */ /* 0x000fc80000011603 */
[----:B------:R-:W-:-:S04]  /*e2f0*/  LEA.HI.SX32 R2, R3, R2, 0x1b ;  /* 0x0000000203027211 */ /* 0x000fc800078fdaff */
[----:B------:R-:W-:-:S04]  /*e300*/  IMNMX R4, R239, R2, !PT ;  /* 0x00000002ef047217 */ /* 0x000fc80007800200 */
        /* <DEDUP_REMOVED lines=8> */
.L_x_630:
[----:B------:R-:W2:Y:S01]  /*e390*/  LDL R178, [R1+0x34] ;  /* 0x0000340001b27983 */ /* 0x000ea20000100800 */
[----:B------:R-:W-:Y:S04]  /*e3a0*/  DEPBAR.LE SB0, 0x0 ;  /* 0x000080000000791a */ /* 0x000fe80000000000 */
[----:B------:R-:W3:Y:S01]  /*e3b0*/  LDL.64 R176, [R1+0x28] ;  /* 0x0000280001b07983 */ /* 0x000ee20000100a00 */
[----:B------:R-:W-:Y:S05]  /*e3c0*/  WARPSYNC 0xffffffff ;  /* 0xffffffff00007948 */ /* 0x000fea0003800000 */
[----:B------:R-:W-:Y:S01]  /*e3d0*/  BAR.SYNC.DEFER_BLOCKING 0x0 ;  /* 0x0000000000007b1d */ /* 0x000fe20000010000 */
[----:B------:R-:W-:Y:S02]  /*e3e0*/  ISETP.GT.AND P0, PT, R239, R206, PT ;  /* 0x000000ceef00720c */ /* 0x000fe40003f04270 */
[C---:B------:R-:W-:Y:S11]  /*e3f0*/  IADD3 R205, R206.reuse, -0x1, RZ ;  /* 0xffffffffcecd7810 */ /* 0x040ff60007ffe0ff */
[----:B------:R-:W-:Y:S01]  /*e400*/  @!P0 SHF.R.S32.HI R0, RZ, 0x1f, R206 ;  /* 0x0000001fff008819 */ /* 0x000fe200000114ce */
[----:B------:R-:W-:Y:S04]  /*e410*/  @!P0 IMAD.WIDE.U32 R86, R206, c[0x0][0x208], RZ ;  /* 0x00008200ce568a25 */ /* 0x000fe800078e00ff */
[----:B------:R-:W-:Y:S04]  /*e420*/  @!P0 IMAD R0, R0, c[0x0][0x208], RZ ;  /* 0x0000820000008a24 */ /* 0x000fe800078e02ff */
[----:B------:R-:W-:Y:S01]  /*e430*/  @!P0 IMAD R0, R206, c[0x0][0x20c], R0 ;  /* 0x00008300ce008a24 */ /* 0x000fe200078e0200 */
[----:B------:R-:W-:Y:S04]  /*e440*/  LDSM.16.M88.4 R80, [R195] ;  /* 0x00000000c350783b */ /* 0x000fe80000000200 */
        /* <DEDUP_REMOVED lines=14> */
[----:B------:R-:W3:Y:S01]  /*e530*/  LDL.64 R220, [R1+0x20] ;  /* 0x0000200001dc7983 */ /* 0x000ee20000100a00 */
        /* <DEDUP_REMOVED lines=155> */
[----:B------:R-:W-:Y:S01]  /*eef0*/  MUFU.TANH R210, R4 ;  /* 0x0000000400d27308 */ /* 0x000fe20000002400 */
[----:B-1----:R-:W-:Y:S02]  /*ef00*/  FMUL.FTZ R0, R16, c[0x0][0x320] ;  /* 0x0000c80010007a20 */ /* 0x002fe40000410000 */
[----:B------:R-:W-:Y:S07]  /*ef10*/  FMUL.FTZ R5, R56, c[0x0][0x320] ;  /* 0x0000c80038057a20 */ /* 0x000fee0000410000 */
[----:B------:R1:W-:Y:S10]  /*ef20*/  MUFU.TANH R15, R0 ;  /* 0x00000000000f7308 */ /* 0x0003f40000002400 */
[----:B------:R2:W-:Y:S01]  /*ef30*/  MUFU.TANH R211, R5 ;  /* 0x0000000500d37308 */ /* 0x0005e20000002400 */
[-C--:B---3--:R-:W-:Y:S08]  /*ef40*/  HMMA.16816.F32.BF16 R68, R156, R8.reuse, R68 ;  /* 0x000000089c44723c */ /* 0x088ff00000041844 */
[C---:B------:R-:W-:Y:S04]  /*ef50*/  HMMA.16816.F32.BF16 R72, R172.reuse, R8, R72 ;  /* 0x00000008ac48723c */ /* 0x040fe80000041848 */
[----:B-1----:R-:W-:Y:S03]  /*ef60*/  FMUL.FTZ R0, R17, c[0x0][0x320] ;  /* 0x0000c80011007a20 */ /* 0x002fe60000410000 */
[----:B------:R-:W-:Y:S01]  /*ef70*/  FMUL.FTZ R8, R62, c[0x0][0x320] ;  /* 0x0000c8003e087a20 */ /* 0x000fe20000410000 */
[-C--:B------:R-:W-:Y:S01]  /*ef80*/  HMMA.16816.F32.BF16 R76, R172, R10.reuse, R76 ;  /* 0x0000000aac4c723c */ /* 0x080fe2000004184c */
[----:B------:R1:W-:Y:S03]  /*ef90*/  MUFU.TANH R12, R0 ;  /* 0x00000000000c7308 */ /* 0x0003e60000002400 */
[----:B------:R-:W-:Y:S01]  /*efa0*/  FMUL.FTZ R9, R63, c[0x0][0x320] ;  /* 0x0000c8003f097a20 */ /* 0x000fe20000410000 */
[----:B--2---:R-:W-:Y:S03]  /*efb0*/  FMNMX.FTZ R5, R161, R3, !PT ;  /* 0x00000003a1057209 */ /* 0x004fe60007810000 */
[----:B------:R-:W-:Y:S03]  /*efc0*/  HMMA.16816.F32.BF16 R80, R156, R10, R80 ;  /* 0x0000000a9c50723c */ /* 0x000fe60000041850 */
[----:B------:R-:W-:Y:S01]  /*efd0*/  MUFU.TANH R156, R8 ;  /* 0x00000008009c7308 */ /* 0x000fe20000002400 */
[----:B----4-:R-:W-:Y:S04]  /*efe0*/  FMNMX.FTZ R5, R155, R5, !PT ;  /* 0x000000059b057209 */ /* 0x010fe80007810000 */
[----:B------:R-:W-:Y:S04]  /*eff0*/  FMUL.FTZ R6, R73, c[0x0][0x320] ;  /* 0x0000c80049067a20 */ /* 0x000fe80000410000 */
[----:B------:R-:W-:Y:S01]  /*f000*/  FMUL.FTZ R4, R72, c[0x0][0x320] ;  /* 0x0000c80048047a20 */ /* 0x000fe20000410000 */
[----:B------:R-:W-:Y:S01]  /*f010*/  MUFU.TANH R157, R9 ;  /* 0x00000009009d7308 */ /* 0x000fe20000002400 */
[----:B------:R-:W-:Y:S02]  /*f020*/  FMUL.FTZ R11, R75, c[0x0][0x320] ;  /* 0x0000c8004b0b7a20 */ /* 0x000fe40000410000 */
[----:B------:R-:W-:Y:S02]  /*f030*/  FMUL.FTZ R7, R76, c[0x0][0x320] ;  /* 0x0000c8004c077a20 */ /* 0x000fe40000410000 */
[----:B-1----:R-:W-:Y:S05]  /*f040*/  FMUL.FTZ R0, R18, c[0x0][0x320] ;  /* 0x0000c80012007a20 */ /* 0x002fea0000410000 */
[----:B------:R1:W2:Y:S10]  /*f050*/  MUFU.TANH R14, R0 ;  /* 0x00000000000e7308 */ /* 0x0002b40000002400 */
[----:B------:R-:W-:Y:S10]  /*f060*/  MUFU.TANH R216, R11 ;  /* 0x0000000b00d87308 */ /* 0x000ff40000002400 */
[----:B------:R3:W-:Y:S01]  /*f070*/  MUFU.TANH R218, R4 ;  /* 0x0000000400da7308 */ /* 0x0007e20000002400 */
[----:B-1----:R-:W-:Y:S01]  /*f080*/  FMUL.FTZ R0, R19, c[0x0][0x320] ;  /* 0x0000c80013007a20 */ /* 0x002fe20000410000 */
[----:B--2---:R-:W-:Y:S08]  /*f090*/  FMNMX.FTZ R5, R14, R5, !PT ;  /* 0x000000050e057209 */ /* 0x004ff00007810000 */
[----:B------:R1:W2:Y:S01]  /*f0a0*/  MUFU.TANH R13, R0 ;  /* 0x00000000000d7308 */ /* 0x0002a20000002400 */
[----:B---3--:R-:W-:Y:S04]  /*f0b0*/  FMNMX.FTZ R4, R164, R84, !PT ;  /* 0x00000054a4047209 */ /* 0x008fe80007810000 */
[----:B------:R-:W-:Y:S04]  /*f0c0*/  FMNMX.FTZ R4, R160, R4, !PT ;  /* 0x00000004a0047209 */ /* 0x000fe80007810000 */
[----:B------:R-:W-:Y:S01]  /*f0d0*/  FMNMX.FTZ R4, R87, R4, !PT ;  /* 0x0000000457047209 */ /* 0x000fe20007810000 */
[----:B-1----:R-:W-:Y:S01]  /*f0e0*/  FMUL.FTZ R0, R20, c[0x0][0x320] ;  /* 0x0000c80014007a20 */ /* 0x002fe20000410000 */
[----:B--2---:R-:W-:Y:S02]  /*f0f0*/  FMNMX.FTZ R5, R13, R5, !PT ;  /* 0x000000050d057209 */ /* 0x004fe40007810000 */
[----:B------:R-:W-:Y:S01]  /*f100*/  FMNMX.FTZ R4, R86, R4, !PT ;  /* 0x0000000456047209 */ /* 0x000fe20007810000 */
        /* <DEDUP_REMOVED lines=24> */
[----:B------:R1:W-:Y:S10]  /*f290*/  MUFU.TANH R31, R7 ;  /* 0x00000007001f7308 */ /* 0x0003f40000002400 */
[----:B------:R2:W-:Y:S01]  /*f2a0*/  MUFU.TANH R181, R0 ;  /* 0x0000000000b57308 */ /* 0x0005e20000002400 */
[----:B-1----:R-:W-:Y:S09]  /*f2b0*/  FMUL.FTZ R7, R77, c[0x0][0x320] ;  /* 0x0000c8004d077a20 */ /* 0x002ff20000410000 */
[----:B------:R-:W-:Y:S01]  /*f2c0*/  MUFU.TANH R27, R7 ;  /* 0x00000007001b7308 */ /* 0x000fe20000002400 */
[----:B--2---:R-:W-:Y:S09]  /*f2d0*/  FMUL.FTZ R0, R32, c[0x0][0x320] ;  /* 0x0000c80020007a20 */ /* 0x004ff20000410000 */
[----:B------:R1:W-:Y:S10]  /*f2e0*/  MUFU.TANH R17, R0 ;  /* 0x0000000000117308 */ /* 0x0003f40000002400 */
[----:B------:R2:W-:Y:S01]  /*f2f0*/  MUFU.TANH R32, R6 ;  /* 0x0000000600207308 */ /* 0x0005e20000002400 */
        /* <DEDUP_REMOVED lines=16> */
[----:B--2---:R-:W-:Y:S09]  /*f400*/  FMUL.FTZ R6, R83, c[0x0][0x320] ;  /* 0x0000c80053067a20 */ /* 0x004ff20000410000 */
[----:B------:R2:W-:Y:S01]  /*f410*/  MUFU.TANH R25, R6 ;  /* 0x0000000600197308 */ /* 0x0005e20000002400 */
[----:B-1----:R-:W-:Y:S09]  /*f420*/  FMUL.FTZ R0, R37, c[0x0][0x320] ;  /* 0x0000c80025007a20 */ /* 0x002ff20000410000 */
[----:B------:R1:W-:Y:S01]  /*f430*/  MUFU.TANH R180, R0 ;  /* 0x0000000000b47308 */ /* 0x0003e20000002400 */
[----:B--2---:R-:W-:Y:S04]  /*f440*/  FMNMX.FTZ R6, R165, R85, !PT ;  /* 0x00000055a5067209 */ /* 0x004fe80007810000 */
        /* <DEDUP_REMOVED lines=80> */
[----:B---3--:R-:W-:Y:S07]  /*f950*/  FMNMX.FTZ R5, R252, R5, !PT ;  /* 0x00000005fc057209 */ /* 0x008fee0007810000 */
[----:B------:R1:W-:Y:S02]  /*f960*/  MUFU.TANH R215, R0 ;  /* 0x0000000000d77308 */ /* 0x0003e40000002400 */
[----:B-1----:R-:W-:Y:S08]  /*f970*/  FMUL.FTZ R0, R69, c[0x0][0x320] ;  /* 0x0000c80045007a20 */ /* 0x002ff00000410000 */
[----:B------:R1:W-:Y:S02]  /*f980*/  MUFU.TANH R26, R0 ;  /* 0x00000000001a7308 */ /* 0x0003e40000002400 */
[----:B-1----:R-:W-:Y:S01]  /*f990*/  FMUL.FTZ R0, R70, c[0x0][0x320] ;  /* 0x0000c80046007a20 */ /* 0x002fe20000410000 */
[----:B--2---:R-:W-:Y:S07]  /*f9a0*/  FMNMX.FTZ R70, R6, R9, !PT ;  /* 0x0000000906467209 */ /* 0x004fee0007810000 */
        /* <DEDUP_REMOVED lines=29> */
[----:B------:R-:W-:Y:S02]  /*fb80*/  @P0 MOV R5, R219 ;  /* 0x000000db00050202 */ /* 0x000fe40000000f00 */
        /* <DEDUP_REMOVED lines=16> */
[----:B------:R1:W2:Y:S03]  /*fc90*/  MUFU.TANH R75, R0 ;  /* 0x00000000004b7308 */ /* 0x0002a60000002400 */
        /* <DEDUP_REMOVED lines=8> */
[----:B------:R-:W-:Y:S02]  /*fd20*/  FFMA.FTZ R4, R154, c[0x0][0x2d0], -R153 ;  /* 0x0000b4009a047a23 */ /* 0x000fe40000010899 */
[----:B---3--:R-:W-:Y:S01]  /*fd30*/  FMNMX.FTZ R0, R74, R0, !PT ;  /* 0x000000004a007209 */ /* 0x008fe20007810000 */
[----:B------:R-:W-:Y:S03]  /*fd40*/  FMUL.FTZ R154, R71, c[0x0][0x2d0] ;  /* 0x0000b400479a7a20 */ /* 0x000fe60000410000 */
[----:B--2---:R-:W-:Y:S03]  /*fd50*/  FMNMX.FTZ R0, R75, R0, !PT ;  /* 0x000000004b007209 */ /* 0x004fe60007810000 */
        /* <DEDUP_REMOVED lines=16> */
[----:B------:R-:W-:Y:S01]  /*fe60*/  MOV R161, R32 ;  /* 0x0000002000a17202 */ /* 0x000fe20000000f00 */
[----:B------:R-:W-:Y:S07]  /*fe70*/  FMUL.FTZ R32, R73, R116 ;  /* 0x0000007449207220 */ /* 0x000fee0000410000 */
[----:B------:R1:W-:Y:S01]  /*fe80*/  MUFU.EX2 R228, R3 ;  /* 0x0000000300e47308 */ /* 0x0003e20000000800 */
[----:B--2---:R-:W-:Y:S02]  /*fe90*/  FFMA.FTZ R2, R152, c[0x0][0x2d0], -R153 ;  /* 0x0000b40098027a23 */ /* 0x004fe40000010899 */
[C---:B---3--:R-:W-:Y:S07]  /*fea0*/  FMUL.FTZ R44, R69.reuse, R128 ;  /* 0x00000080452c7220 */ /* 0x048fee0000410000 */
[----:B------:R2:W3:Y:S01]  /*feb0*/  MUFU.EX2 R236, R2 ;  /* 0x0000000200ec7308 */ /* 0x0004e20000000800 */
[C---:B------:R-:W-:Y:S02]  /*fec0*/  FMUL.FTZ R45, R69.reuse, R129 ;  /* 0x00000081452d7220 */ /* 0x040fe40000410000 */
[C---:B------:R-:W-:Y:S02]  /*fed0*/  FMUL.FTZ R41, R69.reuse, R125 ;  /* 0x0000007d45297220 */ /* 0x040fe40000410000 */
[C---:B------:R-:W-:Y:S02]  /*fee0*/  FMUL.FTZ R56, R69.reuse, R140 ;  /* 0x0000008c45387220 */ /* 0x040fe40000410000 */
[C---:B------:R-:W-:Y:S02]  /*fef0*/  FMUL.FTZ R57, R69.reuse, R141 ;  /* 0x0000008d45397220 */ /* 0x040fe40000410000 */
[C---:B------:R-:W-:Y:S02]  /*ff00*/  FMUL.FTZ R60, R69.reuse, R144 ;  /* 0x00000090453c7220 */ /* 0x040fe40000410000 */
[----:B------:R-:W-:Y:S02]  /*ff10*/  FMUL.FTZ R61, R69, R145 ;  /* 0x00000091453d7220 */ /* 0x000fe40000410000 */
[--C-:B-1----:R-:W-:Y:S02]  /*ff20*/  FFMA.FTZ R3, R155, c[0x0][0x2d0], -R154.reuse ;  /* 0x0000b4009b037a23 */ /* 0x102fe4000001089a */
[----:B------:R-:W-:Y:S02]  /*ff30*/  FMUL.FTZ R155, R70, c[0x0][0x2d0] ;  /* 0x0000b400469b7a20 */ /* 0x000fe40000410000 */
[----:B------:R1:W4:Y:S02]  /*ff40*/  MUFU.EX2 R233, R3 ;  /* 0x0000000300e97308 */ /* 0x0003240000000800 */
[----:B------:R-:W-:Y:S02]  /*ff50*/  FFMA.FTZ R4, R86, c[0x0][0x2d0], -R155 ;  /* 0x0000b40056047a23 */ /* 0x000fe4000001089b */
[----:B--2---:R-:W-:Y:S01]  /*ff60*/  FFMA.FTZ R2, R15, c[0x0][0x2d0], -R153 ;  /* 0x0000b4000f027a23 */ /* 0x004fe20000010899 */
[----:B---3--:R-:W-:Y:S05]  /*ff70*/  F2FP.BF16.PACK_AB R76, R236, R231 ;  /* 0x000000e7ec4c723e */ /* 0x008fea00000010ff */
[----:B------:R2:W-:Y:S10]  /*ff80*/  MUFU.EX2 R232, R4 ;  /* 0x0000000400e87308 */ /* 0x0005f40000000800 */
[----:B------:R3:W5:Y:S01]  /*ff90*/  MUFU.EX2 R237, R2 ;  /* 0x0000000200ed7308 */ /* 0x0007620000000800 */
[----:B-1----:R-:W-:Y:S01]  /*ffa0*/  FFMA.FTZ R3, R14, c[0x0][0x2d0], -R154 ;  /* 0x0000b4000e037a23 */ /* 0x002fe2000001089a */
[----:B----4-:R-:W-:Y:S08]  /*ffb0*/  F2FP.BF16.PACK_AB R77, R233, R228 ;  /* 0x000000e4e94d723e */ /* 0x010ff000000010ff */
[----:B------:R1:W-:Y:S01]  /*ffc0*/  MUFU.EX2 R235, R3 ;  /* 0x0000000300eb7308 */ /* 0x0003e20000000800 */
[----:B--2---:R-:W-:Y:S05]  /*ffd0*/  @P0 MOV R4, R220 ;  /* 0x000000dc00040202 */ /* 0x004fea0000000f00 */
[----:B------:R-:W-:Y:S01]  /*ffe0*/  @P0 IMAD.WIDE.U32 R4, R6, 0x50, R4 ;  /* 0x0000005006040825 */ /* 0x000fe200078e0004 */
[----:B---3--:R-:W2:Y:S04]  /*fff0*/  SHFL.BFLY PT, R2, R0, 0x1, 0x1f ;  /* 0x0c201f0000027f89 */ /* 0x008ea800000e0000 */
[----:B------:R-:W-:Y:S02]  /*10000*/  @P0 LEA R10, P1, R4, c[0x0][0x1c8], 0x1 ;  /* 0x00007200040a0a11 */ /* 0x000fe400078208ff */
[----:B-----5:R-:W-:Y:S01]  /*10010*/  F2FP.BF16.PACK_AB R78, R238, R237 ;  /* 0x000000edee4e723e */ /* 0x020fe200000010ff */
[--C-:B-1----:R-:W-:Y:S01]  /*10020*/  FFMA.FTZ R3, R164, c[0x0][0x2d0], -R155.reuse ;  /* 0x0000b400a4037a23 */ /* 0x102fe2000001089b */
[----:B------:R-:W-:Y:S03]  /*10030*/  MOV R164, R30 ;  /* 0x0000001e00a47202 */ /* 0x000fe60000000f00 */
[----:B------:R1:W-:Y:S01]  /*10040*/  MUFU.EX2 R227, R3 ;  /* 0x0000000300e37308 */ /* 0x0003e20000000800 */
[----:B--2---:R-:W-:Y:S01]  /*10050*/  FMNMX.FTZ R2, R0, R2, !PT ;  /* 0x0000000200027209 */ /* 0x004fe20007810000 */
[----:B------:R-:W-:Y:S02]  /*10060*/  FFMA.FTZ R0, R13, c[0x0][0x2d0], -R154 ;  /* 0x0000b4000d007a23 */ /* 0x000fe4000001089a */
[----:B------:R-:W-:Y:S01]  /*10070*/  FMUL.FTZ R13, R69, R97 ;  /* 0x00000061450d7220 */ /* 0x000fe20000410000 */
[----:B------:R-:W-:Y:S05]  /*10080*/  MOV R97, R213 ;  /* 0x000000d500617202 */ /* 0x000fea0000000f00 */
[----:B------:R2:W3:Y:S01]  /*10090*/  MUFU.EX2 R234, R0 ;  /* 0x0000000000ea7308 */ /* 0x0004e20000000800 */
[----:B------:R-:W-:Y:S04]  /*100a0*/  FMUL.FTZ R152, R2, c[0x0][0x2d0] ;  /* 0x0000b40002987a20 */ /* 0x000fe80000410000 */
[--C-:B------:R-:W-:Y:S01]  /*100b0*/  FFMA.FTZ R6, R167, c[0x0][0x2d0], -R152.reuse ;  /* 0x0000b400a7067a23 */ /* 0x100fe20000010898 */
[----:B------:R-:W-:Y:S01]  /*100c0*/  MOV R167, R25 ;  /* 0x0000001900a77202 */ /* 0x000fe20000000f00 */
[----:B------:R-:W-:Y:S02]  /*100d0*/  FMUL.FTZ R25, R69, R109 ;  /* 0x0000006d45197220 */ /* 0x000fe40000410000 */
[----:B-1----:R-:W-:Y:S01]  /*100e0*/  FFMA.FTZ R3, R160, c[0x0][0x2d0], -R155 ;  /* 0x0000b400a0037a23 */ /* 0x002fe2000001089b */
[----:B------:R1:W-:Y:S01]  /*100f0*/  MUFU.EX2 R173, R6 ;  /* 0x0000000600ad7308 */ /* 0x0003e20000000800 */
[----:B------:R-:W-:Y:S09]  /*10100*/  MOV R160, R218 ;  /* 0x000000da00a07202 */ /* 0x000ff20000000f00 */
[----:B------:R4:W5:Y:S01]  /*10110*/  MUFU.EX2 R229, R3 ;  /* 0x0000000300e57308 */ /* 0x0009620000000800 */
[----:B--2---:R-:W-:Y:S01]  /*10120*/  FADD.FTZ R0, -R2, R85 ;  /* 0x0000005502007221 */ /* 0x004fe20000010100 */
[----:B---3--:R-:W-:Y:S03]  /*10130*/  F2FP.BF16.PACK_AB R79, R234, R235 ;  /* 0x000000ebea4f723e */ /* 0x008fe600000010ff */
[----:B------:R-:W-:Y:S06]  /*10140*/  FMUL.FTZ R0, R0, c[0x0][0x2d0] ;  /* 0x0000b40000007a20 */ /* 0x000fec0000410000 */
[----:B------:R-:W2:Y:S01]  /*10150*/  MUFU.EX2 R0, R0 ;  /* 0x0000000000007308 */ /* 0x000ea20000000800 */
[--C-:B-1----:R-:W-:Y:S09]  /*10160*/  FFMA.FTZ R6, R166, c[0x0][0x2d0], -R152.reuse ;  /* 0x0000b400a6067a23 */ /* 0x102ff20000010898 */
[----:B------:R-:W-:Y:S01]  /*10170*/  MUFU.EX2 R174, R6 ;  /* 0x0000000600ae7308 */ /* 0x000fe20000000800 */
[----:B----4-:R-:W-:Y:S01]  /*10180*/  FFMA.FTZ R3, R87, c[0x0][0x2d0], -R155 ;  /* 0x0000b40057037a23 */ /* 0x010fe2000001089b */
[----:B-----5:R-:W-:Y:S08]  /*10190*/  F2FP.BF16.PACK_AB R64, R229, R227 ;  /* 0x000000e3e540723e */ /* 0x020ff000000010ff */
[----:B------:R1:W3:Y:S01]  /*101a0*/  MUFU.EX2 R230, R3 ;  /* 0x0000000300e67308 */ /* 0x0002e20000000800 */
[C---:B--2---:R-:W-:Y:S02]  /*101b0*/  FMUL.FTZ R47, R0.reuse, R131 ;  /* 0x00000083002f7220 */ /* 0x044fe40000410000 */
[C---:B------:R-:W-:Y:S01]  /*101c0*/  FMUL.FTZ R14, R0.reuse, R98 ;  /* 0x00000062000e7220 */ /* 0x040fe20000410000 */
[----:B------:R-:W-:Y:S01]  /*101d0*/  MOV R98, R27 ;  /* 0x0000001b00627202 */ /* 0x000fe20000000f00 */
[C---:B------:R-:W-:Y:S01]  /*101e0*/  FMUL.FTZ R15, R0.reuse, R99 ;  /* 0x00000063000f7220 */ /* 0x040fe20000410000 */
[----:B------:R-:W-:Y:S01]  /*101f0*/  MOV R99, R26 ;  /* 0x0000001a00637202 */ /* 0x000fe20000000f00 */
[C---:B------:R-:W-:Y:S02]  /*10200*/  FMUL.FTZ R46, R0.reuse, R130 ;  /* 0x00000082002e7220 */ /* 0x040fe40000410000 */
[C---:B------:R-:W-:Y:S02]  /*10210*/  FMUL.FTZ R26, R0.reuse, R110 ;  /* 0x0000006e001a7220 */ /* 0x040fe40000410000 */
[C---:B------:R-:W-:Y:S02]  /*10220*/  FMUL.FTZ R27, R0.reuse, R111 ;  /* 0x0000006f001b7220 */ /* 0x040fe40000410000 */
[C---:B------:R-:W-:Y:S02]  /*10230*/  FMUL.FTZ R30, R0.reuse, R114 ;  /* 0x00000072001e7220 */ /* 0x040fe40000410000 */
[C---:B------:R-:W-:Y:S02]  /*10240*/  FMUL.FTZ R42, R0.reuse, R126 ;  /* 0x0000007e002a7220 */ /* 0x040fe40000410000 */
[C---:B------:R-:W-:Y:S02]  /*10250*/  FMUL.FTZ R43, R0.reuse, R127 ;  /* 0x0000007f002b7220 */ /* 0x040fe40000410000 */
[C---:B------:R-:W-:Y:S01]  /*10260*/  FMUL.FTZ R58, R0.reuse, R142 ;  /* 0x0000008e003a7220 */ /* 0x040fe20000410000 */
[----:B-1----:R-:W-:Y:S01]  /*10270*/  @P0 SHF.R.S32.HI R3, RZ, 0x1f, R205 ;  /* 0x0000001fff030819 */ /* 0x002fe200000114cd */
[----:B------:R-:W-:Y:S01]  /*10280*/  FMUL.FTZ R59, R0, R143 ;  /* 0x0000008f003b7220 */ /* 0x000fe20000410000 */
[----:B---3--:R-:W-:Y:S01]  /*10290*/  F2FP.BF16.PACK_AB R66, R232, R230 ;  /* 0x000000e6e842723e */ /* 0x008fe200000010ff */
[C---:B------:R-:W-:Y:S02]  /*102a0*/  FMUL.FTZ R62, R0.reuse, R146 ;  /* 0x00000092003e7220 */ /* 0x040fe40000410000 */
[----:B------:R-:W-:Y:S02]  /*102b0*/  @P0 IMAD R8, R3, c[0x0][0x1e0], RZ ;  /* 0x0000780003080a24 */ /* 0x000fe400078e02ff */
[----:B------:R-:W-:Y:S01]  /*102c0*/  FFMA.FTZ R3, R165, c[0x0][0x2d0], -R152 ;  /* 0x0000b400a5037a23 */ /* 0x000fe20000010898 */
[----:B------:R-:W-:Y:S01]  /*102d0*/  MOV R165, R33 ;  /* 0x0000002100a57202 */ /* 0x000fe20000000f00 */
[----:B------:R-:W-:Y:S02]  /*102e0*/  FMUL.FTZ R33, R73, R117 ;  /* 0x0000007549217220 */ /* 0x000fe40000410000 */
[----:B------:R1:W2:Y:S01]  /*102f0*/  MUFU.EX2 R172, R3 ;  /* 0x0000000300ac7308 */ /* 0x0002a20000000800 */
[----:B------:R-:W-:Y:S02]  /*10300*/  @P0 IMAD R8, R205, c[0x0][0x1e4], R8 ;  /* 0x00007900cd080a24 */ /* 0x000fe400078e0208 */
[----:B------:R-:W-:Y:S03]  /*10310*/  FMUL.FTZ R63, R0, R147 ;  /* 0x00000093003f7220 */ /* 0x000fe60000410000 */
[----:B-1----:R-:W-:Y:S02]  /*10320*/  @P0 IADD3 R3, R7, R8, RZ ;  /* 0x0000000807030210 */ /* 0x002fe40007ffe0ff */
[----:B------:R-:W-:Y:S02]  /*10330*/  @P0 MOV R7, c[0x0][0x1e0] ;  /* 0x0000780000070a02 */ /* 0x000fe40000000f00 */
[----:B--2---:R-:W-:Y:S01]  /*10340*/  F2FP.BF16.PACK_AB R65, R173, R172 ;  /* 0x000000acad41723e */ /* 0x004fe200000010ff */
[----:B------:R-:W-:Y:S01]  /*10350*/  @P0 IMAD R3, R3, 0x50, RZ ;  /* 0x0000005003030824 */ /* 0x000fe200078e02ff */
[----:B------:R-:W-:Y:S04]  /*10360*/  @P0 SHF.L.U32 R12, R7, 0x5, RZ ;  /* 0x00000005070c0819 */ /* 0x000fe800000006ff */
[----:B------:R-:W-:Y:S02]  /*10370*/  @P0 IADD3 R3, R5, R3, RZ ;  /* 0x0000000305030210 */ /* 0x000fe40007ffe0ff */
[----:B------:R-:W-:Y:S02]  /*10380*/  @P0 MOV R5, 0x5 ;  /* 0x0000000500050802 */ /* 0x000fe40000000f00 */
[----:B------:R-:W-:Y:S02]  /*10390*/  @P0 LEA.HI.X R11, R4, c[0x0][0x1cc], R3, 0x1, P1 ;  /* 0x00007300040b0a11 */ /* 0x000fe400008f0c03 */
[-C--:B------:R-:W-:Y:S02]  /*103a0*/  @P0 IADD3 R8, P3, R10, R12.reuse, RZ ;  /* 0x0000000c0a080210 */ /* 0x080fe40007f7e0ff */
[----:B------:R-:W-:Y:S01]  /*103b0*/  @P0 SHF.L.U64.HI R3, R7, R5, c[0x0][0x1e4] ;  /* 0x0000790007030619 */ /* 0x000fe20000010205 */
[----:B------:R1:W-:Y:S01]  /*103c0*/  @P0 LDGSTS.E.BYPASS.LTC128B.128 [R207+0x2900], [R10.64], !P4 ;  /* 0x029000000acf0fae */ /* 0x0003e2000e101d48 */
[----:B------:R-:W-:Y:S01]  /*103d0*/  FFMA.FTZ R5, R168, c[0x0][0x2d0], -R152 ;  /* 0x0000b400a8057a23 */ /* 0x000fe20000010898 */
[-C--:B------:R-:W-:Y:S02]  /*103e0*/  @P0 IADD3 R6, P1, R8, R12.reuse, RZ ;  /* 0x0000000c08060210 */ /* 0x080fe40007f3e0ff */
[-C--:B------:R-:W-:Y:S01]  /*103f0*/  @P0 IADD3.X R9, R11, R3.reuse, RZ, P3, !PT ;  /* 0x000000030b090210 */ /* 0x080fe20001ffe4ff */
[----:B------:R2:W3:Y:S01]  /*10400*/  MUFU.EX2 R175, R5 ;  /* 0x0000000500af7308 */ /* 0x0004e20000000800 */
[-C--:B------:R-:W-:Y:S02]  /*10410*/  @P0 IADD3 R4, P2, R6, R12.reuse, RZ ;  /* 0x0000000c06040210 */ /* 0x080fe40007f5e0ff */
[----:B------:R-:W-:Y:S01]  /*10420*/  @P0 IADD3.X R7, R9, R3, RZ, P1, !PT ;  /* 0x0000000309070210 */ /* 0x000fe20000ffe4ff */
[----:B------:R4:W-:Y:S08]  /*10430*/  @P0 LDGSTS.E.BYPASS.LTC128B.128 [R207+0x3100], [R8.64], !P4 ;  /* 0x0310000008cf0fae */ /* 0x0009f0000e101d48 */
[----:B------:R5:W-:Y:S01]  /*10440*/  @P0 LDGSTS.E.BYPASS.LTC128B.128 [R207+0x3900], [R6.64], !P4 ;  /* 0x0390000006cf0fae */ /* 0x000be2000e101d48 */
[--C-:B-1----:R-:W-:Y:S01]  /*10450*/  FFMA.FTZ R11, R20, c[0x0][0x2d0], -R153.reuse ;  /* 0x0000b400140b7a23 */ /* 0x102fe20000010899 */
[----:B------:R-:W-:Y:S01]  /*10460*/  @P0 IADD3 R10, P1, R4, R12, RZ ;  /* 0x0000000c040a0210 */ /* 0x000fe20007f3e0ff */
[----:B------:R-:W-:Y:S01]  /*10470*/  FMUL.FTZ R12, R69, R96 ;  /* 0x00000060450c7220 */ /* 0x000fe20000410000 */
[----:B------:R-:W-:Y:S01]  /*10480*/  MOV R96, R217 ;  /* 0x000000d900607202 */ /* 0x000fe20000000f00 */
[----:B------:R1:W-:Y:S01]  /*10490*/  MUFU.EX2 R226, R11 ;  /* 0x0000000b00e27308 */ /* 0x0003e20000000800 */
[----:B--2---:R-:W-:Y:S02]  /*104a0*/  @P0 IADD3.X R5, R7, R3, RZ, P2, !PT ;  /* 0x0000000307050210 */ /* 0x004fe400017fe4ff */
[----:B---3--:R-:W-:Y:S01]  /*104b0*/  F2FP.BF16.PACK_AB R67, R175, R174 ;  /* 0x000000aeaf43723e */ /* 0x008fe200000010ff */
[C---:B----4-:R-:W-:Y:S02]  /*104c0*/  FMUL.FTZ R8, R69.reuse, R92 ;  /* 0x0000005c45087220 */ /* 0x050fe40000410000 */
[----:B------:R2:W-:Y:S01]  /*104d0*/  @P0 LDGSTS.E.BYPASS.LTC128B.128 [R207+0x4100], [R4.64], !P4 ;  /* 0x0410000004cf0fae */ /* 0x0005e2000e101d48 */
[----:B------:R-:W-:Y:S02]  /*104e0*/  FMUL.FTZ R9, R69, R93 ;  /* 0x0000005d45097220 */ /* 0x000fe40000410000 */
[C---:B-----5:R-:W-:Y:S02]  /*104f0*/  FMUL.FTZ R6, R68.reuse, R90 ;  /* 0x0000005a44067220 */ /* 0x060fe40000410000 */
[----:B------:R-:W-:Y:S01]  /*10500*/  FMUL.FTZ R7, R68, R91 ;  /* 0x0000005b44077220 */ /* 0x000fe20000410000 */
[----:B-1----:R-:W-:Y:S01]  /*10510*/  @P0 IADD3.X R11, R5, R3, RZ, P1, !PT ;  /* 0x00000003050b0210 */ /* 0x002fe20000ffe4ff */
[--C-:B------:R-:W-:Y:S04]  /*10520*/  FFMA.FTZ R3, R21, c[0x0][0x2d0], -R153.reuse ;  /* 0x0000b40015037a23 */ /* 0x100fe80000010899 */
[----:B------:R1:W-:Y:S01]  /*10530*/  MUFU.EX2 R223, R3 ;  /* 0x0000000300df7308 */ /* 0x0003e20000000800 */
[----:B------:R3:W-:Y:S01]  /*10540*/  @P0 LDGSTS.E.BYPASS.LTC128B.128 [R207+0x4900], [R10.64], !P4 ;  /* 0x049000000acf0fae */ /* 0x0007e2000e101d48 */
[C---:B--2---:R-:W-:Y:S02]  /*10550*/  FMUL.FTZ R4, R73.reuse, R88 ;  /* 0x0000005849047220 */ /* 0x044fe40000410000 */
[----:B------:R-:W-:Y:S05]  /*10560*/  FMUL.FTZ R5, R73, R89 ;  /* 0x0000005949057220 */ /* 0x000fea0000410000 */
[----:B------:R-:W2:Y:S08]  /*10570*/  LDSM.16.MT88.4 R20, [R189] ;  /* 0x00000000bd14783b */ /* 0x000eb00000004200 */
[----:B------:R-:W4:Y:S01]  /*10580*/  LDSM.16.MT88.4 R36, [R193] ;  /* 0x00000000c124783b */ /* 0x000f220000004200 */
[--C-:B-1----:R-:W-:Y:S07]  /*10590*/  FFMA.FTZ R3, R17, c[0x0][0x2d0], -R153.reuse ;  /* 0x0000b40011037a23 */ /* 0x102fee0000010899 */
[----:B------:R-:W1:Y:S01]  /*105a0*/  LDSM.16.MT88.4 R52, [R190] ;  /* 0x00000000be34783b */ /* 0x000e620000004200 */
[C---:B------:R-:W-:Y:S01]  /*105b0*/  FMUL.FTZ R17, R73.reuse, R101 ;  /* 0x0000006549117220 */ /* 0x040fe20000410000 */
[----:B------:R-:W-:Y:S01]  /*105c0*/  MOV R101, R34 ;  /* 0x0000002200657202 */ /* 0x000fe20000000f00 */
[----:B------:R5:W-:Y:S01]  /*105d0*/  MUFU.EX2 R224, R3 ;  /* 0x0000000300e07308 */ /* 0x000be20000000800 */
[C---:B---3--:R-:W-:Y:S02]  /*105e0*/  FMUL.FTZ R10, R0.reuse, R94 ;  /* 0x0000005e000a7220 */ /* 0x048fe40000410000 */
[----:B------:R-:W-:Y:S02]  /*105f0*/  FMUL.FTZ R11, R0, R95 ;  /* 0x0000005f000b7220 */ /* 0x000fe40000410000 */
[----:B------:R-:W3:Y:S01]  /*10600*/  LDSM.16.MT88.4 R80, [R192] ;  /* 0x00000000c050783b */ /* 0x000ee20000004200 */
[----:B------:R-:W-:Y:S07]  /*10610*/  FMUL.FTZ R34, R68, R118 ;  /* 0x0000007644227220 */ /* 0x000fee0000410000 */
[----:B------:R-:W1:Y:S01]  /*10620*/  LDSM.16.MT88.4 R84, [R189+0x800] ;  /* 0x00080000bd54783b */ /* 0x000e620000004200 */
[-C--:B--2---:R-:W-:Y:S07]  /*10630*/  HMMA.16816.F32.BF16 R4, R76, R20.reuse, R4 ;  /* 0x000000144c04723c */ /* 0x084fee0000041804 */
[----:B------:R-:W2:Y:S01]  /*10640*/  LDSM.16.MT88.4 R88, [R193+0x800] ;  /* 0x00080000c158783b */ /* 0x000ea20000004200 */
[----:B-----5:R-:W-:Y:S04]  /*10650*/  FFMA.FTZ R3, R16, c[0x0][0x2d0], -R153 ;  /* 0x0000b40010037a23 */ /* 0x020fe80000010899 */
[C---:B------:R-:W-:Y:S01]  /*10660*/  FMUL.FTZ R16, R73.reuse, R100 ;  /* 0x0000006449107220 */ /* 0x040fe20000410000 */
[C---:B------:R-:W-:Y:S01]  /*10670*/  HMMA.16816.F32.BF16 R8, R64.reuse, R20, R8 ;  /* 0x000000144008723c */ /* 0x040fe20000041808 */
[----:B------:R5:W-:Y:S01]  /*10680*/  MUFU.EX2 R225, R3 ;  /* 0x0000000300e17308 */ /* 0x000be20000000800 */
[----:B------:R-:W1:Y:S02]  /*10690*/  LDSM.16.MT88.4 R92, [R190+0x800] ;  /* 0x00080000be5c783b */ /* 0x000e640000004200 */
[----:B------:R-:W-:Y:S03]  /*106a0*/  MOV R100, R215 ;  /* 0x000000d700647202 */ /* 0x000fe60000000f00 */
[C---:B------:R-:W-:Y:S01]  /*106b0*/  FMUL.FTZ R21, R73.reuse, R105 ;  /* 0x0000006949157220 */ /* 0x040fe20000410000 */
[-C--:B------:R-:W-:Y:S02]  /*106c0*/  HMMA.16816.F32.BF16 R12, R64, R22.reuse, R12 ;  /* 0x00000016400c723c */ /* 0x080fe4000004180c */
[----:B------:R-:W-:Y:S02]  /*106d0*/  LDSM.16.MT88.4 R132, [R190+0x2000] ;  /* 0x00200000be84783b */ /* 0x000fe40000004200 */
[----:B------:R-:W-:Y:S01]  /*106e0*/  MOV R105, R211 ;  /* 0x000000d300697202 */ /* 0x000fe20000000f00 */
[----:B------:R-:W-:Y:S01]  /*106f0*/  FMUL.FTZ R20, R73, R104 ;  /* 0x0000006849147220 */ /* 0x000fe20000410000 */
[----:B------:R-:W-:Y:S04]  /*10700*/  MOV R104, R210 ;  /* 0x000000d200687202 */ /* 0x000fe80000000f00 */
[----:B------:R-:W0:Y:S02]  /*10710*/  LDGDEPBAR ;  /* 0x00000000000079af */ /* 0x000e240000000000 */
[--C-:B-----5:R-:W-:Y:S01]  /*10720*/  FFMA.FTZ R3, R163, c[0x0][0x2d0], -R154.reuse ;  /* 0x0000b400a3037a23 */ /* 0x120fe2000001089a */
[----:B------:R-:W-:Y:S03]  /*10730*/  MOV R163, R216 ;  /* 0x000000d800a37202 */ /* 0x000fe60000000f00 */
[----:B------:R5:W-:Y:S02]  /*10740*/  MUFU.EX2 R221, R3 ;  /* 0x0000000300dd7308 */ /* 0x000be40000000800 */
[--C-:B-----5:R-:W-:Y:S01]  /*10750*/  FFMA.FTZ R3, R162, c[0x0][0x2d0], -R154.reuse ;  /* 0x0000b400a2037a23 */ /* 0x120fe2000001089a */
[----:B------:R-:W-:Y:S01]  /*10760*/  MOV R162, R31 ;  /* 0x0000001f00a27202 */ /* 0x000fe20000000f00 */
[----:B------:R-:W-:Y:S06]  /*10770*/  FMUL.FTZ R31, R0, R115 ;  /* 0x00000073001f7220 */ /* 0x000fec0000410000 */
[----:B------:R5:W-:Y:S02]  /*10780*/  MUFU.EX2 R222, R3 ;  /* 0x0000000300de7308 */ /* 0x000be40000000800 */
[--C-:B-----5:R-:W-:Y:S02]  /*10790*/  FFMA.FTZ R3, R18, c[0x0][0x2d0], -R154.reuse ;  /* 0x0000b40012037a23 */ /* 0x120fe4000001089a */
[C---:B------:R-:W-:Y:S01]  /*107a0*/  FMUL.FTZ R18, R68.reuse, R102 ;  /* 0x0000006644127220 */ /* 0x040fe20000410000 */
[----:B------:R-:W-:Y:S05]  /*107b0*/  MOV R102, R40 ;  /* 0x0000002800667202 */ /* 0x000fea0000000f00 */
[----:B------:R5:W-:Y:S01]  /*107c0*/  MUFU.EX2 R220, R3 ;  /* 0x0000000300dc7308 */ /* 0x000be20000000800 */
[----:B------:R-:W-:Y:S02]  /*107d0*/  FMUL.FTZ R40, R69, R124 ;  /* 0x0000007c45287220 */ /* 0x000fe40000410000 */
[----:B-----5:R-:W-:Y:S02]  /*107e0*/  FFMA.FTZ R3, R19, c[0x0][0x2d0], -R154 ;  /* 0x0000b40013037a23 */ /* 0x020fe4000001089a */
[C---:B------:R-:W-:Y:S01]  /*107f0*/  FMUL.FTZ R19, R68.reuse, R103 ;  /* 0x0000006744137220 */ /* 0x040fe20000410000 */
[----:B------:R-:W-:Y:S04]  /*10800*/  MOV R103, R35 ;  /* 0x0000002300677202 */ /* 0x000fe80000000f00 */
[----:B------:R5:W-:Y:S01]  /*10810*/  MUFU.EX2 R219, R3 ;  /* 0x0000000300db7308 */ /* 0x000be20000000800 */
[C---:B------:R-:W-:Y:S02]  /*10820*/  FMUL.FTZ R35, R68.reuse, R119 ;  /* 0x0000007744237220 */ /* 0x040fe40000410000 */
[----:B------:R-:W-:Y:S01]  /*10830*/  LDSM.16.MT88.4 R116, [R193+0x2000] ;  /* 0x00200000c174783b */ /* 0x000fe20000004200 */
[C---:B------:R-:W-:Y:S07]  /*10840*/  HMMA.16816.F32.BF16 R16, R76.reuse, R22, R16 ;  /* 0x000000164c10723c */ /* 0x040fee0000041810 */
[C---:B------:R-:W-:Y:S01]  /*10850*/  FMUL.FTZ R22, R68.reuse, R106 ;  /* 0x0000006a44167220 */ /* 0x040fe20000410000 */
[----:B------:R-:W-:Y:S01]  /*10860*/  MOV R106, R212 ;  /* 0x000000d4006a7202 */ /* 0x000fe20000000f00 */
[----:B------:R-:W-:Y:S03]  /*10870*/  FMUL.FTZ R23, R68, R107 ;  /* 0x0000006b44177220 */ /* 0x000fe60000410000 */
[----:B------:R-:W-:Y:S04]  /*10880*/  MOV R107, R209 ;  /* 0x000000d1006b7202 */ /* 0x000fe80000000f00 */
[-C--:B----4-:R-:W-:Y:S03]  /*10890*/  HMMA.16816.F32.BF16 R20, R76, R36.reuse, R20 ;  /* 0x000000244c14723c */ /* 0x090fe60000041814 */
[--C-:B-----5:R-:W-:Y:S01]  /*108a0*/  FFMA.FTZ R3, R169, c[0x0][0x2d0], -R155.reuse ;  /* 0x0000b400a9037a23 */ /* 0x120fe2000001089b */
[----:B------:R-:W-:Y:S03]  /*108b0*/  MOV R169, R214 ;  /* 0x000000d600a97202 */ /* 0x000fe60000000f00 */
[----:B------:R4:W-:Y:S02]  /*108c0*/  MUFU.EX2 R218, R3 ;  /* 0x0000000300da7308 */ /* 0x0009e40000000800 */
[--C-:B----4-:R-:W-:Y:S03]  /*108d0*/  FFMA.FTZ R3, R24, c[0x0][0x2d0], -R155.reuse ;  /* 0x0000b40018037a23 */ /* 0x110fe6000001089b */
[----:B------:R-:W-:Y:S05]  /*108e0*/  FMUL.FTZ R24, R69, R108 ;  /* 0x0000006c45187220 */ /* 0x000fea0000410000 */
[----:B------:R4:W5:Y:S02]  /*108f0*/  MUFU.EX2 R217, R3 ;  /* 0x0000000300d97308 */ /* 0x0009640000000800 */
[C---:B------:R-:W-:Y:S07]  /*10900*/  HMMA.16816.F32.BF16 R24, R64.reuse, R36, R24 ;  /* 0x000000244018723c */ /* 0x040fee0000041818 */
[C---:B------:R-:W-:Y:S02]  /*10910*/  FMUL.FTZ R36, R73.reuse, R120 ;  /* 0x0000007849247220 */ /* 0x040fe40000410000 */
[----:B------:R-:W-:Y:S03]  /*10920*/  FMUL.FTZ R37, R73, R121 ;  /* 0x0000007949257220 */ /* 0x000fe60000410000 */
[--C-:B----4-:R-:W-:Y:S02]  /*10930*/  FFMA.FTZ R3, R28, c[0x0][0x2d0], -R155.reuse ;  /* 0x0000b4001c037a23 */ /* 0x110fe4000001089b */
[----:B------:R-:W-:Y:S02]  /*10940*/  FMUL.FTZ R28, R69, R112 ;  /* 0x00000070451c7220 */ /* 0x000fe40000410000 */
[----:B------:R4:W-:Y:S02]  /*10950*/  MUFU.EX2 R216, R3 ;  /* 0x0000000300d87308 */ /* 0x0009e40000000800 */
[----:B----4-:R-:W-:Y:S02]  /*10960*/  FFMA.FTZ R3, R29, c[0x0][0x2d0], -R155 ;  /* 0x0000b4001d037a23 */ /* 0x010fe4000001089b */
[----:B------:R-:W-:Y:S06]  /*10970*/  FMUL.FTZ R29, R69, R113 ;  /* 0x00000071451d7220 */ /* 0x000fec0000410000 */
[----:B------:R4:W-:Y:S01]  /*10980*/  MUFU.EX2 R215, R3 ;  /* 0x0000000300d77308 */ /* 0x0009e20000000800 */
[-C--:B------:R-:W-:Y:S08]  /*10990*/  HMMA.16816.F32.BF16 R28, R64, R38.reuse, R28 ;  /* 0x00000026401c723c */ /* 0x080ff0000004181c */
[C---:B------:R-:W-:Y:S07]  /*109a0*/  HMMA.16816.F32.BF16 R32, R76.reuse, R38, R32 ;  /* 0x000000264c20723c */ /* 0x040fee0000041820 */
[C---:B------:R-:W-:Y:S02]  /*109b0*/  FMUL.FTZ R38, R68.reuse, R122 ;  /* 0x0000007a44267220 */ /* 0x040fe40000410000 */
[C---:B------:R-:W-:Y:S03]  /*109c0*/  FMUL.FTZ R39, R68.reuse, R123 ;  /* 0x0000007b44277220 */ /* 0x040fe60000410000 */
[--C-:B----4-:R-:W-:Y:S04]  /*109d0*/  FFMA.FTZ R3, R171, c[0x0][0x2d0], -R152.reuse ;  /* 0x0000b400ab037a23 */ /* 0x110fe80000010898 */
[-C--:B-1----:R-:W-:Y:S01]  /*109e0*/  HMMA.16816.F32.BF16 R36, R76, R52.reuse, R36 ;  /* 0x000000344c24723c */ /* 0x082fe20000041824 */
[----:B------:R1:W-:Y:S07]  /*109f0*/  MUFU.EX2 R168, R3 ;  /* 0x0000000300a87308 */ /* 0x0003ee0000000800 */
[C---:B------:R-:W-:Y:S07]  /*10a00*/  HMMA.16816.F32.BF16 R40, R64.reuse, R52, R40 ;  /* 0x000000344028723c */ /* 0x040fee0000041828 */
[C---:B------:R-:W-:Y:S01]  /*10a10*/  FMUL.FTZ R53, R73.reuse, R137 ;  /* 0x0000008949357220 */ /* 0x040fe20000410000 */
[-C--:B------:R-:W-:Y:S04]  /*10a20*/  HMMA.16816.F32.BF16 R44, R64, R54.reuse, R44 ;  /* 0x00000036402c723c */ /* 0x080fe8000004182c */
[----:B------:R-:W-:Y:S04]  /*10a30*/  FMUL.FTZ R52, R73, R136 ;  /* 0x0000008849347220 */ /* 0x000fe80000410000 */
[C---:B------:R-:W-:Y:S04]  /*10a40*/  HMMA.16816.F32.BF16 R48, R76.reuse, R54, R48 ;  /* 0x000000364c30723c */ /* 0x040fe80000041830 */
[--C-:B-1----:R-:W-:Y:S03]  /*10a50*/  FFMA.FTZ R3, R177, c[0x0][0x2d0], -R152.reuse ;  /* 0x0000b400b1037a23 */ /* 0x102fe60000010898 */
[C---:B------:R-:W-:Y:S01]  /*10a60*/  FMUL.FTZ R55, R68.reuse, R139 ;  /* 0x0000008b44377220 */ /* 0x040fe20000410000 */
[----:B------:R1:W4:Y:S01]  /*10a70*/  MUFU.EX2 R166, R3 ;  /* 0x0000000300a67308 */ /* 0x0003220000000800 */
[----:B------:R-:W-:Y:S07]  /*10a80*/  FMUL.FTZ R54, R68, R138 ;  /* 0x0000008a44367220 */ /* 0x000fee0000410000 */
[-C--:B---3--:R-:W-:Y:S08]  /*10a90*/  HMMA.16816.F32.BF16 R52, R76, R80.reuse, R52 ;  /* 0x000000504c34723c */ /* 0x088ff00000041834 */
[C---:B------:R-:W-:Y:S07]  /*10aa0*/  HMMA.16816.F32.BF16 R56, R64.reuse, R80, R56 ;  /* 0x000000504038723c */ /* 0x040fee0000041838 */
[----:B-----5:R-:W-:Y:S01]  /*10ab0*/  F2FP.BF16.PACK_AB R80, R217, R218 ;  /* 0x000000dad950723e */ /* 0x020fe200000010ff */
[-C--:B------:R-:W-:Y:S04]  /*10ac0*/  HMMA.16816.F32.BF16 R60, R64, R82.reuse, R60 ;  /* 0x00000052403c723c */ /* 0x080fe8000004183c */
[--C-:B-1----:R-:W-:Y:S01]  /*10ad0*/  FFMA.FTZ R3, R179, c[0x0][0x2d0], -R152.reuse ;  /* 0x0000b400b3037a23 */ /* 0x102fe20000010898 */
[----:B----4-:R-:W-:Y:S02]  /*10ae0*/  F2FP.BF16.PACK_AB R81, R166, R168 ;  /* 0x000000a8a651723e */ /* 0x010fe400000010ff */
[C---:B------:R-:W-:Y:S01]  /*10af0*/  FMUL.FTZ R64, R73.reuse, R148 ;  /* 0x0000009449407220 */ /* 0x040fe20000410000 */
[----:B------:R1:W-:Y:S01]  /*10b00*/  MUFU.EX2 R124, R3 ;  /* 0x00000003007c7308 */ /* 0x0003e20000000800 */
[----:B------:R-:W-:Y:S03]  /*10b10*/  FMUL.FTZ R65, R73, R149 ;  /* 0x0000009549417220 */ /* 0x000fe60000410000 */
[C---:B------:R-:W-:Y:S02]  /*10b20*/  FMUL.FTZ R66, R68.reuse, R150 ;  /* 0x0000009644427220 */ /* 0x040fe40000410000 */
[----:B------:R-:W-:Y:S07]  /*10b30*/  FMUL.FTZ R67, R68, R151 ;  /* 0x0000009744437220 */ /* 0x000fee0000410000 */
[----:B------:R-:W-:Y:S07]  /*10b40*/  HMMA.16816.F32.BF16 R64, R76, R82, R64 ;  /* 0x000000524c40723c */ /* 0x000fee0000041840 */
[----:B------:R-:W-:Y:S02]  /*10b50*/  F2FP.BF16.PACK_AB R76, R223, R226 ;  /* 0x000000e2df4c723e */ /* 0x000fe400000010ff */
[----:B------:R-:W-:Y:S03]  /*10b60*/  F2FP.BF16.PACK_AB R78, R225, R224 ;  /* 0x000000e0e14e723e */ /* 0x000fe600000010ff */
[----:B-1----:R-:W-:Y:S01]  /*10b70*/  FFMA.FTZ R3, R181, c[0x0][0x2d0], -R152 ;  /* 0x0000b400b5037a23 */ /* 0x002fe20000010898 */
[----:B------:R-:W-:Y:S02]  /*10b80*/  F2FP.BF16.PACK_AB R77, R222, R221 ;  /* 0x000000ddde4d723e */ /* 0x000fe400000010ff */
[----:B------:R-:W-:Y:S01]  /*10b90*/  F2FP.BF16.PACK_AB R79, R219, R220 ;  /* 0x000000dcdb4f723e */ /* 0x000fe200000010ff */
[----:B------:R1:W3:Y:S01]  /*10ba0*/  MUFU.EX2 R128, R3 ;  /* 0x0000000300807308 */ /* 0x0002e20000000800 */
[----:B------:R-:W-:Y:S05]  /*10bb0*/  F2FP.BF16.PACK_AB R82, R215, R216 ;  /* 0x000000d8d752723e */ /* 0x000fea00000010ff */
[-C--:B------:R-:W-:Y:S03]  /*10bc0*/  HMMA.16816.F32.BF16 R4, R76, R84.reuse, R4 ;  /* 0x000000544c04723c */ /* 0x080fe60000041804 */
[--C-:B-1----:R-:W-:Y:S01]  /*10bd0*/  FFMA.FTZ R3, R178, c[0x0][0x2d0], -R153.reuse ;  /* 0x0000b400b2037a23 */ /* 0x102fe20000010899 */
[----:B---3--:R-:W-:Y:S03]  /*10be0*/  F2FP.BF16.PACK_AB R83, R128, R124 ;  /* 0x0000007c8053723e */ /* 0x008fe600000010ff */
[----:B------:R1:W-:Y:S04]  /*10bf0*/  MUFU.EX2 R131, R3 ;  /* 0x0000000300837308 */ /* 0x0003e80000000800 */
[C---:B------:R-:W-:Y:S08]  /*10c00*/  HMMA.16816.F32.BF16 R8, R80.reuse, R84, R8 ;  /* 0x000000545008723c */ /* 0x040ff00000041808 */
[-C--:B------:R-:W-:Y:S08]  /*10c10*/  HMMA.16816.F32.BF16 R12, R80, R86.reuse, R12 ;  /* 0x00000056500c723c */ /* 0x080ff0000004180c */
[C---:B------:R-:W-:Y:S01]  /*10c20*/  HMMA.16816.F32.BF16 R16, R76.reuse, R86, R16 ;  /* 0x000000564c10723c */ /* 0x040fe20000041810 */
[----:B------:R-:W3:Y:S03]  /*10c30*/  LDSM.16.MT88.4 R84, [R192+0x800] ;  /* 0x00080000c054783b */ /* 0x000ee60000004200 */
[----:B-1----:R-:W-:Y:S04]  /*10c40*/  FFMA.FTZ R3, R180, c[0x0][0x2d0], -R153 ;  /* 0x0000b400b4037a23 */ /* 0x002fe80000010899 */
[-C--:B--2---:R-:W-:Y:S01]  /*10c50*/  HMMA.16816.F32.BF16 R20, R76, R88.reuse, R20 ;  /* 0x000000584c14723c */ /* 0x084fe20000041814 */
[----:B------:R1:W2:Y:S07]  /*10c60*/  MUFU.EX2 R214, R3 ;  /* 0x0000000300d67308 */ /* 0x0002ae0000000800 */
[C---:B------:R-:W-:Y:S07]  /*10c70*/  HMMA.16816.F32.BF16 R24, R80.reuse, R88, R24 ;  /* 0x000000585018723c */ /* 0x040fee0000041818 */
[----:B------:R-:W-:Y:S01]  /*10c80*/  FFMA.FTZ R88, R242, c[0x0][0x2d0], -R155 ;  /* 0x0000b400f2587a23 */ /* 0x000fe2000001089b */
[-C--:B------:R-:W-:Y:S08]  /*10c90*/  HMMA.16816.F32.BF16 R28, R80, R90.reuse, R28 ;  /* 0x0000005a501c723c */ /* 0x080ff0000004181c */
[C---:B------:R-:W-:Y:S04]  /*10ca0*/  HMMA.16816.F32.BF16 R32, R76.reuse, R90, R32 ;  /* 0x0000005a4c20723c */ /* 0x040fe80000041820 */
[--C-:B-1----:R-:W-:Y:S04]  /*10cb0*/  FFMA.FTZ R3, R170, c[0x0][0x2d0], -R153.reuse ;  /* 0x0000b400aa037a23 */ /* 0x102fe80000010899 */
[----:B------:R1:W-:Y:S01]  /*10cc0*/  MUFU.EX2 R213, R3 ;  /* 0x0000000300d57308 */ /* 0x0003e20000000800 */
[-C--:B------:R-:W-:Y:S08]  /*10cd0*/  HMMA.16816.F32.BF16 R36, R76, R92.reuse, R36 ;  /* 0x0000005c4c24723c */ /* 0x080ff00000041824 */
[C---:B------:R-:W-:Y:S07]  /*10ce0*/  HMMA.16816.F32.BF16 R40, R80.reuse, R92, R40 ;  /* 0x0000005c5028723c */ /* 0x040fee0000041828 */
[--C-:B------:R-:W-:Y:S01]  /*10cf0*/  FFMA.FTZ R92, R245, c[0x0][0x2d0], -R153.reuse ;  /* 0x0000b400f55c7a23 */ /* 0x100fe20000010899 */
[-C--:B------:R-:W-:Y:S04]  /*10d00*/  HMMA.16816.F32.BF16 R44, R80, R94.reuse, R44 ;  /* 0x0000005e502c723c */ /* 0x080fe8000004182c */
[----:B-1----:R-:W-:Y:S04]  /*10d10*/  FFMA.FTZ R3, R176, c[0x0][0x2d0], -R153 ;  /* 0x0000b400b0037a23 */ /* 0x002fe80000010899 */
[C---:B------:R-:W-:Y:S01]  /*10d20*/  HMMA.16816.F32.BF16 R48, R76.reuse, R94, R48 ;  /* 0x0000005e4c30723c */ /* 0x040fe20000041830 */
[----:B------:R1:W4:Y:S07]  /*10d30*/  MUFU.EX2 R212, R3 ;  /* 0x0000000300d47308 */ /* 0x00032e0000000800 */
[-C--:B---3--:R-:W-:Y:S08]  /*10d40*/  HMMA.16816.F32.BF16 R52, R76, R84.reuse, R52 ;  /* 0x000000544c34723c */ /* 0x088ff00000041834 */
[C---:B------:R-:W-:Y:S08]  /*10d50*/  HMMA.16816.F32.BF16 R56, R80.reuse, R84, R56 ;  /* 0x000000545038723c */ /* 0x040ff00000041838 */
[-C--:B------:R-:W-:Y:S04]  /*10d60*/  HMMA.16816.F32.BF16 R60, R80, R86.reuse, R60 ;  /* 0x00000056503c723c */ /* 0x080fe8000004183c */
[--C-:B-1----:R-:W-:Y:S04]  /*10d70*/  FFMA.FTZ R3, R184, c[0x0][0x2d0], -R154.reuse ;  /* 0x0000b400b8037a23 */ /* 0x102fe8000001089a */
[----:B------:R1:W-:Y:S01]  /*10d80*/  MUFU.EX2 R130, R3 ;  /* 0x0000000300827308 */ /* 0x0003e20000000800 */
[----:B------:R-:W-:Y:S01]  /*10d90*/  HMMA.16816.F32.BF16 R64, R76, R86, R64 ;  /* 0x000000564c40723c */ /* 0x000fe20000041840 */
[----:B------:R-:W-:Y:S06]  /*10da0*/  LDSM.16.MT88.4 R84, [R193+0x1000] ;  /* 0x00100000c154783b */ /* 0x000fec0000004200 */
[----:B--2---:R-:W-:Y:S02]  /*10db0*/  F2FP.BF16.PACK_AB R76, R214, R131 ;  /* 0x00000083d64c723e */ /* 0x004fe400000010ff */
[----:B----4-:R-:W-:Y:S03]  /*10dc0*/  F2FP.BF16.PACK_AB R78, R212, R213 ;  /* 0x000000d5d44e723e */ /* 0x010fe600000010ff */
[--C-:B-1----:R-:W-:Y:S04]  /*10dd0*/  FFMA.FTZ R3, R185, c[0x0][0x2d0], -R154.reuse ;  /* 0x0000b400b9037a23 */ /* 0x102fe8000001089a */
[----:B------:R1:W2:Y:S02]  /*10de0*/  MUFU.EX2 R211, R3 ;  /* 0x0000000300d37308 */ /* 0x0002a40000000800 */
[--C-:B-1----:R-:W-:Y:S01]  /*10df0*/  FFMA.FTZ R3, R182, c[0x0][0x2d0], -R154.reuse ;  /* 0x0000b400b6037a23 */ /* 0x102fe2000001089a */
[----:B--2---:R-:W-:Y:S07]  /*10e00*/  F2FP.BF16.PACK_AB R77, R211, R130 ;  /* 0x00000082d34d723e */ /* 0x004fee00000010ff */
[----:B------:R1:W-:Y:S02]  /*10e10*/  MUFU.EX2 R209, R3 ;  /* 0x0000000300d17308 */ /* 0x0003e40000000800 */
[----:B-1----:R-:W-:Y:S08]  /*10e20*/  FFMA.FTZ R3, R183, c[0x0][0x2d0], -R154 ;  /* 0x0000b400b7037a23 */ /* 0x002ff0000001089a */
[----:B------:R1:W-:Y:S10]  /*10e30*/  MUFU.EX2 R183, R92 ;  /* 0x0000005c00b77308 */ /* 0x0003f40000000800 */
[----:B------:R2:W3:Y:S01]  /*10e40*/  MUFU.EX2 R210, R3 ;  /* 0x0000000300d27308 */ /* 0x0004e20000000800 */
[----:B-1----:R-:W-:Y:S01]  /*10e50*/  LDSM.16.MT88.4 R92, [R190+0x1000] ;  /* 0x00100000be5c783b */ /* 0x002fe20000004200 */
[--C-:B--2---:R-:W-:Y:S01]  /*10e60*/  FFMA.FTZ R3, R187, c[0x0][0x2d0], -R155.reuse ;  /* 0x0000b400bb037a23 */ /* 0x104fe2000001089b */
[----:B---3--:R-:W-:Y:S07]  /*10e70*/  F2FP.BF16.PACK_AB R79, R210, R209 ;  /* 0x000000d1d24f723e */ /* 0x008fee00000010ff */
[----:B------:R1:W-:Y:S02]  /*10e80*/  MUFU.EX2 R129, R3 ;  /* 0x0000000300817308 */ /* 0x0003e40000000800 */
[--C-:B-1----:R-:W-:Y:S08]  /*10e90*/  FFMA.FTZ R3, R208, c[0x0][0x2d0], -R155.reuse ;  /* 0x0000b400d0037a23 */ /* 0x102ff0000001089b */
[----:B------:R1:W2:Y:S02]  /*10ea0*/  MUFU.EX2 R187, R3 ;  /* 0x0000000300bb7308 */ /* 0x0002a40000000800 */
[----:B-1----:R-:W-:Y:S01]  /*10eb0*/  FFMA.FTZ R3, R186, c[0x0][0x2d0], -R155 ;  /* 0x0000b400ba037a23 */ /* 0x002fe2000001089b */
[----:B--2---:R-:W-:Y:S07]  /*10ec0*/  F2FP.BF16.PACK_AB R80, R187, R129 ;  /* 0x00000081bb50723e */ /* 0x004fee00000010ff */
[----:B------:R1:W-:Y:S10]  /*10ed0*/  MUFU.EX2 R186, R88 ;  /* 0x0000005800ba7308 */ /* 0x0003f40000000800 */
[----:B------:R2:W3:Y:S01]  /*10ee0*/  MUFU.EX2 R208, R3 ;  /* 0x0000000300d07308 */ /* 0x0004e20000000800 */
[----:B-1----:R-:W1:Y:S01]  /*10ef0*/  LDSM.16.MT88.4 R88, [R189+0x1000] ;  /* 0x00100000bd58783b */ /* 0x002e620000004200 */
[--C-:B--2---:R-:W-:Y:S01]  /*10f00*/  FFMA.FTZ R3, R248, c[0x0][0x2d0], -R152.reuse ;  /* 0x0000b400f8037a23 */ /* 0x104fe20000010898 */
[----:B---3--:R-:W-:Y:S07]  /*10f10*/  F2FP.BF16.PACK_AB R82, R186, R208 ;  /* 0x000000d0ba52723e */ /* 0x008fee00000010ff */
[----:B------:R2:W-:Y:S02]  /*10f20*/  MUFU.EX2 R139, R3 ;  /* 0x00000003008b7308 */ /* 0x0005e40000000800 */
[--C-:B--2---:R-:W-:Y:S01]  /*10f30*/  FFMA.FTZ R3, R250, c[0x0][0x2d0], -R152.reuse ;  /* 0x0000b400fa037a23 */ /* 0x104fe20000010898 */
        /* <DEDUP_REMOVED lines=14> */
[----:B-1----:R-:W-:Y:S04]  /*11020*/  FFMA.FTZ R3, R240, c[0x0][0x2d0], -R153 ;  /* 0x0000b400f0037a23 */ /* 0x002fe80000010899 */
[-C--:B------:R-:W-:Y:S01]  /*11030*/  HMMA.16816.F32.BF16 R20, R76, R84.reuse, R20 ;  /* 0x000000544c14723c */ /* 0x080fe20000041814 */
[----:B------:R1:W-:Y:S07]  /*11040*/  MUFU.EX2 R185, R3 ;  /* 0x0000000300b97308 */ /* 0x0003ee0000000800 */
[C---:B------:R-:W-:Y:S07]  /*11050*/  HMMA.16816.F32.BF16 R24, R80.reuse, R84, R24 ;  /* 0x000000545018723c */ /* 0x040fee0000041818 */
[----:B------:R-:W-:Y:S01]  /*11060*/  FFMA.FTZ R84, R169, c[0x0][0x2d0], -R155 ;  /* 0x0000b400a9547a23 */ /* 0x000fe2000001089b */
[-C--:B------:R-:W-:Y:S03]  /*11070*/  HMMA.16816.F32.BF16 R28, R80, R86.reuse, R28 ;  /* 0x00000056501c723c */ /* 0x080fe6000004181c */
[----:B------:R4:W-:Y:S05]  /*11080*/  MUFU.EX2 R177, R84 ;  /* 0x0000005400b17308 */ /* 0x0009ea0000000800 */
[C---:B------:R-:W-:Y:S04]  /*11090*/  HMMA.16816.F32.BF16 R32, R76.reuse, R86, R32 ;  /* 0x000000564c20723c */ /* 0x040fe80000041820 */
[----:B-1----:R-:W-:Y:S04]  /*110a0*/  FFMA.FTZ R3, R241, c[0x0][0x2d0], -R153 ;  /* 0x0000b400f1037a23 */ /* 0x002fe80000010899 */
[-C--:B------:R-:W-:Y:S01]  /*110b0*/  HMMA.16816.F32.BF16 R36, R76, R92.reuse, R36 ;  /* 0x0000005c4c24723c */ /* 0x080fe20000041824 */
[----:B------:R1:W5:Y:S07]  /*110c0*/  MUFU.EX2 R182, R3 ;  /* 0x0000000300b67308 */ /* 0x00036e0000000800 */
[C---:B------:R-:W-:Y:S01]  /*110d0*/  HMMA.16816.F32.BF16 R40, R80.reuse, R92, R40 ;  /* 0x0000005c5028723c */ /* 0x040fe20000041828 */
[----:B----4-:R-:W4:Y:S07]  /*110e0*/  LDSM.16.MT88.4 R84, [R189+0x1800] ;  /* 0x00180000bd54783b */ /* 0x010f2e0000004200 */
        /* <DEDUP_REMOVED lines=9> */
[----:B------:R-:W3:Y:S03]  /*11180*/  LDSM.16.MT88.4 R88, [R193+0x1800] ;  /* 0x00180000c158783b */ /* 0x000ee60000004200 */
[--C-:B-1----:R-:W-:Y:S03]  /*11190*/  FFMA.FTZ R3, R106, c[0x0][0x2d0], -R154.reuse ;  /* 0x0000b4006a037a23 */ /* 0x102fe6000001089a */
[----:B--2---:R-:W-:Y:S01]  /*111a0*/  F2FP.BF16.PACK_AB R76, R184, R183 ;  /* 0x000000b7b84c723e */ /* 0x004fe200000010ff */
[----:B------:R1:W2:Y:S01]  /*111b0*/  MUFU.EX2 R179, R3 ;  /* 0x0000000300b37308 */ /* 0x0002a20000000800 */
[----:B-----5:R-:W-:Y:S03]  /*111c0*/  F2FP.BF16.PACK_AB R78, R182, R185 ;  /* 0x000000b9b64e723e */ /* 0x020fe600000010ff */
[--C-:B-1----:R-:W-:Y:S01]  /*111d0*/  FFMA.FTZ R3, R251, c[0x0][0x2d0], -R154.reuse ;  /* 0x0000b400fb037a23 */ /* 0x102fe2000001089a */
[----:B--2---:R-:W-:Y:S05]  /*111e0*/  F2FP.BF16.PACK_AB R77, R179, R181 ;  /* 0x000000b5b34d723e */ /* 0x004fea00000010ff */
[----:B------:R1:W-:Y:S02]  /*111f0*/  MUFU.EX2 R180, R3 ;  /* 0x0000000300b47308 */ /* 0x0003e40000000800 */
[----:B-1----:R-:W-:Y:S08]  /*11200*/  FFMA.FTZ R3, R252, c[0x0][0x2d0], -R154 ;  /* 0x0000b400fc037a23 */ /* 0x002ff0000001089a */
[----:B------:R1:W2:Y:S02]  /*11210*/  MUFU.EX2 R178, R3 ;  /* 0x0000000300b27308 */ /* 0x0002a40000000800 */
[--C-:B-1----:R-:W-:Y:S01]  /*11220*/  FFMA.FTZ R3, R105, c[0x0][0x2d0], -R155.reuse ;  /* 0x0000b40069037a23 */ /* 0x102fe2000001089b */
[----:B--2---:R-:W-:Y:S07]  /*11230*/  F2FP.BF16.PACK_AB R79, R178, R180 ;  /* 0x000000b4b24f723e */ /* 0x004fee00000010ff */
[----:B------:R1:W-:Y:S01]  /*11240*/  MUFU.EX2 R143, R3 ;  /* 0x00000003008f7308 */ /* 0x0003e20000000800 */
[-C--:B----4-:R-:W-:Y:S03]  /*11250*/  HMMA.16816.F32.BF16 R4, R76, R84.reuse, R4 ;  /* 0x000000544c04723c */ /* 0x090fe60000041804 */
[--C-:B-1----:R-:W-:Y:S06]  /*11260*/  FFMA.FTZ R3, R104, c[0x0][0x2d0], -R155.reuse ;  /* 0x0000b40068037a23 */ /* 0x102fec000001089b */
[----:B------:R1:W2:Y:S03]  /*11270*/  MUFU.EX2 R142, R3 ;  /* 0x00000003008e7308 */ /* 0x0002a60000000800 */
[----:B-1----:R-:W-:Y:S01]  /*11280*/  FFMA.FTZ R3, R103, c[0x0][0x2d0], -R155 ;  /* 0x0000b40067037a23 */ /* 0x002fe2000001089b */
[----:B--2---:R-:W-:Y:S06]  /*11290*/  F2FP.BF16.PACK_AB R80, R142, R143 ;  /* 0x0000008f8e50723e */ /* 0x004fec00000010ff */
[----:B------:R1:W2:Y:S02]  /*112a0*/  MUFU.EX2 R176, R3 ;  /* 0x0000000300b07308 */ /* 0x0002a40000000800 */
[--C-:B-1----:R-:W-:Y:S01]  /*112b0*/  FFMA.FTZ R3, R102, c[0x0][0x2d0], -R152.reuse ;  /* 0x0000b40066037a23 */ /* 0x102fe20000010898 */
[----:B--2---:R-:W-:Y:S02]  /*112c0*/  F2FP.BF16.PACK_AB R82, R176, R177 ;  /* 0x000000b1b052723e */ /* 0x004fe400000010ff */
[----:B------:R-:W-:Y:S05]  /*112d0*/  MOV R102, R162 ;  /* 0x000000a200667202 */ /* 0x000fea0000000f00 */
[----:B------:R1:W-:Y:S01]  /*112e0*/  MUFU.EX2 R141, R3 ;  /* 0x00000003008d7308 */ /* 0x0003e20000000800 */
[----:B------:R-:W-:Y:S01]  /*112f0*/  MOV R162, R167 ;  /* 0x000000a700a27202 */ /* 0x000fe20000000f00 */
[--C-:B-1----:R-:W-:Y:S01]  /*11300*/  FFMA.FTZ R3, R101, c[0x0][0x2d0], -R152.reuse ;  /* 0x0000b40065037a23 */ /* 0x102fe20000010898 */
[----:B------:R-:W-:Y:S02]  /*11310*/  MOV R101, R98 ;  /* 0x0000006200657202 */ /* 0x000fe40000000f00 */
[----:B------:R-:W2:Y:S05]  /*11320*/  LDL R98, [R1+0x1c] ;  /* 0x00001c0001627983 */ /* 0x000eaa0000100800 */
[----:B------:R1:W4:Y:S02]  /*11330*/  MUFU.EX2 R140, R3 ;  /* 0x00000003008c7308 */ /* 0x0003240000000800 */
[--C-:B-1----:R-:W-:Y:S01]  /*11340*/  FFMA.FTZ R3, R156, c[0x0][0x2d0], -R152.reuse ;  /* 0x0000b4009c037a23 */ /* 0x102fe20000010898 */
[----:B----4-:R-:W-:Y:S07]  /*11350*/  F2FP.BF16.PACK_AB R81, R140, R141 ;  /* 0x0000008d8c51723e */ /* 0x010fee00000010ff */
[----:B------:R1:W-:Y:S02]  /*11360*/  MUFU.EX2 R156, R3 ;  /* 0x00000003009c7308 */ /* 0x0003e40000000800 */
[----:B-1----:R-:W-:Y:S08]  /*11370*/  FFMA.FTZ R3, R157, c[0x0][0x2d0], -R152 ;  /* 0x0000b4009d037a23 */ /* 0x002ff00000010898 */
[----:B------:R1:W4:Y:S02]  /*11380*/  MUFU.EX2 R157, R3 ;  /* 0x00000003009d7308 */ /* 0x0003240000000800 */
[--C-:B-1----:R-:W-:Y:S01]  /*11390*/  FFMA.FTZ R3, R100, c[0x0][0x2d0], -R153.reuse ;  /* 0x0000b40064037a23 */ /* 0x102fe20000010899 */
[----:B----4-:R-:W-:Y:S02]  /*113a0*/  F2FP.BF16.PACK_AB R83, R157, R156 ;  /* 0x0000009c9d53723e */ /* 0x010fe400000010ff */
[----:B------:R-:W-:Y:S05]  /*113b0*/  MOV R100, R165 ;  /* 0x000000a500647202 */ /* 0x000fea0000000f00 */
[----:B------:R1:W-:Y:S01]  /*113c0*/  MUFU.EX2 R171, R3 ;  /* 0x0000000300ab7308 */ /* 0x0003e20000000800 */
[C---:B------:R-:W-:Y:S08]  /*113d0*/  HMMA.16816.F32.BF16 R8, R80.reuse, R84, R8 ;  /* 0x000000545008723c */ /* 0x040ff00000041808 */
[-C--:B------:R-:W-:Y:S08]  /*113e0*/  HMMA.16816.F32.BF16 R12, R80, R86.reuse, R12 ;  /* 0x00000056500c723c */ /* 0x080ff0000004180c */
[C---:B------:R-:W-:Y:S01]  /*113f0*/  HMMA.16816.F32.BF16 R16, R76.reuse, R86, R16 ;  /* 0x000000564c10723c */ /* 0x040fe20000041810 */
[----:B------:R-:W4:Y:S03]  /*11400*/  LDSM.16.MT88.4 R84, [R192+0x1800] ;  /* 0x00180000c054783b */ /* 0x000f260000004200 */
[----:B-1----:R-:W-:Y:S01]  /*11410*/  FFMA.FTZ R3, R99, c[0x0][0x2d0], -R153 ;  /* 0x0000b40063037a23 */ /* 0x002fe20000010899 */
[----:B------:R-:W-:Y:S03]  /*11420*/  MOV R99, R163 ;  /* 0x000000a300637202 */ /* 0x000fe60000000f00 */
[-C--:B---3--:R-:W-:Y:S01]  /*11430*/  HMMA.16816.F32.BF16 R20, R76, R88.reuse, R20 ;  /* 0x000000584c14723c */ /* 0x088fe20000041814 */
[----:B------:R1:W3:Y:S07]  /*11440*/  MUFU.EX2 R170, R3 ;  /* 0x0000000300aa7308 */ /* 0x0002ee0000000800 */
[C---:B------:R-:W-:Y:S07]  /*11450*/  HMMA.16816.F32.BF16 R24, R80.reuse, R88, R24 ;  /* 0x000000585018723c */ /* 0x040fee0000041818 */
[----:B------:R-:W-:Y:S01]  /*11460*/  FFMA.FTZ R88, R161, c[0x0][0x2d0], -R155 ;  /* 0x0000b400a1587a23 */ /* 0x000fe2000001089b */
[-C--:B------:R-:W-:Y:S03]  /*11470*/  HMMA.16816.F32.BF16 R28, R80, R90.reuse, R28 ;  /* 0x0000005a501c723c */ /* 0x080fe6000004181c */
[----:B------:R-:W-:Y:S05]  /*11480*/  MUFU.EX2 R161, R88 ;  /* 0x0000005800a17308 */ /* 0x000fea0000000800 */
[C---:B------:R-:W-:Y:S04]  /*11490*/  HMMA.16816.F32.BF16 R32, R76.reuse, R90, R32 ;  /* 0x0000005a4c20723c */ /* 0x040fe80000041820 */
[--C-:B-1----:R-:W-:Y:S01]  /*114a0*/  FFMA.FTZ R3, R159, c[0x0][0x2d0], -R153.reuse ;  /* 0x0000b4009f037a23 */ /* 0x102fe20000010899 */
[----:B---3--:R-:W-:Y:S03]  /*114b0*/  F2FP.BF16.PACK_AB R148, R170, R171 ;  /* 0x000000abaa94723e */ /* 0x008fe600000010ff */
[-C--:B------:R-:W-:Y:S01]  /*114c0*/  HMMA.16816.F32.BF16 R36, R76, R92.reuse, R36 ;  /* 0x0000005c4c24723c */ /* 0x080fe20000041824 */
[----:B------:R1:W-:Y:S07]  /*114d0*/  MUFU.EX2 R169, R3 ;  /* 0x0000000300a97308 */ /* 0x0003ee0000000800 */
[C---:B------:R-:W-:Y:S08]  /*114e0*/  HMMA.16816.F32.BF16 R40, R80.reuse, R92, R40 ;  /* 0x0000005c5028723c */ /* 0x040ff00000041828 */
[-C--:B------:R-:W-:Y:S08]  /*114f0*/  HMMA.16816.F32.BF16 R44, R80, R94.reuse, R44 ;  /* 0x0000005e502c723c */ /* 0x080ff0000004182c */
[C---:B------:R-:W-:Y:S04]  /*11500*/  HMMA.16816.F32.BF16 R48, R76.reuse, R94, R48 ;  /* 0x0000005e4c30723c */ /* 0x040fe80000041830 */
[----:B-1----:R-:W-:Y:S04]  /*11510*/  FFMA.FTZ R3, R158, c[0x0][0x2d0], -R153 ;  /* 0x0000b4009e037a23 */ /* 0x002fe80000010899 */
[----:B------:R1:W3:Y:S01]  /*11520*/  MUFU.EX2 R167, R3 ;  /* 0x0000000300a77308 */ /* 0x0002e20000000800 */
[-C--:B----4-:R-:W-:Y:S08]  /*11530*/  HMMA.16816.F32.BF16 R52, R76, R84.reuse, R52 ;  /* 0x000000544c34723c */ /* 0x090ff00000041834 */
[C---:B------:R-:W-:Y:S07]  /*11540*/  HMMA.16816.F32.BF16 R56, R80.reuse, R84, R56 ;  /* 0x000000545038723c */ /* 0x040fee0000041838 */
[----:B------:R-:W-:Y:S01]  /*11550*/  MOV R85, R2 ;  /* 0x0000000200557202 */ /* 0x000fe20000000f00 */
[-C--:B------:R-:W-:Y:S04]  /*11560*/  HMMA.16816.F32.BF16 R60, R80, R86.reuse, R60 ;  /* 0x00000056503c723c */ /* 0x080fe8000004183c */
[----:B------:R-:W-:Y:S01]  /*11570*/  MOV R84, R70 ;  /* 0x0000004600547202 */ /* 0x000fe20000000f00 */
[--C-:B-1----:R-:W-:Y:S03]  /*11580*/  FFMA.FTZ R3, R97, c[0x0][0x2d0], -R154.reuse ;  /* 0x0000b40061037a23 */ /* 0x102fe6000001089a */
[----:B------:R-:W-:Y:S01]  /*11590*/  HMMA.16816.F32.BF16 R64, R76, R86, R64 ;  /* 0x000000564c40723c */ /* 0x000fe20000041840 */
[----:B------:R-:W4:Y:S01]  /*115a0*/  LDL.LU R97, [R1+0xc] ;  /* 0x00000c0001617983 */ /* 0x000f220000300800 */
[----:B------:R1:W-:Y:S02]  /*115b0*/  MUFU.EX2 R165, R3 ;  /* 0x0000000300a57308 */ /* 0x0003e40000000800 */
[----:B---3--:R-:W-:Y:S01]  /*115c0*/  F2FP.BF16.PACK_AB R150, R167, R169 ;  /* 0x000000a9a796723e */ /* 0x008fe200000010ff */
[--C-:B-1----:R-:W-:Y:S02]  /*115d0*/  FFMA.FTZ R3, R96, c[0x0][0x2d0], -R154.reuse ;  /* 0x0000b40060037a23 */ /* 0x102fe4000001089a */
[----:B------:R-:W3:Y:S05]  /*115e0*/  LDL.LU R96, [R1+0x10] ;  /* 0x0000100001607983 */ /* 0x000eea0000300800 */
[----:B------:R1:W5:Y:S01]  /*115f0*/  MUFU.EX2 R163, R3 ;  /* 0x0000000300a37308 */ /* 0x0003620000000800 */
[----:B------:R-:W3:Y:S04]  /*11600*/  LDL.LU R89, [R1+0x14] ;  /* 0x0000140001597983 */ /* 0x000ee80000300800 */
[----:B------:R-:W3:Y:S01]  /*11610*/  LDL.LU R88, [R1+0x18] ;  /* 0x0000180001587983 */ /* 0x000ee20000300800 */
[--C-:B-1----:R-:W-:Y:S01]  /*11620*/  FFMA.FTZ R3, R164, c[0x0][0x2d0], -R154.reuse ;  /* 0x0000b400a4037a23 */ /* 0x102fe2000001089a */
[----:B-----5:R-:W-:Y:S03]  /*11630*/  F2FP.BF16.PACK_AB R149, R163, R165 ;  /* 0x000000a5a395723e */ /* 0x020fe600000010ff */
[----:B------:R1:W-:Y:S02]  /*11640*/  MUFU.EX2 R164, R3 ;  /* 0x0000000300a47308 */ /* 0x0003e40000000800 */
[----:B-1----:R-:W-:Y:S08]  /*11650*/  FFMA.FTZ R3, R162, c[0x0][0x2d0], -R154 ;  /* 0x0000b400a2037a23 */ /* 0x002ff0000001089a */
[----:B------:R1:W5:Y:S01]  /*11660*/  MUFU.EX2 R162, R3 ;  /* 0x0000000300a27308 */ /* 0x0003620000000800 */
[----:B--2---:R-:W-:Y:S02]  /*11670*/  ISETP.GT.AND P0, PT, R206, R98, PT ;  /* 0x00000062ce00720c */ /* 0x004fe40003f04270 */
[----:B------:R-:W-:Y:S01]  /*11680*/  MOV R206, R205 ;  /* 0x000000cd00ce7202 */ /* 0x000fe20000000f00 */
[--C-:B-1----:R-:W-:Y:S01]  /*11690*/  FFMA.FTZ R3, R160, c[0x0][0x2d0], -R155.reuse ;  /* 0x0000b400a0037a23 */ /* 0x102fe2000001089b */
[----:B-----5:R-:W-:Y:S05]  /*116a0*/  F2FP.BF16.PACK_AB R151, R162, R164 ;  /* 0x000000a4a297723e */ /* 0x020fea00000010ff */
        /* <DEDUP_REMOVED lines=8> */
[----:B------:R-:W1:Y:S06]  /*11730*/  LDSM.16.MT88.4 R100, [R189+0x2000] ;  /* 0x00200000bd64783b */ /* 0x000e6c0000004200 */
[----:B------:R2:W-:Y:S02]  /*11740*/  MUFU.EX2 R155, R3 ;  /* 0x00000003009b7308 */ /* 0x0005e40000000800 */
[--C-:B--2---:R-:W-:Y:S08]  /*11750*/  FFMA.FTZ R3, R99, c[0x0][0x2d0], -R152.reuse ;  /* 0x0000b40063037a23 */ /* 0x104ff00000010898 */
[----:B------:R2:W5:Y:S02]  /*11760*/  MUFU.EX2 R154, R3 ;  /* 0x00000003009a7308 */ /* 0x0005640000000800 */
[--C-:B--2---:R-:W-:Y:S01]  /*11770*/  FFMA.FTZ R3, R74, c[0x0][0x2d0], -R152.reuse ;  /* 0x0000b4004a037a23 */ /* 0x104fe20000010898 */
[----:B-----5:R-:W-:Y:S01]  /*11780*/  F2FP.BF16.PACK_AB R145, R154, R155 ;  /* 0x0000009b9a91723e */ /* 0x020fe200000010ff */
[----:B------:R-:W-:Y:S06]  /*11790*/  FFMA.FTZ R152, R75, c[0x0][0x2d0], -R152 ;  /* 0x0000b4004b987a23 */ /* 0x000fec0000010898 */
[----:B------:R-:W-:Y:S10]  /*117a0*/  MUFU.EX2 R153, R3 ;  /* 0x0000000300997308 */ /* 0x000ff40000000800 */
[----:B------:R-:W2:Y:S02]  /*117b0*/  MUFU.EX2 R74, R152 ;  /* 0x00000098004a7308 */ /* 0x000ea40000000800 */
[----:B--2---:R-:W-:Y:S01]  /*117c0*/  F2FP.BF16.PACK_AB R147, R74, R153 ;  /* 0x000000994a93723e */ /* 0x004fe200000010ff */
[----:B----4-:R-:W-:Y:S04]  /*117d0*/  FFMA.FTZ R3, R73, R97, R231 ;  /* 0x0000006149037223 */ /* 0x010fe800000100e7 */
[----:B------:R-:W-:Y:S04]  /*117e0*/  FADD.FTZ R3, R236, R3 ;  /* 0x00000003ec037221 */ /* 0x000fe80000010000 */
[----:B------:R-:W-:Y:S02]  /*117f0*/  FADD.FTZ R3, R237, R3 ;  /* 0x00000003ed037221 */ /* 0x000fe40000010000 */
[----:B---3--:R-:W-:Y:S02]  /*11800*/  FFMA.FTZ R73, R68, R96, R228 ;  /* 0x0000006044497223 */ /* 0x008fe400000100e4 */
[----:B------:R-:W-:Y:S02]  /*11810*/  FFMA.FTZ R69, R69, R89, R227 ;  /* 0x0000005945457223 */ /* 0x000fe400000100e3 */
[----:B------:R-:W-:Y:S02]  /*11820*/  FFMA.FTZ R68, R0, R88, R172 ;  /* 0x0000005800447223 */ /* 0x000fe400000100ac */
[----:B------:R-:W-:Y:S01]  /*11830*/  FADD.FTZ R0, R233, R73 ;  /* 0x00000049e9007221 */ /* 0x000fe20000010000 */
[-C--:B-1----:R-:W-:Y:S05]  /*11840*/  HMMA.16816.F32.BF16 R88, R148, R100.reuse, R4 ;  /* 0x000000649458723c */ /* 0x082fea0000041804 */
[----:B------:R-:W-:Y:S02]  /*11850*/  FADD.FTZ R0, R235, R0 ;  /* 0x00000000eb007221 */ /* 0x000fe40000010000 */
[----:B------:R-:W-:Y:S01]  /*11860*/  FADD.FTZ R5, R229, R69 ;  /* 0x00000045e5057221 */ /* 0x000fe20000010000 */
[C---:B------:R-:W-:Y:S04]  /*11870*/  HMMA.16816.F32.BF16 R92, R144.reuse, R100, R8 ;  /* 0x00000064905c723c */ /* 0x040fe80000041808 */
[----:B------:R-:W-:Y:S03]  /*11880*/  FADD.FTZ R4, R173, R68 ;  /* 0x00000044ad047221 */ /* 0x000fe60000010000 */
        /* <DEDUP_REMOVED lines=83> */
[----:B------:R-:W-:Y:S02]  /*11dc0*/  FADD.FTZ R4, R162, R5 ;  /* 0x00000005a2047221 */ /* 0x000fe40000010000 */
[----:B------:R-:W-:Y:S02]  /*11dd0*/  FADD.FTZ R3, R158, R3 ;  /* 0x000000039e037221 */ /* 0x000fe40000010000 */
[----:B------:R-:W-:Y:S01]  /*11de0*/  FADD.FTZ R0, R74, R0 ;  /* 0x000000004a007221 */ /* 0x000fe20000010000 */
[----:B------:R-:W-:Y:S04]  /*11df0*/  STL [R1+0x10], R4 ;  /* 0x0000100401007387 */ /* 0x000fe80000100800 */
[----:B------:R1:W-:Y:S04]  /*11e00*/  STL [R1+0x14], R3 ;  /* 0x0000140301007387 */ /* 0x0003e80000100800 */
[----:B------:R2:W-:Y:S01]  /*11e10*/  STL [R1+0x18], R0 ;  /* 0x0000180001007387 */ /* 0x0005e20000100800 */
[----:B-1----:R-:W-:Y:S02]  /*11e20*/  MOV R3, R71 ;  /* 0x0000004700037202 */ /* 0x002fe40000000f00 */
[----:B--2---:R-:W-:Y:S02]  /*11e30*/  MOV R0, R2 ;  /* 0x0000000200007202 */ /* 0x004fe40000000f00 */
[----:B------:R-:W-:Y:S01]  /*11e40*/  MOV R2, R72 ;  /* 0x0000004800027202 */ /* 0x000fe20000000f00 */
[----:B------:R-:W-:-:S05]  /*11e50*/  @P0 BRA `(.L_x_630) ;  /* 0xffffc53000000947 */ /* 0x000fca000383ffff */
.L_x_629:
[----:B------:R-:W-:-:S13]  /*11e60*/  ISETP.GE.AND P0, PT, R205, R239, PT ;  /* 0x000000efcd00720c */ /* 0x000fda0003f06270 */
[----:B------:R-:W-:Y:S05]  /*11e70*/  @!P0 BRA `(.L_x_631) ;  /* 0x0000576000008947 */ /* 0x000fea0003800000 */
[----:B------:R-:W-:Y:S01]  /*11e80*/  IMAD.MOV.U32 R85, RZ, RZ, R71 ;  /* 0x000000ffff557224 */ /* 0x000fe200078e0047 */
[----:B------:R-:W-:Y:S01]  /*11e90*/  MOV R87, R0 ;  /* 0x0000000000577202 */ /* 0x000fe20000000f00 */
[----:B------:R-:W-:Y:S01]  /*11ea0*/  IMAD.MOV.U32 R84, RZ, RZ, R72 ;  /* 0x000000ffff547224 */ /* 0x000fe200078e0048 */
[----:B------:R-:W-:Y:S02]  /*11eb0*/  MOV R86, R70 ;  /* 0x0000004600567202 */ /* 0x000fe40000000f00 */
.L_x_648:
[----:B--2---:R-:W2:Y:S01]  /*11ec0*/  LDL R176, [R1+0x34] ;  /* 0x0000340001b07983 */ /* 0x004ea20000100800 */
[----:B------:R-:W-:Y:S04]  /*11ed0*/  DEPBAR.LE SB0, 0x0 ;  /* 0x000080000000791a */ /* 0x000fe80000000000 */
[----:B------:R-:W2:Y:S01]  /*11ee0*/  LDL.64 R2, [R1+0x28] ;  /* 0x0000280001027983 */ /* 0x000ea20000100a00 */
[----:B------:R-:W-:Y:S01]  /*11ef0*/  WARPSYNC 0xffffffff ;  /* 0xffffffff00007948 */ /* 0x000fe20003800000 */
[----:B------:R-:W-:Y:S01]  /*11f00*/  SHF.R.S32.HI R0, RZ, 0x1f, R205 ;  /* 0x0000001fff007819 */ /* 0x000fe200000114cd */
[----:B------:R-:W-:Y:S01]  /*11f10*/  ULDC UR4, c[0x0][0x324] ;  /* 0x0000c90000047ab9 */ /* 0x000fe20000000800 */
[----:B------:R-:W-:Y:S01]  /*11f20*/  MOV R211, 0x5 ;  /* 0x0000000500d37802 */ /* 0x000fe20000000f00 */
[----:B------:R-:W-:Y:S01]  /*11f30*/  ULOP3.LUT UR4, URZ, UR4, URZ, 0x33, !UPT ;  /* 0x000000043f047292 */ /* 0x000fe2000f8e333f */
[----:B------:R-:W-:Y:S01]  /*11f40*/  BAR.SYNC.DEFER_BLOCKING 0x0 ;  /* 0x0000000000007b1d */ /* 0x000fe20000010000 */
[----:B------:R-:W-:Y:S04]  /*11f50*/  IMAD R0, R0, c[0x0][0x208], RZ ;  /* 0x0000820000007a24 */ /* 0x000fe800078e02ff */
[C---:B------:R-:W-:Y:S03]  /*11f60*/  IMAD R0, R205.reuse, c[0x0][0x20c], R0 ;  /* 0x00008300cd007a24 */ /* 0x040fe600078e0200 */
[----:B------:R-:W-:Y:S08]  /*11f70*/  LDSM.16.M88.4 R80, [R195] ;  /* 0x00000000c350783b */ /* 0x000ff00000000200 */
[----:B------:R-:W3:Y:S08]  /*11f80*/  LDSM.16.M88.4 R16, [R188] ;  /* 0x00000000bc10783b */ /* 0x000ef00000000200 */
[----:B------:R-:W4:Y:S08]  /*11f90*/  LDSM.16.M88.4 R76, [R195+0x2000] ;  /* 0x00200000c34c783b */ /* 0x000f300000000200 */
[----:B------:R-:W5:Y:S08]  /*11fa0*/  LDSM.16.M88.4 R32, [R188+0x800] ;  /* 0x00080000bc20783b */ /* 0x000f700000000200 */
        /* <DEDUP_REMOVED lines=8> */
[----:B------:R-:W2:Y:S04]  /*12030*/  LDL R217, [R1+0x30] ;  /* 0x0000300001d97983 */ /* 0x000ea80000100800 */
[----:B------:R-:W2:Y:S06]  /*12040*/  LDL.64 R226, [R1+0x20] ;  /* 0x0000200001e27983 */ /* 0x000eac0000100a00 */
[----:B------:R-:W2:Y:S04]  /*12050*/  LDL R215, [R1+0x40] ;  /* 0x0000400001d77983 */ /* 0x000ea80000100800 */
[----:B------:R-:W2:Y:S01]  /*12060*/  LDL R213, [R1+0x44] ;  /* 0x0000440001d57983 */ /* 0x000ea20000100800 */
[-C--:B-1-3--:R-:W-:Y:S08]  /*12070*/  HMMA.16816.F32.BF16 R4, R80, R16.reuse, RZ ;  /* 0x000000105004723c */ /* 0x08aff000000418ff */
[C---:B----4-:R-:W-:Y:S08]  /*12080*/  HMMA.16816.F32.BF16 R8, R76.reuse, R16, RZ ;  /* 0x000000104c08723c */ /* 0x050ff000000418ff */
        /* <DEDUP_REMOVED lines=18> */
[----:B------:R-:W1:Y:S03]  /*121b0*/  LDSM.16.M88.4 R152, [R201] ;  /* 0x00000000c998783b */ /* 0x000e660000000200 */
[----:B--2---:R-:W-:Y:S04]  /*121c0*/  MOV R3, R176 ;  /* 0x000000b000037202 */ /* 0x004fe80000000f00 */
[-C--:B------:R-:W-:Y:S08]  /*121d0*/  HMMA.16816.F32.BF16 R4, R156, R160.reuse, R4 ;  /* 0x000000a09c04723c */ /* 0x080ff00000041804 */
[C---:B------:R-:W-:Y:S07]  /*121e0*/  HMMA.16816.F32.BF16 R8, R164.reuse, R160, R8 ;  /* 0x000000a0a408723c */ /* 0x040fee0000041808 */
[----:B------:R-:W-:Y:S01]  /*121f0*/  IMAD.WIDE.U32 R160, R205, c[0x0][0x208], RZ ;  /* 0x00008200cda07a25 */ /* 0x000fe200078e00ff */
[-C--:B------:R-:W-:Y:S04]  /*12200*/  HMMA.16816.F32.BF16 R12, R164, R162.reuse, R12 ;  /* 0x000000a2a40c723c */ /* 0x080fe8000004180c */
[----:B------:R-:W-:Y:S01]  /*12210*/  IADD3 R0, R161, R0, RZ ;  /* 0x00000000a1007210 */ /* 0x000fe20007ffe0ff */
[----:B------:R-:W-:Y:S03]  /*12220*/  IMAD.WIDE.U32 R2, R160, 0x50, R2 ;  /* 0x00000050a0027825 */ /* 0x000fe600078e0002 */
[C---:B------:R-:W-:Y:S01]  /*12230*/  HMMA.16816.F32.BF16 R16, R156.reuse, R162, R16 ;  /* 0x000000a29c10723c */ /* 0x040fe20000041810 */
[----:B------:R-:W2:Y:S03]  /*12240*/  LDSM.16.M88.4 R160, [R200] ;  /* 0x00000000c8a0783b */ /* 0x000ea60000000200 */
[----:B------:R-:W-:Y:S01]  /*12250*/  IMAD R0, R0, 0x50, RZ ;  /* 0x0000005000007824 */ /* 0x000fe200078e02ff */
[C---:B------:R-:W-:Y:S03]  /*12260*/  LEA R176, P0, R2.reuse, c[0x0][0x1f8], 0x1 ;  /* 0x00007e0002b07a11 */ /* 0x040fe600078008ff */
[-C--:B------:R-:W-:Y:S04]  /*12270*/  HMMA.16816.F32.BF16 R20, R156, R168.reuse, R20 ;  /* 0x000000a89c14723c */ /* 0x080fe80000041814 */
[----:B------:R-:W-:Y:S04]  /*12280*/  IADD3 R0, R3, R0, RZ ;  /* 0x0000000003007210 */ /* 0x000fe80007ffe0ff */
[C---:B------:R-:W-:Y:S04]  /*12290*/  HMMA.16816.F32.BF16 R24, R164.reuse, R168, R24 ;  /* 0x000000a8a418723c */ /* 0x040fe80000041818 */
[----:B------:R-:W-:Y:S03]  /*122a0*/  LEA.HI.X R177, R2, c[0x0][0x1fc], R0, 0x1, P0 ;  /* 0x00007f0002b17a11 */ /* 0x000fe600000f0c00 */
[----:B------:R-:W-:Y:S01]  /*122b0*/  MOV R168, c[0x0][0x208] ;  /* 0x0000820000a87a02 */ /* 0x000fe20000000f00 */
[-C--:B------:R-:W-:Y:S01]  /*122c0*/  HMMA.16816.F32.BF16 R28, R164, R170.reuse, R28 ;  /* 0x000000aaa41c723c */ /* 0x080fe2000004181c */
[----:B------:R-:W-:Y:S01]  /*122d0*/  @!PT LDS RZ, [RZ] ;  /* 0x00000000fffff984 */ /* 0x000fe20000000800 */
[----:B------:R-:W-:Y:S01]  /*122e0*/  @!PT LDS RZ, [RZ] ;  /* 0x00000000fffff984 */ /* 0x000fe20000000800 */
[----:B------:R-:W-:Y:S01]  /*122f0*/  @!PT LDS RZ, [RZ] ;  /* 0x00000000fffff984 */ /* 0x000fe20000000800 */
[----:B------:R3:W-:Y:S03]  /*12300*/  LDGSTS.E.BYPASS.LTC128B.128 [R207+0x100], [R176.64], !P4 ;  /* 0x00100000b0cf7fae */ /* 0x0007e6000e101d48 */
[C---:B------:R-:W-:Y:S02]  /*12310*/  SHF.L.U32 R178, R168.reuse, 0x5, RZ ;  /* 0x00000005a8b27819 */ /* 0x040fe400000006ff */
[----:B------:R-:W-:Y:S02]  /*12320*/  SHF.L.U64.HI R0, R168, R211, c[0x0][0x20c] ;  /* 0x00008300a8007619 */ /* 0x000fe400000102d3 */
[C---:B------:R-:W-:Y:S07]  /*12330*/  HMMA.16816.F32.BF16 R32, R156.reuse, R170, R32 ;  /* 0x000000aa9c20723c */ /* 0x040fee0000041820 */
[----:B------:R-:W-:Y:S01]  /*12340*/  IADD3 R170, P1, R176, R178, RZ ;  /* 0x000000b2b0aa7210 */ /* 0x000fe20007f3e0ff */
[-C--:B------:R-:W-:Y:S04]  /*12350*/  HMMA.16816.F32.BF16 R36, R156, R172.reuse, R36 ;  /* 0x000000ac9c24723c */ /* 0x080fe80000041824 */
[----:B------:R-:W-:Y:S02]  /*12360*/  IADD3.X R171, R177, R0, RZ, P1, !PT ;  /* 0x00000000b1ab7210 */ /* 0x000fe40000ffe4ff */
[----:B------:R-:W-:Y:S02]  /*12370*/  IADD3 R168, P0, R170, R178, RZ ;  /* 0x000000b2aaa87210 */ /* 0x000fe40007f1e0ff */
[C---:B------:R-:W-:Y:S01]  /*12380*/  HMMA.16816.F32.BF16 R40, R164.reuse, R172, R40 ;  /* 0x000000aca428723c */ /* 0x040fe20000041828 */
[----:B------:R4:W-:Y:S03]  /*12390*/  LDGSTS.E.BYPASS.LTC128B.128 [R207+0x900], [R170.64], !P4 ;  /* 0x00900000aacf7fae */ /* 0x0009e6000e101d48 */
[----:B------:R-:W-:Y:S02]  /*123a0*/  IADD3.X R169, R171, R0, RZ, P0, !PT ;  /* 0x00000000aba97210 */ /* 0x000fe400007fe4ff */
[----:B------:R-:W-:Y:S02]  /*123b0*/  IADD3 R2, P1, R168, R178, RZ ;  /* 0x000000b2a8027210 */ /* 0x000fe40007f3e0ff */
[-C--:B------:R-:W-:Y:S01]  /*123c0*/  HMMA.16816.F32.BF16 R44, R164, R174.reuse, R44 ;  /* 0x000000aea42c723c */ /* 0x080fe2000004182c */
[----:B------:R4:W-:Y:S03]  /*123d0*/  LDGSTS.E.BYPASS.LTC128B.128 [R207+0x1100], [R168.64], !P4 ;  /* 0x01100000a8cf7fae */ /* 0x0009e6000e101d48 */
[----:B------:R-:W-:Y:S02]  /*123e0*/  IADD3.X R3, R169, R0, RZ, P1, !PT ;  /* 0x00000000a9037210 */ /* 0x000fe40000ffe4ff */
[----:B------:R-:W-:Y:S02]  /*123f0*/  IADD3 R172, P0, R2, R178, RZ ;  /* 0x000000b202ac7210 */ /* 0x000fe40007f1e0ff */
[C---:B------:R-:W-:Y:S01]  /*12400*/  HMMA.16816.F32.BF16 R48, R156.reuse, R174, R48 ;  /* 0x000000ae9c30723c */ /* 0x040fe20000041830 */
[----:B------:R5:W-:Y:S03]  /*12410*/  LDGSTS.E.BYPASS.LTC128B.128 [R207+0x1900], [R2.64], !P4 ;  /* 0x0190000002cf7fae */ /* 0x000be6000e101d48 */
[----:B------:R-:W-:Y:S02]  /*12420*/  IADD3.X R173, R3, R0, RZ, P0, !PT ;  /* 0x0000000003ad7210 */ /* 0x000fe400007fe4ff */
[----:B------:R-:W-:Y:S02]  /*12430*/  ISETP.GT.AND P0, PT, R205, R239, PT ;  /* 0x000000efcd00720c */ /* 0x000fe40003f04270 */
[-C--:B-1----:R-:W-:Y:S01]  /*12440*/  HMMA.16816.F32.BF16 R52, R156, R152.reuse, R52 ;  /* 0x000000989c34723c */ /* 0x082fe20000041834 */
[----:B------:R1:W-:Y:S07]  /*12450*/  LDGSTS.E.BYPASS.LTC128B.128 [R207+0x2100], [R172.64], !P4 ;  /* 0x02100000accf7fae */ /* 0x0003ee000e101d48 */
[C---:B------:R-:W-:Y:S01]  /*12460*/  HMMA.16816.F32.BF16 R56, R164.reuse, R152, R56 ;  /* 0x00000098a438723c */ /* 0x040fe20000041838 */
[----:B---3--:R-:W-:Y:S07]  /*12470*/  LDSM.16.M88.4 R176, [R196+0x2000] ;  /* 0x00200000c4b0783b */ /* 0x008fee0000000200 */
[-C--:B------:R-:W-:Y:S01]  /*12480*/  HMMA.16816.F32.BF16 R60, R164, R154.reuse, R60 ;  /* 0x0000009aa43c723c */ /* 0x080fe2000004183c */
[----:B----4-:R-:W-:Y:S07]  /*12490*/  LDSM.16.M88.4 R168, [R196] ;  /* 0x00000000c4a8783b */ /* 0x010fee0000000200 */
[C---:B------:R-:W-:Y:S01]  /*124a0*/  HMMA.16816.F32.BF16 R64, R156.reuse, R154, R64 ;  /* 0x0000009a9c40723c */ /* 0x040fe20000041840 */
[----:B------:R-:W-:Y:S07]  /*124b0*/  LDSM.16.M88.4 R180, [R194+0x800] ;  /* 0x00080000c2b4783b */ /* 0x000fee0000000200 */
[-C--:B--2---:R-:W-:Y:S01]  /*124c0*/  HMMA.16816.F32.BF16 R68, R156, R160.reuse, R68 ;  /* 0x000000a09c44723c */ /* 0x084fe20000041844 */
[----:B-1----:R-:W1:Y:S07]  /*124d0*/  LDSM.16.M88.4 R172, [R194] ;  /* 0x00000000c2ac783b */ /* 0x002e6e0000000200 */
[C---:B------:R-:W-:Y:S01]  /*124e0*/  HMMA.16816.F32.BF16 R72, R164.reuse, R160, R72 ;  /* 0x000000a0a448723c */ /* 0x040fe20000041848 */
[----:B------:R-:W2:Y:S07]  /*124f0*/  LDSM.16.M88.4 R152, [R194+0x1000] ;  /* 0x00100000c298783b */ /* 0x000eae0000000200 */
[-C--:B------:R-:W-:Y:S01]  /*12500*/  HMMA.16816.F32.BF16 R76, R164, R162.reuse, R76 ;  /* 0x000000a2a44c723c */ /* 0x080fe2000004184c */
[----:B------:R-:W3:Y:S07]  /*12510*/  LDSM.16.M88.4 R164, [R194+0x1800] ;  /* 0x00180000c2a4783b */ /* 0x000eee0000000200 */
[----:B------:R-:W-:Y:S01]  /*12520*/  HMMA.16816.F32.BF16 R80, R156, R162, R80 ;  /* 0x000000a29c50723c */ /* 0x000fe20000041850 */
[----:B------:R-:W4:Y:S08]  /*12530*/  LDSM.16.M88.4 R184, [R194+0x2000] ;  /* 0x00200000c2b8783b */ /* 0x000f300000000200 */
[----:B------:R-:W-:Y:S01]  /*12540*/  LDSM.16.M88.4 R156, [R197] ;  /* 0x00000000c59c783b */ /* 0x000fe20000000200 */
[-C--:B-1----:R-:W-:Y:S07]  /*12550*/  HMMA.16816.F32.BF16 R4, R168, R172.reuse, R4 ;  /* 0x000000aca804723c */ /* 0x082fee0000041804 */
[----:B------:R-:W1:Y:S01]  /*12560*/  LDSM.16.M88.4 R160, [R191] ;  /* 0x00000000bfa0783b */ /* 0x000e620000000200 */
[C---:B------:R-:W-:Y:S07]  /*12570*/  HMMA.16816.F32.BF16 R8, R176.reuse, R172, R8 ;  /* 0x000000acb008723c */ /* 0x040fee0000041808 */
[----:B------:R-:W0:Y:S01]  /*12580*/  LDGDEPBAR ;  /* 0x00000000000079af */ /* 0x000e220000000000 */
[-C--:B------:R-:W-:Y:S08]  /*12590*/  HMMA.16816.F32.BF16 R12, R176, R174.reuse, R12 ;  /* 0x000000aeb00c723c */ /* 0x080ff0000004180c */
[C---:B------:R-:W-:Y:S01]  /*125a0*/  HMMA.16816.F32.BF16 R16, R168.reuse, R174, R16 ;  /* 0x000000aea810723c */ /* 0x040fe20000041810 */
[----:B------:R-:W1:Y:S07]  /*125b0*/  LDSM.16.M88.4 R172, [R197+0x2000] ;  /* 0x00200000c5ac783b */ /* 0x000e6e0000000200 */
[-C--:B------:R-:W-:Y:S08]  /*125c0*/  HMMA.16816.F32.BF16 R20, R168, R180.reuse, R20 ;  /* 0x000000b4a814723c */ /* 0x080ff00000041814 */
[C---:B------:R-:W-:Y:S08]  /*125d0*/  HMMA.16816.F32.BF16 R24, R176.reuse, R180, R24 ;  /* 0x000000b4b018723c */ /* 0x040ff00000041818 */
[-C--:B------:R-:W-:Y:S08]  /*125e0*/  HMMA.16816.F32.BF16 R28, R176, R182.reuse, R28 ;  /* 0x000000b6b01c723c */ /* 0x080ff0000004181c */
[C---:B------:R-:W-:Y:S08]  /*125f0*/  HMMA.16816.F32.BF16 R32, R168.reuse, R182, R32 ;  /* 0x000000b6a820723c */ /* 0x040ff00000041820 */
[-C--:B--2---:R-:W-:Y:S08]  /*12600*/  HMMA.16816.F32.BF16 R36, R168, R152.reuse, R36 ;  /* 0x00000098a824723c */ /* 0x084ff00000041824 */
        /* <DEDUP_REMOVED lines=16> */
[----:B------:R1:W2:Y:S04]  /*12710*/  MUFU.TANH R187, R0 ;  /* 0x0000000000bb7308 */ /* 0x0002a80000002400 */
[----:B-----5:R-:W-:Y:S02]  /*12720*/  FMUL.FTZ R3, R10, c[0x0][0x320] ;  /* 0x0000c8000a037a20 */ /* 0x020fe40000410000 */
        /* <DEDUP_REMOVED lines=41> */
[----:B------:R-:W-:Y:S01]  /*129c0*/  IADD3 R5, R213, R215, RZ ;  /* 0x000000d7d5057210 */ /* 0x000fe20007ffe0ff */
[-C--:B------:R-:W-:Y:S01]  /*129d0*/  HMMA.16816.F32.BF16 R60, R172, R6.reuse, R60 ;  /* 0x00000006ac3c723c */ /* 0x080fe2000004183c */
[----:B------:R-:W-:Y:S02]  /*129e0*/  MOV R213, c[0x0][0x2c4] ;  /* 0x0000b10000d57a02 */ /* 0x000fe40000000f00 */
[----:B------:R1:W1:Y:S02]  /*129f0*/  MUFU.TANH R222, R0 ;  /* 0x0000000000de7308 */ /* 0x0002640000002400 */
[----:B------:R-:W-:Y:S03]  /*12a00*/  ISETP.NE.AND P2, PT, R213, 0x1, PT ;  /* 0x00000001d500780c */ /* 0x000fe60003f45270 */
[C---:B------:R-:W-:Y:S05]  /*12a10*/  HMMA.16816.F32.BF16 R64, R156.reuse, R6, R64 ;  /* 0x000000069c40723c */ /* 0x040fea0000041840 */
[----:B------:R3:W3:Y:S02]  /*12a20*/  MUFU.TANH R176, R2 ;  /* 0x0000000200b07308 */ /* 0x0006e40000002400 */
[----:B------:R-:W-:Y:S01]  /*12a30*/  @P0 MOV R6, R226 ;  /* 0x000000e200060202 */ /* 0x000fe20000000f00 */
[-C--:B-----5:R-:W-:Y:S04]  /*12a40*/  HMMA.16816.F32.BF16 R68, R156, R8.reuse, R68 ;  /* 0x000000089c44723c */ /* 0x0a0fe80000041844 */
[----:B------:R-:W-:Y:S01]  /*12a50*/  @P0 MOV R7, R217 ;  /* 0x000000d900070202 */ /* 0x000fe20000000f00 */
[----:B--2---:R-:W-:Y:S03]  /*12a60*/  FMUL.FTZ R3, R57, c[0x0][0x320] ;  /* 0x0000c80039037a20 */ /* 0x004fe60000410000 */
[C---:B------:R-:W-:Y:S04]  /*12a70*/  HMMA.16816.F32.BF16 R72, R172.reuse, R8, R72 ;  /* 0x00000008ac48723c */ /* 0x040fe80000041848 */
[----:B-1----:R-:W-:Y:S03]  /*12a80*/  FMUL.FTZ R0, R15, c[0x0][0x320] ;  /* 0x0000c8000f007a20 */ /* 0x002fe60000410000 */
[----:B------:R-:W-:Y:S01]  /*12a90*/  @P0 MOV R9, c[0x0][0x1e0] ;  /* 0x0000780000090a02 */ /* 0x000fe20000000f00 */
[----:B------:R1:W2:Y:S01]  /*12aa0*/  MUFU.TANH R221, R0 ;  /* 0x0000000000dd7308 */ /* 0x0002a20000002400 */
[-C--:B------:R-:W-:Y:S03]  /*12ab0*/  HMMA.16816.F32.BF16 R76, R172, R10.reuse, R76 ;  /* 0x0000000aac4c723c */ /* 0x080fe6000004184c */
[----:B---3--:R-:W-:Y:S01]  /*12ac0*/  FMUL.FTZ R2, R58, c[0x0][0x320] ;  /* 0x0000c8003a027a20 */ /* 0x008fe20000410000 */
[----:B------:R-:W-:Y:S04]  /*12ad0*/  MOV R58, c[0x0][0x32c] ;  /* 0x0000cb00003a7a02 */ /* 0x000fe80000000f00 */
[----:B------:R-:W-:Y:S04]  /*12ae0*/  HMMA.16816.F32.BF16 R80, R156, R10, R80 ;  /* 0x0000000a9c50723c */ /* 0x000fe80000041850 */
[----:B------:R-:W-:Y:S01]  /*12af0*/  ISETP.GE.AND P5, PT, R58, 0x1, PT ;  /* 0x000000013a00780c */ /* 0x000fe20003fa6270 */
[----:B-1----:R-:W-:Y:S11]  /*12b00*/  FMUL.FTZ R0, R16, c[0x0][0x320] ;  /* 0x0000c80010007a20 */ /* 0x002ff60000410000 */
[----:B------:R-:W-:Y:S01]  /*12b10*/  FMUL.FTZ R4, R78, c[0x0][0x320] ;  /* 0x0000c8004e047a20 */ /* 0x000fe20000410000 */
[----:B------:R1:W3:Y:S02]  /*12b20*/  MUFU.TANH R15, R0 ;  /* 0x00000000000f7308 */ /* 0x0002e40000002400 */
        /* <DEDUP_REMOVED lines=54> */
[----:B------:R5:W1:Y:S02]  /*12e90*/  MUFU.TANH R171, R0 ;  /* 0x0000000000ab7308 */ /* 0x000a640000002400 */
[----:B-----5:R-:W-:Y:S08]  /*12ea0*/  FMUL.FTZ R0, R47, c[0x0][0x320] ;  /* 0x0000c8002f007a20 */ /* 0x020ff00000410000 */
        /* <DEDUP_REMOVED lines=10> */
[----:B------:R5:W1:Y:S10]  /*12f50*/  MUFU.TANH R52, R2 ;  /* 0x0000000200347308 */ /* 0x000a740000002400 */
[----:B------:R1:W1:Y:S01]  /*12f60*/  MUFU.TANH R30, R0 ;  /* 0x00000000001e7308 */ /* 0x0002620000002400 */
[----:B-----5:R-:W-:Y:S01]  /*12f70*/  @P0 IADD3 R2, R205, -0x1, RZ ;  /* 0xffffffffcd020810 */ /* 0x020fe20007ffe0ff */
[----:B-1----:R-:W-:Y:S08]  /*12f80*/  FMUL.FTZ R0, R53, c[0x0][0x320] ;  /* 0x0000c80035007a20 */ /* 0x002ff00000410000 */
[----:B------:R1:W1:Y:S02]  /*12f90*/  MUFU.TANH R25, R0 ;  /* 0x0000000000197308 */ /* 0x0002640000002400 */
[----:B-1----:R-:W-:Y:S08]  /*12fa0*/  FMUL.FTZ R0, R54, c[0x0][0x320] ;  /* 0x0000c80036007a20 */ /* 0x002ff00000410000 */
[----:B------:R1:W1:Y:S10]  /*12fb0*/  MUFU.TANH R54, R4 ;  /* 0x0000000400367308 */ /* 0x0002740000002400 */
[----:B------:R5:W2:Y:S01]  /*12fc0*/  MUFU.TANH R39, R0 ;  /* 0x0000000000277308 */ /* 0x000aa20000002400 */
[----:B-1----:R-:W-:Y:S01]  /*12fd0*/  @P0 SHF.L.U32 R4, R9, 0x5, RZ ;  /* 0x0000000509040819 */ /* 0x002fe200000006ff */
[----:B-----5:R-:W-:Y:S08]  /*12fe0*/  FMUL.FTZ R0, R55, c[0x0][0x320] ;  /* 0x0000c80037007a20 */ /* 0x020ff00000410000 */
[----:B------:R1:W1:Y:S02]  /*12ff0*/  MUFU.TANH R35, R0 ;  /* 0x0000000000237308 */ /* 0x0002640000002400 */
[----:B-1----:R-:W-:Y:S02]  /*13000*/  FMUL.FTZ R0, R56, c[0x0][0x320] ;  /* 0x0000c80038007a20 */ /* 0x002fe40000410000 */
[----:B------:R-:W5:Y:S06]  /*13010*/  LDL R56, [R1] ;  /* 0x0000000001387983 */ /* 0x000f6c0000100800 */
        /* <DEDUP_REMOVED lines=37> */
[----:B-1----:R-:W-:Y:S05]  /*13270*/  @P0 SHF.R.S32.HI R0, RZ, 0x1f, R2 ;  /* 0x0000001fff000819 */ /* 0x002fea0000011402 */
[----:B------:R-:W-:Y:S04]  /*13280*/  @P0 IMAD R0, R0, c[0x0][0x1e0], RZ ;  /* 0x0000780000000a24 */ /* 0x000fe800078e02ff */
[C---:B------:R-:W-:Y:S02]  /*13290*/  @P0 IMAD R0, R2.reuse, c[0x0][0x1e4], R0 ;  /* 0x0000790002000a24 */ /* 0x040fe400078e0200 */
[----:B------:R-:W-:Y:S05]  /*132a0*/  @P0 IMAD.WIDE.U32 R2, R2, c[0x0][0x1e0], RZ ;  /* 0x0000780002020a25 */ /* 0x000fea00078e00ff */
[----:B------:R-:W-:Y:S01]  /*132b0*/  @P0 IADD3 R0, R3, R0, RZ ;  /* 0x0000000003000210 */ /* 0x000fe20007ffe0ff */
[----:B------:R-:W-:Y:S04]  /*132c0*/  @P0 IMAD.WIDE.U32 R6, R2, 0x50, R6 ;  /* 0x0000005002060825 */ /* 0x000fe800078e0006 */
[----:B------:R-:W-:Y:S01]  /*132d0*/  @P0 IMAD R0, R0, 0x50, RZ ;  /* 0x0000005000000824 */ /* 0x000fe200078e02ff */
[----:B------:R-:W-:Y:S01]  /*132e0*/  @P0 LEA R2, P1, R6, c[0x0][0x1c8], 0x1 ;  /* 0x0000720006020a11 */ /* 0x000fe200078208ff */
[----:B------:R-:W-:Y:S03]  /*132f0*/  FMUL.FTZ R3, R79, c[0x0][0x320] ;  /* 0x0000c8004f037a20 */ /* 0x000fe60000410000 */
[----:B------:R-:W-:Y:S01]  /*13300*/  @P0 IADD3 R0, R7, R0, RZ ;  /* 0x0000000007000210 */ /* 0x000fe20007ffe0ff */
[----:B------:R-:W-:Y:S01]  /*13310*/  FMUL.FTZ R7, R80, c[0x0][0x320] ;  /* 0x0000c80050077a20 */ /* 0x000fe20000410000 */
[----:B------:R1:W1:Y:S10]  /*13320*/  MUFU.TANH R55, R3 ;  /* 0x0000000300377308 */ /* 0x0002740000002400 */
[----:B------:R2:W2:Y:S01]  /*13330*/  MUFU.TANH R11, R7 ;  /* 0x00000007000b7308 */ /* 0x0004a20000002400 */
[----:B-1----:R-:W-:Y:S01]  /*13340*/  @P0 LEA.HI.X R3, R6, c[0x0][0x1cc], R0, 0x1, P1 ;  /* 0x0000730006030a11 */ /* 0x002fe200008f0c00 */
[----:B------:R-:W-:Y:S01]  /*13350*/  @P2 IMAD.HI.U32 R6, R5, c[0x0][0x2c8], RZ ;  /* 0x0000b20005062a27 */ /* 0x000fe200078e00ff */
[----:B------:R-:W-:Y:S02]  /*13360*/  @P0 IADD3 R8, P1, R2, R4, RZ ;  /* 0x0000000402080210 */ /* 0x000fe40007f3e0ff */
[----:B------:R-:W-:Y:S01]  /*13370*/  @P0 SHF.L.U64.HI R0, R9, R211, c[0x0][0x1e4] ;  /* 0x0000790009000619 */ /* 0x000fe200000102d3 */
[----:B------:R-:W-:Y:S01]  /*13380*/  @!PT LDS RZ, [RZ] ;  /* 0x00000000fffff984 */ /* 0x000fe20000000800 */
[----:B------:R-:W-:Y:S01]  /*13390*/  @!PT LDS RZ, [RZ] ;  /* 0x00000000fffff984 */ /* 0x000fe20000000800 */
[----:B------:R-:W-:Y:S01]  /*133a0*/  @!PT LDS RZ, [RZ] ;  /* 0x00000000fffff984 */ /* 0x000fe20000000800 */
[----:B------:R1:W-:Y:S01]  /*133b0*/  @P0 LDGSTS.E.BYPASS.LTC128B.128 [R207+0x2900], [R2.64], !P4 ;  /* 0x0290000002cf0fae */ /* 0x0003e2000e101d48 */
[----:B------:R-:W-:Y:S02]  /*133c0*/  @P2 SHF.R.U32.HI R5, RZ, c[0x0][0x2cc], R6 ;  /* 0x0000b300ff052a19 */ /* 0x000fe40000011606 */
[----:B------:R-:W-:Y:S01]  /*133d0*/  @P0 IADD3.X R9, R3, R0, RZ, P1, !PT ;  /* 0x0000000003090210 */ /* 0x000fe20000ffe4ff */
[----:B--2---:R-:W-:Y:S01]  /*133e0*/  FMUL.FTZ R7, R81, c[0x0][0x320] ;  /* 0x0000c80051077a20 */ /* 0x004fe20000410000 */
[-C--:B------:R-:W-:Y:S03]  /*133f0*/  @P0 IADD3 R6, P3, R8, R4.reuse, RZ ;  /* 0x0000000408060210 */ /* 0x080fe60007f7e0ff */
[----:B------:R2:W-:Y:S01]  /*13400*/  @P0 LDGSTS.E.BYPASS.LTC128B.128 [R207+0x3100], [R8.64], !P4 ;  /* 0x0310000008cf0fae */ /* 0x0005e2000e101d48 */
[----:B------:R3:W2:Y:S01]  /*13410*/  MUFU.TANH R10, R7 ;  /* 0x00000007000a7308 */ /* 0x0006a20000002400 */
[----:B-1----:R-:W-:Y:S02]  /*13420*/  @P0 IADD3 R2, P2, R6, R4, RZ ;  /* 0x0000000406020210 */ /* 0x002fe40007f5e0ff */
[----:B---3--:R-:W-:Y:S02]  /*13430*/  @P0 IADD3.X R7, R9, R0, RZ, P3, !PT ;  /* 0x0000000009070210 */ /* 0x008fe40001ffe4ff */
[----:B--2---:R-:W-:Y:S01]  /*13440*/  @P0 IADD3 R8, P1, R2, R4, RZ ;  /* 0x0000000402080210 */ /* 0x004fe20007f3e0ff */
[----:B------:R-:W-:Y:S01]  /*13450*/  FMUL.FTZ R4, R82, c[0x0][0x320] ;  /* 0x0000c80052047a20 */ /* 0x000fe20000410000 */
[-C--:B------:R-:W-:Y:S01]  /*13460*/  @P0 IADD3.X R3, R7, R0.reuse, RZ, P2, !PT ;  /* 0x0000000007030210 */ /* 0x080fe200017fe4ff */
[----:B------:R1:W-:Y:S02]  /*13470*/  @P0 LDGSTS.E.BYPASS.LTC128B.128 [R207+0x3900], [R6.64], !P4 ;  /* 0x0390000006cf0fae */ /* 0x0003e4000e101d48 */
[----:B------:R2:W3:Y:S01]  /*13480*/  MUFU.TANH R12, R4 ;  /* 0x00000004000c7308 */ /* 0x0004e20000002400 */
[----:B------:R-:W-:Y:S01]  /*13490*/  @P0 IADD3.X R9, R3, R0, RZ, P1, !PT ;  /* 0x0000000003090210 */ /* 0x000fe20000ffe4ff */
[----:B------:R-:W-:Y:S04]  /*134a0*/  IMAD R0, R205, -0x50, RZ ;  /* 0xffffffb0cd007824 */ /* 0x000fe800078e02ff */
[----:B------:R1:W-:Y:S08]  /*134b0*/  @P0 LDGSTS.E.BYPASS.LTC128B.128 [R207+0x4100], [R2.64], !P4 ;  /* 0x0410000002cf0fae */ /* 0x0003f0000e101d48 */
[----:B------:R3:W-:Y:S08]  /*134c0*/  @P0 LDGSTS.E.BYPASS.LTC128B.128 [R207+0x4900], [R8.64], !P4 ;  /* 0x0490000008cf0fae */ /* 0x0007f0000e101d48 */
[----:B------:R-:W0:Y:S08]  /*134d0*/  LDGDEPBAR ;  /* 0x00000000000079af */ /* 0x000e300000000000 */
[----:B--2---:R-:W2:Y:S01]  /*134e0*/  SHFL.IDX PT, R4, R5, RZ, 0x1c1f ;  /* 0x001c1fff05047589 */ /* 0x004ea200000e0000 */
[----:B-1----:R-:W-:Y:S04]  /*134f0*/  FMUL.FTZ R2, R83, c[0x0][0x320] ;  /* 0x0000c80053027a20 */ /* 0x002fe80000410000 */
[----:B---3--:R5:W1:Y:S02]  /*13500*/  MUFU.TANH R9, R2 ;  /* 0x0000000200097308 */ /* 0x008a640000002400 */
[----:B-----5:R-:W-:Y:S04]  /*13510*/  IADD3 R2, -R56, 0x1, R0 ;  /* 0x0000000138027810 */ /* 0x020fe80007ffe100 */
[----:B------:R-:W-:Y:S04]  /*13520*/  IADD3 R2, -R243, R2, R244 ;  /* 0x00000002f3027210 */ /* 0x000fe80007ffe1f4 */
[C---:B------:R-:W-:Y:S02]  /*13530*/  IADD3 R6, R2.reuse, c[0x0][0x328], RZ ;  /* 0x0000ca0002067a10 */ /* 0x040fe40007ffe0ff */
[----:B------:R-:W-:Y:S02]  /*13540*/  IADD3 R7, R2, UR4, RZ ;  /* 0x0000000402077c10 */ /* 0x000fe4000fffe0ff */
[----:B--2---:R-:W-:Y:S02]  /*13550*/  IADD3 R3, R6, R4, RZ ;  /* 0x0000000406037210 */ /* 0x004fe40007ffe0ff */
        /* <DEDUP_REMOVED lines=13> */
.L_x_634:
[----:B------:R-:W-:Y:S04]  /*13630*/  MOV R8, c[0x0][0x32c] ;  /* 0x0000cb0000087a02 */ /* 0x000fe80000000f00 */
[----:B------:R-:W-:-:S13]  /*13640*/  ISETP.NE.AND P0, PT, R8, 0x1, PT ;  /* 0x000000010800780c */ /* 0x000fda0003f05270 */
[----:B------:R-:W-:Y:S05]  /*13650*/  @P0 IMAD.HI.U32 R8, R4, c[0x0][0x330], RZ ;  /* 0x0000cc0004080a27 */ /* 0x000fea00078e00ff */
[----:B------:R-:W-:Y:S02]  /*13660*/  @P0 SHF.R.U32.HI R4, RZ, c[0x0][0x334], R8 ;  /* 0x0000cd00ff040a19 */ /* 0x000fe40000011608 */
.L_x_635:
[----:B------:R-:W-:Y:S05]  /*13670*/  BSYNC B0 ;  /* 0x0000000000007941 */ /* 0x000fea0003800000 */
.L_x_633:
[----:B------:R-:W-:Y:S04]  /*13680*/  IMAD.IADD R8, R0, 0x1, -R56 ;  /* 0x0000000100087824 */ /* 0x000fe800078e0a38 */
[----:B------:R-:W-:Y:S05]  /*13690*/  IMAD R4, R4, c[0x0][0x32c], R8 ;  /* 0x0000cb0004047a24 */ /* 0x000fea00078e0208 */
[----:B------:R-:W-:Y:S02]  /*136a0*/  IADD3 R8, R4, c[0x0][0x32c], RZ ;  /* 0x0000cb0004087a10 */ /* 0x000fe40007ffe0ff */
[----:B------:R-:W-:Y:S02]  /*136b0*/  IMNMX R2, R2, R4, !PT ;  /* 0x0000000402027217 */ /* 0x000fe40007800200 */
[----:B------:R-:W-:Y:S02]  /*136c0*/  IMNMX R3, R3, R8, PT ;  /* 0x0000000803037217 */ /* 0x000fe40003800200 */
.L_x_632:
        /* <DEDUP_REMOVED lines=27> */
[----:B------:R-:W-:Y:S02]  /*13880*/  ISETP.LT.OR P0, PT, R3, 0xa, P0 ;  /* 0x0000000a0300780c */ /* 0x000fe40000701670 */
[----:B------:R-:W-:Y:S02]  /*13890*/  LOP3.LUT R204, R204, 0xffffff7f, RZ, 0xc0, !PT ;  /* 0xffffff7fcccc7812 */ /* 0x000fe400078ec0ff */
[----:B------:R-:W-:Y:S02]  /*138a0*/  FSEL R18, R169, -INF , !P0 ;  /* 0xff800000a9127808 */ /* 0x000fe40004000000 */
[----:B------:R-:W-:Y:S02]  /*138b0*/  ISETP.GT.AND P0, PT, R2, 0x10, !P1 ;  /* 0x000000100200780c */ /* 0x000fe40004f04270 */
[----:B------:R-:W-:Y:S02]  /*138c0*/  ISETP.GE.AND P2, PT, R0, 0x3a, PT ;  /* 0x0000003a0000780c */ /* 0x000fe40003f46270 */
[----:B------:R-:W-:Y:S02]  /*138d0*/  ISETP.LT.OR P0, PT, R3, 0x11, P0 ;  /* 0x000000110300780c */ /* 0x000fe40000701670 */
        /* <DEDUP_REMOVED lines=93> */
.L_x_638:
[----:B------:R-:W-:Y:S04]  /*13eb0*/  MOV R8, c[0x0][0x32c] ;  /* 0x0000cb0000087a02 */ /* 0x000fe80000000f00 */
[----:B------:R-:W-:-:S13]  /*13ec0*/  ISETP.NE.AND P0, PT, R8, 0x1, PT ;  /* 0x000000010800780c */ /* 0x000fda0003f05270 */
[----:B------:R-:W-:Y:S05]  /*13ed0*/  @P0 IMAD.HI.U32 R8, R4, c[0x0][0x330], RZ ;  /* 0x0000cc0004080a27 */ /* 0x000fea00078e00ff */
[----:B------:R-:W-:Y:S02]  /*13ee0*/  @P0 SHF.R.U32.HI R4, RZ, c[0x0][0x334], R8 ;  /* 0x0000cd00ff040a19 */ /* 0x000fe40000011608 */
.L_x_639:
[----:B------:R-:W-:Y:S05]  /*13ef0*/  BSYNC B0 ;  /* 0x0000000000007941 */ /* 0x000fea0003800000 */
.L_x_637:
[----:B------:R-:W-:Y:S04]  /*13f00*/  IMAD.IADD R8, R0, 0x1, -R56 ;  /* 0x0000000100087824 */ /* 0x000fe800078e0a38 */
[----:B------:R-:W-:Y:S05]  /*13f10*/  IMAD R4, R4, c[0x0][0x32c], R8 ;  /* 0x0000cb0004047a24 */ /* 0x000fea00078e0208 */
[----:B------:R-:W-:Y:S02]  /*13f20*/  IADD3 R8, R4, c[0x0][0x32c], RZ ;  /* 0x0000cb0004087a10 */ /* 0x000fe40007ffe0ff */
[----:B------:R-:W-:Y:S02]  /*13f30*/  IMNMX R3, R3, R4, !PT ;  /* 0x0000000403037217 */ /* 0x000fe40007800200 */
[----:B------:R-:W-:Y:S02]  /*13f40*/  IMNMX R2, R2, R8, PT ;  /* 0x0000000802027217 */ /* 0x000fe40003800200 */
.L_x_636:
        /* <DEDUP_REMOVED lines=91> */
.L_x_642:
[----:B------:R-:W-:Y:S04]  /*14500*/  MOV R8, c[0x0][0x32c] ;  /* 0x0000cb0000087a02 */ /* 0x000fe80000000f00 */
[----:B------:R-:W-:-:S13]  /*14510*/  ISETP.NE.AND P0, PT, R8, 0x1, PT ;  /* 0x000000010800780c */ /* 0x000fda0003f05270 */
[----:B------:R-:W-:Y:S05]  /*14520*/  @P0 IMAD.HI.U32 R8, R4, c[0x0][0x330], RZ ;  /* 0x0000cc0004080a27 */ /* 0x000fea00078e00ff */
[----:B------:R-:W-:Y:S02]  /*14530*/  @P0 SHF.R.U32.HI R4, RZ, c[0x0][0x334], R8 ;  /* 0x0000cd00ff040a19 */ /* 0x000fe40000011608 */
.L_x_643:
[----:B------:R-:W-:Y:S05]  /*14540*/  BSYNC B0 ;  /* 0x0000000000007941 */ /* 0x000fea0003800000 */
.L_x_641:
[----:B------:R-:W-:Y:S04]  /*14550*/  IMAD.IADD R8, R0, 0x1, -R56 ;  /* 0x0000000100087824 */ /* 0x000fe800078e0a38 */
[----:B------:R-:W-:Y:S05]  /*14560*/  IMAD R4, R4, c[0x0][0x32c], R8 ;  /* 0x0000cb0004047a24 */ /* 0x000fea00078e0208 */
[----:B------:R-:W-:Y:S02]  /*14570*/  IADD3 R8, R4, c[0x0][0x32c], RZ ;  /* 0x0000cb0004087a10 */ /* 0x000fe40007ffe0ff */
[----:B------:R-:W-:Y:S02]  /*14580*/  IMNMX R3, R3, R4, !PT ;  /* 0x0000000403037217 */ /* 0x000fe40007800200 */
[----:B------:R-:W-:Y:S02]  /*14590*/  IMNMX R2, R2, R8, PT ;  /* 0x0000000802027217 */ /* 0x000fe40003800200 */
.L_x_640:
        /* <DEDUP_REMOVED lines=91> */
.L_x_646:
[----:B------:R-:W-:Y:S04]  /*14b50*/  MOV R5, c[0x0][0x32c] ;  /* 0x0000cb0000057a02 */ /* 0x000fe80000000f00 */
[----:B------:R-:W-:-:S13]  /*14b60*/  ISETP.NE.AND P0, PT, R5, 0x1, PT ;  /* 0x000000010500780c */ /* 0x000fda0003f05270 */
[----:B------:R-:W-:Y:S05]  /*14b70*/  @P0 IMAD.HI.U32 R5, R4, c[0x0][0x330], RZ ;  /* 0x0000cc0004050a27 */ /* 0x000fea00078e00ff */
[----:B------:R-:W-:Y:S02]  /*14b80*/  @P0 SHF.R.U32.HI R4, RZ, c[0x0][0x334], R5 ;  /* 0x0000cd00ff040a19 */ /* 0x000fe40000011605 */
.L_x_647:
[----:B------:R-:W-:Y:S05]  /*14b90*/  BSYNC B0 ;  /* 0x0000000000007941 */ /* 0x000fea0003800000 */
.L_x_645:
[----:B------:R-:W-:Y:S04]  /*14ba0*/  IMAD.IADD R0, R0, 0x1, -R56 ;  /* 0x0000000100007824 */ /* 0x000fe800078e0a38 */
[----:B------:R-:W-:Y:S05]  /*14bb0*/  IMAD R0, R4, c[0x0][0x32c], R0 ;  /* 0x0000cb0004007a24 */ /* 0x000fea00078e0200 */
[----:B------:R-:W-:Y:S02]  /*14bc0*/  IADD3 R4, R0, c[0x0][0x32c], RZ ;  /* 0x0000cb0000047a10 */ /* 0x000fe40007ffe0ff */
[----:B------:R-:W-:Y:S02]  /*14bd0*/  IMNMX R2, R2, R0, !PT ;  /* 0x0000000002027217 */ /* 0x000fe40007800200 */
[----:B------:R-:W-:Y:S02]  /*14be0*/  IMNMX R3, R3, R4, PT ;  /* 0x0000000403037217 */ /* 0x000fe40003800200 */
.L_x_644:
        /* <DEDUP_REMOVED lines=164> */
[----:B----4-:R-:W-:Y:S02]  /*15630*/  F2FP.BF16.PACK_AB R76, R48, R45 ;  /* 0x0000002d304c723e */ /* 0x010fe400000010ff */
[----:B------:R-:W-:Y:S01]  /*15640*/  FMNMX.FTZ R6, R58, R6, !PT ;  /* 0x000000063a067209 */ /* 0x000fe20007810000 */
[----:B------:R1:W-:Y:S01]  /*15650*/  MUFU.EX2 R63, R5 ;  /* 0x00000005003f7308 */ /* 0x0003e20000000800 */
[----:B------:R-:W-:Y:S02]  /*15660*/  LOP3.LUT P6, RZ, R204, 0x4000, RZ, 0xc0, !PT ;  /* 0x00004000ccff7812 */ /* 0x000fe400078cc0ff */
[----:B------:R-:W-:Y:S02]  /*15670*/  FMNMX.FTZ R0, R62, R6, !PT ;  /* 0x000000063e007209 */ /* 0x000fe40007810000 */
[----:B------:R-:W-:Y:S02]  /*15680*/  ISETP.GT.AND P3, PT, R2, 0x49, !P6 ;  /* 0x000000490200780c */ /* 0x000fe40007764270 */
[----:B------:R-:W-:Y:S02]  /*15690*/  FMNMX.FTZ R0, R154, R0, !PT ;  /* 0x000000009a007209 */ /* 0x000fe40007810000 */
[----:B------:R-:W-:Y:S01]  /*156a0*/  ISETP.LT.OR P3, PT, R3, 0x4a, P3 ;  /* 0x0000004a0300780c */ /* 0x000fe20001f61670 */
[----:B------:R2:W3:Y:S01]  /*156b0*/  MUFU.EX2 R60, R7 ;  /* 0x00000007003c7308 */ /* 0x0004e20000000800 */
[----:B------:R-:W-:Y:S02]  /*156c0*/  FMNMX.FTZ R0, R162, R0, !PT ;  /* 0x00000000a2007209 */ /* 0x000fe40007810000 */
[----:B------:R-:W-:Y:S02]  /*156d0*/  FSEL R73, R55, -INF , !P3 ;  /* 0xff80000037497808 */ /* 0x000fe40005800000 */
[----:B------:R-:W-:Y:S01]  /*156e0*/  FMNMX.FTZ R0, R163, R0, !PT ;  /* 0x00000000a3007209 */ /* 0x000fe20007810000 */
[----:B------:R-:W-:Y:S01]  /*156f0*/  LDSM.16.MT88.4 R52, [R190] ;  /* 0x00000000be34783b */ /* 0x000fe20000004200 */
[--C-:B-1----:R-:W-:Y:S04]  /*15700*/  FFMA.FTZ R5, R10, c[0x0][0x2d0], -R75.reuse ;  /* 0x0000b4000a057a23 */ /* 0x102fe8000001084b */
[----:B------:R1:W-:Y:S03]  /*15710*/  MUFU.EX2 R47, R5 ;  /* 0x00000005002f7308 */ /* 0x0003e60000000800 */
[----:B--2---:R-:W2:Y:S01]  /*15720*/  SHFL.BFLY PT, R7, R4, 0x1, 0x1f ;  /* 0x0c201f0004077f89 */ /* 0x004ea200000e0000 */
[----:B---3--:R-:W-:Y:S01]  /*15730*/  F2FP.BF16.PACK_AB R78, R63, R60 ;  /* 0x0000003c3f4e723e */ /* 0x008fe200000010ff */
[--C-:B-1----:R-:W-:Y:S05]  /*15740*/  FFMA.FTZ R5, R11, c[0x0][0x2d0], -R75.reuse ;  /* 0x0000b4000b057a23 */ /* 0x102fea000001084b */
        /* <DEDUP_REMOVED lines=76> */
[----:B------:R-:W-:Y:S02]  /*15c10*/  FMUL.FTZ R33, R69, R117 ;  /* 0x0000007545217220 */ /* 0x000fe40000410000 */
[--C-:B------:R-:W-:Y:S02]  /*15c20*/  FFMA.FTZ R58, R58, c[0x0][0x2d0], -R153.reuse ;  /* 0x0000b4003a3a7a23 */ /* 0x100fe40000010899 */
[--C-:B------:R-:W-:Y:S01]  /*15c30*/  FFMA.FTZ R62, R62, c[0x0][0x2d0], -R153.reuse ;  /* 0x0000b4003e3e7a23 */ /* 0x100fe20000010899 */
[----:B------:R4:W-:Y:S01]  /*15c40*/  MUFU.EX2 R246, R4 ;  /* 0x0000000400f67308 */ /* 0x0009e20000000800 */
[C---:B-1----:R-:W-:Y:S02]  /*15c50*/  FMUL.FTZ R6, R68.reuse, R90 ;  /* 0x0000005a44067220 */ /* 0x042fe40000410000 */
[C---:B------:R-:W-:Y:S02]  /*15c60*/  FMUL.FTZ R7, R68.reuse, R91 ;  /* 0x0000005b44077220 */ /* 0x040fe40000410000 */
[C---:B------:R-:W-:Y:S05]  /*15c70*/  FMUL.FTZ R18, R68.reuse, R102 ;  /* 0x0000006644127220 */ /* 0x040fea0000410000 */
        /* <DEDUP_REMOVED lines=9> */
[C---:B------:R-:W-:Y:S02]  /*15d10*/  FMUL.FTZ R13, R2.reuse, R97 ;  /* 0x00000061020d7220 */ /* 0x040fe40000410000 */
        /* <DEDUP_REMOVED lines=8> */
[C---:B------:R-:W-:Y:S01]  /*15da0*/  FMUL.FTZ R5, R69.reuse, R89 ;  /* 0x0000005945057220 */ /* 0x040fe20000410000 */
[----:B------:R-:W-:Y:S01]  /*15db0*/  MOV R113, R60 ;  /* 0x0000003c00717202 */ /* 0x000fe20000000f00 */
[C---:B------:R-:W-:Y:S01]  /*15dc0*/  FMUL.FTZ R41, R2.reuse, R125 ;  /* 0x0000007d02297220 */ /* 0x040fe20000410000 */
[----:B------:R-:W-:Y:S01]  /*15dd0*/  MOV R125, R227 ;  /* 0x000000e3007d7202 */ /* 0x000fe20000000f00 */
[----:B------:R-:W-:Y:S01]  /*15de0*/  FMUL.FTZ R44, R2, R128 ;  /* 0x00000080022c7220 */ /* 0x000fe20000410000 */
[----:B------:R1:W-:Y:S01]  /*15df0*/  MUFU.EX2 R234, R24 ;  /* 0x0000001800ea7308 */ /* 0x0003e20000000800 */
[C---:B------:R-:W-:Y:S02]  /*15e00*/  FMUL.FTZ R50, R68.reuse, R134 ;  /* 0x0000008644327220 */ /* 0x040fe40000410000 */
[----:B------:R-:W-:Y:S02]  /*15e10*/  FMUL.FTZ R51, R68, R135 ;  /* 0x0000008744337220 */ /* 0x000fe40000410000 */
[----:B--2---:R-:W-:Y:S02]  /*15e20*/  FFMA.FTZ R0, R22, c[0x0][0x2d0], -R153 ;  /* 0x0000b40016007a23 */ /* 0x004fe40000010899 */
[----:B------:R-:W2:Y:S01]  /*15e30*/  LDSM.16.MT88.4 R20, [R189] ;  /* 0x00000000bd14783b */ /* 0x000ea20000004200 */
[C---:B------:R-:W-:Y:S02]  /*15e40*/  FMUL.FTZ R57, R2.reuse, R141 ;  /* 0x0000008d02397220 */ /* 0x040fe40000410000 */
[----:B------:R4:W5:Y:S01]  /*15e50*/  MUFU.EX2 R238, R0 ;  /* 0x0000000000ee7308 */ /* 0x0009620000000800 */
[C---:B------:R-:W-:Y:S02]  /*15e60*/  FMUL.FTZ R60, R2.reuse, R144 ;  /* 0x00000090023c7220 */ /* 0x040fe40000410000 */
[C---:B------:R-:W-:Y:S02]  /*15e70*/  FMUL.FTZ R61, R2.reuse, R145 ;  /* 0x00000091023d7220 */ /* 0x040fe40000410000 */
[----:B---3--:R-:W-:Y:S02]  /*15e80*/  FMUL.FTZ R4, R69, R88 ;  /* 0x0000005845047220 */ /* 0x008fe40000410000 */
[----:B------:R-:W-:Y:S01]  /*15e90*/  LDSM.16.MT88.4 R88, [R193+0x800] ;  /* 0x00080000c158783b */ /* 0x000fe20000004200 */
[----:B------:R-:W-:Y:S04]  /*15ea0*/  FFMA.FTZ R92, R159, c[0x0][0x2d0], -R75 ;  /* 0x0000b4009f5c7a23 */ /* 0x000fe8000001084b */
[----:B------:R-:W-:Y:S01]  /*15eb0*/  MUFU.EX2 R225, R92 ;  /* 0x0000005c00e17308 */ /* 0x000fe20000000800 */
[----:B-1----:R-:W-:Y:S01]  /*15ec0*/  FMUL.FTZ R24, R2, R108 ;  /* 0x0000006c02187220 */ /* 0x002fe20000410000 */
[----:B----4-:R-:W-:Y:S02]  /*15ed0*/  FSEL R0, R3, RZ, P0 ;  /* 0x000000ff03007208 */ /* 0x010fe40000000000 */
[----:B-----5:R-:W-:Y:S02]  /*15ee0*/  F2FP.BF16.PACK_AB R65, R238, R237 ;  /* 0x000000edee41723e */ /* 0x020fe400000010ff */
[----:B------:R-:W-:Y:S01]  /*15ef0*/  ISETP.GT.AND P0, PT, R205, R239, PT ;  /* 0x000000efcd00720c */ /* 0x000fe20003f04270 */
        /* <DEDUP_REMOVED lines=10> */
[C---:B------:R-:W-:Y:S03]  /*15fa0*/  HMMA.16816.F32.BF16 R8, R64.reuse, R20, R8 ;  /* 0x000000144008723c */ /* 0x040fe60000041808 */
[----:B------:R-:W3:Y:S01]  /*15fb0*/  LDL.LU R99, [R1+0xc] ;  /* 0x00000c0001637983 */ /* 0x000ee20000300800 */
[C---:B------:R-:W-:Y:S01]  /*15fc0*/  FMUL.FTZ R14, R0.reuse, R98 ;  /* 0x00000062000e7220 */ /* 0x040fe20000410000 */
[----:B------:R-:W-:Y:S01]  /*15fd0*/  MOV R98, R47 ;  /* 0x0000002f00627202 */ /* 0x000fe20000000f00 */
[----:B------:R-:W-:Y:S01]  /*15fe0*/  FMUL.FTZ R26, R0, R110 ;  /* 0x0000006e001a7220 */ /* 0x000fe20000410000 */
[----:B------:R-:W4:Y:S01]  /*15ff0*/  LDL.LU R97, [R1+0x10] ;  /* 0x0000100001617983 */ /* 0x000f220000300800 */
[----:B------:R-:W-:Y:S03]  /*16000*/  FFMA.FTZ R20, R34, c[0x0][0x2d0], -R152 ;  /* 0x0000b40022147a23 */ /* 0x000fe60000010898 */
[-C--:B------:R-:W-:Y:S01]  /*16010*/  HMMA.16816.F32.BF16 R12, R64, R22.reuse, R12 ;  /* 0x00000016400c723c */ /* 0x080fe2000004180c */
[----:B------:R5:W-:Y:S01]  /*16020*/  MUFU.EX2 R235, R20 ;  /* 0x0000001400eb7308 */ /* 0x000be20000000800 */
[----:B------:R-:W3:Y:S01]  /*16030*/  LDL.LU R96, [R1+0x14] ;  /* 0x0000140001607983 */ /* 0x000ee20000300800 */
[----:B------:R-:W-:Y:S02]  /*16040*/  FMUL.FTZ R34, R68, R118 ;  /* 0x0000007644227220 */ /* 0x000fe40000410000 */
[C---:B------:R-:W-:Y:S01]  /*16050*/  FMUL.FTZ R27, R0.reuse, R111 ;  /* 0x0000006f001b7220 */ /* 0x040fe20000410000 */
[----:B------:R-:W3:Y:S01]  /*16060*/  LDL.LU R126, [R1+0x18] ;  /* 0x00001800017e7983 */ /* 0x000ee20000300800 */
[C---:B------:R-:W-:Y:S01]  /*16070*/  FMUL.FTZ R30, R0.reuse, R114 ;  /* 0x00000072001e7220 */ /* 0x040fe20000410000 */
[C---:B------:R-:W-:Y:S02]  /*16080*/  HMMA.16816.F32.BF16 R16, R76.reuse, R22, R16 ;  /* 0x000000164c10723c */ /* 0x040fe40000041810 */
[----:B------:R-:W-:Y:S02]  /*16090*/  LDSM.16.MT88.4 R116, [R193+0x2000] ;  /* 0x00200000c174783b */ /* 0x000fe40000004200 */
[----:B------:R-:W-:Y:S01]  /*160a0*/  FMUL.FTZ R21, R69, R105 ;  /* 0x0000006945157220 */ /* 0x000fe20000410000 */
[----:B------:R-:W-:Y:S01]  /*160b0*/  MOV R114, R59 ;  /* 0x0000003b00727202 */ /* 0x000fe20000000f00 */
[----:B------:R-:W-:Y:S01]  /*160c0*/  FMUL.FTZ R31, R0, R115 ;  /* 0x00000073001f7220 */ /* 0x000fe20000410000 */
[----:B------:R-:W-:Y:S01]  /*160d0*/  MOV R115, R48 ;  /* 0x0000003000737202 */ /* 0x000fe20000000f00 */
[C---:B------:R-:W-:Y:S04]  /*160e0*/  FMUL.FTZ R22, R68.reuse, R106 ;  /* 0x0000006a44167220 */ /* 0x040fe80000410000 */
[----:B------:R-:W-:Y:S02]  /*160f0*/  FMUL.FTZ R23, R68, R107 ;  /* 0x0000006b44177220 */ /* 0x000fe40000410000 */
[--C-:B------:R-:W-:Y:S02]  /*16100*/  FFMA.FTZ R48, R49, c[0x0][0x2d0], -R74.reuse ;  /* 0x0000b40031307a23 */ /* 0x100fe4000001084a */
[C---:B------:R-:W-:Y:S02]  /*16110*/  FMUL.FTZ R46, R0.reuse, R130 ;  /* 0x00000082002e7220 */ /* 0x040fe40000410000 */
[C---:B-----5:R-:W-:Y:S01]  /*16120*/  FMUL.FTZ R20, R69.reuse, R104 ;  /* 0x0000006845147220 */ /* 0x060fe20000410000 */
[----:B------:R5:W-:Y:S01]  /*16130*/  MUFU.EX2 R228, R48 ;  /* 0x0000003000e47308 */ /* 0x000be20000000800 */
[----:B------:R-:W-:Y:S01]  /*16140*/  FMUL.FTZ R49, R69, R133 ;  /* 0x0000008545317220 */ /* 0x000fe20000410000 */
[----:B------:R-:W-:Y:S01]  /*16150*/  MOV R104, R45 ;  /* 0x0000002d00687202 */ /* 0x000fe20000000f00 */
[C---:B------:R-:W-:Y:S02]  /*16160*/  FMUL.FTZ R47, R0.reuse, R131 ;  /* 0x00000083002f7220 */ /* 0x040fe40000410000 */
[----:B------:R-:W-:Y:S01]  /*16170*/  FMUL.FTZ R59, R0, R143 ;  /* 0x0000008f003b7220 */ /* 0x000fe20000410000 */
[-C--:B------:R-:W-:Y:S03]  /*16180*/  HMMA.16816.F32.BF16 R20, R76, R36.reuse, R20 ;  /* 0x000000244c14723c */ /* 0x080fe60000041814 */
[----:B------:R-:W-:Y:S01]  /*16190*/  FMUL.FTZ R45, R2, R129 ;  /* 0x00000081022d7220 */ /* 0x000fe20000410000 */
[----:B------:R1:W-:Y:S04]  /*161a0*/  MUFU.EX2 R130, R58 ;  /* 0x0000003a00827308 */ /* 0x0003e80000000800 */
[C---:B------:R-:W-:Y:S06]  /*161b0*/  HMMA.16816.F32.BF16 R24, R64.reuse, R36, R24 ;  /* 0x000000244018723c */ /* 0x040fec0000041818 */
[----:B------:R2:W-:Y:S01]  /*161c0*/  MUFU.EX2 R129, R62 ;  /* 0x0000003e00817308 */ /* 0x0005e20000000800 */
[--C-:B------:R-:W-:Y:S01]  /*161d0*/  FFMA.FTZ R36, R43, c[0x0][0x2d0], -R74.reuse ;  /* 0x0000b4002b247a23 */ /* 0x100fe2000001084a */
[-C--:B------:R-:W-:Y:S04]  /*161e0*/  HMMA.16816.F32.BF16 R28, R64, R38.reuse, R28 ;  /* 0x00000026401c723c */ /* 0x080fe8000004181c */
[C---:B-----5:R-:W-:Y:S02]  /*161f0*/  FMUL.FTZ R48, R69.reuse, R132 ;  /* 0x0000008445307220 */ /* 0x060fe40000410000 */
[----:B------:R-:W-:Y:S01]  /*16200*/  LDSM.16.MT88.4 R132, [R190+0x2000] ;  /* 0x00200000be84783b */ /* 0x000fe20000004200 */
[C---:B------:R-:W-:Y:S01]  /*16210*/  FMUL.FTZ R43, R0.reuse, R127 ;  /* 0x0000007f002b7220 */ /* 0x040fe20000410000 */
[C---:B------:R-:W-:Y:S01]  /*16220*/  HMMA.16816.F32.BF16 R32, R76.reuse, R38, R32 ;  /* 0x000000264c20723c */ /* 0x040fe20000041820 */
[----:B------:R5:W-:Y:S03]  /*16230*/  MUFU.EX2 R231, R36 ;  /* 0x0000002400e77308 */ /* 0x000be60000000800 */
[C---:B------:R-:W-:Y:S01]  /*16240*/  FMUL.FTZ R37, R69.reuse, R121 ;  /* 0x0000007945257220 */ /* 0x040fe20000410000 */
[----:B------:R-:W-:Y:S01]  /*16250*/  MOV R121, R223 ;  /* 0x000000df00797202 */ /* 0x000fe20000000f00 */
[----:B-1----:R-:W-:Y:S02]  /*16260*/  FMUL.FTZ R58, R0, R142 ;  /* 0x0000008e003a7220 */ /* 0x002fe40000410000 */
[C---:B------:R-:W-:Y:S01]  /*16270*/  FMUL.FTZ R38, R68.reuse, R122 ;  /* 0x0000007a44267220 */ /* 0x040fe20000410000 */
[----:B------:R-:W-:Y:S03]  /*16280*/  MOV R122, R219 ;  /* 0x000000db007a7202 */ /* 0x000fe60000000f00 */
[----:B------:R-:W-:Y:S01]  /*16290*/  FMUL.FTZ R39, R68, R123 ;  /* 0x0000007b44277220 */ /* 0x000fe20000410000 */
[----:B------:R-:W-:Y:S01]  /*162a0*/  MOV R123, R63 ;  /* 0x0000003f007b7202 */ /* 0x000fe20000000f00 */
[C---:B--2---:R-:W-:Y:S02]  /*162b0*/  FMUL.FTZ R62, R0.reuse, R146 ;  /* 0x00000092003e7220 */ /* 0x044fe40000410000 */
[----:B------:R-:W-:Y:S02]  /*162c0*/  FMUL.FTZ R63, R0, R147 ;  /* 0x00000093003f7220 */ /* 0x000fe40000410000 */
[C---:B-----5:R-:W-:Y:S01]  /*162d0*/  FMUL.FTZ R36, R69.reuse, R120 ;  /* 0x0000007845247220 */ /* 0x060fe20000410000 */
[----:B------:R-:W-:Y:S06]  /*162e0*/  MOV R120, R226 ;  /* 0x000000e200787202 */ /* 0x000fec0000000f00 */
[-C--:B------:R-:W-:Y:S08]  /*162f0*/  HMMA.16816.F32.BF16 R36, R76, R52.reuse, R36 ;  /* 0x000000344c24723c */ /* 0x080ff00000041824 */
        /* <DEDUP_REMOVED lines=14> */
[----:B------:R1:W5:Y:S01]  /*163e0*/  MUFU.EX2 R227, R80 ;  /* 0x0000005000e37308 */ /* 0x0003620000000800 */
        /* <DEDUP_REMOVED lines=13> */
[----:B-----5:R-:W-:Y:S03]  /*164c0*/  F2FP.BF16.PACK_AB R83, R227, R129 ;  /* 0x00000081e353723e */ /* 0x020fe600000010ff */
        /* <DEDUP_REMOVED lines=28> */
[----:B------:R1:W1:Y:S01]  /*16690*/  MUFU.EX2 R222, R84 ;  /* 0x0000005400de7308 */ /* 0x0002620000000800 */
[----:B--2---:R-:W-:Y:S09]  /*166a0*/  FFMA.FTZ R88, R169, c[0x0][0x2d0], -R75 ;  /* 0x0000b400a9587a23 */ /* 0x004ff2000001084b */
[----:B------:R2:W-:Y:S01]  /*166b0*/  MUFU.EX2 R210, R88 ;  /* 0x0000005800d27308 */ /* 0x0005e20000000800 */
[----:B-----5:R-:W-:Y:S09]  /*166c0*/  FFMA.FTZ R92, R164, c[0x0][0x2d0], -R153 ;  /* 0x0000b400a45c7a23 */ /* 0x020ff20000010899 */
[----:B------:R5:W-:Y:S01]  /*166d0*/  MUFU.EX2 R137, R92 ;  /* 0x0000005c00897308 */ /* 0x000be20000000800 */
[--C-:B-1----:R-:W-:Y:S09]  /*166e0*/  FFMA.FTZ R84, R172, c[0x0][0x2d0], -R74.reuse ;  /* 0x0000b400ac547a23 */ /* 0x102ff2000001084a */
[----:B------:R1:W-:Y:S01]  /*166f0*/  MUFU.EX2 R212, R84 ;  /* 0x0000005400d47308 */ /* 0x0003e20000000800 */
[--C-:B--2---:R-:W-:Y:S09]  /*16700*/  FFMA.FTZ R88, R174, c[0x0][0x2d0], -R74.reuse ;  /* 0x0000b400ae587a23 */ /* 0x104ff2000001084a */
[----:B------:R2:W-:Y:S01]  /*16710*/  MUFU.EX2 R206, R88 ;  /* 0x0000005800ce7308 */ /* 0x0005e20000000800 */
[----:B-----5:R-:W-:Y:S09]  /*16720*/  FFMA.FTZ R92, R181, c[0x0][0x2d0], -R75 ;  /* 0x0000b400b55c7a23 */ /* 0x020ff2000001084b */
[----:B------:R5:W-:Y:S01]  /*16730*/  MUFU.EX2 R174, R92 ;  /* 0x0000005c00ae7308 */ /* 0x000be20000000800 */
[----:B-1----:R-:W1:Y:S01]  /*16740*/  LDSM.16.MT88.4 R84, [R192+0x800] ;  /* 0x00080000c054783b */ /* 0x002e620000004200 */
[--C-:B--2---:R-:W-:Y:S08]  /*16750*/  FFMA.FTZ R88, R162, c[0x0][0x2d0], -R153.reuse ;  /* 0x0000b400a2587a23 */ /* 0x104ff00000010899 */
[----:B------:R2:W1:Y:S01]  /*16760*/  MUFU.EX2 R139, R88 ;  /* 0x00000058008b7308 */ /* 0x0004620000000800 */
[----:B-----5:R-:W-:Y:S08]  /*16770*/  LDSM.16.MT88.4 R92, [R190+0x1000] ;  /* 0x00100000be5c783b */ /* 0x020ff00000004200 */
[----:B--2---:R-:W2:Y:S01]  /*16780*/  LDSM.16.MT88.4 R88, [R189+0x1000] ;  /* 0x00100000bd58783b */ /* 0x004ea20000004200 */
[-C--:B-1----:R-:W-:Y:S08]  /*16790*/  HMMA.16816.F32.BF16 R52, R76, R84.reuse, R52 ;  /* 0x000000544c34723c */ /* 0x082ff00000041834 */
[C---:B------:R-:W-:Y:S07]  /*167a0*/  HMMA.16816.F32.BF16 R56, R80.reuse, R84, R56 ;  /* 0x000000545038723c */ /* 0x040fee0000041838 */
[----:B------:R-:W-:Y:S01]  /*167b0*/  FFMA.FTZ R84, R165, c[0x0][0x2d0], -R153 ;  /* 0x0000b400a5547a23 */ /* 0x000fe20000010899 */
[-C--:B------:R-:W-:Y:S03]  /*167c0*/  HMMA.16816.F32.BF16 R60, R80, R86.reuse, R60 ;  /* 0x00000056503c723c */ /* 0x080fe6000004183c */
[----:B------:R1:W5:Y:S04]  /*167d0*/  MUFU.EX2 R141, R84 ;  /* 0x00000054008d7308 */ /* 0x0003680000000800 */
[----:B------:R-:W-:Y:S01]  /*167e0*/  FFMA.FTZ R80, R183, c[0x0][0x2d0], -R74 ;  /* 0x0000b400b7507a23 */ /* 0x000fe2000001084a */
[----:B------:R-:W-:Y:S04]  /*167f0*/  HMMA.16816.F32.BF16 R64, R76, R86, R64 ;  /* 0x000000564c40723c */ /* 0x000fe80000041840 */
[----:B------:R-:W-:Y:S01]  /*16800*/  F2FP.BF16.PACK_AB R82, R222, R221 ;  /* 0x000000ddde52723e */ /* 0x000fe200000010ff */
[----:B------:R3:W-:Y:S01]  /*16810*/  MUFU.EX2 R183, R80 ;  /* 0x0000005000b77308 */ /* 0x0007e20000000800 */
[----:B------:R-:W-:Y:S02]  /*16820*/  F2FP.BF16.PACK_AB R81, R138, R139 ;  /* 0x0000008b8a51723e */ /* 0x000fe400000010ff */
[----:B------:R-:W-:Y:S04]  /*16830*/  F2FP.BF16.PACK_AB R76, R231, R232 ;  /* 0x000000e8e74c723e */ /* 0x000fe800000010ff */
[----:B------:R-:W-:Y:S02]  /*16840*/  F2FP.BF16.PACK_AB R77, R229, R230 ;  /* 0x000000e6e54d723e */ /* 0x000fe400000010ff */
[----:B------:R-:W-:Y:S02]  /*16850*/  F2FP.BF16.PACK_AB R78, R226, R228 ;  /* 0x000000e4e24e723e */ /* 0x000fe400000010ff */
[----:B------:R-:W-:Y:S01]  /*16860*/  F2FP.BF16.PACK_AB R79, R225, R224 ;  /* 0x000000e0e14f723e */ /* 0x000fe200000010ff */
[----:B-1----:R-:W1:Y:S01]  /*16870*/  LDSM.16.MT88.4 R84, [R193+0x1000] ;  /* 0x00100000c154783b */ /* 0x002e620000004200 */
[----:B-----5:R-:W-:Y:S05]  /*16880*/  F2FP.BF16.PACK_AB R83, R141, R137 ;  /* 0x000000898d53723e */ /* 0x020fea00000010ff */
[-C--:B--2---:R-:W-:Y:S03]  /*16890*/  HMMA.16816.F32.BF16 R4, R76, R88.reuse, R4 ;  /* 0x000000584c04723c */ /* 0x084fe60000041804 */
[----:B---3--:R-:W-:Y:S04]  /*168a0*/  FFMA.FTZ R80, R175, c[0x0][0x2d0], -R75 ;  /* 0x0000b400af507a23 */ /* 0x008fe8000001084b */
        /* <DEDUP_REMOVED lines=9> */
[----:B--2---:R-:W-:Y:S03]  /*16940*/  FFMA.FTZ R88, R168, c[0x0][0x2d0], -R152 ;  /* 0x0000b400a8587a23 */ /* 0x004fe60000010898 */
[----:B------:R-:W-:Y:S01]  /*16950*/  FFMA.FTZ R84, R211, c[0x0][0x2d0], -R74 ;  /* 0x0000b400d3547a23 */ /* 0x000fe2000001084a */
        /* <DEDUP_REMOVED lines=10> */
[----:B--2---:R-:W-:Y:S04]  /*16a00*/  FFMA.FTZ R84, R213, c[0x0][0x2d0], -R74 ;  /* 0x0000b400d5547a23 */ /* 0x004fe8000001084a */
        /* <DEDUP_REMOVED lines=8> */
[----:B-----5:R-:W-:Y:S09]  /*16a90*/  FFMA.FTZ R92, R180, c[0x0][0x2d0], -R153 ;  /* 0x0000b400b45c7a23 */ /* 0x020ff20000010899 */
[----:B------:R3:W-:Y:S01]  /*16aa0*/  MUFU.EX2 R156, R92 ;  /* 0x0000005c009c7308 */ /* 0x0007e20000000800 */
[----:B-1----:R-:W1:Y:S01]  /*16ab0*/  LDSM.16.MT88.4 R88, [R192+0x1000] ;  /* 0x00100000c058783b */ /* 0x002e620000004200 */
[----:B--2---:R-:W-:Y:S08]  /*16ac0*/  FFMA.FTZ R84, R209, c[0x0][0x2d0], -R75 ;  /* 0x0000b400d1547a23 */ /* 0x004ff0000001084b */
[----:B------:R2:W5:Y:S01]  /*16ad0*/  MUFU.EX2 R166, R84 ;  /* 0x0000005400a67308 */ /* 0x0005620000000800 */
[----:B---3--:R-:W-:Y:S01]  /*16ae0*/  LDSM.16.MT88.4 R92, [R193+0x1800] ;  /* 0x00180000c15c783b */ /* 0x008fe20000004200 */
[--C-:B--2---:R-:W-:Y:S01]  /*16af0*/  FFMA.FTZ R84, R215, c[0x0][0x2d0], -R74.reuse ;  /* 0x0000b400d7547a23 */ /* 0x104fe2000001084a */
[----:B-----5:R-:W-:Y:S01]  /*16b00*/  F2FP.BF16.PACK_AB R149, R166, R167 ;  /* 0x000000a7a695723e */ /* 0x020fe200000010ff */
[-C--:B-1----:R-:W-:Y:S06]  /*16b10*/  HMMA.16816.F32.BF16 R52, R76, R88.reuse, R52 ;  /* 0x000000584c34723c */ /* 0x082fec0000041834 */
[----:B------:R1:W-:Y:S01]  /*16b20*/  MUFU.EX2 R165, R84 ;  /* 0x0000005400a57308 */ /* 0x0003e20000000800 */
[----:B------:R-:W-:Y:S01]  /*16b30*/  FFMA.FTZ R74, R220, c[0x0][0x2d0], -R74 ;  /* 0x0000b400dc4a7a23 */ /* 0x000fe2000001084a */
[C---:B------:R-:W-:Y:S08]  /*16b40*/  HMMA.16816.F32.BF16 R56, R80.reuse, R88, R56 ;  /* 0x000000585038723c */ /* 0x040ff00000041838 */
[----:B------:R2:W3:Y:S01]  /*16b50*/  MUFU.EX2 R164, R74 ;  /* 0x0000004a00a47308 */ /* 0x0004e20000000800 */
[--C-:B------:R-:W-:Y:S01]  /*16b60*/  FFMA.FTZ R88, R182, c[0x0][0x2d0], -R153.reuse ;  /* 0x0000b400b6587a23 */ /* 0x100fe20000010899 */
[-C--:B------:R-:W-:Y:S08]  /*16b70*/  HMMA.16816.F32.BF16 R60, R80, R90.reuse, R60 ;  /* 0x0000005a503c723c */ /* 0x080ff0000004183c */
[----:B------:R-:W5:Y:S01]  /*16b80*/  MUFU.EX2 R155, R88 ;  /* 0x00000058009b7308 */ /* 0x000f620000000800 */
        /* <DEDUP_REMOVED lines=13> */
[----:B-----5:R-:W-:Y:S01]  /*16c60*/  F2FP.BF16.PACK_AB R83, R155, R156 ;  /* 0x0000009c9b53723e */ /* 0x020fe200000010ff */
[----:B------:R-:W-:Y:S08]  /*16c70*/  LDSM.16.MT88.4 R88, [R190+0x1800] ;  /* 0x00180000be58783b */ /* 0x000ff00000004200 */
        /* <DEDUP_REMOVED lines=30> */
[----:B------:R1:W2:Y:S01]  /*16e60*/  MUFU.EX2 R152, R74 ;  /* 0x0000004a00987308 */ /* 0x0002a20000000800 */
[-C--:B---3--:R-:W-:Y:S08]  /*16e70*/  HMMA.16816.F32.BF16 R52, R76, R84.reuse, R52 ;  /* 0x000000544c34723c */ /* 0x088ff00000041834 */
[C---:B------:R-:W-:Y:S07]  /*16e80*/  HMMA.16816.F32.BF16 R56, R80.reuse, R84, R56 ;  /* 0x000000545038723c */ /* 0x040fee0000041838 */
[----:B------:R-:W-:Y:S01]  /*16e90*/  MOV R85, R71 ;  /* 0x0000004700557202 */ /* 0x000fe20000000f00 */
[-C--:B------:R-:W-:Y:S04]  /*16ea0*/  HMMA.16816.F32.BF16 R60, R80, R86.reuse, R60 ;  /* 0x00000056503c723c */ /* 0x080fe8000004183c */
[----:B------:R-:W-:Y:S01]  /*16eb0*/  MOV R84, R72 ;  /* 0x0000004800547202 */ /* 0x000fe20000000f00 */
[--C-:B-1----:R-:W-:Y:S01]  /*16ec0*/  FFMA.FTZ R74, R171, c[0x0][0x2d0], -R153.reuse ;  /* 0x0000b400ab4a7a23 */ /* 0x102fe20000010899 */
[----:B--2---:R-:W-:Y:S01]  /*16ed0*/  F2FP.BF16.PACK_AB R145, R152, R154 ;  /* 0x0000009a9891723e */ /* 0x004fe200000010ff */
[----:B------:R-:W-:Y:S01]  /*16ee0*/  FFMA.FTZ R153, R73, c[0x0][0x2d0], -R153 ;  /* 0x0000b40049997a23 */ /* 0x000fe20000010899 */
[----:B------:R-:W-:Y:S01]  /*16ef0*/  HMMA.16816.F32.BF16 R64, R76, R86, R64 ;  /* 0x000000564c40723c */ /* 0x000fe20000041840 */
[----:B------:R-:W-:Y:S03]  /*16f00*/  MUFU.EX2 R75, R74 ;  /* 0x0000004a004b7308 */ /* 0x000fe60000000800 */
[----:B------:R-:W-:Y:S02]  /*16f10*/  FFMA.FTZ R73, R69, R99, R104 ;  /* 0x0000006345497223 */ /* 0x000fe40000010068 */
[----:B----4-:R-:W-:Y:S01]  /*16f20*/  FFMA.FTZ R69, R68, R97, R98 ;  /* 0x0000006144457223 */ /* 0x010fe20000010062 */
[----:B------:R-:W-:Y:S01]  /*16f30*/  MOV R86, R70 ;  /* 0x0000004600567202 */ /* 0x000fe20000000f00 */
[----:B------:R-:W-:Y:S01]  /*16f40*/  FFMA.FTZ R68, R2, R96, R247 ;  /* 0x0000006002447223 */ /* 0x000fe200000100f7 */
[-C--:B------:R-:W-:Y:S02]  /*16f50*/  HMMA.16816.F32.BF16 R88, R148, R100.reuse, R4 ;  /* 0x000000649458723c */ /* 0x080fe40000041804 */
[----:B------:R-:W1:Y:S03]  /*16f60*/  MUFU.EX2 R74, R153 ;  /* 0x00000099004a7308 */ /* 0x000e660000000800 */
[----:B------:R-:W-:Y:S01]  /*16f70*/  FADD.FTZ R2, R114, R69 ;  /* 0x0000004572027221 */ /* 0x000fe20000010000 */
[----:B------:R-:W-:Y:S01]  /*16f80*/  MOV R87, R3 ;  /* 0x0000000300577202 */ /* 0x000fe20000000f00 */
[----:B------:R-:W-:Y:S02]  /*16f90*/  FADD.FTZ R4, R115, R73 ;  /* 0x0000004973047221 */ /* 0x000fe40000010000 */
[----:B------:R-:W-:Y:S03]  /*16fa0*/  FADD.FTZ R5, R249, R68 ;  /* 0x00000044f9057221 */ /* 0x000fe60000010000 */
        /* <DEDUP_REMOVED lines=91> */
[----:B------:R-:W-:Y:S03]  /*17560*/  FADD.FTZ R2, R75, R2 ;  /* 0x000000024b027221 */ /* 0x000fe60000010000 */
[----:B------:R2:W-:Y:S01]  /*17570*/  STL [R1+0x14], R4 ;  /* 0x0000140401007387 */ /* 0x0005e20000100800 */
[----:B------:R-:W-:Y:S05]  /*17580*/  FADD.FTZ R2, R74, R2 ;  /* 0x000000024a027221 */ /* 0x000fea0000010000 */
[----:B------:R2:W-:Y:S01]  /*17590*/  STL [R1+0x18], R2 ;  /* 0x0000180201007387 */ /* 0x0005e20000100800 */
[----:B-1----:R-:W-:Y:S04]  /*175a0*/  IADD3 R0, R205, -0x1, RZ ;  /* 0xffffffffcd007810 */ /* 0x002fe80007ffe0ff */
[----:B------:R-:W-:Y:S02]  /*175b0*/  MOV R205, R0 ;  /* 0x0000000000cd7202 */ /* 0x000fe40000000f00 */
[----:B------:R-:W-:Y:S01]  /*175c0*/  MOV R0, R3 ;  /* 0x0000000300007202 */ /* 0x000fe20000000f00 */
[----:B------:R-:W-:-:S05]  /*175d0*/  @P0 BRA `(.L_x_648) ;  /* 0xffffa8e000000947 */ /* 0x000fca000383ffff */
.L_x_631:
[----:B------:R-:W-:Y:S02]  /*175e0*/  MOV R10, 0x1f ;  /* 0x0000001f000a7802 */ /* 0x000fe40000000f00 */
[----:B------:R-:W-:Y:S01]  /*175f0*/  MOV R9, 0xffffffff ;  /* 0xffffffff00097802 */ /* 0x000fe20000000f00 */
[----:B------:R-:W-:Y:S05]  /*17600*/  BRA.DIV ~URZ, `(.L_x_649) ;  /* 0x000051a27f007947 */ /* 0x000fea000b800000 */
[----:B------:R-:W3:Y:S04]  /*17610*/  LDL R3, [R1+0xc] ;  /* 0x00000c0001037983 */ /* 0x000ee80000100800 */
[----:B--23--:R2:W3:Y:S02]  /*17620*/  SHFL.BFLY PT, R2, R3, 0x2, 0x1f ;  /* 0x0c401f0003027f89 */ /* 0x00c4e400000e0000 */
.L_x_735:
[----:B--2---:R-:W2:Y:S02]  /*17630*/  LDL.LU R3, [R1+0xc] ;  /* 0x00000c0001037983 */ /* 0x004ea40000300800 */
[----:B-123--:R-:W-:Y:S01]  /*17640*/  FADD.FTZ R4, R2, R3 ;  /* 0x0000000302047221 */ /* 0x00efe20000010000 */
[----:B------:R-:W-:Y:S05]  /*17650*/  BRA.DIV ~URZ, `(.L_x_650) ;  /* 0x000051b27f007947 */ /* 0x000fea000b800000 */
[----:B------:R-:W2:Y:S04]  /*17660*/  LDL.LU R11, [R1+0x10] ;  /* 0x00001000010b7983 */ /* 0x000ea80000300800 */
[----:B------:R-:W3:Y:S04]  /*17670*/  LDL.LU R8, [R1+0x14] ;  /* 0x0000140001087983 */ /* 0x000ee80000300800 */
[----:B------:R-:W4:Y:S04]  /*17680*/  LDL.LU R10, [R1+0x18] ;  /* 0x00001800010a7983 */ /* 0x000f280000300800 */
[----:B------:R-:W1:Y:S02]  /*17690*/  SHFL.BFLY PT, R6, R4, 0x1, 0x1f ;  /* 0x0c201f0004067f89 */ /* 0x000e6400000e0000 */
[----:B-1----:R-:W-:-:S02]  /*176a0*/  FADD.FTZ R4, R4, R6 ;  /* 0x0000000604047221 */ /* 0x002fc40000010000 */
[----:B--2---:R-:W1:Y:S04]  /*176b0*/  SHFL.BFLY PT, R2, R11, 0x2, 0x1f ;  /* 0x0c401f000b027f89 */ /* 0x004e6800000e0000 */
[----:B---3--:R-:W2:Y:S04]  /*176c0*/  SHFL.BFLY PT, R3, R8, 0x2, 0x1f ;  /* 0x0c401f0008037f89 */ /* 0x008ea800000e0000 */
[----:B----4-:R-:W3:Y:S01]  /*176d0*/  SHFL.BFLY PT, R5, R10, 0x2, 0x1f ;  /* 0x0c401f000a057f89 */ /* 0x010ee200000e0000 */
[----:B-1----:R-:W-:Y:S02]  /*176e0*/  FADD.FTZ R2, R2, R11 ;  /* 0x0000000b02027221 */ /* 0x002fe40000010000 */
[----:B--2---:R-:W-:-:S03]  /*176f0*/  FADD.FTZ R3, R3, R8 ;  /* 0x0000000803037221 */ /* 0x004fc60000010000 */
[----:B------:R-:W1:Y:S01]  /*17700*/  SHFL.BFLY PT, R7, R2, 0x1, 0x1f ;  /* 0x0c201f0002077f89 */ /* 0x000e6200000e0000 */
[----:B---3--:R-:W-:-:S03]  /*17710*/  FADD.FTZ R5, R5, R10 ;  /* 0x0000000a05057221 */ /* 0x008fc60000010000 */
[----:B------:R-:W2:Y:S04]  /*17720*/  SHFL.BFLY PT, R8, R3, 0x1, 0x1f ;  /* 0x0c201f0003087f89 */ /* 0x000ea800000e0000 */
[----:B------:R3:W4:Y:S01]  /*17730*/  SHFL.BFLY PT, R9, R5, 0x1, 0x1f ;  /* 0x0c201f0005097f89 */ /* 0x00072200000e0000 */
[----:B-1----:R-:W-:Y:S02]  /*17740*/  FADD.FTZ R6, R2, R7 ;  /* 0x0000000702067221 */ /* 0x002fe40000010000 */
[----:B--2---:R-:W-:-:S03]  /*17750*/  FADD.FTZ R7, R3, R8 ;  /* 0x0000000803077221 */ /* 0x004fc60000010000 */
.L_x_736:
[----:B------:R-:W-:Y:S01]  /*17760*/  FSETP.NE.FTZ.AND P3, PT, R4, RZ, PT ;  /* 0x000000ff0400720b */ /* 0x000fe20003f75000 */
[----:B------:R-:W-:Y:S01]  /*17770*/  CS2R R2, SRZ ;  /* 0x0000000000027805 */ /* 0x000fe2000001ff00 */
[----:B------:R-:W-:Y:S01]  /*17780*/  FSETP.NE.FTZ.AND P1, PT, R7, RZ, PT ;  /* 0x000000ff0700720b */ /* 0x000fe20003f35000 */
[----:B---34-:R-:W-:Y:S01]  /*17790*/  FADD.FTZ R5, R9, R5 ;  /* 0x0000000509057221 */ /* 0x018fe20000010000 */
[----:B------:R-:W-:-:S02]  /*177a0*/  FSETP.NE.FTZ.AND P2, PT, R6, RZ, PT ;  /* 0x000000ff0600720b */ /* 0x000fc40003f55000 */
[----:B------:R-:W-:Y:S02]  /*177b0*/  MOV R24, 0xff800000 ;  /* 0xff80000000187802 */ /* 0x000fe40000000f00 */
[----:B------:R-:W-:Y:S02]  /*177c0*/  FSETP.NE.FTZ.AND P0, PT, R5, RZ, PT ;  /* 0x000000ff0500720b */ /* 0x000fe40003f15000 */
[----:B------:R-:W-:Y:S02]  /*177d0*/  MOV R19, 0xff800000 ;  /* 0xff80000000137802 */ /* 0x000fe40000000f00 */
[----:B------:R-:W-:Y:S01]  /*177e0*/  MOV R22, 0xff800000 ;  /* 0xff80000000167802 */ /* 0x000fe20000000f00 */
[----:B------:R-:W1:Y:S01]  /*177f0*/  @P3 MUFU.RCP R2, R4 ;  /* 0x0000000400023308 */ /* 0x000e620000001000 */
[----:B------:R-:W-:-:S07]  /*17800*/  MOV R23, 0xff800000 ;  /* 0xff80000000177802 */ /* 0x000fce0000000f00 */
[----:B------:R2:W-:Y:S01]  /*17810*/  @P3 MUFU.LG2 R10, R4 ;  /* 0x00000004000a3308 */ /* 0x0005e20000000c00 */
[----:B-1----:R-:W-:-:S07]  /*17820*/  FMUL.FTZ R74, R2, R100 ;  /* 0x00000064024a7220 */ /* 0x002fce0000410000 */
[----:B------:R-:W-:Y:S01]  /*17830*/  @P1 MUFU.RCP R3, R7 ;  /* 0x0000000700031308 */ /* 0x000fe20000001000 */
[C---:B------:R-:W-:Y:S02]  /*17840*/  FMUL.FTZ R75, R2.reuse, R101 ;  /* 0x00000065024b7220 */ /* 0x040fe40000410000 */
[C---:B------:R-:W-:Y:S02]  /*17850*/  FMUL.FTZ R68, R2.reuse, R88 ;  /* 0x0000005802447220 */ /* 0x040fe40000410000 */
[C---:B------:R-:W-:Y:S01]  /*17860*/  FMUL.FTZ R69, R2.reuse, R89 ;  /* 0x0000005902457220 */ /* 0x040fe20000410000 */
[----:B--2---:R-:W-:Y:S01]  /*17870*/  MOV R4, RZ ;  /* 0x000000ff00047202 */ /* 0x004fe20000000f00 */
[C---:B------:R-:W-:Y:S01]  /*17880*/  FMUL.FTZ R76, R2.reuse, R104 ;  /* 0x00000068024c7220 */ /* 0x040fe20000410000 */
[----:B------:R-:W-:Y:S01]  /*17890*/  @P2 MUFU.LG2 R9, R6 ;  /* 0x0000000600092308 */ /* 0x000fe20000000c00 */
[C---:B------:R-:W-:Y:S02]  /*178a0*/  FMUL.FTZ R77, R2.reuse, R105 ;  /* 0x00000069024d7220 */ /* 0x040fe40000410000 */
[----:B------:R-:W-:-:S02]  /*178b0*/  FMUL.FTZ R78, R2, R116 ;  /* 0x00000074024e7220 */ /* 0x000fc40000410000 */
[C---:B------:R-:W-:Y:S02]  /*178c0*/  FMUL.FTZ R79, R2.reuse, R117 ;  /* 0x00000075024f7220 */ /* 0x040fe40000410000 */
[C---:B------:R-:W-:Y:S01]  /*178d0*/  FMUL.FTZ R66, R2.reuse, R120 ;  /* 0x0000007802427220 */ /* 0x040fe20000410000 */
[----:B------:R-:W1:Y:S01]  /*178e0*/  @P2 MUFU.RCP R4, R6 ;  /* 0x0000000600042308 */ /* 0x000e620000001000 */
[C---:B------:R-:W-:Y:S02]  /*178f0*/  FMUL.FTZ R67, R2.reuse, R121 ;  /* 0x0000007902437220 */ /* 0x040fe40000410000 */
[C---:B------:R-:W-:Y:S02]  /*17900*/  FMUL.FTZ R100, R2.reuse, R132 ;  /* 0x0000008402647220 */ /* 0x040fe40000410000 */
[C---:B------:R-:W-:Y:S02]  /*17910*/  FMUL.FTZ R101, R2.reuse, R133 ;  /* 0x0000008502657220 */ /* 0x040fe40000410000 */
[----:B------:R-:W-:-:S02]  /*17920*/  FMUL.FTZ R80, R2, R136 ;  /* 0x0000008802507220 */ /* 0x000fc40000410000 */
[C---:B------:R-:W-:Y:S02]  /*17930*/  FMUL.FTZ R81, R2.reuse, R137 ;  /* 0x0000008902517220 */ /* 0x040fe40000410000 */
[C---:B------:R-:W-:Y:S02]  /*17940*/  FMUL.FTZ R62, R2.reuse, R148 ;  /* 0x00000094023e7220 */ /* 0x040fe40000410000 */
[----:B------:R-:W-:Y:S02]  /*17950*/  FMUL.FTZ R63, R2, R149 ;  /* 0x00000095023f7220 */ /* 0x000fe40000410000 */
[----:B------:R2:W3:Y:S01]  /*17960*/  @P1 MUFU.LG2 R2, R7 ;  /* 0x0000000700021308 */ /* 0x0004e20000000c00 */
[C---:B-1----:R-:W-:Y:S01]  /*17970*/  FMUL.FTZ R84, R4.reuse, R90 ;  /* 0x0000005a04547220 */ /* 0x042fe20000410000 */
[----:B------:R-:W-:Y:S01]  /*17980*/  @P2 MOV R6, 0x3f317218 ;  /* 0x3f31721800062802 */ /* 0x000fe20000000f00 */
[C---:B------:R-:W-:Y:S02]  /*17990*/  FMUL.FTZ R85, R4.reuse, R91 ;  /* 0x0000005b04557220 */ /* 0x040fe40000410000 */
[----:B------:R-:W-:-:S02]  /*179a0*/  FMUL.FTZ R86, R4, R102 ;  /* 0x0000006604567220 */ /* 0x000fc40000410000 */
[----:B------:R-:W-:Y:S02]  /*179b0*/  FMUL.FTZ R87, R4, R103 ;  /* 0x0000006704577220 */ /* 0x000fe40000410000 */
[C---:B------:R-:W-:Y:S02]  /*179c0*/  FMUL.FTZ R48, R3.reuse, R92 ;  /* 0x0000005c03307220 */ /* 0x040fe40000410000 */
[C---:B------:R-:W-:Y:S02]  /*179d0*/  FMUL.FTZ R49, R3.reuse, R93 ;  /* 0x0000005d03317220 */ /* 0x040fe40000410000 */
[C---:B------:R-:W-:Y:S02]  /*179e0*/  FMUL.FTZ R38, R3.reuse, R96 ;  /* 0x0000006003267220 */ /* 0x040fe40000410000 */
[C---:B------:R-:W-:Y:S01]  /*179f0*/  FMUL.FTZ R39, R3.reuse, R97 ;  /* 0x0000006103277220 */ /* 0x040fe20000410000 */
[----:B--2---:R-:W-:Y:S01]  /*17a00*/  @P3 MOV R7, 0x3f317218 ;  /* 0x3f31721800073802 */ /* 0x004fe20000000f00 */
[----:B---3--:R-:W-:Y:S01]  /*17a10*/  @P1 FMUL.FTZ R8, R2, 0.69314718246459960938 ;  /* 0x3f31721802081820 */ /* 0x008fe20000410000 */
        /* <DEDUP_REMOVED lines=14> */
[C---:B------:R-:W-:Y:S01]  /*17b00*/  FMUL.FTZ R88, R4.reuse, R106 ;  /* 0x0000006a04587220 */ /* 0x040fe20000410000 */
[----:B------:R1:W2:Y:S01]  /*17b10*/  @P0 MUFU.LG2 R3, R5 ;  /* 0x0000000500030308 */ /* 0x0002a20000000c00 */
[----:B------:R-:W-:-:S02]  /*17b20*/  FMUL.FTZ R89, R4, R107 ;  /* 0x0000006b04597220 */ /* 0x000fc40000410000 */
[C---:B------:R-:W-:Y:S02]  /*17b30*/  FMUL.FTZ R90, R4.reuse, R118 ;  /* 0x00000076045a7220 */ /* 0x040fe40000410000 */
[C---:B------:R-:W-:Y:S02]  /*17b40*/  FMUL.FTZ R91, R4.reuse, R119 ;  /* 0x00000077045b7220 */ /* 0x040fe40000410000 */
[C---:B------:R-:W-:Y:S02]  /*17b50*/  FMUL.FTZ R104, R4.reuse, R122 ;  /* 0x0000007a04687220 */ /* 0x040fe40000410000 */
[C---:B------:R-:W-:Y:S02]  /*17b60*/  FMUL.FTZ R105, R4.reuse, R123 ;  /* 0x0000007b04697220 */ /* 0x040fe40000410000 */
[C---:B------:R-:W-:Y:S02]  /*17b70*/  FMUL.FTZ R102, R4.reuse, R134 ;  /* 0x0000008604667220 */ /* 0x040fe40000410000 */
[----:B------:R-:W-:-:S02]  /*17b80*/  FMUL.FTZ R103, R4, R135 ;  /* 0x0000008704677220 */ /* 0x000fc40000410000 */
[C---:B------:R-:W-:Y:S01]  /*17b90*/  FMUL.FTZ R82, R4.reuse, R138 ;  /* 0x0000008a04527220 */ /* 0x040fe20000410000 */
[----:B-1----:R-:W-:Y:S01]  /*17ba0*/  MOV R5, 0x1 ;  /* 0x0000000100057802 */ /* 0x002fe20000000f00 */
[C---:B------:R-:W-:Y:S02]  /*17bb0*/  FMUL.FTZ R83, R4.reuse, R139 ;  /* 0x0000008b04537220 */ /* 0x040fe40000410000 */
[C---:B------:R-:W-:Y:S02]  /*17bc0*/  FMUL.FTZ R64, R4.reuse, R150 ;  /* 0x0000009604407220 */ /* 0x040fe40000410000 */
[----:B------:R-:W-:Y:S01]  /*17bd0*/  FMUL.FTZ R65, R4, R151 ;  /* 0x0000009704417220 */ /* 0x000fe20000410000 */
[----:B------:R-:W-:Y:S01]  /*17be0*/  @P1 MOV R4, 0x3f317218 ;  /* 0x3f31721800041802 */ /* 0x000fe20000000f00 */
[----:B--2---:R-:W-:Y:S02]  /*17bf0*/  @P0 FMUL.FTZ R3, R3, 0.69314718246459960938 ;  /* 0x3f31721803030820 */ /* 0x004fe40000410000 */
[----:B------:R-:W-:-:S02]  /*17c00*/  @P3 FMUL.FTZ R10, R10, 0.69314718246459960938 ;  /* 0x3f3172180a0a3820 */ /* 0x000fc40000410000 */
[----:B------:R-:W-:Y:S02]  /*17c10*/  @P1 FMUL.FTZ R4, R4, c[0x0][0x2d0] ;  /* 0x0000b40004041a20 */ /* 0x000fe40000410000 */
[----:B------:R-:W-:Y:S02]  /*17c20*/  @P3 FMUL.FTZ R7, R7, c[0x0][0x2d0] ;  /* 0x0000b40007073a20 */ /* 0x000fe40000410000 */
[----:B------:R-:W-:Y:S01]  /*17c30*/  @P1 FFMA.FTZ R24, R4, R70, R8 ;  /* 0x0000004604181223 */ /* 0x000fe20000010008 */
[----:B------:R-:W-:Y:S01]  /*17c40*/  @P0 MOV R4, 0x3f317218 ;  /* 0x3f31721800040802 */ /* 0x000fe20000000f00 */
[----:B------:R-:W-:Y:S02]  /*17c50*/  @P2 FMUL.FTZ R9, R9, 0.69314718246459960938 ;  /* 0x3f31721809092820 */ /* 0x000fe40000410000 */
[----:B------:R-:W-:Y:S02]  /*17c60*/  @P2 FMUL.FTZ R6, R6, c[0x0][0x2d0] ;  /* 0x0000b40006062a20 */ /* 0x000fe40000410000 */
[----:B------:R-:W-:-:S02]  /*17c70*/  @P0 FMUL.FTZ R4, R4, c[0x0][0x2d0] ;  /* 0x0000b40004040a20 */ /* 0x000fc40000410000 */
[----:B------:R-:W-:Y:S02]  /*17c80*/  @P3 FFMA.FTZ R22, R7, R72, R10 ;  /* 0x0000004807163223 */ /* 0x000fe4000001000a */
[----:B------:R-:W-:Y:S01]  /*17c90*/  @P0 FFMA.FTZ R19, R4, R0, R3 ;  /* 0x0000000004130223 */ /* 0x000fe20000010003 */
[----:B------:R-:W-:Y:S01]  /*17ca0*/  PRMT R0, R5, 0x7610, R0 ;  /* 0x0000761005007816 */ /* 0x000fe20000000000 */
[----:B------:R-:W-:Y:S02]  /*17cb0*/  @P2 FFMA.FTZ R23, R6, R71, R9 ;  /* 0x0000004706172223 */ /* 0x000fe40000010009 */
        /* <DEDUP_REMOVED lines=15> */
[----:B------:R-:W-:Y:S02]  /*17db0*/  FMUL.FTZ R31, R2, R147 ;  /* 0x00000093021f7220 */ /* 0x000fe40000410000 */
.L_x_558:
[----:B------:R4:W5:Y:S04]  /*17dc0*/  LDL R6, [R1+0x48] ;  /* 0x0000480001067983 */ /* 0x0009680000100800 */
[----:B------:R-:W1:Y:S01]  /*17dd0*/  S2R R2, SR_TID.X ;  /* 0x0000000000027919 */ /* 0x000e620000002100 */
[----:B------:R-:W-:Y:S01]  /*17de0*/  BSSY B0, `(.L_x_651) ;  /* 0x0000011000007945 */ /* 0x000fe20003800000 */
[----:B-1----:R-:W-:-:S13]  /*17df0*/  LOP3.LUT P0, RZ, R2, 0x7f, RZ, 0xc0, !PT ;  /* 0x0000007f02ff7812 */ /* 0x002fda000780c0ff */
[----:B------:R-:W-:Y:S05]  /*17e00*/  @P0 BRA `(.L_x_652) ;  /* 0x000000e000000947 */ /* 0x000fea0003800000 */
[----:B----4-:R-:W1:Y:S01]  /*17e10*/  S2R R4, SR_LANEID ;  /* 0x0000000000047919 */ /* 0x010e620000000000 */
[----:B------:R-:W-:Y:S01]  /*17e20*/  VOTEU.ANY UR4, UPT, PT ;  /* 0x0000000000047886 */ /* 0x000fe200038e0100 */
[----:B---3--:R-:W-:Y:S01]  /*17e30*/  IMAD.MOV.U32 R5, RZ, RZ, c[0x0][0x564] ;  /* 0x00015900ff057624 */ /* 0x008fe200078e00ff */
[----:B------:R-:W1:Y:S08]  /*17e40*/  FLO.U32 R3, UR4 ;  /* 0x0000000400037d00 */ /* 0x000e7000080e0000 */
[----:B------:R-:W3:Y:S01]  /*17e50*/  POPC R2, UR4 ;  /* 0x0000000400027d09 */ /* 0x000ee20008000000 */
[----:B-1----:R-:W-:Y:S01]  /*17e60*/  ISETP.EQ.U32.AND P0, PT, R3, R4, PT ;  /* 0x000000040300720c */ /* 0x002fe20003f02070 */
[----:B------:R-:W-:-:S12]  /*17e70*/  IMAD.MOV.U32 R4, RZ, RZ, c[0x0][0x560] ;  /* 0x00015800ff047624 */ /* 0x000fd800078e00ff */
[----:B---3--:R1:W3:Y:S04]  /*17e80*/  @P0 ATOMG.E.ADD.STRONG.GPU PT, R2, [R4.64], R2 ;  /* 0x00000002040209a8 */ /* 0x0082e800081ee1c8 */
[----:B-1----:R-:W1:Y:S04]  /*17e90*/  S2R R4, SR_LTMASK ;  /* 0x0000000000047919 */ /* 0x002e680000003900 */
[----:B---3--:R1:W3:Y:S02]  /*17ea0*/  SHFL.IDX PT, R3, R2, R3, 0x1f ;  /* 0x00001f0302037589 */ /* 0x0082e400000e0000 */
[----:B-1----:R-:W-:-:S06]  /*17eb0*/  LOP3.LUT R2, R4, UR4, RZ, 0xc0, !PT ;  /* 0x0000000404027c12 */ /* 0x002fcc000f8ec0ff */
[----:B------:R-:W3:Y:S02]  /*17ec0*/  POPC R2, R2 ;  /* 0x0000000200027309 */ /* 0x000ee40000000000 */
[----:B---3-5:R-:W-:-:S05]  /*17ed0*/  IADD3 R6, R3, c[0x0][0xc], R2 ;  /* 0x0000030003067a10 */ /* 0x028fca0007ffe002 */
[----:B------:R1:W-:Y:S02]  /*17ee0*/  STL [R1+0x48], R6 ;  /* 0x0000480601007387 */ /* 0x0003e40000100800 */
.L_x_652:
[----:B----4-:R-:W-:Y:S05]  /*17ef0*/  BSYNC B0 ;  /* 0x0000000000007941 */ /* 0x010fea0003800000 */
.L_x_651:
[----:B------:R-:W4:Y:S01]  /*17f00*/  LDL.64 R2, [R1+0x38] ;  /* 0x0000380001027983 */ /* 0x000f220000100a00 */
[----:B------:R-:W-:Y:S01]  /*17f10*/  PRMT R0, R0, 0x9910, RZ ;  /* 0x0000991000007816 */ /* 0x000fe200000000ff */
[----:B------:R-:W-:Y:S01]  /*17f20*/  BSSY B1, `(.L_x_653) ;  /* 0x00002cf000017945 */ /* 0x000fe20003800000 */
[----:B-----5:R-:W-:Y:S02]  /*17f30*/  IMAD.MOV.U32 R70, RZ, RZ, R6 ;  /* 0x000000ffff467224 */ /* 0x020fe400078e0006 */
[----:B------:R-:W-:Y:S02]  /*17f40*/  ISETP.NE.AND P0, PT, R0, RZ, PT ;  /* 0x000000ff0000720c */ /* 0x000fe40003f05270 */
[----:B----4-:R-:W-:-:S11]  /*17f50*/  SHF.R.S32.HI R18, RZ, 0x1f, R2 ;  /* 0x0000001fff127819 */ /* 0x010fd60000011402 */
[----:B------:R-:W-:Y:S05]  /*17f60*/  @!P0 BRA `(.L_x_654) ;  /* 0x0000203000008947 */ /* 0x000fea0003800000 */
[----:B--2---:R-:W2:Y:S04]  /*17f70*/  LDL R7, [R1+0x5c] ;  /* 0x00005c0001077983 */ /* 0x004ea80000100800 */
[----:B-1----:R-:W4:Y:S04]  /*17f80*/  LDL R6, [R1+0x6c] ;  /* 0x00006c0001067983 */ /* 0x002f280000100800 */
[----:B---3--:R-:W3:Y:S04]  /*17f90*/  LDL R8, [R1+0x74] ;  /* 0x0000740001087983 */ /* 0x008ee80000100800 */
[----:B------:R-:W3:Y:S01]  /*17fa0*/  LDL R5, [R1+0x70] ;  /* 0x0000700001057983 */ /* 0x000ee20000100800 */
[----:B------:R-:W-:Y:S01]  /*17fb0*/  WARPSYNC 0xffffffff ;  /* 0xffffffff00007948 */ /* 0x000fe20003800000 */
[----:B------:R-:W-:-:S02]  /*17fc0*/  F2FP.BF16.PACK_AB R0, R69, R68 ;  /* 0x000000444500723e */ /* 0x000fc400000010ff */
[----:B------:R-:W-:Y:S01]  /*17fd0*/  BAR.SYNC.DEFER_BLOCKING 0x1, 0x80 ;  /* 0x0042000000007b1d */ /* 0x000fe20000010000 */
[----:B------:R-:W-:Y:S02]  /*17fe0*/  F2FP.BF16.PACK_AB R3, R85, R84 ;  /* 0x000000545503723e */ /* 0x000fe400000010ff */
[----:B------:R-:W-:-:S03]  /*17ff0*/  F2FP.BF16.PACK_AB R2, R75, R74 ;  /* 0x0000004a4b02723e */ /* 0x000fc600000010ff */
[----:B------:R-:W3:Y:S01]  /*18000*/  LDL R9, [R1+0x60] ;  /* 0x0000600001097983 */ /* 0x000ee20000100800 */
[----:B------:R-:W-:-:S03]  /*18010*/  F2FP.BF16.PACK_AB R4, R61, R60 ;  /* 0x0000003c3d04723e */ /* 0x000fc600000010ff */
[----:B------:R-:W3:Y:S04]  /*18020*/  LDL R12, [R1+0x7c] ;  /* 0x00007c00010c7983 */ /* 0x000ee80000100800 */
[----:B------:R-:W3:Y:S04]  /*18030*/  LDL R10, [R1+0x80] ;  /* 0x00008000010a7983 */ /* 0x000ee80000100800 */
[----:B--2---:R1:W-:Y:S04]  /*18040*/  STS [R7], R0 ;  /* 0x0000000007007388 */ /* 0x0043e80000000800 */
[----:B------:R2:W-:Y:S04]  /*18050*/  STS [R7+0x400], R3 ;  /* 0x0004000307007388 */ /* 0x0005e80000000800 */
[----:B----4-:R4:W-:Y:S01]  /*18060*/  STS [R6], R2 ;  /* 0x0000000206007388 */ /* 0x0109e20000000800 */
[----:B-1----:R-:W-:-:S02]  /*18070*/  F2FP.BF16.PACK_AB R0, R87, R86 ;  /* 0x000000565700723e */ /* 0x002fc400000010ff */
[----:B--2---:R-:W-:-:S03]  /*18080*/  F2FP.BF16.PACK_AB R3, R49, R48 ;  /* 0x000000303103723e */ /* 0x004fc600000010ff */
[----:B------:R1:W-:Y:S01]  /*18090*/  STS [R6+0x400], R0 ;  /* 0x0004000006007388 */ /* 0x0003e20000000800 */
[----:B----4-:R-:W-:-:S03]  /*180a0*/  F2FP.BF16.PACK_AB R2, R35, R34 ;  /* 0x000000222302723e */ /* 0x010fc600000010ff */
[----:B------:R-:W-:Y:S04]  /*180b0*/  STS [R7+0x2000], R3 ;  /* 0x0020000307007388 */ /* 0x000fe80000000800 */
[----:B------:R2:W-:Y:S01]  /*180c0*/  STS [R7+0x2400], R2 ;  /* 0x0024000207007388 */ /* 0x0005e20000000800 */
[----:B-1----:R-:W-:-:S03]  /*180d0*/  F2FP.BF16.PACK_AB R0, R39, R38 ;  /* 0x000000262700723e */ /* 0x002fc600000010ff */
[----:B--2---:R-:W2:Y:S01]  /*180e0*/  LDL R7, [R1+0x68] ;  /* 0x0000680001077983 */ /* 0x004ea20000100800 */
[----:B------:R-:W-:Y:S02]  /*180f0*/  F2FP.BF16.PACK_AB R3, R77, R76 ;  /* 0x0000004c4d03723e */ /* 0x000fe400000010ff */
[----:B------:R-:W-:Y:S01]  /*18100*/  F2FP.BF16.PACK_AB R2, R89, R88 ;  /* 0x000000585902723e */ /* 0x000fe200000010ff */
[----:B------:R-:W-:Y:S04]  /*18110*/  STS [R6+0x2000], R0 ;  /* 0x0020000006007388 */ /* 0x000fe80000000800 */
[----:B------:R1:W-:Y:S04]  /*18120*/  STS [R6+0x2400], R4 ;  /* 0x0024000406007388 */ /* 0x0003e80000000800 */
[----:B-1----:R-:W4:Y:S01]  /*18130*/  LDL R6, [R1+0x64] ;  /* 0x0000640001067983 */ /* 0x002f220000100800 */
[----:B------:R-:W-:-:S02]  /*18140*/  F2FP.BF16.PACK_AB R0, R79, R78 ;  /* 0x0000004e4f00723e */ /* 0x000fc400000010ff */
[----:B------:R-:W-:Y:S01]  /*18150*/  F2FP.BF16.PACK_AB R4, R41, R40 ;  /* 0x000000282904723e */ /* 0x000fe200000010ff */
[----:B---3--:R1:W-:Y:S04]  /*18160*/  STS [R8], R3 ;  /* 0x0000000308007388 */ /* 0x0083e80000000800 */
[----:B------:R3:W-:Y:S04]  /*18170*/  STS [R8+0x400], R2 ;  /* 0x0004000208007388 */ /* 0x0007e80000000800 */
[----:B------:R3:W-:Y:S01]  /*18180*/  STS [R5], R0 ;  /* 0x0000000005007388 */ /* 0x0007e20000000800 */
[----:B-1----:R-:W-:-:S02]  /*18190*/  F2FP.BF16.PACK_AB R3, R91, R90 ;  /* 0x0000005a5b03723e */ /* 0x002fc400000010ff */
[----:B---3--:R-:W-:-:S03]  /*181a0*/  F2FP.BF16.PACK_AB R2, R43, R42 ;  /* 0x0000002a2b02723e */ /* 0x008fc600000010ff */
[----:B------:R1:W-:Y:S01]  /*181b0*/  STS [R5+0x400], R3 ;  /* 0x0004000305007388 */ /* 0x0003e20000000800 */
[----:B------:R-:W-:-:S03]  /*181c0*/  F2FP.BF16.PACK_AB R0, R59, R58 ;  /* 0x0000003a3b00723e */ /* 0x000fc600000010ff */
[----:B------:R-:W-:Y:S04]  /*181d0*/  STS [R8+0x2000], R4 ;  /* 0x0020000408007388 */ /* 0x000fe80000000800 */
[----:B------:R3:W-:Y:S01]  /*181e0*/  STS [R8+0x2400], R0 ;  /* 0x0024000008007388 */ /* 0x0007e20000000800 */
[----:B-1----:R-:W-:-:S03]  /*181f0*/  F2FP.BF16.PACK_AB R3, R57, R56 ;  /* 0x000000383903723e */ /* 0x002fc600000010ff */
[----:B---3--:R-:W3:Y:S01]  /*18200*/  LDL R8, [R1+0x54] ;  /* 0x0000540001087983 */ /* 0x008ee20000100800 */
[----:B------:R-:W-:-:S03]  /*18210*/  F2FP.BF16.PACK_AB R0, R67, R66 ;  /* 0x000000424300723e */ /* 0x000fc600000010ff */
[----:B------:R1:W-:Y:S04]  /*18220*/  STS [R5+0x2000], R2 ;  /* 0x0020000205007388 */ /* 0x0003e80000000800 */
[----:B------:R1:W-:Y:S04]  /*18230*/  STS [R5+0x2400], R3 ;  /* 0x0024000305007388 */ /* 0x0003e80000000800 */
[----:B------:R1:W-:Y:S01]  /*18240*/  STS [R9], R0 ;  /* 0x0000000009007388 */ /* 0x0003e20000000800 */
[----:B------:R-:W-:Y:S02]  /*18250*/  F2FP.BF16.PACK_AB R4, R53, R52 ;  /* 0x000000343504723e */ /* 0x000fe400000010ff */
[----:B-1----:R-:W-:-:S02]  /*18260*/  F2FP.BF16.PACK_AB R2, R105, R104 ;  /* 0x000000686902723e */ /* 0x002fc400000010ff */
[----:B------:R-:W-:-:S03]  /*18270*/  F2FP.BF16.PACK_AB R3, R101, R100 ;  /* 0x000000646503723e */ /* 0x000fc600000010ff */
[----:B------:R1:W-:Y:S01]  /*18280*/  STS [R9+0x400], R2 ;  /* 0x0004000209007388 */ /* 0x0003e20000000800 */
[----:B------:R-:W-:Y:S02]  /*18290*/  F2FP.BF16.PACK_AB R0, R103, R102 ;  /* 0x000000666700723e */ /* 0x000fe400000010ff */
[----:B------:R-:W-:Y:S02]  /*182a0*/  F2FP.BF16.PACK_AB R5, R51, R50 ;  /* 0x000000323305723e */ /* 0x000fe400000010ff */
[----:B-1----:R-:W-:Y:S02]  /*182b0*/  F2FP.BF16.PACK_AB R2, R55, R54 ;  /* 0x000000363702723e */ /* 0x002fe400000010ff */
[----:B------:R-:W-:Y:S02]  /*182c0*/  ISETP.NE.U32.AND P0, PT, RZ, c[0x0][0x508], PT ;  /* 0x00014200ff007a0c */ /* 0x000fe40003f05070 */
[----:B------:R-:W-:Y:S02]  /*182d0*/  ISETP.NE.U32.AND P2, PT, RZ, c[0x0][0x500], PT ;  /* 0x00014000ff007a0c */ /* 0x000fe40003f45070 */
[----:B------:R-:W-:-:S02]  /*182e0*/  ISETP.NE.AND.EX P1, PT, RZ, c[0x0][0x50c], PT, P0 ;  /* 0x00014300ff007a0c */ /* 0x000fc40003f25300 */
[----:B------:R-:W-:Y:S01]  /*182f0*/  ISETP.NE.AND.EX P2, PT, RZ, c[0x0][0x504], PT, P2 ;  /* 0x00014100ff007a0c */ /* 0x000fe20003f45320 */
[----:B------:R-:W-:Y:S01]  /*18300*/  IMAD.MOV.U32 R11, RZ, RZ, c[0x0][0x388] ;  /* 0x0000e200ff0b7624 */ /* 0x000fe200078e00ff */
[----:B--2---:R1:W-:Y:S04]  /*18310*/  STS [R7], R3 ;  /* 0x0000000307007388 */ /* 0x0043e80000000800 */
[----:B------:R2:W-:Y:S04]  /*18320*/  STS [R7+0x400], R0 ;  /* 0x0004000007007388 */ /* 0x0005e80000000800 */
[----:B------:R4:W-:Y:S04]  /*18330*/  STS [R9+0x2000], R2 ;  /* 0x0020000209007388 */ /* 0x0009e80000000800 */
[----:B------:R4:W-:Y:S04]  /*18340*/  STS [R9+0x2400], R4 ;  /* 0x0024000409007388 */ /* 0x0009e80000000800 */
[----:B------:R-:W-:Y:S01]  /*18350*/  STS [R7+0x2000], R5 ;  /* 0x0020000507007388 */ /* 0x000fe20000000800 */
[----:B-1----:R-:W-:-:S02]  /*18360*/  F2FP.BF16.PACK_AB R3, R47, R46 ;  /* 0x0000002e2f03723e */ /* 0x002fc400000010ff */
[----:B--2---:R-:W-:Y:S02]  /*18370*/  F2FP.BF16.PACK_AB R0, R83, R82 ;  /* 0x000000525300723e */ /* 0x004fe400000010ff */
[----:B----4-:R-:W-:Y:S01]  /*18380*/  F2FP.BF16.PACK_AB R2, R81, R80 ;  /* 0x000000505102723e */ /* 0x010fe200000010ff */
[----:B------:R-:W-:Y:S04]  /*18390*/  STS [R7+0x2400], R3 ;  /* 0x0024000307007388 */ /* 0x000fe80000000800 */
[----:B------:R1:W-:Y:S04]  /*183a0*/  STS [R6], R2 ;  /* 0x0000000206007388 */ /* 0x0003e80000000800 */
[----:B------:R2:W-:Y:S01]  /*183b0*/  STS [R6+0x400], R0 ;  /* 0x0004000006007388 */ /* 0x0005e20000000800 */
[----:B------:R-:W-:-:S03]  /*183c0*/  F2FP.BF16.PACK_AB R4, R45, R44 ;  /* 0x0000002c2d04723e */ /* 0x000fc600000010ff */
[----:B------:R-:W4:Y:S01]  /*183d0*/  LDL.LU R9, [R1+0x4c] ;  /* 0x00004c0001097983 */ /* 0x000f220000300800 */
[----:B-1----:R-:W-:Y:S02]  /*183e0*/  F2FP.BF16.PACK_AB R2, R63, R62 ;  /* 0x0000003e3f02723e */ /* 0x002fe400000010ff */
[----:B--2---:R-:W-:-:S03]  /*183f0*/  F2FP.BF16.PACK_AB R0, R65, R64 ;  /* 0x000000404100723e */ /* 0x004fc600000010ff */
[----:B------:R1:W-:Y:S01]  /*18400*/  STS [R12], R2 ;  /* 0x000000020c007388 */ /* 0x0003e20000000800 */
[----:B------:R-:W-:-:S03]  /*18410*/  F2FP.BF16.PACK_AB R3, R37, R36 ;  /* 0x000000242503723e */ /* 0x000fc600000010ff */
[----:B------:R2:W-:Y:S04]  /*18420*/  STS [R10+0x400], R0 ;  /* 0x000400000a007388 */ /* 0x0005e80000000800 */
[----:B------:R3:W-:Y:S04]  /*18430*/  STS [R6+0x2000], R4 ;  /* 0x0020000406007388 */ /* 0x0007e80000000800 */
[----:B------:R3:W-:Y:S01]  /*18440*/  STS [R6+0x2400], R3 ;  /* 0x0024000306007388 */ /* 0x0007e20000000800 */
[----:B-1----:R-:W-:Y:S02]  /*18450*/  F2FP.BF16.PACK_AB R2, R33, R32 ;  /* 0x000000202102723e */ /* 0x002fe400000010ff */
[----:B--2---:R-:W-:-:S03]  /*18460*/  F2FP.BF16.PACK_AB R0, R31, R30 ;  /* 0x0000001e1f00723e */ /* 0x004fc600000010ff */
[----:B------:R1:W-:Y:S04]  /*18470*/  STS [R12+0x2000], R2 ;  /* 0x002000020c007388 */ /* 0x0003e80000000800 */
[----:B------:R2:W-:Y:S01]  /*18480*/  STS [R10+0x2400], R0 ;  /* 0x002400000a007388 */ /* 0x0005e20000000800 */
[----:B---3--:R-:W-:Y:S02]  /*18490*/  IMAD.MOV.U32 R4, RZ, RZ, 0x4 ;  /* 0x00000004ff047424 */ /* 0x008fe400078e00ff */
[----:B------:R-:W-:Y:S02]  /*184a0*/  IMAD.MOV.U32 R3, RZ, RZ, RZ ;  /* 0x000000ffff037224 */ /* 0x000fe400078e00ff */
[CC--:B------:R-:W-:Y:S01]  /*184b0*/  @P1 IMAD.WIDE R6, R8.reuse, R4.reuse, c[0x0][0x508] ;  /* 0x0001420008061625 */ /* 0x0c0fe200078e0204 */
[----:B------:R-:W-:Y:S03]  /*184c0*/  BAR.SYNC.DEFER_BLOCKING 0x1, 0x80 ;  /* 0x0042000000007b1d */ /* 0x000fe60000010000 */
[----:B------:R-:W-:-:S03]  /*184d0*/  IMAD.WIDE R4, R8, R4, c[0x0][0x500] ;  /* 0x0001400008047625 */ /* 0x000fc600078e0204 */
[----:B------:R2:W5:Y:S04]  /*184e0*/  @P1 LDG.E R11, [R6.64] ;  /* 0x00000008060b1981 */ /* 0x000568000c1e1900 */
[----:B------:R2:W5:Y:S01]  /*184f0*/  @P2 LDG.E R3, [R4.64] ;  /* 0x0000000804032981 */ /* 0x000562000c1e1900 */
[----:B----4-:R-:W-:-:S04]  /*18500*/  ISETP.NE.AND P0, PT, R9, RZ, PT ;  /* 0x000000ff0900720c */ /* 0x010fc80003f05270 */
[----:B-1----:R-:W-:Y:S01]  /*18510*/  SEL R2, R9, c[0x0][0x3d4], P0 ;  /* 0x0000f50009027a07 */ /* 0x002fe20000000000 */
[----:B------:R-:W-:Y:S05]  /*18520*/  @P1 BRA `(.L_x_655) ;  /* 0x0000004000001947 */ /* 0x000fea0003800000 */
[----:B--2---:R-:W-:Y:S05]  /*18530*/  @!P2 BRA `(.L_x_655) ;  /* 0x000000300000a947 */ /* 0x004fea0003800000 */
[----:B------:R1:W2:Y:S04]  /*18540*/  LDG.E R0, [R4.64] ;  /* 0x0000000804007981 */ /* 0x0002a8000c1e1900 */
[----:B-1----:R-:W2:Y:S02]  /*18550*/  LDG.E R4, [R4.64+0x4] ;  /* 0x0000040804047981 */ /* 0x002ea4000c1e1900 */
[----:B--2--5:R-:W-:Y:S02]  /*18560*/  IADD3 R11, -R0, R4, RZ ;  /* 0x00000004000b7210 */ /* 0x024fe40007ffe1ff */
.L_x_655:
[----:B--2---:R-:W2:Y:S04]  /*18570*/  LDL R4, [R1+0x44] ;  /* 0x0000440001047983 */ /* 0x004ea80000100800 */
        /* <DEDUP_REMOVED lines=15> */
[----:B------:R-:W-:Y:S02]  /*18670*/  SHF.R.S32.HI R0, RZ, 0x1f, R8 ;  /* 0x0000001fff007819 */ /* 0x000fe40000011408 */
[----:B------:R-:W-:Y:S02]  /*18680*/  SEL R2, R8, RZ, !P0 ;  /* 0x000000ff08027207 */ /* 0x000fe40004000000 */
[----:B------:R-:W-:Y:S01]  /*18690*/  SEL R5, R0, RZ, !P0 ;  /* 0x000000ff00057207 */ /* 0x000fe20004000000 */
[----:B------:R-:W1:Y:S02]  /*186a0*/  S2R R28, SR_TID.X ;  /* 0x00000000001c7919 */ /* 0x000e640000002100 */
[----:B-1----:R-:W-:-:S04]  /*186b0*/  IMAD R0, R7, R2, RZ ;  /* 0x0000000207007224 */ /* 0x002fc800078e02ff */
[C---:B------:R-:W-:Y:S02]  /*186c0*/  IMAD R10, R6.reuse, R5, R0 ;  /* 0x00000005060a7224 */ /* 0x040fe400078e0200 */
[----:B------:R-:W-:Y:S01]  /*186d0*/  IMAD.WIDE.U32 R6, R6, R2, RZ ;  /* 0x0000000206067225 */ /* 0x000fe200078e00ff */
[----:B------:R-:W-:-:S04]  /*186e0*/  SHF.R.S32.HI R26, RZ, 0x1f, R28 ;  /* 0x0000001fff1a7819 */ /* 0x000fc8000001141c */
[----:B------:R-:W-:-:S04]  /*186f0*/  LEA.HI R26, R26, R28, RZ, 0x5 ;  /* 0x0000001c1a1a7211 */ /* 0x000fc800078f28ff */
[----:B------:R-:W-:-:S05]  /*18700*/  LOP3.LUT R26, R26, 0xffffffe0, RZ, 0xc0, !PT ;  /* 0xffffffe01a1a7812 */ /* 0x000fca00078ec0ff */
[----:B------:R-:W-:Y:S01]  /*18710*/  IMAD.IADD R26, R28, 0x1, -R26 ;  /* 0x000000011c1a7824 */ /* 0x000fe200078e0a1a */
[----:B------:R-:W-:-:S04]  /*18720*/  LOP3.LUT R204, R204, 0xfffffffd, RZ, 0xc0, !PT ;  /* 0xfffffffdcccc7812 */ /* 0x000fc800078ec0ff */
[----:B------:R-:W-:Y:S01]  /*18730*/  LOP3.LUT R204, R204, 0xfffffffe, RZ, 0xc0, !PT ;  /* 0xfffffffecccc7812 */ /* 0x000fe200078ec0ff */
[----:B--2---:R-:W-:-:S04]  /*18740*/  IMAD.IADD R4, R4, 0x1, R71 ;  /* 0x0000000104047824 */ /* 0x004fc800078e0247 */
[----:B------:R-:W-:-:S04]  /*18750*/  @P5 IMAD.HI.U32 R5, R4, c[0x0][0x4ec], RZ ;  /* 0x00013b0004055a27 */ /* 0x000fc800078e00ff */
[----:B---3--:R-:W-:-:S04]  /*18760*/  IMAD.WIDE.U32 R8, R12, R25, RZ ;  /* 0x000000190c087225 */ /* 0x008fc800078e00ff */
        /* <DEDUP_REMOVED lines=34> */
[----:B------:R3:W-:Y:S01]  /*18990*/  SHFL.IDX PT, R7, R5, 0x3, 0x1c1f ;  /* 0x007c1f0005077f89 */ /* 0x0007e200000e0000 */
[----:B------:R-:W-:-:S03]  /*189a0*/  LOP3.LUT P0, RZ, R26, 0x3, RZ, 0xc0, !PT ;  /* 0x000000031aff7812 */ /* 0x000fc6000780c0ff */
[----:B------:R-:W4:Y:S04]  /*189b0*/  SHFL.IDX PT, R8, R6, 0x2, 0x1c1f ;  /* 0x005c1f0006087f89 */ /* 0x000f2800000e0000 */
[----:B------:R-:W1:Y:S01]  /*189c0*/  SHFL.IDX PT, R6, R6, 0x3, 0x1c1f ;  /* 0x007c1f0006067f89 */ /* 0x000e6200000e0000 */
[----:B---3--:R-:W-:-:S05]  /*189d0*/  IMAD.IADD R5, R27, 0x1, R71 ;  /* 0x000000011b057824 */ /* 0x008fca00078e0247 */
[C---:B------:R-:W-:Y:S02]  /*189e0*/  IADD3 R17, R5.reuse, 0x8, RZ ;  /* 0x0000000805117810 */ /* 0x040fe40007ffe0ff */
[CC--:B------:R-:W-:Y:S02]  /*189f0*/  ISETP.GE.OR P4, PT, R5.reuse, R0.reuse, P0 ;  /* 0x000000000500720c */ /* 0x0c0fe40000786670 */
[----:B------:R-:W-:Y:S02]  /*18a00*/  IADD3 R16, R5, 0x40, RZ ;  /* 0x0000004005107810 */ /* 0x000fe40007ffe0ff */
[-C--:B------:R-:W-:Y:S02]  /*18a10*/  ISETP.GE.OR P3, PT, R17, R0.reuse, P0 ;  /* 0x000000001100720c */ /* 0x080fe40000766670 */
[----:B------:R-:W-:Y:S02]  /*18a20*/  ISETP.GE.OR P1, PT, R16, R0, P0 ;  /* 0x000000001000720c */ /* 0x000fe40000726670 */
[----:B------:R-:W-:-:S05]  /*18a30*/  IADD3 R15, R5, 0x48, RZ ;  /* 0x00000048050f7810 */ /* 0x000fca0007ffe0ff */
[----:B-1----:R1:W-:Y:S04]  /*18a40*/  @!P4 ST.E [R12.64], R22 ;  /* 0x000000160c00c985 */ /* 0x0023e8000c101908 */
[----:B--2---:R1:W-:Y:S01]  /*18a50*/  @!P3 ST.E [R10.64], R23 ;  /* 0x000000170a00b985 */ /* 0x0043e2000c101908 */
[-C--:B------:R-:W-:Y:S02]  /*18a60*/  ISETP.GE.AND P3, PT, R16, R0.reuse, PT ;  /* 0x000000001000720c */ /* 0x080fe40003f66270 */
[CC--:B------:R-:W-:Y:S01]  /*18a70*/  ISETP.GE.OR P0, PT, R15.reuse, R0.reuse, P0 ;  /* 0x000000000f00720c */ /* 0x0c0fe20000706670 */
[----:B----4-:R1:W-:Y:S01]  /*18a80*/  @!P1 ST.E [R8.64], R24 ;  /* 0x0000001808009985 */ /* 0x0103e2000c101908 */
[-C--:B------:R-:W-:Y:S02]  /*18a90*/  ISETP.GE.AND P1, PT, R15, R0.reuse, PT ;  /* 0x000000000f00720c */ /* 0x080fe40003f26270 */
[----:B------:R-:W-:-:S07]  /*18aa0*/  ISETP.GE.AND P6, PT, R17, R0, PT ;  /* 0x000000001100720c */ /* 0x000fce0003fc6270 */
[----:B------:R-:W-:Y:S02]  /*18ab0*/  @P3 LOP3.LUT R204, R204, 0x1, RZ, 0xfc, !PT ;  /* 0x00000001cccc3812 */ /* 0x000fe400078efcff */
[----:B------:R1:W-:Y:S01]  /*18ac0*/  @!P0 ST.E [R6.64], R19 ;  /* 0x0000001306008985 */ /* 0x0003e2000c101908 */
[----:B------:R-:W-:Y:S02]  /*18ad0*/  ISETP.GE.AND P0, PT, R5, R0, PT ;  /* 0x000000000500720c */ /* 0x000fe40003f06270 */
[----:B------:R-:W-:Y:S01]  /*18ae0*/  @P1 LOP3.LUT R204, R204, 0x2, RZ, 0xfc, !PT ;  /* 0x00000002cccc1812 */ /* 0x000fe200078efcff */
        /* <DEDUP_REMOVED lines=18> */
[----:B------:R-:W5:Y:S02]  /*18c10*/  S2R R10, SR_TID.X ;  /* 0x00000000000a7919 */ /* 0x000f640000002100 */
[----:B-----5:R-:W-:-:S04]  /*18c20*/  SHF.R.S32.HI R9, RZ, 0x1f, R10 ;  /* 0x0000001fff097819 */ /* 0x020fc8000001140a */
[----:B------:R-:W-:-:S04]  /*18c30*/  LEA.HI R9, R9, R10, RZ, 0x3 ;  /* 0x0000000a09097211 */ /* 0x000fc800078f18ff */
[----:B------:R-:W-:Y:S02]  /*18c40*/  SHF.R.S32.HI R9, RZ, 0x3, R9 ;  /* 0x00000003ff097819 */ /* 0x000fe40000011409 */
[----:B--2---:R-:W-:Y:S02]  /*18c50*/  IADD3 R6, R26, R71, RZ ;  /* 0x000000471a067210 */ /* 0x004fe40007ffe0ff */
[----:B------:R2:W1:Y:S02]  /*18c60*/  LDS.128 R24, [R207+0x1080] ;  /* 0x00108000cf187984 */ /* 0x0004640000000c00 */
        /* <DEDUP_REMOVED lines=17> */
[----:B------:R-:W-:Y:S02]  /*18d80*/  IADD3 R4, R9, R71, RZ ;  /* 0x0000004709047210 */ /* 0x000fe40007ffe0ff */
[----:B------:R-:W-:-:S04]  /*18d90*/  IADD3 R3, R3, R6, RZ ;  /* 0x0000000603037210 */ /* 0x000fc80007ffe0ff */
[----:B------:R-:W-:Y:S01]  /*18da0*/  LEA.HI.X R6, R2, c[0x0][0x384], R3, 0x1, P0 ;  /* 0x0000e10002067a11 */ /* 0x000fe200000f0c03 */
[----:B------:R-:W-:Y:S05]  /*18db0*/  BRA.DIV ~URZ, `(.L_x_657) ;  /* 0x00003cc27f007947 */ /* 0x000fea000b800000 */
[----:B-1234-:R1:W2:Y:S02]  /*18dc0*/  SHFL.IDX PT, R8, R6, RZ, 0x181f ;  /* 0x00181fff06087589 */ /* 0x01e2a400000e0000 */
.L_x_737:
[----:B------:R-:W-:Y:S05]  /*18dd0*/  BRA.DIV ~URZ, `(.L_x_658) ;  /* 0x00003d127f007947 */ /* 0x000fea000b800000 */
[----:B------:R3:W4:Y:S02]  /*18de0*/  SHFL.IDX PT, R2, R7, RZ, 0x181f ;  /* 0x00181fff07027589 */ /* 0x00072400000e0000 */
.L_x_738:
        /* <DEDUP_REMOVED lines=9> */
.L_x_739:
        /* <DEDUP_REMOVED lines=8> */
.L_x_740:
[----:B------:R-:W-:Y:S05]  /*18f00*/  BRA.DIV ~URZ, `(.L_x_661) ;  /* 0x00003d927f007947 */ /* 0x000fea000b800000 */
[----:B-1----:R1:W2:Y:S02]  /*18f10*/  SHFL.IDX PT, R2, R7, 0x2, 0x181f ;  /* 0x00581f0007027f89 */ /* 0x0022a400000e0000 */
.L_x_741:
        /* <DEDUP_REMOVED lines=9> */
.L_x_742:
        /* <DEDUP_REMOVED lines=8> */
.L_x_743:
[----:B------:R-:W-:Y:S05]  /*19030*/  BRA.DIV ~URZ, `(.L_x_664) ;  /* 0x00003e127f007947 */ /* 0x000fea000b800000 */
[----:B--2---:R2:W1:Y:S02]  /*19040*/  SHFL.IDX PT, R2, R7, 0x4, 0x181f ;  /* 0x00981f0007027f89 */ /* 0x00446400000e0000 */
.L_x_744:
        /* <DEDUP_REMOVED lines=9> */
.L_x_745:
        /* <DEDUP_REMOVED lines=8> */
.L_x_746:
[----:B------:R-:W-:Y:S05]  /*19160*/  BRA.DIV ~URZ, `(.L_x_667) ;  /* 0x00003e927f007947 */ /* 0x000fea000b800000 */
[----:B--2---:R2:W3:Y:S02]  /*19170*/  SHFL.IDX PT, R2, R7, 0x6, 0x181f ;  /* 0x00d81f0007027f89 */ /* 0x0044e400000e0000 */
.L_x_747:
        /* <DEDUP_REMOVED lines=9> */
.L_x_748:
        /* <DEDUP_REMOVED lines=8> */
.L_x_656:
        /* <DEDUP_REMOVED lines=34> */
.L_x_749:
[----:B------:R-:W-:Y:S05]  /*194b0*/  BRA.DIV ~URZ, `(.L_x_671) ;  /* 0x00003cf27f007947 */ /* 0x000fea000b800000 */
[----:B------:R3:W4:Y:S02]  /*194c0*/  SHFL.IDX PT, R2, R21, RZ, 0x1c1f ;  /* 0x001c1fff15027589 */ /* 0x00072400000e0000 */
.L_x_750:
[----:B------:R-:W5:Y:S01]  /*194d0*/  LDL R3, [R1] ;  /* 0x0000000001037983 */ /* 0x000f620000100800 */
        /* <DEDUP_REMOVED lines=14> */
[----:B------:R-:W-:Y:S02]  /*195c0*/  SHF.R.S32.HI R28, RZ, 0x1f, R0 ;  /* 0x0000001fff1c7819 */ /* 0x000fe40000011400 */
[----:B------:R-:W-:Y:S01]  /*195d0*/  SHF.R.S32.HI R22, RZ, 0x1f, R11 ;  /* 0x0000001fff167819 */ /* 0x000fe2000001140b */
[----:B------:R-:W-:Y:S05]  /*195e0*/  @P0 BRA `(.L_x_673) ;  /* 0x0000020000000947 */ /* 0x000fea0003800000 */
[----:B------:R-:W-:Y:S02]  /*195f0*/  ISETP.GE.AND P1, PT, R3, c[0x0][0x3c8], PT ;  /* 0x0000f20003007a0c */ /* 0x000fe40003f26270 */
[----:B------:R-:W-:Y:S02]  /*19600*/  ISETP.GE.AND P2, PT, R11, c[0x0][0x3c8], PT ;  /* 0x0000f2000b007a0c */ /* 0x000fe40003f46270 */
[----:B------:R-:W-:-:S02]  /*19610*/  ISETP.GE.AND P3, PT, R10, c[0x0][0x3c8], PT ;  /* 0x0000f2000a007a0c */ /* 0x000fc40003f66270 */
[----:B------:R-:W-:-:S07]  /*19620*/  ISETP.GE.AND P4, PT, R6, c[0x0][0x3c8], PT ;  /* 0x0000f20006007a0c */ /* 0x000fce0003f86270 */
[----:B----4-:R-:W-:-:S04]  /*19630*/  @!P1 LEA R14, P0, R3, R2, 0x2 ;  /* 0x00000002030e9211 */ /* 0x010fc800078010ff */
[----:B--2---:R-:W-:Y:S02]  /*19640*/  @!P1 LEA.HI.X R15, R3, R12, R20, 0x2, P0 ;  /* 0x0000000c030f9211 */ /* 0x004fe400000f1414 */
[----:B------:R-:W-:-:S03]  /*19650*/  @!P2 LEA R16, P0, R11, R2, 0x2 ;  /* 0x000000020b10a211 */ /* 0x000fc600078010ff */
[----:B------:R2:W-:Y:S01]  /*19660*/  @!P1 ST.E.64 [R14.64], R68 ;  /* 0x000000440e009985 */ /* 0x0005e2000c101b08 */
[----:B------:R-:W-:Y:S02]  /*19670*/  ISETP.GE.AND P1, PT, R8, c[0x0][0x3c8], PT ;  /* 0x0000f20008007a0c */ /* 0x000fe40003f26270 */
[----:B------:R-:W-:-:S05]  /*19680*/  @!P2 LEA.HI.X R17, R11, R12, R22, 0x2, P0 ;  /* 0x0000000c0b11a211 */ /* 0x000fca00000f1416 */
[----:B------:R4:W-:Y:S01]  /*19690*/  @!P2 ST.E.64 [R16.64], R74 ;  /* 0x0000004a1000a985 */ /* 0x0009e2000c101b08 */
[----:B------:R-:W-:Y:S02]  /*196a0*/  ISETP.GE.AND P2, PT, R7, c[0x0][0x3c8], PT ;  /* 0x0000f20007007a0c */ /* 0x000fe40003f46270 */
[----:B--2---:R-:W-:-:S04]  /*196b0*/  @!P3 LEA R14, P0, R10, R2, 0x2 ;  /* 0x000000020a0eb211 */ /* 0x004fc800078010ff */
[----:B------:R-:W-:Y:S02]  /*196c0*/  @!P3 LEA.HI.X R15, R10, R12, R24, 0x2, P0 ;  /* 0x0000000c0a0fb211 */ /* 0x000fe400000f1418 */
[----:B----4-:R-:W-:-:S03]  /*196d0*/  @!P1 LEA R16, P0, R8, R2, 0x2 ;  /* 0x0000000208109211 */ /* 0x010fc600078010ff */
        /* <DEDUP_REMOVED lines=13> */
[----:B------:R-:W-:-:S03]  /*197b0*/  @!P1 LEA R2, P0, R0, R2, 0x2 ;  /* 0x0000000200029211 */ /* 0x000fc600078010ff */
[----:B------:R4:W-:Y:S01]  /*197c0*/  @!P3 ST.E.64 [R14.64], R80 ;  /* 0x000000500e00b985 */ /* 0x0009e2000c101b08 */
[----:B------:R-:W-:-:S05]  /*197d0*/  @!P1 LEA.HI.X R3, R0, R12, R28, 0x2, P0 ;  /* 0x0000000c00039211 */ /* 0x000fca00000f141c */
[----:B------:R4:W-:Y:S04]  /*197e0*/  @!P1 ST.E.64 [R2.64], R62 ;  /* 0x0000003e02009985 */ /* 0x0009e8000c101b08 */
.L_x_673:
[----:B------:R-:W-:Y:S05]  /*197f0*/  BSYNC B0 ;  /* 0x0000000000007941 */ /* 0x000fea0003800000 */
.L_x_672:
[----:B------:R-:W-:Y:S05]  /*19800*/  BRA.DIV ~URZ, `(.L_x_674) ;  /* 0x00003a127f007947 */ /* 0x000fea000b800000 */
[----:B--2---:R2:W1:Y:S04]  /*19810*/  SHFL.IDX PT, R12, R13, 0x1, 0x1c1f ;  /* 0x003c1f000d0c7f89 */ /* 0x00446800000e0000 */
[----:B----4-:R2:W4:Y:S02]  /*19820*/  SHFL.IDX PT, R2, R21, 0x1, 0x1c1f ;  /* 0x003c1f0015027f89 */ /* 0x01052400000e0000 */
.L_x_751:
[----:B------:R-:W-:Y:S01]  /*19830*/  BSSY B0, `(.L_x_675) ;  /* 0x0000023000007945 */ /* 0x000fe20003800000 */
[----:B------:R-:W-:Y:S05]  /*19840*/  @P6 BRA `(.L_x_676) ;  /* 0x0000021000006947 */ /* 0x000fea0003800000 */
[----:B------:R-:W5:Y:S01]  /*19850*/  LDL R3, [R1] ;  /* 0x0000000001037983 */ /* 0x000f620000100800 */
[----:B------:R-:W-:Y:S02]  /*19860*/  ISETP.GE.AND P0, PT, R11, c[0x0][0x3c8], PT ;  /* 0x0000f2000b007a0c */ /* 0x000fe40003f06270 */
[----:B------:R-:W-:Y:S02]  /*19870*/  ISETP.GE.AND P2, PT, R10, c[0x0][0x3c8], PT ;  /* 0x0000f2000a007a0c */ /* 0x000fe40003f46270 */
[----:B------:R-:W-:-:S02]  /*19880*/  ISETP.GE.AND P4, PT, R8, c[0x0][0x3c8], PT ;  /* 0x0000f20008007a0c */ /* 0x000fc40003f86270 */
[----:B------:R-:W-:Y:S02]  /*19890*/  ISETP.GE.AND P5, PT, R7, c[0x0][0x3c8], PT ;  /* 0x0000f20007007a0c */ /* 0x000fe40003fa6270 */
[----:B-----5:R-:W-:-:S13]  /*198a0*/  ISETP.GE.AND P1, PT, R3, c[0x0][0x3c8], PT ;  /* 0x0000f20003007a0c */ /* 0x020fda0003f26270 */
[----:B----4-:R-:W-:-:S04]  /*198b0*/  @!P1 LEA R14, P3, R3, R2, 0x2 ;  /* 0x00000002030e9211 */ /* 0x010fc800078610ff */
[----:B-1----:R-:W-:Y:S02]  /*198c0*/  @!P1 LEA.HI.X R15, R3, R12, R20, 0x2, P3 ;  /* 0x0000000c030f9211 */ /* 0x002fe400018f1414 */
[----:B------:R-:W-:-:S03]  /*198d0*/  @!P0 LEA R18, P3, R11, R2, 0x2 ;  /* 0x000000020b128211 */ /* 0x000fc600078610ff */
[----:B------:R1:W-:Y:S01]  /*198e0*/  @!P1 ST.E.64 [R14.64], R84 ;  /* 0x000000540e009985 */ /* 0x0003e2000c101b08 */
[C---:B------:R-:W-:Y:S02]  /*198f0*/  @!P2 LEA R16, P1, R10.reuse, R2, 0x2 ;  /* 0x000000020a10a211 */ /* 0x040fe400078210ff */
[-C--:B------:R-:W-:Y:S02]  /*19900*/  @!P0 LEA.HI.X R19, R11, R12.reuse, R22, 0x2, P3 ;  /* 0x0000000c0b138211 */ /* 0x080fe400018f1416 */
[----:B------:R-:W-:Y:S02]  /*19910*/  @!P2 LEA.HI.X R17, R10, R12, R24, 0x2, P1 ;  /* 0x0000000c0a11a211 */ /* 0x000fe400008f1418 */
[----:B------:R-:W-:Y:S01]  /*19920*/  ISETP.GE.AND P3, PT, R6, c[0x0][0x3c8], PT ;  /* 0x0000f20006007a0c */ /* 0x000fe20003f66270 */
[----:B------:R4:W-:Y:S01]  /*19930*/  @!P0 ST.E.64 [R18.64], R86 ;  /* 0x0000005612008985 */ /* 0x0009e2000c101b08 */
[----:B------:R-:W-:-:S03]  /*19940*/  ISETP.GE.AND P1, PT, R0, c[0x0][0x3c8], PT ;  /* 0x0000f20000007a0c */ /* 0x000fc60003f26270 */
[----:B------:R5:W-:Y:S01]  /*19950*/  @!P2 ST.E.64 [R16.64], R88 ;  /* 0x000000581000a985 */ /* 0x000be2000c101b08 */
[----:B------:R-:W-:Y:S02]  /*19960*/  ISETP.GE.AND P2, PT, R4, c[0x0][0x3c8], PT ;  /* 0x0000f20004007a0c */ /* 0x000fe40003f46270 */
[----:B-1----:R-:W-:-:S04]  /*19970*/  @!P4 LEA R14, P0, R8, R2, 0x2 ;  /* 0x00000002080ec211 */ /* 0x002fc800078010ff */
[----:B------:R-:W-:Y:S02]  /*19980*/  @!P4 LEA.HI.X R15, R8, R12, R23, 0x2, P0 ;  /* 0x0000000c080fc211 */ /* 0x000fe400000f1417 */
[----:B----4-:R-:W-:-:S03]  /*19990*/  @!P5 LEA R18, P0, R7, R2, 0x2 ;  /* 0x000000020712d211 */ /* 0x010fc600078010ff */
[----:B------:R1:W-:Y:S01]  /*199a0*/  @!P4 ST.E.64 [R14.64], R90 ;  /* 0x0000005a0e00c985 */ /* 0x0003e2000c101b08 */
[----:B------:R-:W-:Y:S02]  /*199b0*/  @!P5 LEA.HI.X R19, R7, R12, R25, 0x2, P0 ;  /* 0x0000000c0713d211 */ /* 0x000fe400000f1419 */
[----:B-----5:R-:W-:-:S03]  /*199c0*/  @!P3 LEA R16, P0, R6, R2, 0x2 ;  /* 0x000000020610b211 */ /* 0x020fc600078010ff */
[----:B------:R4:W-:Y:S01]  /*199d0*/  @!P5 ST.E.64 [R18.64], R104 ;  /* 0x000000681200d985 */ /* 0x0009e2000c101b08 */
[----:B------:R-:W-:-:S05]  /*199e0*/  @!P3 LEA.HI.X R17, R6, R12, R26, 0x2, P0 ;  /* 0x0000000c0611b211 */ /* 0x000fca00000f141a */
[----:B------:R4:W-:Y:S01]  /*199f0*/  @!P3 ST.E.64 [R16.64], R102 ;  /* 0x000000661000b985 */ /* 0x0009e2000c101b08 */
[----:B-1----:R-:W-:-:S04]  /*19a00*/  @!P2 LEA R14, P0, R4, R2, 0x2 ;  /* 0x00000002040ea211 */ /* 0x002fc800078010ff */
[----:B------:R-:W-:Y:S02]  /*19a10*/  @!P2 LEA.HI.X R15, R4, R12, R27, 0x2, P0 ;  /* 0x0000000c040fa211 */ /* 0x000fe400000f141b */
[----:B------:R-:W-:-:S03]  /*19a20*/  @!P1 LEA R2, P0, R0, R2, 0x2 ;  /* 0x0000000200029211 */ /* 0x000fc600078010ff */
[----:B------:R4:W-:Y:S01]  /*19a30*/  @!P2 ST.E.64 [R14.64], R82 ;  /* 0x000000520e00a985 */ /* 0x0009e2000c101b08 */
[----:B------:R-:W-:-:S05]  /*19a40*/  @!P1 LEA.HI.X R3, R0, R12, R28, 0x2, P0 ;  /* 0x0000000c00039211 */ /* 0x000fca00000f141c */
[----:B------:R4:W-:Y:S04]  /*19a50*/  @!P1 ST.E.64 [R2.64], R64 ;  /* 0x0000004002009985 */ /* 0x0009e8000c101b08 */
.L_x_676:
[----:B------:R-:W-:Y:S05]  /*19a60*/  BSYNC B0 ;  /* 0x0000000000007941 */ /* 0x000fea0003800000 */
.L_x_675:
[----:B------:R-:W-:Y:S05]  /*19a70*/  BRA.DIV ~URZ, `(.L_x_677) ;  /* 0x000038727f007947 */ /* 0x000fea000b800000 */
[----:B-1----:R1:W2:Y:S02]  /*19a80*/  SHFL.IDX PT, R12, R13, 0x2, 0x1c1f ;  /* 0x005c1f000d0c7f89 */ /* 0x0022a400000e0000 */
.L_x_752:
[----:B------:R-:W-:Y:S05]  /*19a90*/  BRA.DIV ~URZ, `(.L_x_678) ;  /* 0x000038c27f007947 */ /* 0x000fea000b800000 */
[----:B----4-:R4:W1:Y:S02]  /*19aa0*/  SHFL.IDX PT, R2, R21, 0x2, 0x1c1f ;  /* 0x005c1f0015027f89 */ /* 0x01086400000e0000 */
.L_x_753:
[----:B------:R-:W-:Y:S01]  /*19ab0*/  LOP3.LUT P0, RZ, R204, 0x1, RZ, 0xc0, !PT ;  /* 0x00000001ccff7812 */ /* 0x000fe2000780c0ff */
[----:B------:R-:W-:-:S12]  /*19ac0*/  BSSY B0, `(.L_x_679) ;  /* 0x0000023000007945 */ /* 0x000fd80003800000 */
[----:B------:R-:W-:Y:S05]  /*19ad0*/  @P0 BRA `(.L_x_680) ;  /* 0x0000021000000947 */ /* 0x000fea0003800000 */
[----:B------:R-:W5:Y:S01]  /*19ae0*/  LDL R3, [R1] ;  /* 0x0000000001037983 */ /* 0x000f620000100800 */
[----:B------:R-:W-:Y:S02]  /*19af0*/  ISETP.GE.AND P0, PT, R11, c[0x0][0x3c8], PT ;  /* 0x0000f2000b007a0c */ /* 0x000fe40003f06270 */
[----:B------:R-:W-:Y:S02]  /*19b00*/  ISETP.GE.AND P4, PT, R10, c[0x0][0x3c8], PT ;  /* 0x0000f2000a007a0c */ /* 0x000fe40003f86270 */
[----:B------:R-:W-:-:S09]  /*19b10*/  ISETP.GE.AND P5, PT, R8, c[0x0][0x3c8], PT ;  /* 0x0000f20008007a0c */ /* 0x000fd20003fa6270 */
[----:B-1----:R-:W-:-:S04]  /*19b20*/  @!P0 LEA R14, P3, R11, R2, 0x2 ;  /* 0x000000020b0e8211 */ /* 0x002fc800078610ff */
[----:B--2---:R-:W-:Y:S02]  /*19b30*/  @!P0 LEA.HI.X R15, R11, R12, R22, 0x2, P3 ;  /* 0x0000000c0b0f8211 */ /* 0x004fe400018f1416 */
[----:B------:R-:W-:Y:S02]  /*19b40*/  ISETP.GE.AND P3, PT, R7, c[0x0][0x3c8], PT ;  /* 0x0000f20007007a0c */ /* 0x000fe40003f66270 */
[----:B-----5:R-:W-:-:S13]  /*19b50*/  ISETP.GE.AND P1, PT, R3, c[0x0][0x3c8], PT ;  /* 0x0000f20003007a0c */ /* 0x020fda0003f26270 */
[----:B------:R-:W-:-:S04]  /*19b60*/  @!P1 LEA R16, P2, R3, R2, 0x2 ;  /* 0x0000000203109211 */ /* 0x000fc800078410ff */
[----:B------:R-:W-:Y:S02]  /*19b70*/  @!P1 LEA.HI.X R17, R3, R12, R20, 0x2, P2 ;  /* 0x0000000c03119211 */ /* 0x000fe400010f1414 */
[----:B------:R-:W-:-:S03]  /*19b80*/  @!P4 LEA R18, P2, R10, R2, 0x2 ;  /* 0x000000020a12c211 */ /* 0x000fc600078410ff */
[----:B------:R1:W-:Y:S01]  /*19b90*/  @!P1 ST.E.64 [R16.64], R48 ;  /* 0x0000003010009985 */ /* 0x0003e2000c101b08 */
[----:B------:R-:W-:Y:S02]  /*19ba0*/  @!P4 LEA.HI.X R19, R10, R12, R24, 0x2, P2 ;  /* 0x0000000c0a13c211 */ /* 0x000fe400010f1418 */
[----:B------:R-:W-:Y:S01]  /*19bb0*/  ISETP.GE.AND P2, PT, R6, c[0x0][0x3c8], PT ;  /* 0x0000f20006007a0c */ /* 0x000fe20003f46270 */
[----:B------:R2:W-:Y:S01]  /*19bc0*/  @!P0 ST.E.64 [R14.64], R38 ;  /* 0x000000260e008985 */ /* 0x0005e2000c101b08 */
[----:B------:R-:W-:Y:S02]  /*19bd0*/  ISETP.GE.AND P1, PT, R4, c[0x0][0x3c8], PT ;  /* 0x0000f20004007a0c */ /* 0x000fe40003f26270 */
[----:B------:R-:W-:Y:S01]  /*19be0*/  ISETP.GE.AND P0, PT, R0, c[0x0][0x3c8], PT ;  /* 0x0000f20000007a0c */ /* 0x000fe20003f06270 */
[----:B------:R5:W-:Y:S08]  /*19bf0*/  @!P4 ST.E.64 [R18.64], R40 ;  /* 0x000000281200c985 */ /* 0x000bf0000c101b08 */
[----:B-1----:R-:W-:-:S02]  /*19c00*/  @!P2 LEA R16, P4, R6, R2, 0x2 ;  /* 0x000000020610a211 */ /* 0x002fc400078810ff */
[----:B--2---:R-:W-:Y:S02]  /*19c10*/  @!P5 LEA R14, P6, R8, R2, 0x2 ;  /* 0x00000002080ed211 */ /* 0x004fe400078c10ff */
[-C--:B------:R-:W-:Y:S02]  /*19c20*/  @!P2 LEA.HI.X R17, R6, R12.reuse, R26, 0x2, P4 ;  /* 0x0000000c0611a211 */ /* 0x080fe400020f141a */
[----:B------:R-:W-:Y:S02]  /*19c30*/  @!P5 LEA.HI.X R15, R8, R12, R23, 0x2, P6 ;  /* 0x0000000c080fd211 */ /* 0x000fe400030f1417 */
[----:B-----5:R-:W-:-:S03]  /*19c40*/  @!P3 LEA R18, P6, R7, R2, 0x2 ;  /* 0x000000020712b211 */ /* 0x020fc600078c10ff */
[----:B------:R1:W-:Y:S01]  /*19c50*/  @!P5 ST.E.64 [R14.64], R42 ;  /* 0x0000002a0e00d985 */ /* 0x0003e2000c101b08 */
[----:B------:R-:W-:-:S05]  /*19c60*/  @!P3 LEA.HI.X R19, R7, R12, R25, 0x2, P6 ;  /* 0x0000000c0713b211 */ /* 0x000fca00030f1419 */
[----:B------:R2:W-:Y:S04]  /*19c70*/  @!P3 ST.E.64 [R18.64], R54 ;  /* 0x000000361200b985 */ /* 0x0005e8000c101b08 */
[----:B------:R2:W-:Y:S01]  /*19c80*/  @!P2 ST.E.64 [R16.64], R50 ;  /* 0x000000321000a985 */ /* 0x0005e2000c101b08 */
[-C--:B-1----:R-:W-:Y:S02]  /*19c90*/  @!P1 LEA R14, P5, R4, R2.reuse, 0x2 ;  /* 0x00000002040e9211 */ /* 0x082fe400078a10ff */
[----:B------:R-:W-:Y:S02]  /*19ca0*/  @!P0 LEA R2, P4, R0, R2, 0x2 ;  /* 0x0000000200028211 */ /* 0x000fe400078810ff */
[-C--:B------:R-:W-:Y:S02]  /*19cb0*/  @!P1 LEA.HI.X R15, R4, R12.reuse, R27, 0x2, P5 ;  /* 0x0000000c040f9211 */ /* 0x080fe400028f141b */
[----:B------:R-:W-:-:S03]  /*19cc0*/  @!P0 LEA.HI.X R3, R0, R12, R28, 0x2, P4 ;  /* 0x0000000c00038211 */ /* 0x000fc600020f141c */
[----:B------:R2:W-:Y:S04]  /*19cd0*/  @!P1 ST.E.64 [R14.64], R44 ;  /* 0x0000002c0e009985 */ /* 0x0005e8000c101b08 */
[----:B------:R2:W-:Y:S02]  /*19ce0*/  @!P0 ST.E.64 [R2.64], R32 ;  /* 0x0000002002008985 */ /* 0x0005e4000c101b08 */
.L_x_680:
[----:B------:R-:W-:Y:S05]  /*19cf0*/  BSYNC B0 ;  /* 0x0000000000007941 */ /* 0x000fea0003800000 */
.L_x_679:
[----:B------:R-:W-:Y:S05]  /*19d00*/  BRA.DIV ~URZ, `(.L_x_681) ;  /* 0x000036c27f007947 */ /* 0x000fea000b800000 */
[----:B--2---:R2:W3:Y:S04]  /*19d10*/  SHFL.IDX PT, R12, R13, 0x3, 0x1c1f ;  /* 0x007c1f000d0c7f89 */ /* 0x0044e800000e0000 */
[----:B-1----:R2:W1:Y:S02]  /*19d20*/  SHFL.IDX PT, R2, R21, 0x3, 0x1c1f ;  /* 0x007c1f0015027f89 */ /* 0x00246400000e0000 */
.L_x_754:
[----:B------:R-:W-:-:S13]  /*19d30*/  LOP3.LUT P0, RZ, R204, 0x2, RZ, 0xc0, !PT ;  /* 0x00000002ccff7812 */ /* 0x000fda000780c0ff */
[----:B------:R-:W-:Y:S05]  /*19d40*/  @P0 BRA `(.L_x_669) ;  /* 0x00000ec000000947 */ /* 0x000fea0003800000 */
[----:B------:R-:W5:Y:S01]  /*19d50*/  LDL R3, [R1] ;  /* 0x0000000001037983 */ /* 0x000f620000100800 */
[----:B------:R-:W-:Y:S02]  /*19d60*/  ISETP.GE.AND P4, PT, R10, c[0x0][0x3c8], PT ;  /* 0x0000f2000a007a0c */ /* 0x000fe40003f86270 */
[----:B------:R-:W-:Y:S02]  /*19d70*/  ISETP.GE.AND P5, PT, R11, c[0x0][0x3c8], PT ;  /* 0x0000f2000b007a0c */ /* 0x000fe40003fa6270 */
[----:B------:R-:W-:Y:S02]  /*19d80*/  ISETP.GE.AND P3, PT, R8, c[0x0][0x3c8], PT ;  /* 0x0000f20008007a0c */ /* 0x000fe40003f66270 */
[----:B------:R-:W-:-:S07]  /*19d90*/  ISETP.GE.AND P2, PT, R7, c[0x0][0x3c8], PT ;  /* 0x0000f20007007a0c */ /* 0x000fce0003f46270 */
[----:B-1----:R-:W-:Y:S02]  /*19da0*/  @!P4 LEA R16, P6, R10, R2, 0x2 ;  /* 0x000000020a10c211 */ /* 0x002fe400078c10ff */
[----:B-----5:R-:W-:-:S13]  /*19db0*/  ISETP.GE.AND P0, PT, R3, c[0x0][0x3c8], PT ;  /* 0x0000f20003007a0c */ /* 0x020fda0003f06270 */
[----:B------:R-:W-:-:S04]  /*19dc0*/  @!P0 LEA R14, P1, R3, R2, 0x2 ;  /* 0x00000002030e8211 */ /* 0x000fc800078210ff */
[----:B---3--:R-:W-:Y:S02]  /*19dd0*/  @!P0 LEA.HI.X R15, R3, R12, R20, 0x2, P1 ;  /* 0x0000000c030f8211 */ /* 0x008fe400008f1414 */
[----:B------:R-:W-:Y:S02]  /*19de0*/  P2R R3, PR, RZ, 0x40 ;  /* 0x00000040ff037803 */ /* 0x000fe40000000000 */
[----:B------:R-:W-:Y:S01]  /*19df0*/  ISETP.GE.AND P1, PT, R6, c[0x0][0x3c8], PT ;  /* 0x0000f20006007a0c */ /* 0x000fe20003f26270 */
[----:B------:R1:W-:Y:S01]  /*19e00*/  @!P0 ST.E.64 [R14.64], R34 ;  /* 0x000000220e008985 */ /* 0x0003e2000c101b08 */
[----:B------:R-:W-:-:S04]  /*19e10*/  @!P5 LEA R18, P0, R11, R2, 0x2 ;  /* 0x000000020b12d211 */ /* 0x000fc800078010ff */
[----:B------:R-:W-:Y:S02]  /*19e20*/  @!P5 LEA.HI.X R19, R11, R12, R22, 0x2, P0 ;  /* 0x0000000c0b13d211 */ /* 0x000fe400000f1416 */
[----:B------:R-:W-:-:S03]  /*19e30*/  ISETP.NE.AND P0, PT, R3, RZ, PT ;  /* 0x000000ff0300720c */ /* 0x000fc60003f05270 */
[----:B------:R3:W-:Y:S01]  /*19e40*/  @!P5 ST.E.64 [R18.64], R60 ;  /* 0x0000003c1200d985 */ /* 0x0007e2000c101b08 */
[----:B------:R-:W-:Y:S02]  /*19e50*/  @!P4 LEA.HI.X R17, R10, R12, R24, 0x2, P0 ;  /* 0x0000000c0a11c211 */ /* 0x000fe400000f1418 */
[----:B------:R-:W-:-:S03]  /*19e60*/  ISETP.GE.AND P0, PT, R4, c[0x0][0x3c8], PT ;  /* 0x0000f20004007a0c */ /* 0x000fc60003f06270 */
        /* <DEDUP_REMOVED lines=19> */
.L_x_654:
[----:B--2---:R-:W2:Y:S04]  /*19fa0*/  LDL.LU R7, [R1+0x4c] ;  /* 0x00004c0001077983 */ /* 0x004ea80000300800 */
[----:B-1----:R-:W4:Y:S01]  /*19fb0*/  LDL R6, [R1+0x54] ;  /* 0x0000540001067983 */ /* 0x002f220000100800 */
[----:B------:R-:W-:Y:S01]  /*19fc0*/  ISETP.NE.U32.AND P0, PT, RZ, c[0x0][0x508], PT ;  /* 0x00014200ff007a0c */ /* 0x000fe20003f05070 */
[----:B------:R-:W-:Y:S01]  /*19fd0*/  IMAD.MOV.U32 R4, RZ, RZ, 0x4 ;  /* 0x00000004ff047424 */ /* 0x000fe200078e00ff */
[----:B------:R-:W-:Y:S01]  /*19fe0*/  ISETP.NE.U32.AND P2, PT, RZ, c[0x0][0x500], PT ;  /* 0x00014000ff007a0c */ /* 0x000fe20003f45070 */
[----:B------:R-:W-:Y:S01]  /*19ff0*/  IMAD.MOV.U32 R20, RZ, RZ, c[0x0][0x388] ;  /* 0x0000e200ff147624 */ /* 0x000fe200078e00ff */
[----:B------:R-:W-:Y:S01]  /*1a000*/  ISETP.NE.AND.EX P0, PT, RZ, c[0x0][0x50c], PT, P0 ;  /* 0x00014300ff007a0c */ /* 0x000fe20003f05300 */
[----:B------:R-:W-:Y:S01]  /*1a010*/  IMAD.MOV.U32 R0, RZ, RZ, RZ ;  /* 0x000000ffff007224 */ /* 0x000fe200078e00ff */
[----:B------:R-:W-:Y:S01]  /*1a020*/  ISETP.NE.AND.EX P2, PT, RZ, c[0x0][0x504], PT, P2 ;  /* 0x00014100ff007a0c */ /* 0x000fe20003f45320 */
[----:B----4-:R-:W-:-:S10]  /*1a030*/  IMAD.WIDE R2, R6, R4, c[0x0][0x500] ;  /* 0x0001400006027625 */ /* 0x010fd400078e0204 */
[----:B---3--:R-:W-:Y:S02]  /*1a040*/  @P0 IMAD.WIDE R4, R6, R4, c[0x0][0x508] ;  /* 0x0001420006040625 */ /* 0x008fe400078e0204 */
        /* <DEDUP_REMOVED lines=9> */
.L_x_682:
[----:B-1----:R-:W1:Y:S01]  /*1a0e0*/  S2R R4, SR_TID.X ;  /* 0x0000000000047919 */ /* 0x002e620000002100 */
[----:B------:R-:W-:Y:S01]  /*1a0f0*/  SHF.R.S32.HI R2, RZ, 0x1f, R6 ;  /* 0x0000001fff027819 */ /* 0x000fe20000011406 */
[----:B------:R-:W-:Y:S01]  /*1a100*/  BSSY B0, `(.L_x_683) ;  /* 0x0000038000007945 */ /* 0x000fe20003800000 */
[----:B-----5:R-:W-:-:S02]  /*1a110*/  SHF.R.S32.HI R17, RZ, 0x1f, R0 ;  /* 0x0000001fff117819 */ /* 0x020fc40000011400 */
[----:B------:R-:W-:Y:S02]  /*1a120*/  SEL R10, R6, RZ, !P2 ;  /* 0x000000ff060a7207 */ /* 0x000fe40005000000 */
[----:B------:R-:W-:Y:S02]  /*1a130*/  SEL R21, R2, RZ, !P2 ;  /* 0x000000ff02157207 */ /* 0x000fe40005000000 */
[----:B-1----:R-:W-:-:S13]  /*1a140*/  ISETP.GT.AND P0, PT, R4, 0x7f, PT ;  /* 0x0000007f0400780c */ /* 0x002fda0003f04270 */
[----:B------:R-:W-:Y:S05]  /*1a150*/  @P0 BRA `(.L_x_684) ;  /* 0x0000032000000947 */ /* 0x000fea0003800000 */
[----:B------:R-:W2:Y:S01]  /*1a160*/  LDL R3, [R1+0x40] ;  /* 0x0000400001037983 */ /* 0x000ea20000100800 */
[----:B------:R-:W-:Y:S01]  /*1a170*/  IMAD R2, R20, c[0x0][0x4e8], RZ ;  /* 0x00013a0014027a24 */ /* 0x000fe200078e02ff */
[----:B--2---:R-:W-:-:S04]  /*1a180*/  IADD3 R11, R3, R4, RZ ;  /* 0x00000004030b7210 */ /* 0x004fc80007ffe0ff */
        /* <DEDUP_REMOVED lines=47> */
.L_x_684:
[----:B------:R-:W-:Y:S05]  /*1a480*/  BSYNC B0 ;  /* 0x0000000000007941 */ /* 0x000fea0003800000 */
.L_x_683:
        /* <DEDUP_REMOVED lines=17> */
[----:B----4-:R-:W-:-:S03]  /*1a5a0*/  IADD3 R4, R5, R9, RZ ;  /* 0x0000000905047210 */ /* 0x010fc60007ffe0ff */
        /* <DEDUP_REMOVED lines=24> */
[----:B------:R-:W-:Y:S02]  /*1a730*/  IADD3 R0, R8, R9, RZ ;  /* 0x0000000908007210 */ /* 0x000fe40007ffe0ff */
[----:B------:R-:W-:Y:S01]  /*1a740*/  LEA.HI.X R6, R2, c[0x0][0x384], R4, 0x1, P0 ;  /* 0x0000e10002067a11 */ /* 0x000fe200000f0c04 */
[----:B------:R-:W-:Y:S06]  /*1a750*/  BRA.DIV ~URZ, `(.L_x_685) ;  /* 0x00002d427f007947 */ /* 0x000fec000b800000 */
[----:B------:R1:W2:Y:S02]  /*1a760*/  SHFL.IDX PT, R8, R6, RZ, 0x181f ;  /* 0x00181fff06087589 */ /* 0x0002a400000e0000 */
.L_x_755:
[----:B------:R-:W-:Y:S05]  /*1a770*/  BRA.DIV ~URZ, `(.L_x_686) ;  /* 0x00002d927f007947 */ /* 0x000fea000b800000 */
[----:B------:R3:W4:Y:S02]  /*1a780*/  SHFL.IDX PT, R2, R7, RZ, 0x181f ;  /* 0x00181fff07027589 */ /* 0x00072400000e0000 */
.L_x_756:
        /* <DEDUP_REMOVED lines=9> */
.L_x_757:
        /* <DEDUP_REMOVED lines=8> */
.L_x_758:
[----:B------:R-:W-:Y:S05]  /*1a8a0*/  BRA.DIV ~URZ, `(.L_x_689) ;  /* 0x00002e127f007947 */ /* 0x000fea000b800000 */
[----:B-1----:R1:W2:Y:S02]  /*1a8b0*/  SHFL.IDX PT, R2, R7, 0x2, 0x181f ;  /* 0x00581f0007027f89 */ /* 0x0022a400000e0000 */
.L_x_759:
        /* <DEDUP_REMOVED lines=9> */
.L_x_760:
        /* <DEDUP_REMOVED lines=8> */
.L_x_761:
[----:B------:R-:W-:Y:S05]  /*1a9d0*/  BRA.DIV ~URZ, `(.L_x_692) ;  /* 0x00002e927f007947 */ /* 0x000fea000b800000 */
[----:B--2---:R2:W1:Y:S02]  /*1a9e0*/  SHFL.IDX PT, R2, R7, 0x4, 0x181f ;  /* 0x00981f0007027f89 */ /* 0x00446400000e0000 */
.L_x_762:
        /* <DEDUP_REMOVED lines=9> */
.L_x_763:
        /* <DEDUP_REMOVED lines=8> */
.L_x_764:
[----:B------:R-:W-:Y:S05]  /*1ab00*/  BRA.DIV ~URZ, `(.L_x_695) ;  /* 0x00002f127f007947 */ /* 0x000fea000b800000 */
[----:B--2---:R2:W3:Y:S02]  /*1ab10*/  SHFL.IDX PT, R2, R7, 0x6, 0x181f ;  /* 0x00d81f0007027f89 */ /* 0x0044e400000e0000 */
.L_x_765:
        /* <DEDUP_REMOVED lines=9> */
.L_x_766:
[----:B------:R-:W5:Y:S01]  /*1abb0*/  LDL.64 R8, [R1+0x38] ;  /* 0x0000380001087983 */ /* 0x000f620000100a00 */
[----:B------:R-:W-:-:S04]  /*1abc0*/  IADD3 R0, R0, 0x70, RZ ;  /* 0x0000007000007810 */ /* 0x000fc80007ffe0ff */
[----:B------:R-:W-:-:S13]  /*1abd0*/  ISETP.GE.OR P0, PT, R0, R4, P2 ;  /* 0x000000040000720c */ /* 0x000fda0001706670 */
[----:B----45:R-:W-:-:S04]  /*1abe0*/  @!P0 LEA R2, P1, R8, R2, 0x1 ;  /* 0x0000000208028211 */ /* 0x030fc800078208ff */
[----:B---3--:R-:W-:-:S05]  /*1abf0*/  @!P0 LEA.HI.X R3, R8, R6, R18, 0x1, P1 ;  /* 0x0000000608038211 */ /* 0x008fca00008f0c12 */
[----:B------:R3:W-:Y:S04]  /*1ac00*/  @!P0 ST.E.128 [R2.64], RZ ;  /* 0x000000ff02008985 */ /* 0x0007e8000c101d08 */
.L_x_669:
[----:B------:R-:W-:Y:S05]  /*1ac10*/  BSYNC B1 ;  /* 0x0000000000017941 */ /* 0x000fea0003800000 */
.L_x_653:
        /* <DEDUP_REMOVED lines=15> */
.L_x_767:
[----:B------:R-:W-:Y:S05]  /*1ad10*/  BRA.DIV ~URZ, `(.L_x_699) ;  /* 0x00002eb27f007947 */ /* 0x000fea000b800000 */
[----:B------:R3:W1:Y:S02]  /*1ad20*/  SHFL.IDX PT, R8, R70, 0x1, 0x1f ;  /* 0x00201f0046087f89 */ /* 0x00066400000e0000 */
.L_x_768:
[----:B------:R-:W5:Y:S01]  /*1ad30*/  LDL R0, [R1+0x54] ;  /* 0x0000540001007983 */ /* 0x000f620000100800 */
[----:B------:R-:W-:Y:S02]  /*1ad40*/  IMAD.MOV.U32 R6, RZ, RZ, RZ ;  /* 0x000000ffff067224 */ /* 0x000fe400078e00ff */
[----:B-----5:R-:W-:-:S05]  /*1ad50*/  IMAD.IADD R0, R0, 0x1, R14 ;  /* 0x0000000100007824 */ /* 0x020fca00078e020e */
[----:B------:R-:W-:-:S13]  /*1ad60*/  ISETP.GE.OR P0, PT, R0, c[0x0][0x53c], !P6 ;  /* 0x00014f0000007a0c */ /* 0x000fda0007706670 */
[----:B------:R-:W-:Y:S01]  /*1ad70*/  @!P0 IMAD.MOV.U32 R2, RZ, RZ, 0x4 ;  /* 0x00000004ff028424 */ /* 0x000fe200078e00ff */
[----:B----4-:R-:W-:-:S03]  /*1ad80*/  @!P0 MOV R3, 0x4 ;  /* 0x0000000400038802 */ /* 0x010fc60000000f00 */
        /* <DEDUP_REMOVED lines=13> */
.L_x_769:
        /* <DEDUP_REMOVED lines=16> */
.L_x_770:
[----:B----4-:R-:W-:Y:S01]  /*1af60*/  IMAD R0, R0, c[0x0][0x538], RZ ;  /* 0x00014e0000007a24 */ /* 0x010fe200078e02ff */
[----:B------:R-:W-:Y:S04]  /*1af70*/  BSSY B1, `(.L_x_702) ;  /* 0x00000ce000017945 */ /* 0x000fe80003800000 */
[----:B-1----:R-:W-:-:S04]  /*1af80*/  IADD3 R8, R0, R8, RZ ;  /* 0x0000000800087210 */ /* 0x002fc80007ffe0ff */
[----:B--2---:R-:W-:-:S13]  /*1af90*/  ISETP.GT.AND P0, PT, R8, R10, PT ;  /* 0x0000000a0800720c */ /* 0x004fda0003f04270 */
[----:B------:R-:W-:Y:S05]  /*1afa0*/  @P0 BRA `(.L_x_703) ;  /* 0x0000025000000947 */ /* 0x000fea0003800000 */
.L_x_707:
        /* <DEDUP_REMOVED lines=17> */
.L_x_771:
        /* <DEDUP_REMOVED lines=16> */
.L_x_772:
[----:B--2---:R-:W-:-:S05]  /*1b1c0*/  IMAD R0, R0, c[0x0][0x538], RZ ;  /* 0x00014e0000007a24 */ /* 0x004fca00078e02ff */
[----:B------:R-:W-:-:S04]  /*1b1d0*/  IADD3 R8, R0, R8, RZ ;  /* 0x0000000800087210 */ /* 0x000fc80007ffe0ff */
[----:B------:R-:W-:-:S13]  /*1b1e0*/  ISETP.GT.AND P0, PT, R8, R10, PT ;  /* 0x0000000a0800720c */ /* 0x000fda0003f04270 */
[----:B-1----:R-:W-:Y:S05]  /*1b1f0*/  @!P0 BRA `(.L_x_707) ;  /* 0xfffffdb000008947 */ /* 0x002fea000383ffff */
.L_x_703:
[----:B------:R-:W-:-:S05]  /*1b200*/  IADD3 R12, -R0, R8, RZ ;  /* 0x00000008000c7210 */ /* 0x000fca0007ffe1ff */
[----:B------:R-:W-:-:S05]  /*1b210*/  IMAD R0, R4, c[0x0][0x538], R12 ;  /* 0x00014e0004007a24 */ /* 0x000fca00078e020c */
[----:B------:R-:W-:Y:S01]  /*1b220*/  ISETP.GT.AND P0, PT, R0, R10, PT ;  /* 0x0000000a0000720c */ /* 0x000fe20003f04270 */
[----:B------:R-:W-:-:S12]  /*1b230*/  BRA.DIV ~URZ, `(.L_x_708) ;  /* 0x00002df27f007947 */ /* 0x000fd8000b800000 */
[----:B------:R-:W-:-:S03]  /*1b240*/  VOTE.ANY R8, PT, !P0 ;  /* 0x0000000000087806 */ /* 0x000fc600040e0100 */
.L_x_773:
[----:B------:R-:W2:Y:S01]  /*1b250*/  LDL.LU R2, [R1+0x54] ;  /* 0x0000540001027983 */ /* 0x000ea20000300800 */
[----:B------:R-:W2:Y:S02]  /*1b260*/  POPC R0, R8 ;  /* 0x0000000800007309 */ /* 0x000ea40000000000 */
[----:B--2---:R-:W-:-:S05]  /*1b270*/  IADD3 R2, R0, R2, RZ ;  /* 0x0000000200027210 */ /* 0x004fca0007ffe0ff */
[----:B------:R1:W-:Y:S01]  /*1b280*/  STL [R1+0x54], R2 ;  /* 0x0000540201007387 */ /* 0x0003e20000100800 */
[----:B------:R-:W-:Y:S05]  /*1b290*/  BRA.DIV ~URZ, `(.L_x_709) ;  /* 0x00002de27f007947 */ /* 0x000fea000b800000 */
[----:B------:R2:W4:Y:S04]  /*1b2a0*/  SHFL.IDX PT, R11, R6, R0, 0x1f ;  /* 0x00001f00060b7589 */ /* 0x00052800000e0000 */
[----:B------:R2:W1:Y:S02]  /*1b2b0*/  SHFL.IDX PT, R7, R7, R0, 0x1f ;  /* 0x00001f0007077589 */ /* 0x00046400000e0000 */
.L_x_774:
[----:B------:R-:W-:Y:S01]  /*1b2c0*/  ISETP.NE.AND P0, PT, R8, RZ, PT ;  /* 0x000000ff0800720c */ /* 0x000fe20003f05270 */
[----:B------:R-:W-:-:S12]  /*1b2d0*/  BSSY B0, `(.L_x_710) ;  /* 0x0000005000007945 */ /* 0x000fd80003800000 */
[----:B------:R-:W-:Y:S05]  /*1b2e0*/  @!P0 BRA `(.L_x_711) ;  /* 0x0000003000008947 */ /* 0x000fea0003800000 */
[----:B--2---:R-:W-:Y:S01]  /*1b2f0*/  IADD3 R0, R0, -0x1, RZ ;  /* 0xffffffff00007810 */ /* 0x004fe20007ffe0ff */
[----:B------:R-:W-:Y:S05]  /*1b300*/  BRA.DIV ~URZ, `(.L_x_712) ;  /* 0x00002e427f007947 */ /* 0x000fea000b800000 */
[----:B------:R2:W3:Y:S02]  /*1b310*/  SHFL.IDX PT, R13, R4, R0, 0x1f ;  /* 0x00001f00040d7589 */ /* 0x0004e400000e0000 */
.L_x_711:
[----:B------:R-:W-:Y:S05]  /*1b320*/  BSYNC B0 ;  /* 0x0000000000007941 */ /* 0x000fea0003800000 */
.L_x_710:
[----:B--23--:R-:W-:Y:S01]  /*1b330*/  IMAD R0, R13, c[0x0][0x538], R12 ;  /* 0x00014e000d007a24 */ /* 0x00cfe200078e020c */
[----:B-1----:R-:W-:Y:S01]  /*1b340*/  ISETP.NE.AND P0, PT, R7, 0x1, PT ;  /* 0x000000010700780c */ /* 0x002fe20003f05270 */
[----:B------:R-:W-:Y:S03]  /*1b350*/  BSSY B0, `(.L_x_713) ;  /* 0x0000086000007945 */ /* 0x000fe60003800000 */
[----:B------:R1:W-:Y:S01]  /*1b360*/  STL [R1+0x48], R0 ;  /* 0x0000480001007387 */ /* 0x0003e20000100800 */
[----:B------:R-:W-:-:S08]  /*1b370*/  IADD3 R8, -R0, R10, RZ ;  /* 0x0000000a00087210 */ /* 0x000fd00007ffe1ff */
[----:B------:R-:W-:Y:S05]  /*1b380*/  @!P0 BRA `(.L_x_714) ;  /* 0x000003e000008947 */ /* 0x000fea0003800000 */
[-C--:B----4-:R-:W-:Y:S02]  /*1b390*/  IABS R2, R11.reuse ;  /* 0x0000000b00027213 */ /* 0x090fe40000000000 */
[----:B------:R-:W-:Y:S02]  /*1b3a0*/  IABS R9, R11 ;  /* 0x0000000b00097213 */ /* 0x000fe40000000000 */
[----:B-1----:R-:W1:Y:S08]  /*1b3b0*/  I2F.RP R0, R2 ;  /* 0x0000000200007306 */ /* 0x002e700000209400 */
[----:B-1----:R-:W1:Y:S02]  /*1b3c0*/  MUFU.RCP R0, R0 ;  /* 0x0000000000007308 */ /* 0x002e640000001000 */
[----:B-1----:R-:W-:-:S06]  /*1b3d0*/  IADD3 R0, R0, 0xffffffe, RZ ;  /* 0x0ffffffe00007810 */ /* 0x002fcc0007ffe0ff */
[----:B------:R-:W1:Y:S02]  /*1b3e0*/  F2I.FTZ.U32.TRUNC.NTZ R5, R0 ;  /* 0x0000000000057305 */ /* 0x000e64000021f000 */
[----:B-1----:R-:W-:Y:S01]  /*1b3f0*/  IMAD.MOV R3, RZ, RZ, -R5 ;  /* 0x000000ffff037224 */ /* 0x002fe200078e0a05 */
[----:B------:R-:W-:-:S03]  /*1b400*/  IABS R0, R7 ;  /* 0x0000000700007213 */ /* 0x000fc60000000000 */
[----:B------:R-:W-:Y:S01]  /*1b410*/  IMAD.MOV.U32 R4, RZ, RZ, R3 ;  /* 0x000000ffff047224 */ /* 0x000fe200078e0003 */
[----:B------:R-:W-:Y:S01]  /*1b420*/  IABS R3, R8 ;  /* 0x0000000800037213 */ /* 0x000fe20000000000 */
[----:B------:R-:W-:Y:S02]  /*1b430*/  IMAD.MOV.U32 R6, RZ, RZ, R0 ;  /* 0x000000ffff067224 */ /* 0x000fe400078e0000 */
[----:B------:R-:W-:Y:S02]  /*1b440*/  IMAD R0, R4, R2, RZ ;  /* 0x0000000204007224 */ /* 0x000fe400078e02ff */
[----:B------:R-:W-:Y:S01]  /*1b450*/  IMAD.MOV.U32 R4, RZ, RZ, RZ ;  /* 0x000000ffff047224 */ /* 0x000fe200078e00ff */
[----:B------:R-:W1:Y:S03]  /*1b460*/  I2F.RP R10, R6 ;  /* 0x00000006000a7306 */ /* 0x000e660000209400 */
[----:B------:R-:W-:-:S04]  /*1b470*/  IMAD.HI.U32 R5, R5, R0, R4 ;  /* 0x0000000005057227 */ /* 0x000fc800078e0004 */
[----:B------:R-:W-:-:S05]  /*1b480*/  IMAD.MOV R0, RZ, RZ, -R9 ;  /* 0x000000ffff007224 */ /* 0x000fca00078e0a09 */
[----:B------:R-:W-:Y:S01]  /*1b490*/  MOV R4, R0 ;  /* 0x0000000000047202 */ /* 0x000fe20000000f00 */
[----:B------:R-:W-:-:S04]  /*1b4a0*/  IMAD.HI.U32 R0, R5, R3, RZ ;  /* 0x0000000305007227 */ /* 0x000fc800078e00ff */
[----:B------:R-:W-:Y:S02]  /*1b4b0*/  IMAD R3, R0, R4, R3 ;  /* 0x0000000400037224 */ /* 0x000fe400078e0203 */
[----:B-1----:R-:W1:Y:S03]  /*1b4c0*/  MUFU.RCP R4, R10 ;  /* 0x0000000a00047308 */ /* 0x002e660000001000 */
        /* <DEDUP_REMOVED lines=9> */
[----:B------:R-:W-:Y:S01]  /*1b560*/  @P2 IADD3 R0, R0, 0x1, RZ ;  /* 0x0000000100002810 */ /* 0x000fe20007ffe0ff */
[----:B-1----:R-:W-:-:S06]  /*1b570*/  IMAD.MOV R2, RZ, RZ, -R3 ;  /* 0x000000ffff027224 */ /* 0x002fcc00078e0a03 */
[----:B------:R-:W-:Y:S01]  /*1b580*/  @!P1 IMAD.MOV R0, RZ, RZ, -R0 ;  /* 0x000000ffff009224 */ /* 0x000fe200078e0a00 */
[----:B------:R-:W-:Y:S02]  /*1b590*/  @!P0 LOP3.LUT R0, RZ, R11, RZ, 0x33, !PT ;  /* 0x0000000bff008212 */ /* 0x000fe400078e33ff */
[----:B------:R-:W-:Y:S02]  /*1b5a0*/  MOV R4, R2 ;  /* 0x0000000200047202 */ /* 0x000fe40000000f00 */
[----:B------:R-:W-:Y:S02]  /*1b5b0*/  IABS R2, R7 ;  /* 0x0000000700027213 */ /* 0x000fe40000000000 */
[----:B------:R-:W-:Y:S01]  /*1b5c0*/  IABS R9, R0 ;  /* 0x0000000000097213 */ /* 0x000fe20000000000 */
[----:B------:R-:W-:Y:S02]  /*1b5d0*/  IMAD R4, R4, R6, RZ ;  /* 0x0000000604047224 */ /* 0x000fe400078e02ff */
[----:B------:R-:W-:-:S02]  /*1b5e0*/  IMAD.MOV R5, RZ, RZ, -R2 ;  /* 0x000000ffff057224 */ /* 0x000fc400078e0a02 */
[----:B------:R-:W-:-:S04]  /*1b5f0*/  IMAD.MOV.U32 R2, RZ, RZ, RZ ;  /* 0x000000ffff027224 */ /* 0x000fc800078e00ff */
[----:B------:R-:W-:Y:S01]  /*1b600*/  IMAD.HI.U32 R2, R3, R4, R2 ;  /* 0x0000000403027227 */ /* 0x000fe200078e0002 */
[----:B------:R-:W-:-:S03]  /*1b610*/  MOV R4, R5 ;  /* 0x0000000500047202 */ /* 0x000fc60000000f00 */
[----:B------:R-:W-:-:S04]  /*1b620*/  IMAD.MOV.U32 R3, RZ, RZ, R9 ;  /* 0x000000ffff037224 */ /* 0x000fc800078e0009 */
[----:B------:R-:W-:-:S04]  /*1b630*/  IMAD.HI.U32 R2, R2, R3, RZ ;  /* 0x0000000302027227 */ /* 0x000fc800078e00ff */
[----:B------:R-:W-:Y:S01]  /*1b640*/  IMAD R3, R2, R4, R3 ;  /* 0x0000000402037224 */ /* 0x000fe200078e0203 */
[----:B------:R-:W-:-:S04]  /*1b650*/  IADD3 R4, -R0, RZ, RZ ;  /* 0x000000ff00047210 */ /* 0x000fc80007ffe1ff */
        /* <DEDUP_REMOVED lines=9> */
[----:B------:R-:W-:-:S05]  /*1b6f0*/  @!P0 LOP3.LUT R2, RZ, R7, RZ, 0x33, !PT ;  /* 0x00000007ff028212 */ /* 0x000fca00078e33ff */
[----:B------:R-:W-:-:S04]  /*1b700*/  IMAD.MOV R3, RZ, RZ, -R2 ;  /* 0x000000ffff037224 */ /* 0x000fc800078e0a02 */
[C---:B------:R-:W-:Y:S02]  /*1b710*/  IMAD R3, R7.reuse, R3, R0 ;  /* 0x0000000307037224 */ /* 0x040fe400078e0200 */
[----:B------:R-:W-:Y:S02]  /*1b720*/  IMAD R0, R7, 0x1000000, R2 ;  /* 0x0100000007007824 */ /* 0x000fe400078e0202 */
[----:B------:R-:W-:Y:S02]  /*1b730*/  IMAD R2, R11, R4, R8 ;  /* 0x000000040b027224 */ /* 0x000fe400078e0208 */
[----:B------:R-:W-:-:S05]  /*1b740*/  IMAD R0, R3, 0x10000, R0 ;  /* 0x0001000003007824 */ /* 0x000fca00078e0200 */
[----:B------:R1:W-:Y:S01]  /*1b750*/  STL [R1+0x50], R0 ;  /* 0x0000500001007387 */ /* 0x0003e20000100800 */
[----:B------:R-:W-:Y:S05]  /*1b760*/  BRA `(.L_x_715) ;  /* 0x0000044000007947 */ /* 0x000fea0003800000 */
.L_x_714:
[----:B-1----:R-:W2:Y:S01]  /*1b770*/  LDL R0, [R1+0x54] ;  /* 0x0000540001007983 */ /* 0x002ea20000100800 */
[----:B------:R-:W-:-:S04]  /*1b780*/  IMAD.MOV.U32 R2, RZ, RZ, 0x4 ;  /* 0x00000004ff027424 */ /* 0x000fc800078e00ff */
[----:B--2---:R-:W-:-:S05]  /*1b790*/  IMAD.WIDE R2, R0, R2, c[0x0][0x590] ;  /* 0x0001640000027625 */ /* 0x004fca00078e0202 */
[----:B------:R-:W2:Y:S02]  /*1b7a0*/  LDG.E R4, [R2.64] ;  /* 0x0000000802047981 */ /* 0x000ea4000c1e1900 */
[----:B--2-4-:R-:W-:-:S05]  /*1b7b0*/  IMAD R9, R4, R11, RZ ;  /* 0x0000000b04097224 */ /* 0x014fca00078e02ff */
[-C--:B------:R-:W-:Y:S02]  /*1b7c0*/  IABS R0, R9.reuse ;  /* 0x0000000900007213 */ /* 0x080fe40000000000 */
        /* <DEDUP_REMOVED lines=27> */
[----:B------:R-:W-:Y:S02]  /*1b980*/  IMAD R10, R4, R2, RZ ;  /* 0x00000002040a7224 */ /* 0x000fe400078e02ff */
[----:B------:R-:W-:-:S03]  /*1b990*/  IMAD.MOV R2, RZ, RZ, -R2 ;  /* 0x000000ffff027224 */ /* 0x000fc600078e0a02 */
[----:B------:R-:W-:Y:S01]  /*1b9a0*/  IADD3 R0, -R10, c[0x0][0x538], RZ ;  /* 0x00014e000a007a10 */ /* 0x000fe20007ffe1ff */
[----:B------:R-:W-:-:S03]  /*1b9b0*/  IMAD R6, R9, R2, R8 ;  /* 0x0000000209067224 */ /* 0x000fc600078e0208 */
[----:B------:R-:W-:Y:S02]  /*1b9c0*/  IMNMX R0, R4, R0, PT ;  /* 0x0000000004007217 */ /* 0x000fe40003800200 */
[----:B------:R-:W-:Y:S02]  /*1b9d0*/  IABS R2, R6 ;  /* 0x0000000600027213 */ /* 0x000fe40000000000 */
[-C--:B------:R-:W-:Y:S02]  /*1b9e0*/  IABS R3, R0.reuse ;  /* 0x0000000000037213 */ /* 0x080fe40000000000 */
[----:B------:R-:W-:Y:S02]  /*1b9f0*/  IABS R9, R0 ;  /* 0x0000000000097213 */ /* 0x000fe40000000000 */
[----:B------:R-:W1:Y:S01]  /*1ba00*/  I2F.RP R4, R3 ;  /* 0x0000000300047306 */ /* 0x000e620000209400 */
[----:B------:R-:W-:Y:S02]  /*1ba10*/  MOV R7, R2 ;  /* 0x0000000200077202 */ /* 0x000fe40000000f00 */
[----:B------:R-:W-:-:S05]  /*1ba20*/  IMAD.MOV R2, RZ, RZ, -R9 ;  /* 0x000000ffff027224 */ /* 0x000fca00078e0a09 */
[----:B-1----:R-:W1:Y:S02]  /*1ba30*/  MUFU.RCP R4, R4 ;  /* 0x0000000400047308 */ /* 0x002e640000001000 */
[----:B-1----:R-:W-:-:S06]  /*1ba40*/  IADD3 R4, R4, 0xffffffe, RZ ;  /* 0x0ffffffe04047810 */ /* 0x002fcc0007ffe0ff */
[----:B------:R-:W1:Y:S02]  /*1ba50*/  F2I.FTZ.U32.TRUNC.NTZ R5, R4 ;  /* 0x0000000400057305 */ /* 0x000e64000021f000 */
[----:B-1----:R-:W-:-:S04]  /*1ba60*/  IMAD.MOV R4, RZ, RZ, -R5 ;  /* 0x000000ffff047224 */ /* 0x002fc800078e0a05 */
[----:B------:R-:W-:Y:S02]  /*1ba70*/  IMAD R8, R4, R3, RZ ;  /* 0x0000000304087224 */ /* 0x000fe400078e02ff */
[----:B------:R-:W-:-:S04]  /*1ba80*/  IMAD.MOV.U32 R4, RZ, RZ, RZ ;  /* 0x000000ffff047224 */ /* 0x000fc800078e00ff */
[----:B------:R-:W-:-:S04]  /*1ba90*/  IMAD.HI.U32 R5, R5, R8, R4 ;  /* 0x0000000805057227 */ /* 0x000fc800078e0004 */
[----:B------:R-:W-:Y:S02]  /*1baa0*/  IMAD.MOV.U32 R4, RZ, RZ, R2 ;  /* 0x000000ffff047224 */ /* 0x000fe400078e0002 */
[----:B------:R-:W-:-:S04]  /*1bab0*/  IMAD.HI.U32 R2, R5, R7, RZ ;  /* 0x0000000705027227 */ /* 0x000fc800078e00ff */
[----:B------:R-:W-:-:S05]  /*1bac0*/  IMAD R4, R2, R4, R7 ;  /* 0x0000000402047224 */ /* 0x000fca00078e0207 */
[----:B------:R-:W-:-:S13]  /*1bad0*/  ISETP.GT.U32.AND P0, PT, R3, R4, PT ;  /* 0x000000040300720c */ /* 0x000fda0003f04070 */
[-C--:B------:R-:W-:Y:S02]  /*1bae0*/  @!P0 IADD3 R4, R4, -R3.reuse, RZ ;  /* 0x8000000304048210 */ /* 0x080fe40007ffe0ff */
[----:B------:R-:W-:Y:S02]  /*1baf0*/  @!P0 IADD3 R2, R2, 0x1, RZ ;  /* 0x0000000102028810 */ /* 0x000fe40007ffe0ff */
[----:B------:R-:W-:Y:S02]  /*1bb00*/  ISETP.GE.U32.AND P2, PT, R4, R3, PT ;  /* 0x000000030400720c */ /* 0x000fe40003f46070 */
[----:B------:R-:W-:Y:S02]  /*1bb10*/  LOP3.LUT R3, R6, R0, RZ, 0x3c, !PT ;  /* 0x0000000006037212 */ /* 0x000fe400078e3cff */
[----:B------:R-:W-:Y:S02]  /*1bb20*/  ISETP.NE.AND P0, PT, R0, RZ, PT ;  /* 0x000000ff0000720c */ /* 0x000fe40003f05270 */
[----:B------:R-:W-:Y:S01]  /*1bb30*/  ISETP.GE.AND P1, PT, R3, RZ, PT ;  /* 0x000000ff0300720c */ /* 0x000fe20003f26270 */
[----:B------:R-:W-:Y:S01]  /*1bb40*/  IMAD.MOV R3, RZ, RZ, -R0 ;  /* 0x000000ffff037224 */ /* 0x000fe200078e0a00 */
[----:B------:R-:W-:-:S05]  /*1bb50*/  IADD3 R6, R10, 0x1000000, R6 ;  /* 0x010000000a067810 */ /* 0x000fca0007ffe006 */
[----:B------:R-:W-:-:S06]  /*1bb60*/  @P2 IADD3 R2, R2, 0x1, RZ ;  /* 0x0000000102022810 */ /* 0x000fcc0007ffe0ff */
[----:B------:R-:W-:Y:S01]  /*1bb70*/  @!P1 IMAD.MOV R2, RZ, RZ, -R2 ;  /* 0x000000ffff029224 */ /* 0x000fe200078e0a02 */
[----:B------:R-:W-:-:S05]  /*1bb80*/  @!P0 LOP3.LUT R2, RZ, R0, RZ, 0x33, !PT ;  /* 0x00000000ff028212 */ /* 0x000fca00078e33ff */
[----:B------:R-:W-:-:S05]  /*1bb90*/  IMAD R0, R2, R3, R6 ;  /* 0x0000000302007224 */ /* 0x000fca00078e0206 */
[----:B------:R1:W-:Y:S02]  /*1bba0*/  STL [R1+0x50], R0 ;  /* 0x0000500001007387 */ /* 0x0003e40000100800 */
.L_x_715:
[----:B------:R-:W-:Y:S05]  /*1bbb0*/  BSYNC B0 ;  /* 0x0000000000007941 */ /* 0x000fea0003800000 */
.L_x_713:
[----:B------:R-:W-:-:S04]  /*1bbc0*/  LOP3.LUT R2, RZ, R2, RZ, 0x33, !PT ;  /* 0x00000002ff027212 */ /* 0x000fc800078e33ff */
[----:B-1----:R-:W-:-:S05]  /*1bbd0*/  IADD3 R0, R2, R11, RZ ;  /* 0x0000000b02007210 */ /* 0x002fca0007ffe0ff */
[----:B------:R1:W-:Y:S01]  /*1bbe0*/  STL [R1+0x4c], R0 ;  /* 0x00004c0001007387 */ /* 0x0003e20000100800 */
[----:B------:R-:W-:Y:S05]  /*1bbf0*/  BRA `(.L_x_716) ;  /* 0x0000005000007947 */ /* 0x000fea0003800000 */
.L_x_704:
[----:B------:R-:W-:Y:S01]  /*1bc00*/  MOV R0, c[0x0][0x53c] ;  /* 0x00014f0000007a02 */ /* 0x000fe20000000f00 */
[----:B------:R1:W-:Y:S04]  /*1bc10*/  STL [R1+0x48], R10 ;  /* 0x0000480a01007387 */ /* 0x0003e80000100800 */
[----:B------:R1:W-:Y:S04]  /*1bc20*/  STL [R1+0x4c], RZ ;  /* 0x00004cff01007387 */ /* 0x0003e80000100800 */
[----:B------:R1:W-:Y:S04]  /*1bc30*/  STL [R1+0x50], RZ ;  /* 0x000050ff01007387 */ /* 0x0003e80000100800 */
[----:B------:R1:W-:Y:S02]  /*1bc40*/  STL [R1+0x54], R0 ;  /* 0x0000540001007387 */ /* 0x0003e40000100800 */
.L_x_716:
[----:B------:R-:W-:Y:S05]  /*1bc50*/  BSYNC B1 ;  /* 0x0000000000017941 */ /* 0x000fea0003800000 */
.L_x_702:
        /* <DEDUP_REMOVED lines=9> */
.L_x_697:
[----:B-1----:R-:W3:Y:S02]  /*1bcf0*/  LDL R0, [R1+0x54] ;  /* 0x0000540001007983 */ /* 0x002ee40000100800 */
[----:B---3--:R-:W-:-:S13]  /*1bd00*/  ISETP.GE.AND P0, PT, R0, c[0x0][0x53c], PT ;  /* 0x00014f0000007a0c */ /* 0x008fda0003f06270 */
[----:B--2-4-:R-:W-:Y:S01]  /*1bd10*/  @P0 CALL.REL.NOINC `(.L_x_717) ;  /* 0x0000001000000944 */ /* 0x014fe20003c00000 */
[----:B------:R-:W-:Y:S05]  /*1bd20*/  BRA `(.L_x_718) ;  /* 0xfffe5c5000007947 */ /* 0x000fea000383ffff */
.L_x_717:
[----:B------:R-:W-:Y:S05]  /*1bd30*/  EXIT ;  /* 0x000000000000794d */ /* 0x000fea0003800000 */
.L_x_533:
[----:B------:R-:W-:Y:S01]  /*1bd40*/  IMAD.MOV.U32 R0, RZ, RZ, R5 ;  /* 0x000000ffff007224 */ /* 0x000fe200078e0005 */
[----:B------:R-:W-:Y:S02]  /*1bd50*/  MOV R2, 0x1 ;  /* 0x0000000100027802 */ /* 0x000fe40000000f00 */
[----:B------:R-:W-:Y:S02]  /*1bd60*/  MOV R3, 0x1bd80 ;  /* 0x0001bd8000037802 */ /* 0x000fe40000000f00 */
[----:B------:R-:W-:Y:S05]  /*1bd70*/  CALL.REL.NOINC `($__internal_10_$__cuda_sm70_shflsync_up_p) ;  /* 0x000024e000007944 */ /* 0x000fea0003c00000 */
[----:B------:R-:W-:Y:S01]  /*1bd80*/  MOV R0, R4 ;  /* 0x0000000400007202 */ /* 0x000fe20000000f00 */
[----:B------:R-:W-:Y:S05]  /*1bd90*/  BRA `(.L_x_719) ;  /* 0xfffe46e000007947 */ /* 0x000fea000383ffff */
.L_x_534:
[----:B------:R-:W-:Y:S01]  /*1bda0*/  IMAD.MOV.U32 R0, RZ, RZ, R5 ;  /* 0x000000ffff007224 */ /* 0x000fe200078e0005 */
[----:B------:R-:W-:Y:S02]  /*1bdb0*/  MOV R2, 0x2 ;  /* 0x0000000200027802 */ /* 0x000fe40000000f00 */
[----:B------:R-:W-:Y:S02]  /*1bdc0*/  MOV R3, 0x1bde0 ;  /* 0x0001bde000037802 */ /* 0x000fe40000000f00 */
[----:B------:R-:W-:Y:S05]  /*1bdd0*/  CALL.REL.NOINC `($__internal_10_$__cuda_sm70_shflsync_up_p) ;  /* 0x0000248000007944 */ /* 0x000fea0003c00000 */
[----:B------:R-:W-:Y:S01]  /*1bde0*/  SEL R0, R4, RZ, P4 ;  /* 0x000000ff04007207 */ /* 0x000fe20002000000 */
[----:B------:R-:W-:Y:S01]  /*1bdf0*/  IMAD.MOV.U32 R2, RZ, RZ, 0x4 ;  /* 0x00000004ff027424 */ /* 0x000fe200078e00ff */
[----:B------:R-:W-:-:S03]  /*1be00*/  MOV R3, 0x1be30 ;  /* 0x0001be3000037802 */ /* 0x000fc60000000f00 */
[----:B------:R-:W-:Y:S02]  /*1be10*/  IMAD.IADD R0, R5, 0x1, R0 ;  /* 0x0000000105007824 */ /* 0x000fe400078e0200 */
        /* <DEDUP_REMOVED lines=13> */
[----:B------:R-:W-:Y:S02]  /*1bef0*/  MOV R3, 0x1f ;  /* 0x0000001f00037802 */ /* 0x000fe40000000f00 */
[----:B------:R-:W-:Y:S01]  /*1bf00*/  MOV R2, 0x1bf40 ;  /* 0x0001bf4000027802 */ /* 0x000fe20000000f00 */
[----:B------:R-:W-:-:S04]  /*1bf10*/  IMAD.IADD R4, R0, 0x1, R4 ;  /* 0x0000000100047824 */ /* 0x000fc800078e0204 */
[----:B------:R-:W-:Y:S02]  /*1bf20*/  IMAD.MOV.U32 R9, RZ, RZ, R4 ;  /* 0x000000ffff097224 */ /* 0x000fe400078e0004 */
[----:B------:R-:W-:Y:S05]  /*1bf30*/  CALL.REL.NOINC `($__internal_9_$__cuda_sm70_shflsync_idx_p) ;  /* 0x000022d000007944 */ /* 0x000fea0003c00000 */
[----:B------:R-:W-:Y:S01]  /*1bf40*/  MOV R0, R5 ;  /* 0x0000000500007202 */ /* 0x000fe20000000f00 */
[----:B------:R-:W-:Y:S05]  /*1bf50*/  BRA `(.L_x_720) ;  /* 0xfffe462000007947 */ /* 0x000fea000383ffff */
.L_x_536:
[----:B------:R-:W-:Y:S02]  /*1bf60*/  SEL R0, RZ, 0x1, P0 ;  /* 0x00000001ff007807 */ /* 0x000fe40000000000 */
[----:B------:R-:W-:Y:S02]  /*1bf70*/  MOV R2, 0x1bf90 ;  /* 0x0001bf9000027802 */ /* 0x000fe40000000f00 */
[----:B------:R-:W-:Y:S05]  /*1bf80*/  CALL.REL.NOINC `($__internal_11_$__cuda_sm70_votesync_ballot) ;  /* 0x0000234000007944 */ /* 0x000fea0003c00000 */
[----:B------:R-:W-:Y:S01]  /*1bf90*/  MOV R11, R0 ;  /* 0x00000000000b7202 */ /* 0x000fe20000000f00 */
[----:B------:R-:W-:Y:S05]  /*1bfa0*/  BRA `(.L_x_721) ;  /* 0xfffe466000007947 */ /* 0x000fea000383ffff */
.L_x_537:
[----:B------:R-:W-:Y:S01]  /*1bfb0*/  IMAD.MOV.U32 R9, RZ, RZ, R10 ;  /* 0x000000ffff097224 */ /* 0x000fe200078e000a */
[----:B------:R-:W-:Y:S01]  /*1bfc0*/  MOV R5, R0 ;  /* 0x0000000000057202 */ /* 0x000fe20000000f00 */
[----:B------:R-:W-:Y:S01]  /*1bfd0*/  IMAD.MOV.U32 R3, RZ, RZ, 0x1f ;  /* 0x0000001fff037424 */ /* 0x000fe200078e00ff */
[----:B-1----:R-:W-:Y:S02]  /*1bfe0*/  MOV R2, 0x1c000 ;  /* 0x0001c00000027802 */ /* 0x002fe40000000f00 */
[----:B------:R-:W-:Y:S05]  /*1bff0*/  CALL.REL.NOINC `($__internal_9_$__cuda_sm70_shflsync_idx_p) ;  /* 0x0000221000007944 */ /* 0x000fea0003c00000 */
[----:B------:R-:W-:Y:S01]  /*1c000*/  IMAD.MOV.U32 R13, RZ, RZ, R5 ;  /* 0x000000ffff0d7224 */ /* 0x000fe200078e0005 */
[----:B------:R-:W-:Y:S01]  /*1c010*/  MOV R9, R8 ;  /* 0x0000000800097202 */ /* 0x000fe20000000f00 */
[----:B------:R-:W-:Y:S01]  /*1c020*/  IMAD.MOV.U32 R6, RZ, RZ, RZ ;  /* 0x000000ffff067224 */ /* 0x000fe200078e00ff */
[----:B------:R-:W-:Y:S01]  /*1c030*/  MOV R5, R0 ;  /* 0x0000000000057202 */ /* 0x000fe20000000f00 */
[----:B------:R-:W-:Y:S01]  /*1c040*/  IMAD.MOV.U32 R3, RZ, RZ, 0x1f ;  /* 0x0000001fff037424 */ /* 0x000fe200078e00ff */
[----:B------:R-:W-:-:S02]  /*1c050*/  MOV R2, 0x1c070 ;  /* 0x0001c07000027802 */ /* 0x000fc40000000f00 */
[----:B------:R-:W-:Y:S05]  /*1c060*/  CALL.REL.NOINC `($__internal_9_$__cuda_sm70_shflsync_idx_p) ;  /* 0x000021a000007944 */ /* 0x000fea0003c00000 */
[----:B------:R-:W-:Y:S01]  /*1c070*/  MOV R10, R5 ;  /* 0x00000005000a7202 */ /* 0x000fe20000000f00 */
[----:B------:R-:W-:Y:S05]  /*1c080*/  BRA `(.L_x_722) ;  /* 0xfffe45f000007947 */ /* 0x000fea000383ffff */
.L_x_540:
[----:B------:R-:W-:Y:S01]  /*1c090*/  IMAD.MOV.U32 R9, RZ, RZ, R4 ;  /* 0x000000ffff097224 */ /* 0x000fe200078e0004 */
[----:B------:R-:W-:-:S02]  /*1c0a0*/  MOV R3, 0x1f ;  /* 0x0000001f00037802 */ /* 0x000fc40000000f00 */
[----:B-1----:R-:W-:Y:S02]  /*1c0b0*/  MOV R2, 0x1c0d0 ;  /* 0x0001c0d000027802 */ /* 0x002fe40000000f00 */
[----:B--234-:R-:W-:Y:S05]  /*1c0c0*/  CALL.REL.NOINC `($__internal_9_$__cuda_sm70_shflsync_idx_p) ;  /* 0x0000214000007944 */ /* 0x01cfea0003c00000 */
[----:B------:R-:W-:Y:S01]  /*1c0d0*/  MOV R6, R5 ;  /* 0x0000000500067202 */ /* 0x000fe20000000f00 */
[----:B------:R-:W-:Y:S05]  /*1c0e0*/  BRA `(.L_x_539) ;  /* 0xfffe45f000007947 */ /* 0x000fea000383ffff */
.L_x_559:
[----:B-1----:R-:W-:Y:S01]  /*1c0f0*/  IMAD.MOV.U32 R9, RZ, RZ, R6 ;  /* 0x000000ffff097224 */ /* 0x002fe200078e0006 */
[----:B------:R-:W-:Y:S01]  /*1c100*/  MOV R5, RZ ;  /* 0x000000ff00057202 */ /* 0x000fe20000000f00 */
[----:B------:R-:W-:Y:S01]  /*1c110*/  IMAD.MOV.U32 R3, RZ, RZ, 0x181f ;  /* 0x0000181fff037424 */ /* 0x000fe200078e00ff */
[----:B------:R-:W-:Y:S02]  /*1c120*/  MOV R2, 0x1c140 ;  /* 0x0001c14000027802 */ /* 0x000fe40000000f00 */
[----:B------:R-:W-:Y:S05]  /*1c130*/  CALL.REL.NOINC `($__internal_9_$__cuda_sm70_shflsync_idx_p) ;  /* 0x000020d000007944 */ /* 0x000fea0003c00000 */
[----:B------:R-:W-:Y:S01]  /*1c140*/  MOV R8, R5 ;  /* 0x0000000500087202 */ /* 0x000fe20000000f00 */
[----:B------:R-:W-:Y:S05]  /*1c150*/  BRA `(.L_x_723) ;  /* 0xfffe6a1000007947 */ /* 0x000fea000383ffff */
.L_x_560:
[----:B------:R-:W-:Y:S01]  /*1c160*/  IMAD.MOV.U32 R9, RZ, RZ, R7 ;  /* 0x000000ffff097224 */ /* 0x000fe200078e0007 */
[----:B------:R-:W-:Y:S01]  /*1c170*/  MOV R5, RZ ;  /* 0x000000ff00057202 */ /* 0x000fe20000000f00 */
[----:B------:R-:W-:Y:S01]  /*1c180*/  IMAD.MOV.U32 R3, RZ, RZ, 0x181f ;  /* 0x0000181fff037424 */ /* 0x000fe200078e00ff */
[----:B------:R-:W-:Y:S02]  /*1c190*/  MOV R2, 0x1c1b0 ;  /* 0x0001c1b000027802 */ /* 0x000fe40000000f00 */
[----:B-12---:R-:W-:Y:S05]  /*1c1a0*/  CALL.REL.NOINC `($__internal_9_$__cuda_sm70_shflsync_idx_p) ;  /* 0x0000206000007944 */ /* 0x006fea0003c00000 */
[----:B------:R-:W-:Y:S01]  /*1c1b0*/  MOV R2, R5 ;  /* 0x0000000500027202 */ /* 0x000fe20000000f00 */
[----:B------:R-:W-:Y:S05]  /*1c1c0*/  BRA `(.L_x_724) ;  /* 0xfffe69c000007947 */ /* 0x000fea000383ffff */
.L_x_563:
[----:B------:R-:W-:Y:S01]  /*1c1d0*/  IMAD.MOV.U32 R9, RZ, RZ, R6 ;  /* 0x000000ffff097224 */ /* 0x000fe200078e0006 */
[----:B------:R-:W-:Y:S01]  /*1c1e0*/  MOV R5, 0x1 ;  /* 0x0000000100057802 */ /* 0x000fe20000000f00 */
[----:B--2---:R-:W-:Y:S01]  /*1c1f0*/  IMAD.MOV.U32 R3, RZ, RZ, 0x181f ;  /* 0x0000181fff037424 */ /* 0x004fe200078e00ff */
[----:B----4-:R-:W-:-:S02]  /*1c200*/  MOV R2, 0x1c220 ;  /* 0x0001c22000027802 */ /* 0x010fc40000000f00 */
[----:B-1-3--:R-:W-:Y:S05]  /*1c210*/  CALL.REL.NOINC `($__internal_9_$__cuda_sm70_shflsync_idx_p) ;  /* 0x00001ff000007944 */ /* 0x00afea0003c00000 */
[----:B------:R-:W-:Y:S01]  /*1c220*/  IMAD.MOV.U32 R8, RZ, RZ, R5 ;  /* 0x000000ffff087224 */ /* 0x000fe200078e0005 */
[----:B------:R-:W-:Y:S01]  /*1c230*/  MOV R5, 0x1 ;  /* 0x0000000100057802 */ /* 0x000fe20000000f00 */
[----:B------:R-:W-:Y:S01]  /*1c240*/  IMAD.MOV.U32 R9, RZ, RZ, R7 ;  /* 0x000000ffff097224 */ /* 0x000fe200078e0007 */
[----:B------:R-:W-:-:S02]  /*1c250*/  MOV R3, 0x181f ;  /* 0x0000181f00037802 */ /* 0x000fc40000000f00 */
[----:B------:R-:W-:Y:S02]  /*1c260*/  MOV R2, 0x1c280 ;  /* 0x0001c28000027802 */ /* 0x000fe40000000f00 */
[----:B------:R-:W-:Y:S05]  /*1c270*/  CALL.REL.NOINC `($__internal_9_$__cuda_sm70_shflsync_idx_p) ;  /* 0x00001f9000007944 */ /* 0x000fea0003c00000 */
[----:B------:R-:W-:Y:S01]  /*1c280*/  MOV R2, R5 ;  /* 0x0000000500027202 */ /* 0x000fe20000000f00 */
[----:B------:R-:W-:Y:S05]  /*1c290*/  BRA `(.L_x_725) ;  /* 0xfffe69e000007947 */ /* 0x000fea000383ffff */
.L_x_566:
[----:B------:R-:W-:Y:S01]  /*1c2a0*/  IMAD.MOV.U32 R9, RZ, RZ, R6 ;  /* 0x000000ffff097224 */ /* 0x000fe200078e0006 */
[----:B------:R-:W-:Y:S01]  /*1c2b0*/  MOV R5, 0x2 ;  /* 0x0000000200057802 */ /* 0x000fe20000000f00 */
[----:B-1----:R-:W-:Y:S01]  /*1c2c0*/  IMAD.MOV.U32 R3, RZ, RZ, 0x181f ;  /* 0x0000181fff037424 */ /* 0x002fe200078e00ff */
[----:B----4-:R-:W-:Y:S02]  /*1c2d0*/  MOV R2, 0x1c2f0 ;  /* 0x0001c2f000027802 */ /* 0x010fe40000000f00 */
[----:B--23--:R-:W-:Y:S05]  /*1c2e0*/  CALL.REL.NOINC `($__internal_9_$__cuda_sm70_shflsync_idx_p) ;  /* 0x00001f2000007944 */ /* 0x00cfea0003c00000 */
[----:B------:R-:W-:Y:S01]  /*1c2f0*/  MOV R8, R5 ;  /* 0x0000000500087202 */ /* 0x000fe20000000f00 */
[----:B------:R-:W-:Y:S05]  /*1c300*/  BRA `(.L_x_726) ;  /* 0xfffe6a5000007947 */ /* 0x000fea000383ffff */
.L_x_567:
[----:B------:R-:W-:Y:S01]  /*1c310*/  IMAD.MOV.U32 R9, RZ, RZ, R7 ;  /* 0x000000ffff097224 */ /* 0x000fe200078e0007 */
[----:B------:R-:W-:Y:S01]  /*1c320*/  MOV R5, 0x2 ;  /* 0x0000000200057802 */ /* 0x000fe20000000f00 */
[----:B------:R-:W-:Y:S01]  /*1c330*/  IMAD.MOV.U32 R3, RZ, RZ, 0x181f ;  /* 0x0000181fff037424 */ /* 0x000fe200078e00ff */
[----:B----4-:R-:W-:Y:S02]  /*1c340*/  MOV R2, 0x1c360 ;  /* 0x0001c36000027802 */ /* 0x010fe40000000f00 */
[----:B-123--:R-:W-:Y:S05]  /*1c350*/  CALL.REL.NOINC `($__internal_9_$__cuda_sm70_shflsync_idx_p) ;  /* 0x00001eb000007944 */ /* 0x00efea0003c00000 */
[----:B------:R-:W-:Y:S01]  /*1c360*/  MOV R2, R5 ;  /* 0x0000000500027202 */ /* 0x000fe20000000f00 */
[----:B------:R-:W-:Y:S05]  /*1c370*/  BRA `(.L_x_727) ;  /* 0xfffe6a0000007947 */ /* 0x000fea000383ffff */
.L_x_570:
[----:B------:R-:W-:Y:S01]  /*1c380*/  IMAD.MOV.U32 R9, RZ, RZ, R6 ;  /* 0x000000ffff097224 */ /* 0x000fe200078e0006 */
[----:B------:R-:W-:Y:S01]  /*1c390*/  MOV R5, 0x3 ;  /* 0x0000000300057802 */ /* 0x000fe20000000f00 */
[----:B-1----:R-:W-:Y:S01]  /*1c3a0*/  IMAD.MOV.U32 R3, RZ, RZ, 0x181f ;  /* 0x0000181fff037424 */ /* 0x002fe200078e00ff */
[----:B------:R-:W-:-:S02]  /*1c3b0*/  MOV R2, 0x1c3d0 ;  /* 0x0001c3d000027802 */ /* 0x000fc40000000f00 */
[----:B--234-:R-:W-:Y:S05]  /*1c3c0*/  CALL.REL.NOINC `($__internal_9_$__cuda_sm70_shflsync_idx_p) ;  /* 0x00001e4000007944 */ /* 0x01cfea0003c00000 */
        /* <DEDUP_REMOVED lines=8> */
.L_x_573:
[----:B------:R-:W-:Y:S01]  /*1c450*/  IMAD.MOV.U32 R9, RZ, RZ, R6 ;  /* 0x000000ffff097224 */ /* 0x000fe200078e0006 */
[----:B------:R-:W-:Y:S01]  /*1c460*/  MOV R5, 0x4 ;  /* 0x0000000400057802 */ /* 0x000fe20000000f00 */
[----:B-1----:R-:W-:Y:S01]  /*1c470*/  IMAD.MOV.U32 R3, RZ, RZ, 0x181f ;  /* 0x0000181fff037424 */ /* 0x002fe200078e00ff */
[----:B------:R-:W-:Y:S02]  /*1c480*/  MOV R2, 0x1c4a0 ;  /* 0x0001c4a000027802 */ /* 0x000fe40000000f00 */
[----:B--234-:R-:W-:Y:S05]  /*1c490*/  CALL.REL.NOINC `($__internal_9_$__cuda_sm70_shflsync_idx_p) ;  /* 0x00001d7000007944 */ /* 0x01cfea0003c00000 */
[----:B------:R-:W-:Y:S01]  /*1c4a0*/  MOV R8, R5 ;  /* 0x0000000500087202 */ /* 0x000fe20000000f00 */
[----:B------:R-:W-:Y:S05]  /*1c4b0*/  BRA `(.L_x_729) ;  /* 0xfffe6a9000007947 */ /* 0x000fea000383ffff */
.L_x_574:
[----:B------:R-:W-:Y:S01]  /*1c4c0*/  IMAD.MOV.U32 R9, RZ, RZ, R7 ;  /* 0x000000ffff097224 */ /* 0x000fe200078e0007 */
[----:B------:R-:W-:Y:S01]  /*1c4d0*/  MOV R5, 0x4 ;  /* 0x0000000400057802 */ /* 0x000fe20000000f00 */
[----:B-1----:R-:W-:Y:S01]  /*1c4e0*/  IMAD.MOV.U32 R3, RZ, RZ, 0x181f ;  /* 0x0000181fff037424 */ /* 0x002fe200078e00ff */
[----:B------:R-:W-:Y:S02]  /*1c4f0*/  MOV R2, 0x1c510 ;  /* 0x0001c51000027802 */ /* 0x000fe40000000f00 */
[----:B--234-:R-:W-:Y:S05]  /*1c500*/  CALL.REL.NOINC `($__internal_9_$__cuda_sm70_shflsync_idx_p) ;  /* 0x00001d0000007944 */ /* 0x01cfea0003c00000 */
[----:B------:R-:W-:Y:S01]  /*1c510*/  MOV R2, R5 ;  /* 0x0000000500027202 */ /* 0x000fe20000000f00 */
[----:B------:R-:W-:Y:S05]  /*1c520*/  BRA `(.L_x_730) ;  /* 0xfffe6a4000007947 */ /* 0x000fea000383ffff */
.L_x_577:
[----:B------:R-:W-:Y:S01]  /*1c530*/  IMAD.MOV.U32 R9, RZ, RZ, R6 ;  /* 0x000000ffff097224 */ /* 0x000fe200078e0006 */
[----:B------:R-:W-:Y:S01]  /*1c540*/  MOV R5, 0x5 ;  /* 0x0000000500057802 */ /* 0x000fe20000000f00 */
[----:B--2---:R-:W-:Y:S01]  /*1c550*/  IMAD.MOV.U32 R3, RZ, RZ, 0x181f ;  /* 0x0000181fff037424 */ /* 0x004fe200078e00ff */
[----:B---3--:R-:W-:-:S02]  /*1c560*/  MOV R2, 0x1c580 ;  /* 0x0001c58000027802 */ /* 0x008fc40000000f00 */
[----:B-1--4-:R-:W-:Y:S05]  /*1c570*/  CALL.REL.NOINC `($__internal_9_$__cuda_sm70_shflsync_idx_p) ;  /* 0x00001c9000007944 */ /* 0x012fea0003c00000 */
        /* <DEDUP_REMOVED lines=8> */
.L_x_580:
[----:B------:R-:W-:Y:S01]  /*1c600*/  IMAD.MOV.U32 R9, RZ, RZ, R6 ;  /* 0x000000ffff097224 */ /* 0x000fe200078e0006 */
[----:B------:R-:W-:Y:S01]  /*1c610*/  MOV R5, 0x6 ;  /* 0x0000000600057802 */ /* 0x000fe20000000f00 */
[----:B-1----:R-:W-:Y:S01]  /*1c620*/  IMAD.MOV.U32 R3, RZ, RZ, 0x181f ;  /* 0x0000181fff037424 */ /* 0x002fe200078e00ff */
[----:B---3--:R-:W-:Y:S02]  /*1c630*/  MOV R2, 0x1c650 ;  /* 0x0001c65000027802 */ /* 0x008fe40000000f00 */
[----:B--2-4-:R-:W-:Y:S05]  /*1c640*/  CALL.REL.NOINC `($__internal_9_$__cuda_sm70_shflsync_idx_p) ;  /* 0x00001bc000007944 */ /* 0x014fea0003c00000 */
[----:B------:R-:W-:Y:S01]  /*1c650*/  MOV R8, R5 ;  /* 0x0000000500087202 */ /* 0x000fe20000000f00 */
[----:B------:R-:W-:Y:S05]  /*1c660*/  BRA `(.L_x_732) ;  /* 0xfffe6ad000007947 */ /* 0x000fea000383ffff */
.L_x_581:
[----:B------:R-:W-:Y:S01]  /*1c670*/  IMAD.MOV.U32 R9, RZ, RZ, R7 ;  /* 0x000000ffff097224 */ /* 0x000fe200078e0007 */
[----:B------:R-:W-:Y:S01]  /*1c680*/  MOV R5, 0x6 ;  /* 0x0000000600057802 */ /* 0x000fe20000000f00 */
[----:B------:R-:W-:Y:S01]  /*1c690*/  IMAD.MOV.U32 R3, RZ, RZ, 0x181f ;  /* 0x0000181fff037424 */ /* 0x000fe200078e00ff */
[----:B---3--:R-:W-:Y:S02]  /*1c6a0*/  MOV R2, 0x1c6c0 ;  /* 0x0001c6c000027802 */ /* 0x008fe40000000f00 */
[----:B-12-4-:R-:W-:Y:S05]  /*1c6b0*/  CALL.REL.NOINC `($__internal_9_$__cuda_sm70_shflsync_idx_p) ;  /* 0x00001b5000007944 */ /* 0x016fea0003c00000 */
[----:B------:R-:W-:Y:S01]  /*1c6c0*/  MOV R2, R5 ;  /* 0x0000000500027202 */ /* 0x000fe20000000f00 */
[----:B------:R-:W-:Y:S05]  /*1c6d0*/  BRA `(.L_x_733) ;  /* 0xfffe6a8000007947 */ /* 0x000fea000383ffff */
.L_x_584:
        /* <DEDUP_REMOVED lines=13> */
.L_x_649:
[----:B--2---:R2:W5:Y:S01]  /*1c7b0*/  LDL R2, [R1+0xc] ;  /* 0x00000c0001027983 */ /* 0x0045620000100800 */
[----:B------:R-:W-:Y:S02]  /*1c7c0*/  MOV R8, 0x2 ;  /* 0x0000000200087802 */ /* 0x000fe40000000f00 */
[----:B------:R-:W-:Y:S02]  /*1c7d0*/  MOV R3, 0x1c7f0 ;  /* 0x0001c7f000037802 */ /* 0x000fe40000000f00 */
[----:B-12--5:R-:W-:Y:S05]  /*1c7e0*/  CALL.REL.NOINC `($__internal_8_$__cuda_sm70_shflsync_bfly_p) ;  /* 0x000019d000007944 */ /* 0x026fea0003c00000 */
[----:B------:R-:W-:Y:S01]  /*1c7f0*/  MOV R2, R8 ;  /* 0x0000000800027202 */ /* 0x000fe20000000f00 */
[----:B------:R-:W-:Y:S05]  /*1c800*/  BRA `(.L_x_735) ;  /* 0xffffae2000007947 */ /* 0x000fea000383ffff */
.L_x_650:
[----:B------:R-:W-:Y:S01]  /*1c810*/  IMAD.MOV.U32 R2, RZ, RZ, R4 ;  /* 0x000000ffff027224 */ /* 0x000fe200078e0004 */
[----:B------:R-:W-:Y:S02]  /*1c820*/  MOV R8, 0x1 ;  /* 0x0000000100087802 */ /* 0x000fe40000000f00 */
[----:B------:R-:W-:Y:S02]  /*1c830*/  MOV R3, 0x1c850 ;  /* 0x0001c85000037802 */ /* 0x000fe40000000f00 */
[----:B------:R-:W-:Y:S05]  /*1c840*/  CALL.REL.NOINC `($__internal_8_$__cuda_sm70_shflsync_bfly_p) ;  /* 0x0000197000007944 */ /* 0x000fea0003c00000 */
[----:B------:R1:W5:Y:S01]  /*1c850*/  LDL R2, [R1+0x10] ;  /* 0x0000100001027983 */ /* 0x0003620000100800 */
[----:B------:R-:W-:Y:S01]  /*1c860*/  FADD.FTZ R4, R4, R8 ;  /* 0x0000000804047221 */ /* 0x000fe20000010000 */
[----:B------:R-:W-:-:S02]  /*1c870*/  MOV R8, 0x2 ;  /* 0x0000000200087802 */ /* 0x000fc40000000f00 */
[----:B------:R-:W-:Y:S02]  /*1c880*/  MOV R3, 0x1c8a0 ;  /* 0x0001c8a000037802 */ /* 0x000fe40000000f00 */
[----:B-1---5:R-:W-:Y:S05]  /*1c890*/  CALL.REL.NOINC `($__internal_8_$__cuda_sm70_shflsync_bfly_p) ;  /* 0x0000192000007944 */ /* 0x022fea0003c00000 */
[----:B------:R-:W2:Y:S01]  /*1c8a0*/  LDL.LU R2, [R1+0x10] ;  /* 0x0000100001027983 */ /* 0x000ea20000300800 */
[----:B------:R-:W-:Y:S01]  /*1c8b0*/  MOV R3, 0x1c900 ;  /* 0x0001c90000037802 */ /* 0x000fe20000000f00 */
[----:B--2---:R-:W-:Y:S01]  /*1c8c0*/  FADD.FTZ R5, R2, R8 ;  /* 0x0000000802057221 */ /* 0x004fe20000010000 */
[----:B------:R-:W-:-:S04]  /*1c8d0*/  MOV R8, 0x1 ;  /* 0x0000000100087802 */ /* 0x000fc80000000f00 */
[----:B------:R-:W-:Y:S02]  /*1c8e0*/  MOV R2, R5 ;  /* 0x0000000500027202 */ /* 0x000fe40000000f00 */
[----:B------:R-:W-:Y:S05]  /*1c8f0*/  CALL.REL.NOINC `($__internal_8_$__cuda_sm70_shflsync_bfly_p) ;  /* 0x000018c000007944 */ /* 0x000fea0003c00000 */
[----:B------:R1:W5:Y:S01]  /*1c900*/  LDL R2, [R1+0x14] ;  /* 0x0000140001027983 */ /* 0x0003620000100800 */
[----:B------:R-:W-:Y:S01]  /*1c910*/  FADD.FTZ R6, R5, R8 ;  /* 0x0000000805067221 */ /* 0x000fe20000010000 */
[----:B------:R-:W-:Y:S02]  /*1c920*/  MOV R8, 0x2 ;  /* 0x0000000200087802 */ /* 0x000fe40000000f00 */
        /* <DEDUP_REMOVED lines=19> */
[----:B------:R-:W-:Y:S01]  /*1ca60*/  MOV R9, R8 ;  /* 0x0000000800097202 */ /* 0x000fe20000000f00 */
[----:B------:R-:W-:Y:S05]  /*1ca70*/  BRA `(.L_x_736) ;  /* 0xfffface000007947 */ /* 0x000fea000383ffff */
.L_x_657:
[----:B-1234-:R-:W-:Y:S01]  /*1ca80*/  IMAD.MOV.U32 R9, RZ, RZ, R6 ;  /* 0x000000ffff097224 */ /* 0x01efe200078e0006 */
[----:B------:R-:W-:Y:S01]  /*1ca90*/  MOV R5, RZ ;  /* 0x000000ff00057202 */ /* 0x000fe20000000f00 */
[----:B------:R-:W-:Y:S01]  /*1caa0*/  IMAD.MOV.U32 R3, RZ, RZ, 0x181f ;  /* 0x0000181fff037424 */ /* 0x000fe200078e00ff */
[----:B------:R-:W-:Y:S02]  /*1cab0*/  MOV R2, 0x1cad0 ;  /* 0x0001cad000027802 */ /* 0x000fe40000000f00 */
[----:B------:R-:W-:Y:S05]  /*1cac0*/  CALL.REL.NOINC `($__internal_9_$__cuda_sm70_shflsync_idx_p) ;  /* 0x0000174000007944 */ /* 0x000fea0003c00000 */
[----:B------:R-:W-:Y:S01]  /*1cad0*/  MOV R8, R5 ;  /* 0x0000000500087202 */ /* 0x000fe20000000f00 */
[----:B------:R-:W-:Y:S05]  /*1cae0*/  BRA `(.L_x_737) ;  /* 0xffffc2e000007947 */ /* 0x000fea000383ffff */
.L_x_658:
[----:B------:R-:W-:Y:S01]  /*1caf0*/  IMAD.MOV.U32 R9, RZ, RZ, R7 ;  /* 0x000000ffff097224 */ /* 0x000fe200078e0007 */
[----:B------:R-:W-:Y:S01]  /*1cb00*/  MOV R5, RZ ;  /* 0x000000ff00057202 */ /* 0x000fe20000000f00 */
[----:B------:R-:W-:Y:S01]  /*1cb10*/  IMAD.MOV.U32 R3, RZ, RZ, 0x181f ;  /* 0x0000181fff037424 */ /* 0x000fe200078e00ff */
[----:B------:R-:W-:Y:S02]  /*1cb20*/  MOV R2, 0x1cb40 ;  /* 0x0001cb4000027802 */ /* 0x000fe40000000f00 */
[----:B-12---:R-:W-:Y:S05]  /*1cb30*/  CALL.REL.NOINC `($__internal_9_$__cuda_sm70_shflsync_idx_p) ;  /* 0x000016d000007944 */ /* 0x006fea0003c00000 */
[----:B------:R-:W-:Y:S01]  /*1cb40*/  MOV R2, R5 ;  /* 0x0000000500027202 */ /* 0x000fe20000000f00 */
[----:B------:R-:W-:Y:S05]  /*1cb50*/  BRA `(.L_x_738) ;  /* 0xffffc29000007947 */ /* 0x000fea000383ffff */
.L_x_659:
[----:B------:R-:W-:Y:S01]  /*1cb60*/  IMAD.MOV.U32 R9, RZ, RZ, R6 ;  /* 0x000000ffff097224 */ /* 0x000fe200078e0006 */
[----:B------:R-:W-:Y:S01]  /*1cb70*/  MOV R5, 0x1 ;  /* 0x0000000100057802 */ /* 0x000fe20000000f00 */
[----:B--2---:R-:W-:Y:S01]  /*1cb80*/  IMAD.MOV.U32 R3, RZ, RZ, 0x181f ;  /* 0x0000181fff037424 */ /* 0x004fe200078e00ff */
[----:B------:R-:W-:-:S02]  /*1cb90*/  MOV R2, 0x1cbb0 ;  /* 0x0001cbb000027802 */ /* 0x000fc40000000f00 */
        /* <DEDUP_REMOVED lines=9> */
.L_x_660:
[----:B------:R-:W-:Y:S01]  /*1cc30*/  IMAD.MOV.U32 R9, RZ, RZ, R6 ;  /* 0x000000ffff097224 */ /* 0x000fe200078e0006 */
[----:B------:R-:W-:Y:S01]  /*1cc40*/  MOV R5, 0x2 ;  /* 0x0000000200057802 */ /* 0x000fe20000000f00 */
[----:B-1----:R-:W-:Y:S01]  /*1cc50*/  IMAD.MOV.U32 R3, RZ, RZ, 0x181f ;  /* 0x0000181fff037424 */ /* 0x002fe200078e00ff */
[----:B------:R-:W-:Y:S02]  /*1cc60*/  MOV R2, 0x1cc80 ;  /* 0x0001cc8000027802 */ /* 0x000fe40000000f00 */
[----:B---34-:R-:W-:Y:S05]  /*1cc70*/  CALL.REL.NOINC `($__internal_9_$__cuda_sm70_shflsync_idx_p) ;  /* 0x0000159000007944 */ /* 0x018fea0003c00000 */
[----:B------:R-:W-:Y:S01]  /*1cc80*/  MOV R8, R5 ;  /* 0x0000000500087202 */ /* 0x000fe20000000f00 */
[----:B------:R-:W-:Y:S05]  /*1cc90*/  BRA `(.L_x_740) ;  /* 0xffffc26000007947 */ /* 0x000fea000383ffff */
.L_x_661:
[----:B------:R-:W-:Y:S01]  /*1cca0*/  IMAD.MOV.U32 R9, RZ, RZ, R7 ;  /* 0x000000ffff097224 */ /* 0x000fe200078e0007 */
[----:B------:R-:W-:Y:S01]  /*1ccb0*/  MOV R5, 0x2 ;  /* 0x0000000200057802 */ /* 0x000fe20000000f00 */
[----:B-1----:R-:W-:Y:S01]  /*1ccc0*/  IMAD.MOV.U32 R3, RZ, RZ, 0x181f ;  /* 0x0000181fff037424 */ /* 0x002fe200078e00ff */
[----:B------:R-:W-:Y:S02]  /*1ccd0*/  MOV R2, 0x1ccf0 ;  /* 0x0001ccf000027802 */ /* 0x000fe40000000f00 */
[----:B--234-:R-:W-:Y:S05]  /*1cce0*/  CALL.REL.NOINC `($__internal_9_$__cuda_sm70_shflsync_idx_p) ;  /* 0x0000152000007944 */ /* 0x01cfea0003c00000 */
[----:B------:R-:W-:Y:S01]  /*1ccf0*/  MOV R2, R5 ;  /* 0x0000000500027202 */ /* 0x000fe20000000f00 */
[----:B------:R-:W-:Y:S05]  /*1cd00*/  BRA `(.L_x_741) ;  /* 0xffffc21000007947 */ /* 0x000fea000383ffff */
.L_x_662:
[----:B------:R-:W-:Y:S01]  /*1cd10*/  IMAD.MOV.U32 R9, RZ, RZ, R6 ;  /* 0x000000ffff097224 */ /* 0x000fe200078e0006 */
[----:B------:R-:W-:Y:S01]  /*1cd20*/  MOV R5, 0x3 ;  /* 0x0000000300057802 */ /* 0x000fe20000000f00 */
[----:B--2---:R-:W-:Y:S01]  /*1cd30*/  IMAD.MOV.U32 R3, RZ, RZ, 0x181f ;  /* 0x0000181fff037424 */ /* 0x004fe200078e00ff */
[----:B------:R-:W-:-:S02]  /*1cd40*/  MOV R2, 0x1cd60 ;  /* 0x0001cd6000027802 */ /* 0x000fc40000000f00 */
[----:B-1-34-:R-:W-:Y:S05]  /*1cd50*/  CALL.REL.NOINC `($__internal_9_$__cuda_sm70_shflsync_idx_p) ;  /* 0x000014b000007944 */ /* 0x01afea0003c00000 */
        /* <DEDUP_REMOVED lines=8> */
.L_x_663:
[----:B------:R-:W-:Y:S01]  /*1cde0*/  IMAD.MOV.U32 R9, RZ, RZ, R6 ;  /* 0x000000ffff097224 */ /* 0x000fe200078e0006 */
[----:B------:R-:W-:Y:S01]  /*1cdf0*/  MOV R5, 0x4 ;  /* 0x0000000400057802 */ /* 0x000fe20000000f00 */
[----:B--2---:R-:W-:Y:S01]  /*1ce00*/  IMAD.MOV.U32 R3, RZ, RZ, 0x181f ;  /* 0x0000181fff037424 */ /* 0x004fe200078e00ff */
[----:B------:R-:W-:Y:S02]  /*1ce10*/  MOV R2, 0x1ce30 ;  /* 0x0001ce3000027802 */ /* 0x000fe40000000f00 */
[----:B-1-34-:R-:W-:Y:S05]  /*1ce20*/  CALL.REL.NOINC `($__internal_9_$__cuda_sm70_shflsync_idx_p) ;  /* 0x000013e000007944 */ /* 0x01afea0003c00000 */
[----:B------:R-:W-:Y:S01]  /*1ce30*/  MOV R8, R5 ;  /* 0x0000000500087202 */ /* 0x000fe20000000f00 */
[----:B------:R-:W-:Y:S05]  /*1ce40*/  BRA `(.L_x_743) ;  /* 0xffffc1e000007947 */ /* 0x000fea000383ffff */
.L_x_664:
[----:B------:R-:W-:Y:S01]  /*1ce50*/  IMAD.MOV.U32 R9, RZ, RZ, R7 ;  /* 0x000000ffff097224 */ /* 0x000fe200078e0007 */
[----:B------:R-:W-:Y:S01]  /*1ce60*/  MOV R5, 0x4 ;  /* 0x0000000400057802 */ /* 0x000fe20000000f00 */
[----:B--2---:R-:W-:Y:S01]  /*1ce70*/  IMAD.MOV.U32 R3, RZ, RZ, 0x181f ;  /* 0x0000181fff037424 */ /* 0x004fe200078e00ff */
[----:B------:R-:W-:Y:S02]  /*1ce80*/  MOV R2, 0x1cea0 ;  /* 0x0001cea000027802 */ /* 0x000fe40000000f00 */
[----:B-1-34-:R-:W-:Y:S05]  /*1ce90*/  CALL.REL.NOINC `($__internal_9_$__cuda_sm70_shflsync_idx_p) ;  /* 0x0000137000007944 */ /* 0x01afea0003c00000 */
[----:B------:R-:W-:Y:S01]  /*1cea0*/  MOV R2, R5 ;  /* 0x0000000500027202 */ /* 0x000fe20000000f00 */
[----:B------:R-:W-:Y:S05]  /*1ceb0*/  BRA `(.L_x_744) ;  /* 0xffffc19000007947 */ /* 0x000fea000383ffff */
.L_x_665:
        /* <DEDUP_REMOVED lines=13> */
.L_x_666:
[----:B------:R-:W-:Y:S01]  /*1cf90*/  IMAD.MOV.U32 R9, RZ, RZ, R6 ;  /* 0x000000ffff097224 */ /* 0x000fe200078e0006 */
[----:B------:R-:W-:Y:S01]  /*1cfa0*/  MOV R5, 0x6 ;  /* 0x0000000600057802 */ /* 0x000fe20000000f00 */
[----:B--2---:R-:W-:Y:S01]  /*1cfb0*/  IMAD.MOV.U32 R3, RZ, RZ, 0x181f ;  /* 0x0000181fff037424 */ /* 0x004fe200078e00ff */
[----:B------:R-:W-:Y:S02]  /*1cfc0*/  MOV R2, 0x1cfe0 ;  /* 0x0001cfe000027802 */ /* 0x000fe40000000f00 */
[----:B-1--4-:R-:W-:Y:S05]  /*1cfd0*/  CALL.REL.NOINC `($__internal_9_$__cuda_sm70_shflsync_idx_p) ;  /* 0x0000123000007944 */ /* 0x012fea0003c00000 */
[----:B------:R-:W-:Y:S01]  /*1cfe0*/  MOV R8, R5 ;  /* 0x0000000500087202 */ /* 0x000fe20000000f00 */
[----:B------:R-:W-:Y:S05]  /*1cff0*/  BRA `(.L_x_746) ;  /* 0xffffc16000007947 */ /* 0x000fea000383ffff */
.L_x_667:
[----:B------:R-:W-:Y:S01]  /*1d000*/  IMAD.MOV.U32 R9, RZ, RZ, R7 ;  /* 0x000000ffff097224 */ /* 0x000fe200078e0007 */
[----:B------:R-:W-:Y:S01]  /*1d010*/  MOV R5, 0x6 ;  /* 0x0000000600057802 */ /* 0x000fe20000000f00 */
[----:B--2---:R-:W-:Y:S01]  /*1d020*/  IMAD.MOV.U32 R3, RZ, RZ, 0x181f ;  /* 0x0000181fff037424 */ /* 0x004fe200078e00ff */
[----:B------:R-:W-:Y:S02]  /*1d030*/  MOV R2, 0x1d050 ;  /* 0x0001d05000027802 */ /* 0x000fe40000000f00 */
[----:B-1-34-:R-:W-:Y:S05]  /*1d040*/  CALL.REL.NOINC `($__internal_9_$__cuda_sm70_shflsync_idx_p) ;  /* 0x000011c000007944 */ /* 0x01afea0003c00000 */
[----:B------:R-:W-:Y:S01]  /*1d050*/  MOV R2, R5 ;  /* 0x0000000500027202 */ /* 0x000fe20000000f00 */
[----:B------:R-:W-:Y:S05]  /*1d060*/  BRA `(.L_x_747) ;  /* 0xffffc11000007947 */ /* 0x000fea000383ffff */
.L_x_668:
[----:B------:R-:W-:Y:S01]  /*1d070*/  IMAD.MOV.U32 R9, RZ, RZ, R6 ;  /* 0x000000ffff097224 */ /* 0x000fe200078e0006 */
[----:B------:R-:W-:Y:S01]  /*1d080*/  MOV R5, 0x7 ;  /* 0x0000000700057802 */ /* 0x000fe20000000f00 */
[----:B-1----:R-:W-:Y:S01]  /*1d090*/  IMAD.MOV.U32 R3, RZ, RZ, 0x181f ;  /* 0x0000181fff037424 */ /* 0x002fe200078e00ff */
[----:B------:R-:W-:-:S02]  /*1d0a0*/  MOV R2, 0x1d0c0 ;  /* 0x0001d0c000027802 */ /* 0x000fc40000000f00 */
[----:B--2-4-:R-:W-:Y:S05]  /*1d0b0*/  CALL.REL.NOINC `($__internal_9_$__cuda_sm70_shflsync_idx_p) ;  /* 0x0000115000007944 */ /* 0x014fea0003c00000 */
        /* <DEDUP_REMOVED lines=8> */
.L_x_670:
[----:B------:R-:W-:Y:S01]  /*1d140*/  IMAD.MOV.U32 R9, RZ, RZ, R13 ;  /* 0x000000ffff097224 */ /* 0x000fe200078e000d */
[----:B------:R-:W-:Y:S01]  /*1d150*/  MOV R5, RZ ;  /* 0x000000ff00057202 */ /* 0x000fe20000000f00 */
[----:B------:R-:W-:Y:S01]  /*1d160*/  IMAD.MOV.U32 R3, RZ, RZ, 0x1c1f ;  /* 0x00001c1fff037424 */ /* 0x000fe200078e00ff */
[----:B------:R-:W-:Y:S02]  /*1d170*/  MOV R2, 0x1d190 ;  /* 0x0001d19000027802 */ /* 0x000fe40000000f00 */
[----:B------:R-:W-:Y:S05]  /*1d180*/  CALL.REL.NOINC `($__internal_9_$__cuda_sm70_shflsync_idx_p) ;  /* 0x0000108000007944 */ /* 0x000fea0003c00000 */
[----:B------:R-:W-:Y:S01]  /*1d190*/  MOV R12, R5 ;  /* 0x00000005000c7202 */ /* 0x000fe20000000f00 */
[----:B------:R-:W-:Y:S05]  /*1d1a0*/  BRA `(.L_x_749) ;  /* 0xffffc30000007947 */ /* 0x000fea000383ffff */
.L_x_671:
[----:B------:R-:W-:Y:S01]  /*1d1b0*/  IMAD.MOV.U32 R9, RZ, RZ, R21 ;  /* 0x000000ffff097224 */ /* 0x000fe200078e0015 */
[----:B------:R-:W-:Y:S01]  /*1d1c0*/  MOV R5, RZ ;  /* 0x000000ff00057202 */ /* 0x000fe20000000f00 */
[----:B------:R-:W-:Y:S01]  /*1d1d0*/  IMAD.MOV.U32 R3, RZ, RZ, 0x1c1f ;  /* 0x00001c1fff037424 */ /* 0x000fe200078e00ff */
[----:B------:R-:W-:Y:S02]  /*1d1e0*/  MOV R2, 0x1d200 ;  /* 0x0001d20000027802 */ /* 0x000fe40000000f00 */
[----:B-12---:R-:W-:Y:S05]  /*1d1f0*/  CALL.REL.NOINC `($__internal_9_$__cuda_sm70_shflsync_idx_p) ;  /* 0x0000101000007944 */ /* 0x006fea0003c00000 */
[----:B------:R-:W-:Y:S01]  /*1d200*/  MOV R2, R5 ;  /* 0x0000000500027202 */ /* 0x000fe20000000f00 */
[----:B------:R-:W-:Y:S05]  /*1d210*/  BRA `(.L_x_750) ;  /* 0xffffc2b000007947 */ /* 0x000fea000383ffff */
.L_x_674:
[----:B------:R-:W-:Y:S01]  /*1d220*/  IMAD.MOV.U32 R9, RZ, RZ, R13 ;  /* 0x000000ffff097224 */ /* 0x000fe200078e000d */
[----:B------:R-:W-:Y:S01]  /*1d230*/  MOV R5, 0x1 ;  /* 0x0000000100057802 */ /* 0x000fe20000000f00 */
[----:B----4-:R-:W-:Y:S01]  /*1d240*/  IMAD.MOV.U32 R3, RZ, RZ, 0x1c1f ;  /* 0x00001c1fff037424 */ /* 0x010fe200078e00ff */
[----:B------:R-:W-:-:S02]  /*1d250*/  MOV R2, 0x1d270 ;  /* 0x0001d27000027802 */ /* 0x000fc40000000f00 */
[----:B-123--:R-:W-:Y:S05]  /*1d260*/  CALL.REL.NOINC `($__internal_9_$__cuda_sm70_shflsync_idx_p) ;  /* 0x00000fa000007944 */ /* 0x00efea0003c00000 */
        /* <DEDUP_REMOVED lines=8> */
.L_x_677:
[----:B------:R-:W-:Y:S01]  /*1d2f0*/  IMAD.MOV.U32 R9, RZ, RZ, R13 ;  /* 0x000000ffff097224 */ /* 0x000fe200078e000d */
[----:B------:R-:W-:Y:S01]  /*1d300*/  MOV R5, 0x2 ;  /* 0x0000000200057802 */ /* 0x000fe20000000f00 */
[----:B----4-:R-:W-:Y:S01]  /*1d310*/  IMAD.MOV.U32 R3, RZ, RZ, 0x1c1f ;  /* 0x00001c1fff037424 */ /* 0x010fe200078e00ff */
[----:B------:R-:W-:Y:S02]  /*1d320*/  MOV R2, 0x1d340 ;  /* 0x0001d34000027802 */ /* 0x000fe40000000f00 */
[----:B-123--:R-:W-:Y:S05]  /*1d330*/  CALL.REL.NOINC `($__internal_9_$__cuda_sm70_shflsync_idx_p) ;  /* 0x00000ed000007944 */ /* 0x00efea0003c00000 */
[----:B------:R-:W-:Y:S01]  /*1d340*/  MOV R12, R5 ;  /* 0x00000005000c7202 */ /* 0x000fe20000000f00 */
[----:B------:R-:W-:Y:S05]  /*1d350*/  BRA `(.L_x_752) ;  /* 0xffffc73000007947 */ /* 0x000fea000383ffff */
.L_x_678:
[----:B------:R-:W-:Y:S01]  /*1d360*/  IMAD.MOV.U32 R9, RZ, RZ, R21 ;  /* 0x000000ffff097224 */ /* 0x000fe200078e0015 */
[----:B------:R-:W-:Y:S01]  /*1d370*/  MOV R5, 0x2 ;  /* 0x0000000200057802 */ /* 0x000fe20000000f00 */
[----:B----4-:R-:W-:Y:S01]  /*1d380*/  IMAD.MOV.U32 R3, RZ, RZ, 0x1c1f ;  /* 0x00001c1fff037424 */ /* 0x010fe200078e00ff */
[----:B------:R-:W-:Y:S02]  /*1d390*/  MOV R2, 0x1d3b0 ;  /* 0x0001d3b000027802 */ /* 0x000fe40000000f00 */
[----:B-123--:R-:W-:Y:S05]  /*1d3a0*/  CALL.REL.NOINC `($__internal_9_$__cuda_sm70_shflsync_idx_p) ;  /* 0x00000e6000007944 */ /* 0x00efea0003c00000 */
[----:B------:R-:W-:Y:S01]  /*1d3b0*/  MOV R2, R5 ;  /* 0x0000000500027202 */ /* 0x000fe20000000f00 */
[----:B------:R-:W-:Y:S05]  /*1d3c0*/  BRA `(.L_x_753) ;  /* 0xffffc6e000007947 */ /* 0x000fea000383ffff */
.L_x_681:
[----:B------:R-:W-:Y:S01]  /*1d3d0*/  IMAD.MOV.U32 R9, RZ, RZ, R13 ;  /* 0x000000ffff097224 */ /* 0x000fe200078e000d */
[----:B------:R-:W-:Y:S01]  /*1d3e0*/  MOV R5, 0x3 ;  /* 0x0000000300057802 */ /* 0x000fe20000000f00 */
[----:B--2---:R-:W-:Y:S01]  /*1d3f0*/  IMAD.MOV.U32 R3, RZ, RZ, 0x1c1f ;  /* 0x00001c1fff037424 */ /* 0x004fe200078e00ff */
[----:B-1----:R-:W-:-:S02]  /*1d400*/  MOV R2, 0x1d420 ;  /* 0x0001d42000027802 */ /* 0x002fc40000000f00 */
[----:B---34-:R-:W-:Y:S05]  /*1d410*/  CALL.REL.NOINC `($__internal_9_$__cuda_sm70_shflsync_idx_p) ;  /* 0x00000df000007944 */ /* 0x018fea0003c00000 */
        /* <DEDUP_REMOVED lines=8> */
.L_x_685:
[----:B------:R-:W-:Y:S01]  /*1d4a0*/  IMAD.MOV.U32 R9, RZ, RZ, R6 ;  /* 0x000000ffff097224 */ /* 0x000fe200078e0006 */
[----:B------:R-:W-:Y:S01]  /*1d4b0*/  MOV R5, RZ ;  /* 0x000000ff00057202 */ /* 0x000fe20000000f00 */
[----:B------:R-:W-:Y:S01]  /*1d4c0*/  IMAD.MOV.U32 R3, RZ, RZ, 0x181f ;  /* 0x0000181fff037424 */ /* 0x000fe200078e00ff */
[----:B------:R-:W-:Y:S02]  /*1d4d0*/  MOV R2, 0x1d4f0 ;  /* 0x0001d4f000027802 */ /* 0x000fe40000000f00 */
[----:B------:R-:W-:Y:S05]  /*1d4e0*/  CALL.REL.NOINC `($__internal_9_$__cuda_sm70_shflsync_idx_p) ;  /* 0x00000d2000007944 */ /* 0x000fea0003c00000 */
[----:B------:R-:W-:Y:S01]  /*1d4f0*/  MOV R8, R5 ;  /* 0x0000000500087202 */ /* 0x000fe20000000f00 */
[----:B------:R-:W-:Y:S05]  /*1d500*/  BRA `(.L_x_755) ;  /* 0xffffd26000007947 */ /* 0x000fea000383ffff */
.L_x_686:
[----:B------:R-:W-:Y:S01]  /*1d510*/  IMAD.MOV.U32 R9, RZ, RZ, R7 ;  /* 0x000000ffff097224 */ /* 0x000fe200078e0007 */
[----:B------:R-:W-:Y:S01]  /*1d520*/  MOV R5, RZ ;  /* 0x000000ff00057202 */ /* 0x000fe20000000f00 */
[----:B------:R-:W-:Y:S01]  /*1d530*/  IMAD.MOV.U32 R3, RZ, RZ, 0x181f ;  /* 0x0000181fff037424 */ /* 0x000fe200078e00ff */
[----:B------:R-:W-:Y:S02]  /*1d540*/  MOV R2, 0x1d560 ;  /* 0x0001d56000027802 */ /* 0x000fe40000000f00 */
[----:B-12---:R-:W-:Y:S05]  /*1d550*/  CALL.REL.NOINC `($__internal_9_$__cuda_sm70_shflsync_idx_p) ;  /* 0x00000cb000007944 */ /* 0x006fea0003c00000 */
[----:B------:R-:W-:Y:S01]  /*1d560*/  MOV R2, R5 ;  /* 0x0000000500027202 */ /* 0x000fe20000000f00 */
[----:B------:R-:W-:Y:S05]  /*1d570*/  BRA `(.L_x_756) ;  /* 0xffffd21000007947 */ /* 0x000fea000383ffff */
.L_x_687:
        /* <DEDUP_REMOVED lines=13> */
.L_x_688:
[----:B------:R-:W-:Y:S01]  /*1d650*/  IMAD.MOV.U32 R9, RZ, RZ, R6 ;  /* 0x000000ffff097224 */ /* 0x000fe200078e0006 */
[----:B------:R-:W-:Y:S01]  /*1d660*/  MOV R5, 0x2 ;  /* 0x0000000200057802 */ /* 0x000fe20000000f00 */
[----:B-1----:R-:W-:Y:S01]  /*1d670*/  IMAD.MOV.U32 R3, RZ, RZ, 0x181f ;  /* 0x0000181fff037424 */ /* 0x002fe200078e00ff */
[----:B------:R-:W-:Y:S02]  /*1d680*/  MOV R2, 0x1d6a0 ;  /* 0x0001d6a000027802 */ /* 0x000fe40000000f00 */
[----:B---34-:R-:W-:Y:S05]  /*1d690*/  CALL.REL.NOINC `($__internal_9_$__cuda_sm70_shflsync_idx_p) ;  /* 0x00000b7000007944 */ /* 0x018fea0003c00000 */
[----:B------:R-:W-:Y:S01]  /*1d6a0*/  MOV R8, R5 ;  /* 0x0000000500087202 */ /* 0x000fe20000000f00 */
[----:B------:R-:W-:Y:S05]  /*1d6b0*/  BRA `(.L_x_758) ;  /* 0xffffd1e000007947 */ /* 0x000fea000383ffff */
.L_x_689:
[----:B------:R-:W-:Y:S01]  /*1d6c0*/  IMAD.MOV.U32 R9, RZ, RZ, R7 ;  /* 0x000000ffff097224 */ /* 0x000fe200078e0007 */
[----:B------:R-:W-:Y:S01]  /*1d6d0*/  MOV R5, 0x2 ;  /* 0x0000000200057802 */ /* 0x000fe20000000f00 */
[----:B-1----:R-:W-:Y:S01]  /*1d6e0*/  IMAD.MOV.U32 R3, RZ, RZ, 0x181f ;  /* 0x0000181fff037424 */ /* 0x002fe200078e00ff */
[----:B------:R-:W-:Y:S02]  /*1d6f0*/  MOV R2, 0x1d710 ;  /* 0x0001d71000027802 */ /* 0x000fe40000000f00 */
[----:B--234-:R-:W-:Y:S05]  /*1d700*/  CALL.REL.NOINC `($__internal_9_$__cuda_sm70_shflsync_idx_p) ;  /* 0x00000b0000007944 */ /* 0x01cfea0003c00000 */
[----:B------:R-:W-:Y:S01]  /*1d710*/  MOV R2, R5 ;  /* 0x0000000500027202 */ /* 0x000fe20000000f00 */
[----:B------:R-:W-:Y:S05]  /*1d720*/  BRA `(.L_x_759) ;  /* 0xffffd19000007947 */ /* 0x000fea000383ffff */
.L_x_690:
        /* <DEDUP_REMOVED lines=13> */
.L_x_691:
[----:B------:R-:W-:Y:S01]  /*1d800*/  IMAD.MOV.U32 R9, RZ, RZ, R6 ;  /* 0x000000ffff097224 */ /* 0x000fe200078e0006 */
[----:B------:R-:W-:Y:S01]  /*1d810*/  MOV R5, 0x4 ;  /* 0x0000000400057802 */ /* 0x000fe20000000f00 */
[----:B--2---:R-:W-:Y:S01]  /*1d820*/  IMAD.MOV.U32 R3, RZ, RZ, 0x181f ;  /* 0x0000181fff037424 */ /* 0x004fe200078e00ff */
[----:B------:R-:W-:Y:S02]  /*1d830*/  MOV R2, 0x1d850 ;  /* 0x0001d85000027802 */ /* 0x000fe40000000f00 */
[----:B-1-34-:R-:W-:Y:S05]  /*1d840*/  CALL.REL.NOINC `($__internal_9_$__cuda_sm70_shflsync_idx_p) ;  /* 0x000009c000007944 */ /* 0x01afea0003c00000 */
[----:B------:R-:W-:Y:S01]  /*1d850*/  MOV R8, R5 ;  /* 0x0000000500087202 */ /* 0x000fe20000000f00 */
[----:B------:R-:W-:Y:S05]  /*1d860*/  BRA `(.L_x_761) ;  /* 0xffffd16000007947 */ /* 0x000fea000383ffff */
.L_x_692:
[----:B------:R-:W-:Y:S01]  /*1d870*/  IMAD.MOV.U32 R9, RZ, RZ, R7 ;  /* 0x000000ffff097224 */ /* 0x000fe200078e0007 */
[----:B------:R-:W-:Y:S01]  /*1d880*/  MOV R5, 0x4 ;  /* 0x0000000400057802 */ /* 0x000fe20000000f00 */
[----:B--2---:R-:W-:Y:S01]  /*1d890*/  IMAD.MOV.U32 R3, RZ, RZ, 0x181f ;  /* 0x0000181fff037424 */ /* 0x004fe200078e00ff */
[----:B------:R-:W-:Y:S02]  /*1d8a0*/  MOV R2, 0x1d8c0 ;  /* 0x0001d8c000027802 */ /* 0x000fe40000000f00 */
[----:B-1-34-:R-:W-:Y:S05]  /*1d8b0*/  CALL.REL.NOINC `($__internal_9_$__cuda_sm70_shflsync_idx_p) ;  /* 0x0000095000007944 */ /* 0x01afea0003c00000 */
[----:B------:R-:W-:Y:S01]  /*1d8c0*/  MOV R2, R5 ;  /* 0x0000000500027202 */ /* 0x000fe20000000f00 */
[----:B------:R-:W-:Y:S05]  /*1d8d0*/  BRA `(.L_x_762) ;  /* 0xffffd11000007947 */ /* 0x000fea000383ffff */
.L_x_693:
        /* <DEDUP_REMOVED lines=13> */
.L_x_694:
[----:B------:R-:W-:Y:S01]  /*1d9b0*/  IMAD.MOV.U32 R9, RZ, RZ, R6 ;  /* 0x000000ffff097224 */ /* 0x000fe200078e0006 */
[----:B------:R-:W-:Y:S01]  /*1d9c0*/  MOV R5, 0x6 ;  /* 0x0000000600057802 */ /* 0x000fe20000000f00 */
[----:B--2---:R-:W-:Y:S01]  /*1d9d0*/  IMAD.MOV.U32 R3, RZ, RZ, 0x181f ;  /* 0x0000181fff037424 */ /* 0x004fe200078e00ff */
[----:B------:R-:W-:Y:S02]  /*1d9e0*/  MOV R2, 0x1da00 ;  /* 0x0001da0000027802 */ /* 0x000fe40000000f00 */
[----:B-1--4-:R-:W-:Y:S05]  /*1d9f0*/  CALL.REL.NOINC `($__internal_9_$__cuda_sm70_shflsync_idx_p) ;  /* 0x0000081000007944 */ /* 0x012fea0003c00000 */
[----:B------:R-:W-:Y:S01]  /*1da00*/  MOV R8, R5 ;  /* 0x0000000500087202 */ /* 0x000fe20000000f00 */
[----:B------:R-:W-:Y:S05]  /*1da10*/  BRA `(.L_x_764) ;  /* 0xffffd0e000007947 */ /* 0x000fea000383ffff */
.L_x_695:
[----:B------:R-:W-:Y:S01]  /*1da20*/  IMAD.MOV.U32 R9, RZ, RZ, R7 ;  /* 0x000000ffff097224 */ /* 0x000fe200078e0007 */
[----:B------:R-:W-:Y:S01]  /*1da30*/  MOV R5, 0x6 ;  /* 0x0000000600057802 */ /* 0x000fe20000000f00 */
[----:B--2---:R-:W-:Y:S01]  /*1da40*/  IMAD.MOV.U32 R3, RZ, RZ, 0x181f ;  /* 0x0000181fff037424 */ /* 0x004fe200078e00ff */
[----:B------:R-:W-:Y:S02]  /*1da50*/  MOV R2, 0x1da70 ;  /* 0x0001da7000027802 */ /* 0x000fe40000000f00 */
[----:B-1-34-:R-:W-:Y:S05]  /*1da60*/  CALL.REL.NOINC `($__internal_9_$__cuda_sm70_shflsync_idx_p) ;  /* 0x000007a000007944 */ /* 0x01afea0003c00000 */
[----:B------:R-:W-:Y:S01]  /*1da70*/  MOV R2, R5 ;  /* 0x0000000500027202 */ /* 0x000fe20000000f00 */
[----:B------:R-:W-:Y:S05]  /*1da80*/  BRA `(.L_x_765) ;  /* 0xffffd09000007947 */ /* 0x000fea000383ffff */
.L_x_696:
        /* <DEDUP_REMOVED lines=13> */
.L_x_698:
[----:B------:R-:W-:Y:S01]  /*1db60*/  IMAD.MOV.U32 R9, RZ, RZ, R70 ;  /* 0x000000ffff097224 */ /* 0x000fe200078e0046 */
[----:B------:R-:W-:Y:S01]  /*1db70*/  MOV R5, RZ ;  /* 0x000000ff00057202 */ /* 0x000fe20000000f00 */
[----:B----4-:R-:W-:Y:S01]  /*1db80*/  IMAD.MOV.U32 R3, RZ, RZ, 0x1f ;  /* 0x0000001fff037424 */ /* 0x010fe200078e00ff */
[----:B------:R-:W-:Y:S02]  /*1db90*/  MOV R2, 0x1dbb0 ;  /* 0x0001dbb000027802 */ /* 0x000fe40000000f00 */
[----:B------:R-:W-:Y:S05]  /*1dba0*/  CALL.REL.NOINC `($__internal_9_$__cuda_sm70_shflsync_idx_p) ;  /* 0x0000066000007944 */ /* 0x000fea0003c00000 */
[----:B------:R-:W-:Y:S01]  /*1dbb0*/  MOV R10, R5 ;  /* 0x00000005000a7202 */ /* 0x000fe20000000f00 */
[----:B------:R-:W-:Y:S05]  /*1dbc0*/  BRA `(.L_x_767) ;  /* 0xffffd14000007947 */ /* 0x000fea000383ffff */
.L_x_699:
[----:B------:R-:W-:Y:S01]  /*1dbd0*/  IMAD.MOV.U32 R9, RZ, RZ, R70 ;  /* 0x000000ffff097224 */ /* 0x000fe200078e0046 */
[----:B------:R-:W-:Y:S01]  /*1dbe0*/  MOV R5, 0x1 ;  /* 0x0000000100057802 */ /* 0x000fe20000000f00 */
[----:B----4-:R-:W-:Y:S01]  /*1dbf0*/  IMAD.MOV.U32 R3, RZ, RZ, 0x1f ;  /* 0x0000001fff037424 */ /* 0x010fe200078e00ff */
[----:B------:R-:W-:Y:S02]  /*1dc00*/  MOV R2, 0x1dc20 ;  /* 0x0001dc2000027802 */ /* 0x000fe40000000f00 */
[----:B-12---:R-:W-:Y:S05]  /*1dc10*/  CALL.REL.NOINC `($__internal_9_$__cuda_sm70_shflsync_idx_p) ;  /* 0x000005f000007944 */ /* 0x006fea0003c00000 */
[----:B------:R-:W-:Y:S01]  /*1dc20*/  MOV R8, R5 ;  /* 0x0000000500087202 */ /* 0x000fe20000000f00 */
[----:B------:R-:W-:Y:S05]  /*1dc30*/  BRA `(.L_x_768) ;  /* 0xffffd0f000007947 */ /* 0x000fea000383ffff */
.L_x_700:
[----:B------:R-:W-:Y:S02]  /*1dc40*/  MOV R2, 0x1 ;  /* 0x0000000100027802 */ /* 0x000fe40000000f00 */
[----:B------:R-:W-:-:S02]  /*1dc50*/  MOV R3, 0x1dc70 ;  /* 0x0001dc7000037802 */ /* 0x000fc40000000f00 */
[----:B-123--:R-:W-:Y:S05]  /*1dc60*/  CALL.REL.NOINC `($__internal_10_$__cuda_sm70_shflsync_up_p) ;  /* 0x000005f000007944 */ /* 0x00efea0003c00000 */
[----:B------:R-:W-:Y:S05]  /*1dc70*/  BRA `(.L_x_769) ;  /* 0xffffd1e000007947 */ /* 0x000fea000383ffff */
.L_x_701:
[----:B------:R-:W-:Y:S02]  /*1dc80*/  MOV R2, 0x2 ;  /* 0x0000000200027802 */ /* 0x000fe40000000f00 */
[----:B------:R-:W-:-:S02]  /*1dc90*/  MOV R3, 0x1dcb0 ;  /* 0x0001dcb000037802 */ /* 0x000fc40000000f00 */
[----:B-12---:R-:W-:Y:S05]  /*1dca0*/  CALL.REL.NOINC `($__internal_10_$__cuda_sm70_shflsync_up_p) ;  /* 0x000005b000007944 */ /* 0x006fea0003c00000 */
        /* <DEDUP_REMOVED lines=24> */
.L_x_705:
[----:B------:R-:W-:Y:S02]  /*1de30*/  MOV R2, 0x1 ;  /* 0x0000000100027802 */ /* 0x000fe40000000f00 */
[----:B------:R-:W-:Y:S02]  /*1de40*/  MOV R3, 0x1de60 ;  /* 0x0001de6000037802 */ /* 0x000fe40000000f00 */
[----:B------:R-:W-:Y:S05]  /*1de50*/  CALL.REL.NOINC `($__internal_10_$__cuda_sm70_shflsync_up_p) ;  /* 0x0000040000007944 */ /* 0x000fea0003c00000 */
[----:B------:R-:W-:Y:S01]  /*1de60*/  MOV R2, R4 ;  /* 0x0000000400027202 */ /* 0x000fe20000000f00 */
[----:B------:R-:W-:Y:S05]  /*1de70*/  BRA `(.L_x_771) ;  /* 0xffffd24000007947 */ /* 0x000fea000383ffff */
.L_x_706:
        /* <DEDUP_REMOVED lines=27> */
.L_x_708:
[----:B------:R-:W-:Y:S02]  /*1e030*/  SEL R0, RZ, 0x1, P0 ;  /* 0x00000001ff007807 */ /* 0x000fe40000000000 */
[----:B------:R-:W-:Y:S02]  /*1e040*/  MOV R2, 0x1e060 ;  /* 0x0001e06000027802 */ /* 0x000fe40000000f00 */
[----:B---3--:R-:W-:Y:S05]  /*1e050*/  CALL.REL.NOINC `($__internal_11_$__cuda_sm70_votesync_ballot) ;  /* 0x0000027000007944 */ /* 0x008fea0003c00000 */
[----:B------:R-:W-:Y:S01]  /*1e060*/  MOV R8, R0 ;  /* 0x0000000000087202 */ /* 0x000fe20000000f00 */
[----:B------:R-:W-:Y:S05]  /*1e070*/  BRA `(.L_x_773) ;  /* 0xffffd1d000007947 */ /* 0x000fea000383ffff */
.L_x_709:
[----:B------:R-:W-:Y:S01]  /*1e080*/  IMAD.MOV.U32 R9, RZ, RZ, R6 ;  /* 0x000000ffff097224 */ /* 0x000fe200078e0006 */
[----:B------:R-:W-:Y:S01]  /*1e090*/  MOV R5, R0 ;  /* 0x0000000000057202 */ /* 0x000fe20000000f00 */
[----:B------:R-:W-:Y:S01]  /*1e0a0*/  IMAD.MOV.U32 R3, RZ, RZ, 0x1f ;  /* 0x0000001fff037424 */ /* 0x000fe200078e00ff */
[----:B-1----:R-:W-:Y:S02]  /*1e0b0*/  MOV R2, 0x1e0d0 ;  /* 0x0001e0d000027802 */ /* 0x002fe40000000f00 */
[----:B---3--:R-:W-:Y:S05]  /*1e0c0*/  CALL.REL.NOINC `($__internal_9_$__cuda_sm70_shflsync_idx_p) ;  /* 0x0000014000007944 */ /* 0x008fea0003c00000 */
[----:B------:R-:W-:Y:S01]  /*1e0d0*/  IMAD.MOV.U32 R11, RZ, RZ, R5 ;  /* 0x000000ffff0b7224 */ /* 0x000fe200078e0005 */
[----:B------:R-:W-:Y:S01]  /*1e0e0*/  MOV R5, R0 ;  /* 0x0000000000057202 */ /* 0x000fe20000000f00 */
[----:B------:R-:W-:Y:S01]  /*1e0f0*/  IMAD.MOV.U32 R9, RZ, RZ, R7 ;  /* 0x000000ffff097224 */ /* 0x000fe200078e0007 */
[----:B------:R-:W-:-:S02]  /*1e100*/  MOV R3, 0x1f ;  /* 0x0000001f00037802 */ /* 0x000fc40000000f00 */
[----:B------:R-:W-:Y:S02]  /*1e110*/  MOV R2, 0x1e130 ;  /* 0x0001e13000027802 */ /* 0x000fe40000000f00 */
[----:B------:R-:W-:Y:S05]  /*1e120*/  CALL.REL.NOINC `($__internal_9_$__cuda_sm70_shflsync_idx_p) ;  /* 0x000000e000007944 */ /* 0x000fea0003c00000 */
[----:B------:R-:W-:Y:S01]  /*1e130*/  MOV R7, R5 ;  /* 0x0000000500077202 */ /* 0x000fe20000000f00 */
[----:B------:R-:W-:Y:S05]  /*1e140*/  BRA `(.L_x_774) ;  /* 0xffffd17000007947 */ /* 0x000fea000383ffff */
.L_x_712:
[----:B------:R-:W-:Y:S01]  /*1e150*/  IMAD.MOV.U32 R9, RZ, RZ, R4 ;  /* 0x000000ffff097224 */ /* 0x000fe200078e0004 */
[----:B------:R-:W-:Y:S01]  /*1e160*/  MOV R5, R0 ;  /* 0x0000000000057202 */ /* 0x000fe20000000f00 */
[----:B------:R-:W-:Y:S01]  /*1e170*/  IMAD.MOV.U32 R3, RZ, RZ, 0x1f ;  /* 0x0000001fff037424 */ /* 0x000fe200078e00ff */
[----:B-1----:R-:W-:Y:S02]  /*1e180*/  MOV R2, 0x1e1a0 ;  /* 0x0001e1a000027802 */ /* 0x002fe40000000f00 */
[----:B---34-:R-:W-:Y:S05]  /*1e190*/  CALL.REL.NOINC `($__internal_9_$__cuda_sm70_shflsync_idx_p) ;  /* 0x0000007000007944 */ /* 0x018fea0003c00000 */
[----:B------:R-:W-:Y:S01]  /*1e1a0*/  MOV R13, R5 ;  /* 0x00000005000d7202 */ /* 0x000fe20000000f00 */
[----:B------:R-:W-:Y:S05]  /*1e1b0*/  BRA `(.L_x_711) ;  /* 0xffffd16000007947 */ /* 0x000fea000383ffff */
        .weak           $__internal_8_$__cuda_sm70_shflsync_bfly_p
        .type           $__internal_8_$__cuda_sm70_shflsync_bfly_p,@function
        .size           $__internal_8_$__cuda_sm70_shflsync_bfly_p,($__internal_9_$__cuda_sm70_shflsync_idx_p - $__internal_8_$__cuda_sm70_shflsync_bfly_p)
$__internal_8_$__cuda_sm70_shflsync_bfly_p:
[----:B------:R-:W-:Y:S04]  /*1e1c0*/  WARPSYNC R9 ;  /* 0x0000000900007348 */ /* 0x000fe80003800000 */
[----:B------:R1:W2:Y:S02]  /*1e1d0*/  SHFL.BFLY PT, R8, R2, R8, R10 ;  /* 0x0c00000802087389 */ /* 0x0002a400000e000a */
[----:B-1----:R-:W-:-:S02]  /*1e1e0*/  MOV R2, R3 ;  /* 0x0000000300027202 */ /* 0x002fc40000000f00 */
[----:B------:R-:W-:-:S04]  /*1e1f0*/  MOV R3, 0x0 ;  /* 0x0000000000037802 */ /* 0x000fc80000000f00 */
[----:B--2---:R-:W-:Y:S05]  /*1e200*/  RET.REL.NODEC R2 `(_ZN7cutlass13device_kernelIN5flash19enable_sm80_to_sm89INS1_16FlashAttnFwdSm80INS1_25CollectiveMainloopFwdSm80ILi4ELi1ELb0EN4cute5tupleIJNS5_1CILi128EEENS7_ILi80EEENS7_ILi64EEEEEELi64ENS_10bfloat16_tEfNS_4arch4Sm80ELb0ELb1ELb1ELb1ELb0ELb0ELb1ELb1EEENS1_21CollectiveEpilogueFwdINS6_IJS8_SA_S9_EEENS6_IJNS7_ILi1EEESI_SI_EEESC_SE_Li128ELb1ELb1ELb1ELb0EEENS1_36VarlenDynamicPersistentTileSchedulerILi128ELi80ELi128ELi128ELb1ELb1ELb0ELb1ELb0ELb1EEEEEEEEEvNT_6ParamsE) ;  /* 0xfffe1df002007950 */ /* 0x004fea0003c3ffff */
        .weak           $__internal_9_$__cuda_sm70_shflsync_idx_p
        .type           $__internal_9_$__cuda_sm70_shflsync_idx_p,@function
        .size           $__internal_9_$__cuda_sm70_shflsync_idx_p,($__internal_10_$__cuda_sm70_shflsync_up_p - $__internal_9_$__cuda_sm70_shflsync_idx_p)
$__internal_9_$__cuda_sm70_shflsync_idx_p:
[----:B------:R-:W-:-:S04]  /*1e210*/  MOV R16, 0xffffffff ;  /* 0xffffffff00107802 */ /* 0x000fc80000000f00 */
[----:B------:R-:W-:Y:S04]  /*1e220*/  WARPSYNC R16 ;  /* 0x0000001000007348 */ /* 0x000fe80003800000 */
[----:B------:R1:W2:Y:S02]  /*1e230*/  SHFL.IDX PT, R5, R9, R5, R3 ;  /* 0x0000000509057389 */ /* 0x0002a400000e0003 */
[----:B-1----:R-:W-:-:S04]  /*1e240*/  MOV R3, 0x0 ;  /* 0x0000000000037802 */ /* 0x002fc80000000f00 */
[----:B--2---:R-:W-:Y:S05]  /*1e250*/  RET.REL.NODEC R2 `(_ZN7cutlass13device_kernelIN5flash19enable_sm80_to_sm89INS1_16FlashAttnFwdSm80INS1_25CollectiveMainloopFwdSm80ILi4ELi1ELb0EN4cute5tupleIJNS5_1CILi128EEENS7_ILi80EEENS7_ILi64EEEEEELi64ENS_10bfloat16_tEfNS_4arch4Sm80ELb0ELb1ELb1ELb1ELb0ELb0ELb1ELb1EEENS1_21CollectiveEpilogueFwdINS6_IJS8_SA_S9_EEENS6_IJNS7_ILi1EEESI_SI_EEESC_SE_Li128ELb1ELb1ELb1ELb0EEENS1_36VarlenDynamicPersistentTileSchedulerILi128ELi80ELi128ELi128ELb1ELb1ELb0ELb1ELb0ELb1EEEEEEEEEvNT_6ParamsE) ;  /* 0xfffe1da002007950 */ /* 0x004fea0003c3ffff */
        .weak           $__internal_10_$__cuda_sm70_shflsync_up_p
        .type           $__internal_10_$__cuda_sm70_shflsync_up_p,@function
        .size           $__internal_10_$__cuda_sm70_shflsync_up_p,($__internal_11_$__cuda_sm70_votesync_ballot - $__internal_10_$__cuda_sm70_shflsync_up_p)
$__internal_10_$__cuda_sm70_shflsync_up_p:
[----:B------:R-:W-:Y:S02]  /*1e260*/  IMAD.MOV.U32 R4, RZ, RZ, RZ ;  /* 0x000000ffff047224 */ /* 0x000fe400078e00ff */
[----:B------:R-:W-:-:S04]  /*1e270*/  IMAD.MOV.U32 R9, RZ, RZ, -0x1 ;  /* 0xffffffffff097424 */ /* 0x000fc800078e00ff */
[----:B------:R-:W-:Y:S04]  /*1e280*/  WARPSYNC R9 ;  /* 0x0000000900007348 */ /* 0x000fe80003800000 */
[----:B------:R1:W2:Y:S02]  /*1e290*/  SHFL.UP PT, R4, R0, R2, R4 ;  /* 0x0400000200047389 */ /* 0x0002a400000e0004 */
[----:B-1----:R-:W-:Y:S02]  /*1e2a0*/  MOV R2, R3 ;  /* 0x0000000300027202 */ /* 0x002fe40000000f00 */
[----:B------:R-:W-:-:S04]  /*1e2b0*/  MOV R3, 0x0 ;  /* 0x0000000000037802 */ /* 0x000fc80000000f00 */
[----:B--2---:R-:W-:Y:S05]  /*1e2c0*/  RET.REL.NODEC R2 `(_ZN7cutlass13device_kernelIN5flash19enable_sm80_to_sm89INS1_16FlashAttnFwdSm80INS1_25CollectiveMainloopFwdSm80ILi4ELi1ELb0EN4cute5tupleIJNS5_1CILi128EEENS7_ILi80EEENS7_ILi64EEEEEELi64ENS_10bfloat16_tEfNS_4arch4Sm80ELb0ELb1ELb1ELb1ELb0ELb0ELb1ELb1EEENS1_21CollectiveEpilogueFwdINS6_IJS8_SA_S9_EEENS6_IJNS7_ILi1EEESI_SI_EEESC_SE_Li128ELb1ELb1ELb1ELb0EEENS1_36VarlenDynamicPersistentTileSchedulerILi128ELi80ELi128ELi128ELb1ELb1ELb0ELb1ELb0ELb1EEEEEEEEEvNT_6ParamsE) ;  /* 0xfffe1d3002007950 */ /* 0x004fea0003c3ffff */
        .weak           $__internal_11_$__cuda_sm70_votesync_ballot
        .type           $__internal_11_$__cuda_sm70_votesync_ballot,@function
        .size           $__internal_11_$__cuda_sm70_votesync_ballot,(.L_x_1626 - $__internal_11_$__cuda_sm70_votesync_ballot)
$__internal_11_$__cuda_sm70_votesync_ballot:
[----:B------:R-:W-:Y:S01]  /*1e2d0*/  ISETP.NE.U32.AND P0, PT, R0, 0x1, PT ;  /* 0x000000010000780c */ /* 0x000fe20003f05070 */
[----:B------:R-:W-:-:S04]  /*1e2e0*/  IMAD.MOV.U32 R3, RZ, RZ, -0x1 ;  /* 0xffffffffff037424 */ /* 0x000fc800078e00ff */
[----:B------:R-:W-:Y:S08]  /*1e2f0*/  WARPSYNC R3 ;  /* 0x0000000300007348 */ /* 0x000ff00003800000 */
[----:B------:R-:W-:-:S04]  /*1e300*/  VOTE.ANY R0, PT, !P0 ;  /* 0x0000000000007806 */ /* 0x000fc800040e0100 */
[----:B------:R-:W-:Y:S01]  /*1e310*/  LOP3.LUT R0, R0, R3, RZ, 0xc0, !PT ;  /* 0x0000000300007212 */ /* 0x000fe200078ec0ff */
[----:B------:R-:W-:-:S04]  /*1e320*/  IMAD.MOV.U32 R3, RZ, RZ, 0x0 ;  /* 0x00000000ff037424 */ /* 0x000fc800078e00ff */
[----:B------:R-:W-:Y:S05]  /*1e330*/  RET.REL.NODEC R2 `(_ZN7cutlass13device_kernelIN5flash19enable_sm80_to_sm89INS1_16FlashAttnFwdSm80INS1_25CollectiveMainloopFwdSm80ILi4ELi1ELb0EN4cute5tupleIJNS5_1CILi128EEENS7_ILi80EEENS7_ILi64EEEEEELi64ENS_10bfloat16_tEfNS_4arch4Sm80ELb0ELb1ELb1ELb1ELb0ELb0ELb1ELb1EEENS1_21CollectiveEpilogueFwdINS6_IJS8_SA_S9_EEENS6_IJNS7_ILi1EEESI_SI_EEESC_SE_Li128ELb1ELb1ELb1ELb0EEENS1_36VarlenDynamicPersistentTileSchedulerILi128ELi80ELi128ELi128ELb1ELb1ELb0ELb1ELb0ELb1EEEEEEEEEvNT_6ParamsE) ;  /* 0xfffe1cc002007950 */ /* 0x000fea0003c3ffff */
.L_x_775:
        /* <DEDUP_REMOVED lines=12> */
.L_x_1626:


//--------------------- .text._ZN7cutlass13device_kernelIN5flash19enable_sm80_to_sm89INS1_16FlashAttnFwdSm80INS1_25CollectiveMainloopFwdSm80ILi4ELi1ELb0EN4cute5tupleIJNS5_1CILi128EEENS7_ILi80EEENS7_ILi64EEEEEELi64ENS_10bfloat16_tEfNS_4arch4Sm80ELb0ELb1ELb1ELb1ELb0ELb1ELb1ELb1EEENS1_21CollectiveEpilogueFwdINS6_IJS8_SA_S9_EEENS6_IJNS7_ILi1EEESI_SI_EEESC_SE_Li128ELb1ELb1ELb1ELb0EEENS1_36VarlenDynamicPersistentTileSchedulerILi128ELi80ELi128ELi128ELb1ELb1ELb0ELb1ELb0ELb1EEEEEEEEEvNT_6ParamsE --------------------------
	.section	.text._ZN7cutlass13device_kernelIN5flash19enable_sm80_to_sm89INS1_16FlashAttnFwdSm80INS1_25CollectiveMainloopFwdSm80ILi4ELi1ELb0EN4cute5tupleIJNS5_1CILi128EEENS7_ILi80EEENS7_ILi64EEEEEELi64ENS_10bfloat16_tEfNS_4arch4Sm80ELb0ELb1ELb1ELb1ELb0ELb1ELb1ELb1EEENS1_21CollectiveEpilogueFwdINS6_IJS8_SA_S9_EEENS6_IJNS7_ILi1EEESI_SI_EEESC_SE_Li128ELb1ELb1ELb1ELb0EEENS1_36VarlenDynamicPersistentTileSchedulerILi128ELi80ELi128ELi128ELb1ELb1ELb0ELb1ELb0ELb1EEEEEEEEEvNT_6ParamsE,"ax",@progbits
	.sectioninfo	@"SHI_REGISTERS=255"
	.align	128
.text._ZN7cutlass13device_kernelIN5flash19enable_sm80_to_sm89INS1_16FlashAttnFwdSm80INS1_25CollectiveMainloopFwdSm80ILi4ELi1ELb0EN4cute5tupleIJNS5_1CILi128EEENS7_ILi80EEENS7_ILi64EEEEEELi64ENS_10bfloat16_tEfNS_4arch4Sm80ELb0ELb1ELb1ELb1ELb0ELb1ELb1ELb1EEENS1_21CollectiveEpilogueFwdINS6_IJS8_SA_S9_EEENS6_IJNS7_ILi1EEESI_SI_EEESC_SE_Li128ELb1ELb1ELb1ELb0EEENS1_36VarlenDynamicPersistentTileSchedulerILi128ELi80ELi128ELi128ELb1ELb1ELb0ELb1ELb0ELb1EEEEEEEEEvNT_6ParamsE:
        .type           _ZN7cutlass13device_kernelIN5flash19enable_sm80_to_sm89INS1_16FlashAttnFwdSm80INS1_25CollectiveMainloopFwdSm80ILi4ELi1ELb0EN4cute5tupleIJNS5_1CILi128EEENS7_ILi80EEENS7_ILi64EEEEEELi64ENS_10bfloat16_tEfNS_4arch4Sm80ELb0ELb1ELb1ELb1ELb0ELb1ELb1ELb1EEENS1_21CollectiveEpilogueFwdINS6_IJS8_SA_S9_EEENS6_IJNS7_ILi1EEESI_SI_EEESC_SE_Li128ELb1ELb1ELb1ELb0EEENS1_36VarlenDynamicPersistentTileSchedulerILi128ELi80ELi128ELi128ELb1ELb1ELb0ELb1ELb0ELb1EEEEEEEEEvNT_6ParamsE,@function
        .size           _ZN7cutlass13device_kernelIN5flash19enable_sm80_to_sm89INS1_16FlashAttnFwdSm80INS1_25CollectiveMainloopFwdSm80ILi4ELi1ELb0EN4cute5tupleIJNS5_1CILi128EEENS7_ILi80EEENS7_ILi64EEEEEELi64ENS_10bfloat16_tEfNS_4arch4Sm80ELb0ELb1ELb1ELb1ELb0ELb1ELb1ELb1EEENS1_21CollectiveEpilogueFwdINS6_IJS8_SA_S9_EEENS6_IJNS7_ILi1EEESI_SI_EEESC_SE_Li128ELb1ELb1ELb1ELb0EEENS1_36VarlenDynamicPersistentTileSchedulerILi128ELi80ELi128ELi128ELb1ELb1ELb0ELb1ELb0ELb1EEEEEEEEEvNT_6ParamsE,(.L_x_1631 - _ZN7cutlass13device_kernelIN5flash19enable_sm80_to_sm89INS1_16FlashAttnFwdSm80INS1_25CollectiveMainloopFwdSm80ILi4ELi1ELb0EN4cute5tupleIJNS5_1CILi128EEENS7_ILi80EEENS7_ILi64EEEEEELi64ENS_10bfloat16_tEfNS_4arch4Sm80ELb0ELb1ELb1ELb1ELb0ELb1ELb1ELb1EEENS1_21CollectiveEpilogueFwdINS6_IJS8_SA_S9_EEENS6_IJNS7_ILi1EEESI_SI_EEESC_SE_Li128ELb1ELb1ELb1ELb0EEENS1_36VarlenDynamicPersistentTileSchedulerILi128ELi80ELi128ELi128ELb1ELb1ELb0ELb1ELb0ELb1EEEEEEEEEvNT_6ParamsE)
        .other          _ZN7cutlass13device_kernelIN5flash19enable_sm80_to_sm89INS1_16FlashAttnFwdSm80INS1_25CollectiveMainloopFwdSm80ILi4ELi1ELb0EN4cute5tupleIJNS5_1CILi128EEENS7_ILi80EEENS7_ILi64EEEEEELi64ENS_10bfloat16_tEfNS_4arch4Sm80ELb0ELb1ELb1ELb1ELb0ELb1ELb1ELb1EEENS1_21CollectiveEpilogueFwdINS6_IJS8_SA_S9_EEENS6_IJNS7_ILi1EEESI_SI_EEESC_SE_Li128ELb1ELb1ELb1ELb0EEENS1_36VarlenDynamicPersistentTileSchedulerILi128ELi80ELi128ELi128ELb1ELb1ELb0ELb1ELb0ELb1EEEEEEEEEvNT_6ParamsE,@"STO_CUDA_ENTRY STV_DEFAULT"
_ZN7cutlass13device_kernelIN5flash19enable_sm80_to_sm89INS1_16FlashAttnFwdSm80INS1_25CollectiveMainloopFwdSm80ILi4ELi1ELb0EN4cute5tupleIJNS5_1CILi128EEENS7_ILi80EEENS7_ILi64EEEEEELi64ENS_10bfloat16_tEfNS_4arch4Sm80ELb0ELb1ELb1ELb1ELb0ELb1ELb1ELb1EEENS1_21CollectiveEpilogueFwdINS6_IJS8_SA_S9_EEENS6_IJNS7_ILi1EEESI_SI_EEESC_SE_Li128ELb1ELb1ELb1ELb0EEENS1_36VarlenDynamicPersistentTileSchedulerILi128ELi80ELi128ELi128ELb1ELb1ELb0ELb1ELb0ELb1EEEEEEEEEvNT_6ParamsE:
        /* <DEDUP_REMOVED lines=15> */
[----:B------:R-:W-:-:S03]  /*00f0*/  CS2R R8, SRZ ;  /* 0x0000000000087805 */ /* 0x000fc6000001ff00 */
        /* <DEDUP_REMOVED lines=10> */
[C---:B------:R-:W-:Y:S01]  /*01a0*/  ISETP.GE.U32.AND P4, PT, R14.reuse, 0x2, PT ;  /* 0x000000020e00780c */ /* 0x040fe20003f86070 */
[----:B------:R-:W-:Y:S01]  /*01b0*/  IMAD.MOV.U32 R7, RZ, RZ, RZ ;  /* 0x000000ffff077224 */ /* 0x000fe200078e00ff */
        /* <DEDUP_REMOVED lines=26> */
.L_x_781:
[----:B------:R-:W-:-:S04]  /*0360*/  IADD3 R0, R7, 0x1f, RZ ;  /* 0x0000001f07007810 */ /* 0x000fc80007ffe0ff */
[----:B------:R-:W-:-:S13]  /*0370*/  ISETP.GE.AND P0, PT, R0, c[0x0][0x53c], PT ;  /* 0x00014f0000007a0c */ /* 0x000fda0003f06270 */
[----:B------:R-:W-:Y:S05]  /*0380*/  @P0 BRA `(.L_x_778) ;  /* 0x00000c4000000947 */ /* 0x000fea0003800000 */
[----:B------:R-:W-:Y:S01]  /*0390*/  MOV R7, R0 ;  /* 0x0000000000077202 */ /* 0x000fe20000000f00 */
[----:B------:R-:W-:-:S03]  /*03a0*/  CS2R R8, SRZ ;  /* 0x0000000000087805 */ /* 0x000fc6000001ff00 */
[----:B------:R-:W-:-:S04]  /*03b0*/  IADD3 R0, R14, R7, RZ ;  /* 0x000000070e007210 */ /* 0x000fc80007ffe0ff */
[----:B------:R-:W-:-:S13]  /*03c0*/  ISETP.GE.OR P0, PT, R0, c[0x0][0x53c], !P6 ;  /* 0x00014f0000007a0c */ /* 0x000fda0007706670 */
[----:B------:R-:W-:Y:S02]  /*03d0*/  @!P0 MOV R2, 0x4 ;  /* 0x0000000400028802 */ /* 0x000fe40000000f00 */
[----:B------:R-:W-:-:S03]  /*03e0*/  @!P0 MOV R3, 0x4 ;  /* 0x0000000400038802 */ /* 0x000fc60000000f00 */
[----:B------:R-:W-:-:S04]  /*03f0*/  @!P0 IMAD.WIDE R4, R0, R2, c[0x0][0x580] ;  /* 0x0001600000048625 */ /* 0x000fc800078e0202 */
[----:B------:R-:W-:Y:S01]  /*0400*/  @!P0 IMAD.WIDE R2, R0, R3, c[0x0][0x578] ;  /* 0x00015e0000028625 */ /* 0x000fe200078e0203 */
[----:B------:R-:W2:Y:S04]  /*0410*/  @!P0 LDG.E R9, [R4.64] ;  /* 0x0000000804098981 */ /* 0x000ea8000c1e1900 */
[----:B------:R-:W2:Y:S02]  /*0420*/  @!P0 LDG.E R8, [R2.64] ;  /* 0x0000000802088981 */ /* 0x000ea4000c1e1900 */
[----:B--2---:R-:W-:Y:S01]  /*0430*/  IMAD R5, R9, R8, RZ ;  /* 0x0000000809057224 */ /* 0x004fe200078e02ff */
[----:B------:R-:W-:Y:S05]  /*0440*/  BRA.DIV ~URZ, `(.L_x_779) ;  /* 0x000262e27f007947 */ /* 0x000fea000b800000 */
[----:B------:R1:W2:Y:S02]  /*0450*/  SHFL.UP PT, R0, R5, 0x1, RZ ;  /* 0x0420000005007989 */ /* 0x0002a400000e00ff */
.L_x_1049:
        /* <DEDUP_REMOVED lines=16> */
.L_x_1050:
[----:B--2---:R-:W-:-:S05]  /*0560*/  IMAD R0, R0, c[0x0][0x538], RZ ;  /* 0x00014e0000007a24 */ /* 0x004fca00078e02ff */
[----:B------:R-:W-:-:S04]  /*0570*/  IADD3 R6, R0, R6, RZ ;  /* 0x0000000600067210 */ /* 0x000fc80007ffe0ff */
[----:B------:R-:W-:-:S13]  /*0580*/  ISETP.GT.AND P0, PT, R6, UR4, PT ;  /* 0x0000000406007c0c */ /* 0x000fda000bf04270 */
[----:B-1----:R-:W-:Y:S05]  /*0590*/  @!P0 BRA `(.L_x_781) ;  /* 0xfffffdc000008947 */ /* 0x002fea000383ffff */
.L_x_777:
[----:B------:R-:W-:-:S05]  /*05a0*/  IADD3 R12, -R0, R6, RZ ;  /* 0x00000006000c7210 */ /* 0x000fca0007ffe1ff */
[----:B------:R-:W-:-:S05]  /*05b0*/  IMAD R0, R4, c[0x0][0x538], R12 ;  /* 0x00014e0004007a24 */ /* 0x000fca00078e020c */
[----:B------:R-:W-:Y:S01]  /*05c0*/  ISETP.GT.AND P0, PT, R0, UR4, PT ;  /* 0x0000000400007c0c */ /* 0x000fe2000bf04270 */
[----:B------:R-:W-:-:S12]  /*05d0*/  BRA.DIV ~URZ, `(.L_x_782) ;  /* 0x000263727f007947 */ /* 0x000fd8000b800000 */
[----:B------:R-:W-:-:S04]  /*05e0*/  VOTE.ANY R6, PT, !P0 ;  /* 0x0000000000067806 */ /* 0x000fc800040e0100 */
.L_x_1051:
[----:B------:R-:W1:Y:S02]  /*05f0*/  POPC R0, R6 ;  /* 0x0000000600007309 */ /* 0x000e640000000000 */
[----:B-1----:R-:W-:-:S05]  /*0600*/  IADD3 R2, R0, R7, RZ ;  /* 0x0000000700027210 */ /* 0x002fca0007ffe0ff */
[----:B------:R1:W-:Y:S01]  /*0610*/  STL [R1+0x64], R2 ;  /* 0x0000640201007387 */ /* 0x0003e20000100800 */
[----:B------:R-:W-:Y:S05]  /*0620*/  BRA.DIV ~URZ, `(.L_x_783) ;  /* 0x000263727f007947 */ /* 0x000fea000b800000 */
[----:B------:R2:W3:Y:S01]  /*0630*/  SHFL.IDX PT, R13, R9, R0, 0x1f ;  /* 0x00001f00090d7589 */ /* 0x0004e200000e0000 */
[----:B------:R-:W-:-:S03]  /*0640*/  MOV R5, RZ ;  /* 0x000000ff00057202 */ /* 0x000fc60000000f00 */
[----:B------:R2:W4:Y:S04]  /*0650*/  SHFL.IDX PT, R9, R8, R0, 0x1f ;  /* 0x00001f0008097589 */ /* 0x00052800000e0000 */
.L_x_1052:
[----:B------:R-:W-:Y:S01]  /*0660*/  ISETP.NE.AND P0, PT, R6, RZ, PT ;  /* 0x000000ff0600720c */ /* 0x000fe20003f05270 */
[----:B------:R-:W-:-:S12]  /*0670*/  BSSY B0, `(.L_x_784) ;  /* 0x0000005000007945 */ /* 0x000fd80003800000 */
[----:B------:R-:W-:Y:S05]  /*0680*/  @!P0 BRA `(.L_x_785) ;  /* 0x0000003000008947 */ /* 0x000fea0003800000 */
[----:B------:R-:W-:Y:S01]  /*0690*/  IADD3 R10, R0, -0x1, RZ ;  /* 0xffffffff000a7810 */ /* 0x000fe20007ffe0ff */
[----:B------:R-:W-:Y:S05]  /*06a0*/  BRA.DIV ~URZ, `(.L_x_786) ;  /* 0x000263d27f007947 */ /* 0x000fea000b800000 */
[----:B------:R1:W2:Y:S02]  /*06b0*/  SHFL.IDX PT, R5, R4, R10, 0x1f ;  /* 0x00001f0a04057589 */ /* 0x0002a400000e0000 */
.L_x_785:
[----:B------:R-:W-:Y:S05]  /*06c0*/  BSYNC B0 ;  /* 0x0000000000007941 */ /* 0x000fea0003800000 */
.L_x_784:
        /* <DEDUP_REMOVED lines=8> */
[----:B------:R-:W-:Y:S01]  /*0750*/  IMAD.MOV.U32 R5, RZ, RZ, R0 ;  /* 0x000000ffff057224 */ /* 0x000fe200078e0000 */
[----:B------:R-:W-:-:S03]  /*0760*/  IABS R0, R9 ;  /* 0x0000000900007213 */ /* 0x000fc60000000000 */
[----:B-1----:R-:W1:Y:S02]  /*0770*/  I2F.RP R2, R5 ;  /* 0x0000000500027306 */ /* 0x002e640000209400 */
        /* <DEDUP_REMOVED lines=58> */
.L_x_788:
        /* <DEDUP_REMOVED lines=70> */
.L_x_789:
[----:B------:R-:W-:Y:S05]  /*0f80*/  BSYNC B0 ;  /* 0x0000000000007941 */ /* 0x000fea0003800000 */
.L_x_787:
[----:B------:R-:W-:-:S04]  /*0f90*/  LOP3.LUT R0, RZ, R0, RZ, 0x33, !PT ;  /* 0x00000000ff007212 */ /* 0x000fc800078e33ff */
[----:B------:R-:W-:-:S05]  /*0fa0*/  IADD3 R0, R0, R13, RZ ;  /* 0x0000000d00007210 */ /* 0x000fca0007ffe0ff */
[----:B------:R2:W-:Y:S01]  /*0fb0*/  STL [R1+0x5c], R0 ;  /* 0x00005c0001007387 */ /* 0x0005e20000100800 */
[----:B------:R-:W-:Y:S05]  /*0fc0*/  BRA `(.L_x_790) ;  /* 0x0000006000007947 */ /* 0x000fea0003800000 */
.L_x_778:
[----:B------:R-:W-:Y:S01]  /*0fd0*/  MOV R0, UR4 ;  /* 0x0000000400007c02 */ /* 0x000fe20008000f00 */
[----:B------:R-:W-:Y:S04]  /*0fe0*/  STL [R1+0x5c], RZ ;  /* 0x00005cff01007387 */ /* 0x000fe80000100800 */
[----:B------:R-:W-:Y:S04]  /*0ff0*/  STL [R1+0x60], RZ ;  /* 0x000060ff01007387 */ /* 0x000fe80000100800 */
[----:B------:R1:W-:Y:S02]  /*1000*/  STL [R1+0x58], R0 ;  /* 0x0000580001007387 */ /* 0x0003e40000100800 */
[----:B-1----:R-:W-:-:S05]  /*1010*/  MOV R0, c[0x0][0x53c] ;  /* 0x00014f0000007a02 */ /* 0x002fca0000000f00 */
[----:B------:R1:W-:Y:S02]  /*1020*/  STL [R1+0x64], R0 ;  /* 0x0000640001007387 */ /* 0x0003e40000100800 */
.L_x_790:
        /* <DEDUP_REMOVED lines=8> */
.L_x_776:
[----:B-12---:R-:W2:Y:S02]  /*10b0*/  LDL R0, [R1+0x64] ;  /* 0x0000640001007983 */ /* 0x006ea40000100800 */
[----:B--2---:R-:W-:-:S13]  /*10c0*/  ISETP.GE.AND P0, PT, R0, c[0x0][0x53c], PT ;  /* 0x00014f0000007a0c */ /* 0x004fda0003f06270 */
[----:B------:R-:W-:Y:S05]  /*10d0*/  @P0 EXIT ;  /* 0x000000000000094d */ /* 0x000fea0003800000 */
[----:B---3--:R-:W-:-:S04]  /*10e0*/  SHF.R.S32.HI R5, RZ, 0x1f, R16 ;  /* 0x0000001fff057819 */ /* 0x008fc80000011410 */
[CC--:B------:R-:W-:Y:S02]  /*10f0*/  LEA.HI R0, R5.reuse, R16.reuse, RZ, 0x2 ;  /* 0x0000001005007211 */ /* 0x0c0fe400078f10ff */
[CC--:B------:R-:W-:Y:S02]  /*1100*/  LEA.HI R12, R5.reuse, R16.reuse, RZ, 0x3 ;  /* 0x00000010050c7211 */ /* 0x0c0fe400078f18ff */
[----:B------:R-:W-:Y:S02]  /*1110*/  LOP3.LUT R3, R0, 0xfffffffc, RZ, 0xc0, !PT ;  /* 0xfffffffc00037812 */ /* 0x000fe400078ec0ff */
[----:B------:R-:W-:Y:S02]  /*1120*/  LOP3.LUT R0, R12, 0xfffffff8, RZ, 0xc0, !PT ;  /* 0xfffffff80c007812 */ /* 0x000fe400078ec0ff */
[CC--:B------:R-:W-:Y:S01]  /*1130*/  LEA.HI R15, R5.reuse, R16.reuse, RZ, 0x6 ;  /* 0x00000010050f7211 */ /* 0x0c0fe200078f30ff */
[C---:B------:R-:W-:Y:S01]  /*1140*/  IMAD.IADD R7, R16.reuse, 0x1, -R3 ;  /* 0x0000000110077824 */ /* 0x040fe200078e0a03 */
[----:B------:R-:W-:Y:S01]  /*1150*/  LEA.HI R14, R5, R16, RZ, 0x5 ;  /* 0x00000010050e7211 */ /* 0x000fe200078f28ff */
[----:B------:R-:W-:Y:S01]  /*1160*/  IMAD.IADD R0, R16, 0x1, -R0 ;  /* 0x0000000110007824 */ /* 0x000fe200078e0a00 */
[----:B------:R-:W-:-:S02]  /*1170*/  SHF.R.S32.HI R2, RZ, 0x3, R12 ;  /* 0x00000003ff027819 */ /* 0x000fc4000001140c */
[----:B------:R-:W-:Y:S01]  /*1180*/  LEA.HI R5, R5, R16, RZ, 0x4 ;  /* 0x0000001005057211 */ /* 0x000fe200078f20ff */
[C---:B------:R-:W-:Y:S01]  /*1190*/  IMAD.SHL.U32 R3, R0.reuse, 0x40, RZ ;  /* 0x0000004000037824 */ /* 0x040fe200078e00ff */
[----:B------:R-:W-:Y:S01]  /*11a0*/  LOP3.LUT P1, RZ, R0, 0x2, RZ, 0xc0, !PT ;  /* 0x0000000200ff7812 */ /* 0x000fe2000782c0ff */
[----:B------:R-:W-:Y:S01]  /*11b0*/  IMAD.SHL.U32 R2, R2, 0x40, RZ ;  /* 0x0000004002027824 */ /* 0x000fe200078e00ff */
[----:B------:R-:W-:Y:S01]  /*11c0*/  SHF.R.S32.HI R10, RZ, 0x4, R5 ;  /* 0x00000004ff0a7819 */ /* 0x000fe20000011405 */
[C---:B------:R-:W-:Y:S01]  /*11d0*/  IMAD.SHL.U32 R4, R0.reuse, 0x8, RZ ;  /* 0x0000000800047824 */ /* 0x040fe200078e00ff */
[----:B------:R-:W-:Y:S02]  /*11e0*/  LOP3.LUT P0, RZ, R0, 0x4, RZ, 0xc0, !PT ;  /* 0x0000000400ff7812 */ /* 0x000fe4000780c0ff */
[----:B------:R-:W-:Y:S02]  /*11f0*/  LOP3.LUT R8, R5, 0xfffffff0, RZ, 0xc0, !PT ;  /* 0xfffffff005087812 */ /* 0x000fe400078ec0ff */
[----:B------:R-:W-:-:S02]  /*1200*/  LOP3.LUT R0, R3, 0x1c0, RZ, 0xc0, !PT ;  /* 0x000001c003007812 */ /* 0x000fc400078ec0ff */
[----:B------:R-:W-:Y:S01]  /*1210*/  LEA.HI R5, R5, R10, RZ, 0x1 ;  /* 0x0000000a05057211 */ /* 0x000fe200078f08ff */
[----:B------:R-:W-:Y:S01]  /*1220*/  IMAD.IADD R8, R16, 0x1, -R8 ;  /* 0x0000000110087824 */ /* 0x000fe200078e0a08 */
[----:B------:R-:W-:Y:S02]  /*1230*/  LOP3.LUT R2, R2, 0x1c0, RZ, 0xc0, !PT ;  /* 0x000001c002027812 */ /* 0x000fe400078ec0ff */
[----:B------:R-:W-:Y:S02]  /*1240*/  LEA.HI R6, R7, R7, RZ, 0x1 ;  /* 0x0000000707067211 */ /* 0x000fe400078f08ff */
[----:B------:R-:W-:Y:S02]  /*1250*/  LOP3.LUT R3, R0, 0x8, R12, 0xf8, !PT ;  /* 0x0000000800037812 */ /* 0x000fe400078ef80c */
[----:B------:R-:W-:Y:S02]  /*1260*/  LOP3.LUT R9, R5, 0xfffffffe, RZ, 0xc0, !PT ;  /* 0xfffffffe05097812 */ /* 0x000fe400078ec0ff */
[----:B------:R-:W-:-:S02]  /*1270*/  SHF.R.U32.HI R0, RZ, 0x3, R0 ;  /* 0x00000003ff007819 */ /* 0x000fc40000011600 */
[----:B------:R-:W-:Y:S01]  /*1280*/  LOP3.LUT R5, R2, 0x38, R4, 0xf8, !PT ;  /* 0x0000003802057812 */ /* 0x000fe200078ef804 */
[----:B------:R-:W-:Y:S01]  /*1290*/  IMAD.IADD R12, R10, 0x1, -R9 ;  /* 0x000000010a0c7824 */ /* 0x000fe200078e0a09 */
[----:B------:R-:W-:Y:S02]  /*12a0*/  SHF.R.U32.HI R4, RZ, 0x3, R2 ;  /* 0x00000003ff047819 */ /* 0x000fe40000011602 */
[----:B------:R-:W-:Y:S02]  /*12b0*/  LOP3.LUT R2, R6, 0x1ffffffe, RZ, 0xc0, !PT ;  /* 0x1ffffffe06027812 */ /* 0x000fe400078ec0ff */
[----:B------:R-:W-:Y:S02]  /*12c0*/  LOP3.LUT R11, R14, 0xffffffe0, RZ, 0xc0, !PT ;  /* 0xffffffe00e0b7812 */ /* 0x000fe400078ec0ff */
[----:B------:R-:W-:Y:S01]  /*12d0*/  LOP3.LUT R13, R3, R0, RZ, 0x3c, !PT ;  /* 0x00000000030d7212 */ /* 0x000fe200078e3cff */
[----:B------:R-:W-:Y:S01]  /*12e0*/  IMAD.SHL.U32 R0, R15, 0x8, RZ ;  /* 0x000000080f007824 */ /* 0x000fe200078e00ff */
[----:B------:R-:W-:Y:S01]  /*12f0*/  LOP3.LUT R4, R5, R4, RZ, 0x3c, !PT ;  /* 0x0000000405047212 */ /* 0x000fe200078e3cff */
[----:B------:R-:W-:Y:S01]  /*1300*/  IMAD.IADD R7, R7, 0x1, -R2 ;  /* 0x0000000107077824 */ /* 0x000fe200078e0a02 */
[----:B------:R-:W-:Y:S01]  /*1310*/  SHF.R.S32.HI R10, RZ, 0x1f, R8 ;  /* 0x0000001fff0a7819 */ /* 0x000fe20000011408 */
[----:B------:R-:W-:Y:S01]  /*1320*/  IMAD.IADD R11, R16, 0x1, -R11 ;  /* 0x00000001100b7824 */ /* 0x000fe200078e0a0b */
[----:B------:R-:W-:-:S02]  /*1330*/  SHF.R.S32.HI R9, RZ, 0x5, R14 ;  /* 0x00000005ff097819 */ /* 0x000fc4000001140e */
[----:B------:R-:W-:Y:S02]  /*1340*/  SHF.R.S32.HI R2, RZ, 0x1f, R14 ;  /* 0x0000001fff027819 */ /* 0x000fe4000001140e */
[----:B------:R-:W-:Y:S01]  /*1350*/  LOP3.LUT R219, R4, 0x7ffffe00, R0, 0xf8, !PT ;  /* 0x7ffffe0004db7812 */ /* 0x000fe200078ef800 */
[----:B------:R-:W-:Y:S01]  /*1360*/  IMAD.SHL.U32 R0, R6, 0x20, RZ ;  /* 0x0000002006007824 */ /* 0x000fe200078e00ff */
[----:B------:R-:W-:Y:S02]  /*1370*/  LEA.HI R10, R10, R8, RZ, 0x3 ;  /* 0x000000080a0a7211 */ /* 0x000fe400078f18ff */
[----:B------:R-:W-:Y:S01]  /*1380*/  LEA.HI R2, R2, R9, RZ, 0x2 ;  /* 0x0000000902027211 */ /* 0x000fe200078f10ff */
[----:B------:R-:W-:Y:S01]  /*1390*/  IMAD.SHL.U32 R219, R219, 0x2, RZ ;  /* 0x00000002dbdb7824 */ /* 0x000fe200078e00ff */
[----:B------:R-:W-:Y:S02]  /*13a0*/  SHF.R.S32.HI R5, RZ, 0x1f, R11 ;  /* 0x0000001fff057819 */ /* 0x000fe4000001140b */
[----:B------:R-:W-:-:S02]  /*13b0*/  LOP3.LUT R3, R10, 0xfffffff8, RZ, 0xc0, !PT ;  /* 0xfffffff80a037812 */ /* 0x000fc400078ec0ff */
[----:B------:R-:W-:Y:S02]  /*13c0*/  LOP3.LUT R4, R0, 0xffffffc0, RZ, 0xc0, !PT ;  /* 0xffffffc000047812 */ /* 0x000fe400078ec0ff */
[----:B------:R-:W-:Y:S01]  /*13d0*/  LOP3.LUT R2, R2, 0xffffffc, RZ, 0xc0, !PT ;  /* 0x0ffffffc02027812 */ /* 0x000fe200078ec0ff */
[----:B------:R-:W-:Y:S01]  /*13e0*/  IMAD.IADD R3, R8, 0x1, -R3 ;  /* 0x0000000108037824 */ /* 0x000fe200078e0a03 */
[----:B------:R-:W-:Y:S01]  /*13f0*/  LEA.HI R0, R5, R11, RZ, 0x2 ;  /* 0x0000000b05007211 */ /* 0x000fe200078f10ff */
[----:B------:R-:W-:Y:S02]  /*1400*/  IMAD R8, R7, 0x8, R4 ;  /* 0x0000000807087824 */ /* 0x000fe400078e0204 */
[----:B------:R-:W-:Y:S01]  /*1410*/  IMAD.IADD R7, R9, 0x1, -R2 ;  /* 0x0000000109077824 */ /* 0x000fe200078e0a02 */
[----:B------:R-:W-:Y:S01]  /*1420*/  SHF.R.S32.HI R6, RZ, 0x2, R0 ;  /* 0x00000002ff067819 */ /* 0x000fe20000011400 */
[C---:B------:R-:W-:Y:S01]  /*1430*/  IMAD.SHL.U32 R5, R3.reuse, 0x40, RZ ;  /* 0x0000004003057824 */ /* 0x040fe200078e00ff */
[----:B------:R-:W-:Y:S01]  /*1440*/  LOP3.LUT R2, R0, 0x7ffffffc, RZ, 0xc0, !PT ;  /* 0x7ffffffc00027812 */ /* 0x000fe200078ec0ff */
[----:B------:R-:W-:Y:S01]  /*1450*/  IMAD.SHL.U32 R4, R12, 0x8, RZ ;  /* 0x000000080c047824 */ /* 0x000fe200078e00ff */
[----:B------:R-:W-:Y:S01]  /*1460*/  LOP3.LUT P3, RZ, R3, 0x2, RZ, 0xc0, !PT ;  /* 0x0000000203ff7812 */ /* 0x000fe2000786c0ff */
[----:B------:R-:W-:Y:S01]  /*1470*/  IMAD R6, R7, 0x10, R6 ;  /* 0x0000001007067824 */ /* 0x000fe200078e0206 */
[----:B------:R-:W-:Y:S01]  /*1480*/  LOP3.LUT R0, R5, 0x1c0, RZ, 0xc0, !PT ;  /* 0x000001c005007812 */ /* 0x000fe200078ec0ff */
[----:B------:R-:W-:Y:S01]  /*1490*/  IMAD.IADD R11, R11, 0x1, -R2 ;  /* 0x000000010b0b7824 */ /* 0x000fe200078e0a02 */
[----:B------:R-:W-:Y:S01]  /*14a0*/  LOP3.LUT P2, RZ, R3, 0x4, RZ, 0xc0, !PT ;  /* 0x0000000403ff7812 */ /* 0x000fe2000784c0ff */
[----:B------:R-:W-:Y:S01]  /*14b0*/  IMAD.IADD R5, R6, 0x1, R8 ;  /* 0x0000000106057824 */ /* 0x000fe200078e0208 */
[----:B------:R-:W-:Y:S01]  /*14c0*/  LOP3.LUT R4, R0, 0x8, R4, 0xf8, !PT ;  /* 0x0000000800047812 */ /* 0x000fe200078ef804 */
[----:B------:R-:W-:Y:S01]  /*14d0*/  IMAD.SHL.U32 R7, R11, 0x2, RZ ;  /* 0x000000020b077824 */ /* 0x000fe200078e00ff */
[----:B------:R-:W-:Y:S01]  /*14e0*/  SHF.R.U32.HI R2, RZ, 0x3, R0 ;  /* 0x00000003ff027819 */ /* 0x000fe20000011600 */
[----:B------:R-:W-:Y:S01]  /*14f0*/  IMAD.SHL.U32 R3, R10, 0x40, RZ ;  /* 0x000000400a037824 */ /* 0x000fe200078e00ff */
[----:B------:R1:W-:Y:S01]  /*1500*/  STL [R1+0x4c], R5 ;  /* 0x00004c0501007387 */ /* 0x0003e20000100800 */
[----:B------:R-:W-:Y:S01]  /*1510*/  IMAD R0, R12, 0x200, R13 ;  /* 0x000002000c007824 */ /* 0x000fe200078e020d */
[----:B------:R-:W-:Y:S01]  /*1520*/  LOP3.LUT R2, R4, R2, RZ, 0x3c, !PT ;  /* 0x0000000204027212 */ /* 0x000fe200078e3cff */
[----:B------:R-:W-:Y:S01]  /*1530*/  IMAD.SHL.U32 R4, R9, 0x400, RZ ;  /* 0x0000040009047824 */ /* 0x000fe200078e00ff */
[----:B------:R2:W-:Y:S01]  /*1540*/  STL [R1+0x24], R7 ;  /* 0x0000240701007387 */ /* 0x0005e20000100800 */
[----:B------:R-:W-:Y:S01]  /*1550*/  LOP3.LUT R3, R3, 0xfffffe00, RZ, 0xc0, !PT ;  /* 0xfffffe0003037812 */ /* 0x000fe200078ec0ff */
[----:B------:R-:W-:Y:S01]  /*1560*/  IMAD.MOV.U32 R6, RZ, RZ, 0x40 ;  /* 0x00000040ff067424 */ /* 0x000fe200078e00ff */
[----:B------:R-:W-:-:S02]  /*1570*/  LEA R200, R0, 0x2900, 0x1 ;  /* 0x0000290000c87811 */ /* 0x000fc400078e08ff */
[----:B------:R-:W-:Y:S02]  /*1580*/  IADD3 R4, R2, R3, R4 ;  /* 0x0000000302047210 */ /* 0x000fe40007ffe004 */
[----:B------:R-:W-:Y:S02]  /*1590*/  IADD3 R211, R200, 0x20, RZ ;  /* 0x00000020c8d37810 */ /* 0x000fe40007ffe0ff */
[----:B------:R-:W-:Y:S02]  /*15a0*/  LEA R207, R4, 0x5100, 0x1 ;  /* 0x0000510004cf7811 */ /* 0x000fe400078e08ff */
[----:B------:R-:W-:Y:S02]  /*15b0*/  SEL R0, R6, 0xffffffc0, !P0 ;  /* 0xffffffc006007807 */ /* 0x000fe40004000000 */
[----:B------:R-:W-:-:S03]  /*15c0*/  @P1 IADD3 R211, R200, -0x20, RZ ;  /* 0xffffffe0c8d31810 */ /* 0x000fc60007ffe0ff */
[----:B------:R-:W-:Y:S01]  /*15d0*/  IMAD.IADD R206, R200, 0x1, R0 ;  /* 0x00000001c8ce7824 */ /* 0x000fe200078e0200 */
[C---:B------:R-:W-:Y:S01]  /*15e0*/  IADD3 R215, R211.reuse, 0x800, RZ ;  /* 0x00000800d3d77810 */ /* 0x040fe20007ffe0ff */
[----:B------:R-:W-:Y:S01]  /*15f0*/  IMAD.IADD R203, R0, 0x1, R211 ;  /* 0x0000000100cb7824 */ /* 0x000fe200078e02d3 */
[----:B------:R-:W-:Y:S02]  /*1600*/  IADD3 R214, R211, 0x1000, RZ ;  /* 0x00001000d3d67810 */ /* 0x000fe40007ffe0ff */
[----:B-1----:R-:W-:Y:S01]  /*1610*/  LOP3.LUT R5, R2, R3, RZ, 0xfc, !PT ;  /* 0x0000000302057212 */ /* 0x002fe200078efcff */
[----:B------:R-:W-:Y:S01]  /*1620*/  IMAD.MOV.U32 R2, RZ, RZ, 0x20 ;  /* 0x00000020ff027424 */ /* 0x000fe200078e00ff */
[----:B------:R-:W-:Y:S02]  /*1630*/  SEL R3, R6, 0xffffffc0, !P2 ;  /* 0xffffffc006037807 */ /* 0x000fe40005000000 */
[----:B------:R-:W-:Y:S02]  /*1640*/  LEA R201, R5, 0x100, 0x1 ;  /* 0x0000010005c97811 */ /* 0x000fe400078e08ff */
[----:B------:R-:W-:Y:S01]  /*1650*/  SEL R2, R2, 0xffffffe0, !P3 ;  /* 0xffffffe002027807 */ /* 0x000fe20005800000 */
[----:B------:R-:W-:Y:S01]  /*1660*/  IMAD.IADD R208, R207, 0x1, R3 ;  /* 0x00000001cfd07824 */ /* 0x000fe200078e0203 */
[----:B------:R-:W-:Y:S01]  /*1670*/  IADD3 R213, R211, 0x1800, RZ ;  /* 0x00001800d3d57810 */ /* 0x000fe20007ffe0ff */
[----:B------:R-:W-:Y:S01]  /*1680*/  IMAD.IADD R202, R3, 0x1, R201 ;  /* 0x0000000103ca7824 */ /* 0x000fe200078e02c9 */
[----:B------:R-:W-:Y:S01]  /*1690*/  IADD3 R212, R211, 0x2000, RZ ;  /* 0x00002000d3d47810 */ /* 0x000fe20007ffe0ff */
[----:B------:R-:W-:-:S02]  /*16a0*/  IMAD.IADD R210, R207, 0x1, R2 ;  /* 0x00000001cfd27824 */ /* 0x000fc400078e0202 */
[C---:B------:R-:W-:Y:S02]  /*16b0*/  IMAD.IADD R205, R2.reuse, 0x1, R201 ;  /* 0x0000000102cd7824 */ /* 0x040fe400078e02c9 */
[C---:B------:R-:W-:Y:S02]  /*16c0*/  IMAD.IADD R209, R2.reuse, 0x1, R208 ;  /* 0x0000000102d17824 */ /* 0x040fe400078e02d0 */
[----:B--2---:R-:W-:Y:S02]  /*16d0*/  IMAD.IADD R204, R2, 0x1, R202 ;  /* 0x0000000102cc7824 */ /* 0x004fe400078e02ca */
.L_x_1048:
[----:B------:R-:W2:Y:S01]  /*16e0*/  LDL R34, [R1+0x64] ;  /* 0x0000640001227983 */ /* 0x000ea20000100800 */
[----:B------:R-:W-:Y:S02]  /*16f0*/  ISETP.NE.U32.AND P0, PT, RZ, c[0x0][0x370], PT ;  /* 0x0000dc00ff007a0c */ /* 0x000fe40003f05070 */
[----:B------:R-:W-:Y:S01]  /*1700*/  ISETP.NE.U32.AND P1, PT, RZ, c[0x0][0x360], PT ;  /* 0x0000d800ff007a0c */ /* 0x000fe20003f25070 */
[----:B------:R-:W3:Y:S01]  /*1710*/  LDL R15, [R1+0x60] ;  /* 0x00006000010f7983 */ /* 0x000ee20000100800 */
[----:B------:R-:W-:Y:S02]  /*1720*/  ISETP.NE.AND.EX P2, PT, RZ, c[0x0][0x374], PT, P0 ;  /* 0x0000dd00ff007a0c */ /* 0x000fe40003f45300 */
[----:B------:R-:W-:Y:S01]  /*1730*/  ISETP.NE.AND.EX P0, PT, RZ, c[0x0][0x364], PT, P1 ;  /* 0x0000d900ff007a0c */ /* 0x000fe20003f05310 */
[----:B------:R-:W-:Y:S01]  /*1740*/  IMAD.MOV.U32 R172, RZ, RZ, 0x4 ;  /* 0x00000004ffac7424 */ /* 0x000fe200078e00ff */
[----:B------:R-:W-:-:S02]  /*1750*/  ISETP.NE.U32.AND P1, PT, RZ, c[0x0][0x348], PT ;  /* 0x0000d200ff007a0c */ /* 0x000fc40003f25070 */
[----:B------:R-:W-:Y:S02]  /*1760*/  ISETP.NE.U32.AND P4, PT, RZ, c[0x0][0x350], PT ;  /* 0x0000d400ff007a0c */ /* 0x000fe40003f85070 */
[----:B------:R-:W-:Y:S02]  /*1770*/  ISETP.NE.U32.AND P3, PT, RZ, c[0x0][0x358], PT ;  /* 0x0000d600ff007a0c */ /* 0x000fe40003f65070 */
[----:B------:R-:W-:Y:S02]  /*1780*/  ISETP.NE.AND.EX P1, PT, RZ, c[0x0][0x34c], PT, P1 ;  /* 0x0000d300ff007a0c */ /* 0x000fe40003f25310 */
[----:B------:R-:W-:Y:S02]  /*1790*/  ISETP.NE.AND.EX P4, PT, RZ, c[0x0][0x354], PT, P4 ;  /* 0x0000d500ff007a0c */ /* 0x000fe40003f85340 */
[----:B------:R-:W-:Y:S01]  /*17a0*/  ISETP.NE.AND.EX P3, PT, RZ, c[0x0][0x35c], PT, P3 ;  /* 0x0000d700ff007a0c */ /* 0x000fe20003f65330 */
[----:B------:R-:W-:Y:S01]  /*17b0*/  IMAD.MOV.U32 R160, RZ, RZ, RZ ;  /* 0x000000ffffa07224 */ /* 0x000fe200078e00ff */
[----:B------:R-:W-:Y:S01]  /*17c0*/  CS2R R158, SRZ ;  /* 0x00000000009e7805 */ /* 0x000fe2000001ff00 */
[----:B------:R-:W-:-:S02]  /*17d0*/  IMAD.MOV.U32 R14, RZ, RZ, RZ ;  /* 0x000000ffff0e7224 */ /* 0x000fc400078e00ff */
[----:B--2---:R-:W-:-:S05]  /*17e0*/  @P0 IMAD.WIDE R8, R34, R172, c[0x0][0x360] ;  /* 0x0000d80022080625 */ /* 0x004fca00078e02ac */
[----:B------:R-:W2:Y:S01]  /*17f0*/  @P0 LDG.E R0, [R8.64] ;  /* 0x0000000808000981 */ /* 0x000ea2000c1e1900 */
[----:B------:R-:W-:-:S04]  /*1800*/  @P2 IMAD.WIDE R10, R34, R172, c[0x0][0x370] ;  /* 0x0000dc00220a2625 */ /* 0x000fc800078e02ac */
[CC--:B------:R-:W-:Y:S01]  /*1810*/  IMAD.WIDE R6, R34.reuse, R172.reuse, c[0x0][0x348] ;  /* 0x0000d20022067625 */ /* 0x0c0fe200078e02ac */
[----:B------:R1:W5:Y:S03]  /*1820*/  @P2 LDG.E R160, [R10.64] ;  /* 0x000000080aa02981 */ /* 0x000366000c1e1900 */
[CC--:B------:R-:W-:Y:S01]  /*1830*/  IMAD.WIDE R4, R34.reuse, R172.reuse, c[0x0][0x350] ;  /* 0x0000d40022047625 */ /* 0x0c0fe200078e02ac */
[----:B------:R1:W5:Y:S03]  /*1840*/  @P1 LDG.E R158, [R6.64] ;  /* 0x00000008069e1981 */ /* 0x000366000c1e1900 */
[----:B------:R-:W-:Y:S01]  /*1850*/  IMAD.WIDE R2, R34, R172, c[0x0][0x358] ;  /* 0x0000d60022027625 */ /* 0x000fe200078e02ac */
[----:B------:R1:W5:Y:S04]  /*1860*/  @P4 LDG.E R159, [R4.64] ;  /* 0x00000008049f4981 */ /* 0x000368000c1e1900 */
[----:B------:R1:W5:Y:S01]  /*1870*/  @P3 LDG.E R14, [R2.64] ;  /* 0x00000008020e3981 */ /* 0x000362000c1e1900 */
[----:B---3--:R-:W-:-:S05]  /*1880*/  LOP3.LUT R32, R15, 0xffff, RZ, 0xc0, !PT ;  /* 0x0000ffff0f207812 */ /* 0x008fca00078ec0ff */
[----:B------:R1:W-:Y:S01]  /*1890*/  STL [R1+0x50], R32 ;  /* 0x0000502001007387 */ /* 0x0003e20000100800 */
[----:B------:R-:W-:Y:S03]  /*18a0*/  YIELD ;  /* 0x0000000000007946 */ /* 0x000fe60003800000 */
[----:B--2---:R1:W-:Y:S01]  /*18b0*/  @P0 STL [R1+0x1c], R0 ;  /* 0x00001c0001000387 */ /* 0x0043e20000100800 */
[----:B------:R-:W-:Y:S05]  /*18c0*/  @P0 BRA `(.L_x_791) ;  /* 0x0000007000000947 */ /* 0x000fea0003800000 */
[----:B-1----:R-:W-:-:S05]  /*18d0*/  MOV R0, c[0x0][0x168] ;  /* 0x00005a0000007a02 */ /* 0x002fca0000000f00 */
[----:B------:R1:W-:Y:S01]  /*18e0*/  STL [R1+0x1c], R0 ;  /* 0x00001c0001007387 */ /* 0x0003e20000100800 */
[----:B------:R-:W-:Y:S05]  /*18f0*/  @!P1 BRA `(.L_x_791) ;  /* 0x0000004000009947 */ /* 0x000fea0003800000 */
[----:B------:R-:W2:Y:S04]  /*1900*/  LDG.E R8, [R6.64] ;  /* 0x0000000806087981 */ /* 0x000ea8000c1e1900 */
[----:B-1----:R-:W2:Y:S02]  /*1910*/  LDG.E R0, [R6.64+0x4] ;  /* 0x0000040806007981 */ /* 0x002ea4000c1e1900 */
[----:B--2---:R-:W-:-:S05]  /*1920*/  IADD3 R0, -R8, R0, RZ ;  /* 0x0000000008007210 */ /* 0x004fca0007ffe1ff */
[----:B------:R1:W-:Y:S02]  /*1930*/  STL [R1+0x1c], R0 ;  /* 0x00001c0001007387 */ /* 0x0003e40000100800 */
.L_x_791:
[----:B------:R-:W-:-:S04]  /*1940*/  ISETP.NE.U32.AND P0, PT, RZ, c[0x0][0x368], PT ;  /* 0x0000da00ff007a0c */ /* 0x000fc80003f05070 */
[----:B------:R-:W-:-:S13]  /*1950*/  ISETP.NE.AND.EX P0, PT, RZ, c[0x0][0x36c], PT, P0 ;  /* 0x0000db00ff007a0c */ /* 0x000fda0003f05300 */
[----:B------:R-:W-:Y:S05]  /*1960*/  @!P0 BRA `(.L_x_792) ;  /* 0x0000003000008947 */ /* 0x000fea0003800000 */
[----:B-1----:R-:W-:-:S05]  /*1970*/  IMAD.WIDE R4, R34, R172, c[0x0][0x368] ;  /* 0x0000da0022047625 */ /* 0x002fca00078e02ac */
[----:B------:R1:W5:Y:S01]  /*1980*/  LDG.E R13, [R4.64] ;  /* 0x00000008040d7981 */ /* 0x000362000c1e1900 */
[----:B------:R-:W-:Y:S05]  /*1990*/  BRA `(.L_x_793) ;  /* 0x0000005000007947 */ /* 0x000fea0003800000 */
.L_x_792:
[----:B------:R-:W-:Y:S01]  /*19a0*/  MOV R13, c[0x0][0x1d0] ;  /* 0x00007400000d7a02 */ /* 0x000fe20000000f00 */
[----:B------:R-:W-:Y:S05]  /*19b0*/  @!P4 BRA `(.L_x_793) ;  /* 0x000000300000c947 */ /* 0x000fea0003800000 */
[----:B-1----:R-:W2:Y:S04]  /*19c0*/  LDG.E R6, [R4.64] ;  /* 0x0000000804067981 */ /* 0x002ea8000c1e1900 */
[----:B------:R-:W2:Y:S02]  /*19d0*/  LDG.E R0, [R4.64+0x4] ;  /* 0x0000040804007981 */ /* 0x000ea4000c1e1900 */
[----:B--2---:R-:W-:Y:S02]  /*19e0*/  IADD3 R13, -R6, R0, RZ ;  /* 0x00000000060d7210 */ /* 0x004fe40007ffe1ff */
.L_x_793:
[----:B-1----:R-:W2:Y:S04]  /*19f0*/  LDL R0, [R1+0x1c] ;  /* 0x00001c0001007983 */ /* 0x002ea80000100800 */
[----:B------:R-:W3:Y:S04]  /*1a00*/  LDL.LU R6, [R1+0x5c] ;  /* 0x00005c0001067983 */ /* 0x000ee80000300800 */
[----:B------:R-:W4:Y:S04]  /*1a10*/  LDL.LU R10, [R1+0x54] ;  /* 0x00005400010a7983 */ /* 0x000f280000300800 */
[----:B------:R1:W4:Y:S04]  /*1a20*/  @P3 LDG.E R5, [R2.64] ;  /* 0x0000000802053981 */ /* 0x000328000c1e1900 */
[----:B------:R1:W4:Y:S01]  /*1a30*/  @P3 LDG.E R4, [R2.64+0x4] ;  /* 0x0000040802043981 */ /* 0x000322000c1e1900 */
[----:B------:R-:W-:Y:S01]  /*1a40*/  IMAD.MOV.U32 R7, RZ, RZ, c[0x0][0x2c4] ;  /* 0x0000b100ff077624 */ /* 0x000fe200078e00ff */
[----:B------:R-:W-:-:S04]  /*1a50*/  ISETP.NE.U32.AND P0, PT, RZ, c[0x0][0x378], PT ;  /* 0x0000de00ff007a0c */ /* 0x000fc80003f05070 */
[----:B------:R-:W-:Y:S02]  /*1a60*/  ISETP.NE.AND P2, PT, R7, 0x1, PT ;  /* 0x000000010700780c */ /* 0x000fe40003f45270 */
[----:B------:R-:W-:Y:S01]  /*1a70*/  ISETP.NE.AND.EX P0, PT, RZ, c[0x0][0x37c], PT, P0 ;  /* 0x0000df00ff007a0c */ /* 0x000fe20003f05300 */
[----:B-----5:R-:W-:Y:S02]  /*1a80*/  IMAD.IADD R12, R13, 0x1, -R160 ;  /* 0x000000010d0c7824 */ /* 0x020fe400078e0aa0 */
[----:B------:R-:W-:-:S10]  /*1a90*/  IMAD.MOV.U32 R137, RZ, RZ, R13 ;  /* 0x000000ffff897224 */ /* 0x000fd400078e000d */
[----:B-1----:R-:W-:-:S05]  /*1aa0*/  @P0 IMAD.WIDE R2, R34, R172, c[0x0][0x378] ;  /* 0x0000de0022020625 */ /* 0x002fca00078e02ac */
[----:B------:R1:W5:Y:S01]  /*1ab0*/  @P0 LDG.E R137, [R2.64] ;  /* 0x0000000802890981 */ /* 0x000362000c1e1900 */
[----:B--2---:R-:W-:Y:S02]  /*1ac0*/  IMAD.MOV.U32 R8, RZ, RZ, R0 ;  /* 0x000000ffff087224 */ /* 0x004fe400078e0000 */
[----:B---3--:R-:W-:Y:S02]  /*1ad0*/  IMAD.SHL.U32 R9, R6, 0x80, RZ ;  /* 0x0000008006097824 */ /* 0x008fe400078e00ff */
[----:B------:R-:W-:Y:S01]  /*1ae0*/  IMAD.MOV.U32 R6, RZ, RZ, c[0x0][0x32c] ;  /* 0x0000cb00ff067624 */ /* 0x000fe200078e00ff */
[----:B----4-:R-:W-:-:S04]  /*1af0*/  LOP3.LUT R10, R10, 0xfffeffff, RZ, 0xc0, !PT ;  /* 0xfffeffff0a0a7812 */ /* 0x010fc800078ec0ff */
[----:B------:R-:W-:Y:S02]  /*1b00*/  ISETP.GE.AND P1, PT, R6, 0x1, PT ;  /* 0x000000010600780c */ /* 0x000fe40003f26270 */
[----:B------:R-:W-:Y:S01]  /*1b10*/  @P2 LOP3.LUT R10, R10, 0x10000, RZ, 0xfc, !PT ;  /* 0x000100000a0a2812 */ /* 0x000fe200078efcff */
[----:B------:R-:W-:Y:S02]  /*1b20*/  IMAD.MOV.U32 R0, RZ, RZ, c[0x0][0x228] ;  /* 0x00008a00ff007624 */ /* 0x000fe400078e00ff */
[----:B------:R-:W-:Y:S01]  /*1b30*/  @P3 IMAD.IADD R0, R4, 0x1, -R5 ;  /* 0x0000000104003824 */ /* 0x000fe200078e0a05 */
[----:B------:R-:W-:-:S03]  /*1b40*/  LOP3.LUT R10, R10, 0xffff7fff, RZ, 0xc0, !PT ;  /* 0xffff7fff0a0a7812 */ /* 0x000fc600078ec0ff */
[----:B------:R-:W-:Y:S01]  /*1b50*/  IMAD.IADD R7, R12, 0x1, R0 ;  /* 0x000000010c077824 */ /* 0x000fe200078e0200 */
[----:B------:R2:W-:Y:S03]  /*1b60*/  STL [R1+0x48], R9 ;  /* 0x0000480901007387 */ /* 0x0005e60000100800 */
[----:B------:R-:W-:Y:S01]  /*1b70*/  @P1 LOP3.LUT R10, R10, 0x8000, RZ, 0xfc, !PT ;  /* 0x000080000a0a1812 */ /* 0x000fe200078efcff */
[----:B------:R2:W-:Y:S01]  /*1b80*/  STL [R1+0x20], R7 ;  /* 0x0000200701007387 */ /* 0x0005e20000100800 */
[----:B-1----:R-:W-:-:S03]  /*1b90*/  IADD3 R2, R9, 0x7f, RZ ;  /* 0x0000007f09027810 */ /* 0x002fc60007ffe0ff */
[----:B------:R2:W-:Y:S02]  /*1ba0*/  STL [R1+0x54], R10 ;  /* 0x0000540a01007387 */ /* 0x0005e40000100800 */
[----:B------:R-:W-:Y:S01]  /*1bb0*/  @P2 IMAD.HI.U32 R4, R2, c[0x0][0x2c8], RZ ;  /* 0x0000b20002042a27 */ /* 0x000fe200078e00ff */
[----:B------:R-:W-:-:S04]  /*1bc0*/  IADD3 R3, R7, 0x4f, RZ ;  /* 0x0000004f07037810 */ /* 0x000fc80007ffe0ff */
[----:B------:R-:W-:Y:S01]  /*1bd0*/  @P2 SHF.R.U32.HI R2, RZ, c[0x0][0x2cc], R4 ;  /* 0x0000b300ff022a19 */ /* 0x000fe20000011604 */
[----:B------:R-:W-:Y:S01]  /*1be0*/  IMAD.HI R3, R3, 0x66666667, RZ ;  /* 0x6666666703037827 */ /* 0x000fe200078e02ff */
[----:B------:R-:W-:-:S04]  /*1bf0*/  IADD3 R4, R7, 0x1, -R8 ;  /* 0x0000000107047810 */ /* 0x000fc80007ffe808 */
[----:B------:R-:W-:Y:S01]  /*1c00*/  SHF.R.U32.HI R5, RZ, 0x1f, R3 ;  /* 0x0000001fff057819 */ /* 0x000fe20000011603 */
[----:B------:R-:W-:-:S03]  /*1c10*/  IMAD.IADD R2, R4, 0x1, R2 ;  /* 0x0000000104027824 */ /* 0x000fc600078e0202 */
[----:B------:R-:W-:Y:S02]  /*1c20*/  LEA.HI.SX32 R170, R3, R5, 0x1b ;  /* 0x0000000503aa7211 */ /* 0x000fe400078fdaff */
        /* <DEDUP_REMOVED lines=12> */
.L_x_796:
[----:B------:R-:W-:-:S13]  /*1cf0*/  ISETP.NE.AND P0, PT, R6, 0x1, PT ;  /* 0x000000010600780c */ /* 0x000fda0003f05270 */
[----:B------:R-:W-:-:S05]  /*1d00*/  @P0 IMAD.HI.U32 R2, R3, c[0x0][0x330], RZ ;  /* 0x0000cc0003020a27 */ /* 0x000fca00078e00ff */
[----:B------:R-:W-:Y:S02]  /*1d10*/  @P0 SHF.R.U32.HI R3, RZ, c[0x0][0x334], R2 ;  /* 0x0000cd00ff030a19 */ /* 0x000fe40000011602 */
.L_x_797:
[----:B------:R-:W-:Y:S05]  /*1d20*/  BSYNC B0 ;  /* 0x0000000000007941 */ /* 0x000fea0003800000 */
.L_x_795:
[----:B------:R-:W-:-:S05]  /*1d30*/  IMAD R3, R3, R6, c[0x0][0x32c] ;  /* 0x0000cb0003037624 */ /* 0x000fca00078e0206 */
[----:B------:R-:W-:-:S03]  /*1d40*/  IMNMX R4, R4, R3, PT ;  /* 0x0000000304047217 */ /* 0x000fc60003800200 */
.L_x_794:
[----:B------:R-:W-:Y:S01]  /*1d50*/  IMAD.IADD R5, R7, 0x1, -R8 ;  /* 0x0000000107057824 */ /* 0x000fe200078e0a08 */
[----:B------:R-:W-:Y:S01]  /*1d60*/  IADD3 R4, R4, 0x4f, RZ ;  /* 0x0000004f04047810 */ /* 0x000fe20007ffe0ff */
[----:B------:R-:W-:-:S03]  /*1d70*/  @P2 IMAD.HI.U32 R3, R9, c[0x0][0x2c8], RZ ;  /* 0x0000b20009032a27 */ /* 0x000fc600078e00ff */
[----:B------:R1:W-:Y:S01]  /*1d80*/  STL [R1+0x4], R5 ;  /* 0x0000040501007387 */ /* 0x0003e20000100800 */
[----:B------:R-:W-:-:S04]  /*1d90*/  IMAD.HI R4, R4, 0x66666667, RZ ;  /* 0x6666666704047827 */ /* 0x000fc800078e02ff */
[----:B------:R-:W-:Y:S01]  /*1da0*/  IMAD.MOV.U32 R2, RZ, RZ, R9 ;  /* 0x000000ffff027224 */ /* 0x000fe200078e0009 */
[----:B------:R-:W-:Y:S02]  /*1db0*/  @P2 SHF.R.U32.HI R2, RZ, c[0x0][0x2cc], R3 ;  /* 0x0000b300ff022a19 */ /* 0x000fe40000011603 */
[----:B------:R-:W-:-:S03]  /*1dc0*/  SHF.R.U32.HI R3, RZ, 0x1f, R4 ;  /* 0x0000001fff037819 */ /* 0x000fc60000011604 */
[----:B------:R-:W-:Y:S01]  /*1dd0*/  IMAD.IADD R2, R5, 0x1, R2 ;  /* 0x0000000105027824 */ /* 0x000fe200078e0202 */
[----:B------:R-:W-:-:S04]  /*1de0*/  LEA.HI.SX32 R4, R4, R3, 0x1b ;  /* 0x0000000304047211 */ /* 0x000fc800078fdaff */
[----:B------:R-:W-:Y:S02]  /*1df0*/  IADD3 R3, R2, -c[0x0][0x324], RZ ;  /* 0x8000c90002037a10 */ /* 0x000fe40007ffe0ff */
[----:B--2---:R-:W-:Y:S01]  /*1e00*/  IMNMX R9, R170, R4, PT ;  /* 0x00000004aa097217 */ /* 0x004fe20003800200 */
        /* <DEDUP_REMOVED lines=10> */
.L_x_800:
[----:B------:R-:W-:-:S13]  /*1eb0*/  ISETP.NE.AND P0, PT, R6, 0x1, PT ;  /* 0x000000010600780c */ /* 0x000fda0003f05270 */
[----:B------:R-:W-:-:S05]  /*1ec0*/  @P0 IMAD.HI.U32 R4, R2, c[0x0][0x330], RZ ;  /* 0x0000cc0002040a27 */ /* 0x000fca00078e00ff */
[----:B------:R-:W-:Y:S02]  /*1ed0*/  @P0 SHF.R.U32.HI R2, RZ, c[0x0][0x334], R4 ;  /* 0x0000cd00ff020a19 */ /* 0x000fe40000011604 */
.L_x_801:
[----:B------:R-:W-:Y:S05]  /*1ee0*/  BSYNC B0 ;  /* 0x0000000000007941 */ /* 0x000fea0003800000 */
.L_x_799:
[----:B------:R-:W-:-:S05]  /*1ef0*/  IMAD R2, R2, c[0x0][0x32c], RZ ;  /* 0x0000cb0002027a24 */ /* 0x000fca00078e02ff */
[----:B------:R-:W-:-:S04]  /*1f00*/  IMNMX R3, R3, R2, !PT ;  /* 0x0000000203037217 */ /* 0x000fc80007800200 */
.L_x_798:
[----:B------:R-:W-:Y:S01]  /*1f10*/  LOP3.LUT R4, R15, 0xff000000, RZ, 0xc0, !PT ;  /* 0xff0000000f047812 */ /* 0x000fe200078ec0ff */
[----:B------:R-:W-:Y:S01]  /*1f20*/  IMAD.HI R3, R3, 0x66666667, RZ ;  /* 0x6666666703037827 */ /* 0x000fe200078e02ff */
[----:B-1----:R-:W-:Y:S01]  /*1f30*/  LOP3.LUT R5, R15, 0xff0000, RZ, 0xc0, !PT ;  /* 0x00ff00000f057812 */ /* 0x002fe200078ec0ff */
[----:B------:R-:W-:Y:S01]  /*1f40*/  BSSY B0, `(.L_x_802) ;  /* 0x000002c000007945 */ /* 0x000fe20003800000 */
[----:B------:R-:W-:Y:S02]  /*1f50*/  SHF.R.U32.HI R4, RZ, 0x8, R4 ;  /* 0x00000008ff047819 */ /* 0x000fe40000011604 */
[----:B------:R-:W-:Y:S02]  /*1f60*/  SHF.R.U32.HI R2, RZ, 0x1f, R3 ;  /* 0x0000001fff027819 */ /* 0x000fe40000011603 */
[----:B------:R-:W-:Y:S02]  /*1f70*/  LEA.HI R5, R5, R4, RZ, 0x10 ;  /* 0x0000000405057211 */ /* 0x000fe400078f80ff */
[----:B------:R-:W-:Y:S01]  /*1f80*/  LEA.HI.SX32 R3, R3, R2, 0x1b ;  /* 0x0000000203037211 */ /* 0x000fe200078fdaff */
[----:B------:R-:W-:Y:S01]  /*1f90*/  IMAD.MOV.U32 R2, RZ, RZ, RZ ;  /* 0x000000ffff027224 */ /* 0x000fe200078e00ff */
[----:B------:R-:W-:-:S02]  /*1fa0*/  SHF.R.U32.HI R7, RZ, 0x10, R5 ;  /* 0x00000010ff077819 */ /* 0x000fc40000011605 */
[----:B------:R-:W-:Y:S02]  /*1fb0*/  LOP3.LUT R15, R5, 0xff, RZ, 0xc0, !PT ;  /* 0x000000ff050f7812 */ /* 0x000fe400078ec0ff */
[----:B------:R-:W-:Y:S01]  /*1fc0*/  IMNMX R6, RZ, R3, !PT ;  /* 0x00000003ff067217 */ /* 0x000fe20007800200 */
[----:B------:R1:W-:Y:S01]  /*1fd0*/  STL [R1+0x5c], R7 ;  /* 0x00005c0701007387 */ /* 0x0003e20000100800 */
[----:B------:R-:W-:Y:S02]  /*1fe0*/  ISETP.NE.AND P1, PT, R7, RZ, PT ;  /* 0x000000ff0700720c */ /* 0x000fe40003f25270 */
[----:B------:R-:W-:Y:S01]  /*1ff0*/  ISETP.GT.AND P0, PT, R9, R6, PT ;  /* 0x000000060900720c */ /* 0x000fe20003f04270 */
[----:B------:R1:W-:Y:S01]  /*2000*/  STL [R1+0x60], R15 ;  /* 0x0000600f01007387 */ /* 0x0003e20000100800 */
[----:B------:R-:W-:-:S11]  /*2010*/  SEL R136, R7, c[0x0][0x338], P1 ;  /* 0x0000ce0007887a07 */ /* 0x000fd60000800000 */
[----:B------:R-:W-:Y:S05]  /*2020*/  @!P0 BRA `(.L_x_803) ;  /* 0x000001d000008947 */ /* 0x000fea0003800000 */
[----:B------:R-:W-:Y:S02]  /*2030*/  IABS R3, R136 ;  /* 0x0000008800037213 */ /* 0x000fe40000000000 */
[----:B-1----:R-:W-:Y:S02]  /*2040*/  IADD3 R7, R136, -0x1, R9 ;  /* 0xffffffff88077810 */ /* 0x002fe40007ffe009 */
[----:B------:R-:W1:Y:S03]  /*2050*/  I2F.RP R2, R3 ;  /* 0x0000000300027306 */ /* 0x000e660000209400 */
[----:B------:R-:W-:-:S05]  /*2060*/  IMAD.IADD R7, R7, 0x1, -R6 ;  /* 0x0000000107077824 */ /* 0x000fca00078e0a06 */
[----:B------:R-:W-:Y:S01]  /*2070*/  IABS R11, R7 ;  /* 0x00000007000b7213 */ /* 0x000fe20000000000 */
[----:B-1----:R-:W1:Y:S02]  /*2080*/  MUFU.RCP R2, R2 ;  /* 0x0000000200027308 */ /* 0x002e640000001000 */
[----:B-1----:R-:W-:-:S06]  /*2090*/  IADD3 R2, R2, 0xffffffe, RZ ;  /* 0x0ffffffe02027810 */ /* 0x002fcc0007ffe0ff */
[----:B------:R-:W1:Y:S02]  /*20a0*/  F2I.FTZ.U32.TRUNC.NTZ R5, R2 ;  /* 0x0000000200057305 */ /* 0x000e64000021f000 */
        /* <DEDUP_REMOVED lines=21> */
.L_x_803:
[----:B------:R-:W-:Y:S05]  /*2200*/  BSYNC B0 ;  /* 0x0000000000007941 */ /* 0x000fea0003800000 */
.L_x_802:
[----:B------:R-:W-:Y:S01]  /*2210*/  IMAD R3, R15, R2, R6 ;  /* 0x000000020f037224 */ /* 0x000fe200078e0206 */
[----:B------:R-:W2:Y:S03]  /*2220*/  S2R R11, SR_TID.X ;  /* 0x00000000000b7919 */ /* 0x000ea60000002100 */
[C---:B------:R-:W-:Y:S02]  /*2230*/  IMAD.IADD R2, R3.reuse, 0x1, R2 ;  /* 0x0000000103027824 */ /* 0x040fe400078e0202 */
[----:B------:R-:W-:-:S03]  /*2240*/  IMAD R3, R3, 0x50, -R12 ;  /* 0x0000005003037824 */ /* 0x000fc600078e0a0c */
[----:B------:R-:W-:Y:S02]  /*2250*/  IMNMX R2, R9, R2, PT ;  /* 0x0000000209027217 */ /* 0x000fe40003800200 */
[----:B------:R-:W-:-:S03]  /*2260*/  IMNMX R3, RZ, R3, !PT ;  /* 0x00000003ff037217 */ /* 0x000fc60007800200 */
[----:B------:R-:W-:Y:S02]  /*2270*/  IMAD R2, R2, 0x50, -R12 ;  /* 0x0000005002027824 */ /* 0x000fe400078e0a0c */
[----:B------:R-:W-:-:S03]  /*2280*/  IMAD.WIDE.U32 R4, R3, -0x33333333, RZ ;  /* 0xcccccccd03047825 */ /* 0x000fc600078e00ff */
[----:B------:R-:W-:Y:S02]  /*2290*/  IMNMX R2, R2, R0, PT ;  /* 0x0000000002027217 */ /* 0x000fe40003800200 */
[----:B------:R-:W-:Y:S02]  /*22a0*/  SHF.R.U32.HI R129, RZ, 0x6, R5 ;  /* 0x00000006ff817819 */ /* 0x000fe40000011605 */
[----:B------:R-:W-:Y:S02]  /*22b0*/  ISETP.GT.AND P0, PT, R2, R3, PT ;  /* 0x000000030200720c */ /* 0x000fe40003f04270 */
[----:B--2---:R-:W-:Y:S01]  /*22c0*/  SHF.R.S32.HI R10, RZ, 0x1f, R11 ;  /* 0x0000001fff0a7819 */ /* 0x004fe2000001140b */
[----:B------:R-:W-:-:S03]  /*22d0*/  IMAD.MOV.U32 R4, RZ, RZ, R129 ;  /* 0x000000ffff047224 */ /* 0x000fc600078e0081 */
[CC--:B------:R-:W-:Y:S02]  /*22e0*/  LEA.HI R5, R10.reuse, R11.reuse, RZ, 0x5 ;  /* 0x0000000b0a057211 */ /* 0x0c0fe400078f28ff */
[----:B-1----:R-:W-:-:S04]  /*22f0*/  LEA.HI R7, R10, R11, RZ, 0x3 ;  /* 0x0000000b0a077211 */ /* 0x002fc800078f18ff */
[----:B------:R-:W-:Y:S02]  /*2300*/  LOP3.LUT R8, R7, 0xfffffff8, RZ, 0xc0, !PT ;  /* 0xfffffff807087812 */ /* 0x000fe400078ec0ff */
[----:B------:R-:W-:Y:S02]  /*2310*/  @P0 IADD3 R3, R2, 0x4f, RZ ;  /* 0x0000004f02030810 */ /* 0x000fe40007ffe0ff */
[----:B------:R-:W-:Y:S01]  /*2320*/  LEA.HI R2, R10, R11, RZ, 0x2 ;  /* 0x0000000b0a027211 */ /* 0x000fe200078f10ff */
[----:B------:R-:W-:Y:S01]  /*2330*/  IMAD.IADD R164, R11, 0x1, -R8 ;  /* 0x000000010ba47824 */ /* 0x000fe200078e0a08 */
[----:B------:R-:W-:Y:S01]  /*2340*/  SHF.R.S32.HI R138, RZ, 0x3, R7 ;  /* 0x00000003ff8a7819 */ /* 0x000fe20000011407 */
[----:B------:R-:W-:Y:S01]  /*2350*/  @P0 IMAD.HI R3, R3, 0x66666667, RZ ;  /* 0x6666666703030827 */ /* 0x000fe200078e02ff */
[----:B------:R-:W-:Y:S02]  /*2360*/  LOP3.LUT R9, R2, 0xfffffffc, RZ, 0xc0, !PT ;  /* 0xfffffffc02097812 */ /* 0x000fe400078ec0ff */
[--C-:B------:R-:W-:Y:S01]  /*2370*/  SHF.R.S32.HI R82, RZ, 0x2, R2.reuse ;  /* 0x00000002ff527819 */ /* 0x100fe20000011402 */
[----:B------:R-:W-:Y:S01]  /*2380*/  IMAD.SHL.U32 R134, R164, 0x8, RZ ;  /* 0x00000008a4867824 */ /* 0x000fe200078e00ff */
[----:B------:R-:W-:Y:S01]  /*2390*/  SHF.R.S32.HI R2, RZ, 0x1f, R2 ;  /* 0x0000001fff027819 */ /* 0x000fe20000011402 */
[----:B------:R-:W-:Y:S01]  /*23a0*/  IMAD.IADD R163, R11, 0x1, -R9 ;  /* 0x000000010ba37824 */ /* 0x000fe200078e0a09 */
[----:B------:R-:W-:Y:S01]  /*23b0*/  @P0 SHF.R.U32.HI R6, RZ, 0x1f, R3 ;  /* 0x0000001fff060819 */ /* 0x000fe20000011603 */
[----:B------:R-:W-:Y:S01]  /*23c0*/  IMAD.MOV.U32 R9, RZ, RZ, 0x40 ;  /* 0x00000040ff097424 */ /* 0x000fe200078e00ff */
[----:B------:R-:W-:Y:S01]  /*23d0*/  LEA.HI R2, R2, R82, RZ, 0x3 ;  /* 0x0000005202027211 */ /* 0x000fe200078f18ff */
[----:B------:R-:W-:Y:S01]  /*23e0*/  IMAD.SHL.U32 R28, R163, 0x8, RZ ;  /* 0x00000008a31c7824 */ /* 0x000fe200078e00ff */
[----:B------:R-:W-:Y:S01]  /*23f0*/  @P0 LEA.HI.SX32 R4, R3, R6, 0x1b ;  /* 0x0000000603040211 */ /* 0x000fe200078fdaff */
[----:B------:R-:W-:Y:S01]  /*2400*/  IMAD.SHL.U32 R24, R163, 0x4, RZ ;  /* 0x00000004a3187824 */ /* 0x000fe200078e00ff */
[----:B------:R-:W-:-:S02]  /*2410*/  LOP3.LUT R2, R2, 0xfffffff8, RZ, 0xc0, !PT ;  /* 0xfffffff802027812 */ /* 0x000fc400078ec0ff */
[----:B------:R-:W-:Y:S02]  /*2420*/  SHF.R.S32.HI R3, RZ, 0x5, R5 ;  /* 0x00000005ff037819 */ /* 0x000fe40000011405 */
[C---:B------:R-:W-:Y:S01]  /*2430*/  IADD3 R139, R82.reuse, 0x20, RZ ;  /* 0x00000020528b7810 */ /* 0x040fe20007ffe0ff */
[C---:B------:R-:W-:Y:S01]  /*2440*/  IMAD.IADD R2, R82.reuse, 0x1, -R2 ;  /* 0x0000000152027824 */ /* 0x040fe200078e0a02 */
[----:B------:R-:W-:Y:S01]  /*2450*/  IADD3 R146, R82, 0x40, RZ ;  /* 0x0000004052927810 */ /* 0x000fe20007ffe0ff */
[----:B------:R-:W-:Y:S01]  /*2460*/  IMAD.SHL.U32 R157, R3, 0x200, RZ ;  /* 0x00000200039d7824 */ /* 0x000fe200078e00ff */
[----:B------:R-:W-:Y:S01]  /*2470*/  SHF.R.S32.HI R3, RZ, 0x1f, R139 ;  /* 0x0000001fff037819 */ /* 0x000fe2000001148b */
[----:B------:R-:W-:Y:S01]  /*2480*/  IMAD.SHL.U32 R6, R139, 0x40, RZ ;  /* 0x000000408b067824 */ /* 0x000fe200078e00ff */
[C---:B------:R-:W-:Y:S01]  /*2490*/  LOP3.LUT P0, RZ, R2.reuse, 0x4, RZ, 0xc0, !PT ;  /* 0x0000000402ff7812 */ /* 0x040fe2000780c0ff */
[----:B------:R-:W-:Y:S01]  /*24a0*/  IMAD.SHL.U32 R2, R2, 0x40, RZ ;  /* 0x0000004002027824 */ /* 0x000fe200078e00ff */
[----:B------:R-:W-:Y:S01]  /*24b0*/  SHF.R.S32.HI R8, RZ, 0x1f, R146 ;  /* 0x0000001fff087819 */ /* 0x000fe20000011492 */
[----:B------:R-:W-:Y:S01]  /*24c0*/  IMAD.SHL.U32 R5, R146, 0x40, RZ ;  /* 0x0000004092057824 */ /* 0x000fe200078e00ff */
[----:B------:R-:W-:-:S02]  /*24d0*/  ISETP.GT.AND P1, PT, R4, R129, PT ;  /* 0x000000810400720c */ /* 0x000fc40003f24270 */
[----:B------:R-:W-:Y:S02]  /*24e0*/  LOP3.LUT R147, R2, 0x1c0, RZ, 0xc0, !PT ;  /* 0x000001c002937812 */ /* 0x000fe400078ec0ff */
[----:B------:R-:W-:Y:S02]  /*24f0*/  LEA.HI R7, R3, R139, RZ, 0x3 ;  /* 0x0000008b03077211 */ /* 0x000fe400078f18ff */
[----:B------:R-:W-:Y:S02]  /*2500*/  SHF.R.U32.HI R156, RZ, 0x3, R147 ;  /* 0x00000003ff9c7819 */ /* 0x000fe40000011693 */
[----:B------:R-:W-:Y:S02]  /*2510*/  LOP3.LUT R2, R147, 0x18, R28, 0xf8, !PT ;  /* 0x0000001893027812 */ /* 0x000fe400078ef81c */
[----:B------:R-:W-:Y:S02]  /*2520*/  LEA.HI R3, R8, R146, RZ, 0x3 ;  /* 0x0000009208037211 */ /* 0x000fe400078f18ff */
[----:B------:R-:W-:-:S02]  /*2530*/  LOP3.LUT R2, R157, R2, R156, 0xf6, !PT ;  /* 0x000000029d027212 */ /* 0x000fc400078ef69c */
[----:B------:R-:W-:Y:S01]  /*2540*/  LOP3.LUT R151, R5, 0x1c0, RZ, 0xc0, !PT ;  /* 0x000001c005977812 */ /* 0x000fe200078ec0ff */
[----:B------:R-:W-:Y:S01]  /*2550*/  IMAD.SHL.U32 R5, R3, 0x40, RZ ;  /* 0x0000004003057824 */ /* 0x000fe200078e00ff */
[----:B------:R-:W-:Y:S01]  /*2560*/  LOP3.LUT R150, R6, 0x1c0, RZ, 0xc0, !PT ;  /* 0x000001c006967812 */ /* 0x000fe200078ec0ff */
[----:B------:R-:W-:Y:S01]  /*2570*/  IMAD.SHL.U32 R6, R7, 0x40, RZ ;  /* 0x0000004007067824 */ /* 0x000fe200078e00ff */
[----:B------:R-:W-:Y:S02]  /*2580*/  SEL R3, R9, 0xffffffc0, !P0 ;  /* 0xffffffc009037807 */ /* 0x000fe40004000000 */
[----:B------:R-:W-:Y:S02]  /*2590*/  LEA R80, R2, 0x100, 0x1 ;  /* 0x0000010002507811 */ /* 0x000fe400078e08ff */
[----:B------:R-:W-:Y:S02]  /*25a0*/  SHF.R.S32.HI R186, RZ, 0x1f, R138 ;  /* 0x0000001fffba7819 */ /* 0x000fe4000001148a */
[----:B------:R-:W-:Y:S01]  /*25b0*/  SHF.R.S32.HI R29, RZ, 0x1f, R28 ;  /* 0x0000001fff1d7819 */ /* 0x000fe2000001141c */
[----:B------:R-:W-:Y:S01]  /*25c0*/  IMAD.IADD R81, R80, 0x1, R3 ;  /* 0x0000000150517824 */ /* 0x000fe200078e0203 */
[----:B------:R-:W-:-:S02]  /*25d0*/  SHF.R.S32.HI R25, RZ, 0x1f, R24 ;  /* 0x0000001fff197819 */ /* 0x000fc40000011418 */
[----:B------:R-:W-:Y:S02]  /*25e0*/  IADD3 R26, R24, 0x10, RZ ;  /* 0x00000010181a7810 */ /* 0x000fe40007ffe0ff */
[----:B------:R-:W-:Y:S02]  /*25f0*/  SHF.R.S32.HI R135, RZ, 0x1f, R134 ;  /* 0x0000001fff877819 */ /* 0x000fe40000011486 */
[----:B------:R-:W-:Y:S02]  /*2600*/  SHF.R.U32.HI R187, RZ, 0x3, R150 ;  /* 0x00000003ffbb7819 */ /* 0x000fe40000011696 */
[----:B------:R-:W-:Y:S02]  /*2610*/  SHF.R.U32.HI R188, RZ, 0x3, R151 ;  /* 0x00000003ffbc7819 */ /* 0x000fe40000011697 */
[----:B------:R-:W-:Y:S02]  /*2620*/  LOP3.LUT R161, R6, 0xfffffe00, RZ, 0xc0, !PT ;  /* 0xfffffe0006a17812 */ /* 0x000fe400078ec0ff */
[----:B------:R-:W-:Y:S01]  /*2630*/  LOP3.LUT R162, R5, 0xfffffe00, RZ, 0xc0, !PT ;  /* 0xfffffe0005a27812 */ /* 0x000fe200078ec0ff */
[----:B------:R-:W-:Y:S05]  /*2640*/  @!P1 BRA `(.L_x_804) ;  /* 0x0000548000009947 */ /* 0x000fea0003800000 */
[----:B------:R-:W-:-:S04]  /*2650*/  ISETP.NE.U32.AND P0, PT, RZ, c[0x0][0x340], PT ;  /* 0x0000d000ff007a0c */ /* 0x000fc80003f05070 */
[----:B------:R-:W-:-:S13]  /*2660*/  ISETP.NE.AND.EX P2, PT, RZ, c[0x0][0x344], PT, P0 ;  /* 0x0000d100ff007a0c */ /* 0x000fda0003f45300 */
[----:B------:R-:W-:-:S05]  /*2670*/  @P2 IMAD.WIDE R2, R34, R172, c[0x0][0x340] ;  /* 0x0000d00022022625 */ /* 0x000fca00078e02ac */
[----:B------:R1:W2:Y:S01]  /*2680*/  @P2 LDG.E R22, [R2.64] ;  /* 0x0000000802162981 */ /* 0x0002a2000c1e1900 */
[----:B------:R-:W-:Y:S01]  /*2690*/  IADD3 R123, P0, R138, R14, RZ ;  /* 0x0000000e8a7b7210 */ /* 0x000fe20007f1e0ff */
[----:B------:R-:W-:Y:S01]  /*26a0*/  IMAD.MOV.U32 R142, RZ, RZ, 0x50 ;  /* 0x00000050ff8e7424 */ /* 0x000fe200078e00ff */
[----:B------:R-:W-:Y:S01]  /*26b0*/  SHF.R.S32.HI R21, RZ, 0x1f, R34 ;  /* 0x0000001fff157819 */ /* 0x000fe20000011422 */
[----:B------:R-:W-:Y:S01]  /*26c0*/  IMAD.MOV.U32 R20, RZ, RZ, c[0x0][0x238] ;  /* 0x00008e00ff147624 */ /* 0x000fe200078e00ff */
[----:B------:R-:W-:Y:S01]  /*26d0*/  LEA.HI.X.SX32 R132, R14, R186, 0x1, P0 ;  /* 0x000000ba0e847211 */ /* 0x000fe200000f0eff */
[C---:B------:R-:W-:Y:S01]  /*26e0*/  IMAD R171, R142.reuse, c[0x0][0x23c], RZ ;  /* 0x00008f008eab7a24 */ /* 0x040fe200078e02ff */
[----:B------:R-:W-:Y:S01]  /*26f0*/  SEL R30, R21, RZ, !P3 ;  /* 0x000000ff151e7207 */ /* 0x000fe20005800000 */
[----:B------:R-:W-:Y:S01]  /*2700*/  IMAD.WIDE.U32 R148, R142, c[0x0][0x238], RZ ;  /* 0x00008e008e947a25 */ /* 0x000fe200078e00ff */
[----:B------:R-:W-:Y:S02]  /*2710*/  IADD3 R33, R4, -0x1, RZ ;  /* 0xffffffff04217810 */ /* 0x000fe40007ffe0ff */
[----:B------:R-:W-:Y:S01]  /*2720*/  IADD3 R113, -R138, R0, RZ ;  /* 0x000000008a717210 */ /* 0x000fe20007ffe1ff */
[----:B------:R-:W-:Y:S01]  /*2730*/  IMAD R5, R132, c[0x0][0x238], RZ ;  /* 0x00008e0084057a24 */ /* 0x000fe200078e02ff */
[----:B------:R-:W-:Y:S01]  /*2740*/  SEL R27, R34, RZ, !P3 ;  /* 0x000000ff221b7207 */ /* 0x000fe20005800000 */
[----:B------:R-:W-:Y:S01]  /*2750*/  IMAD R4, R30, c[0x0][0x248], RZ ;  /* 0x000092001e047a24 */ /* 0x000fe200078e02ff */
[----:B------:R-:W-:Y:S01]  /*2760*/  ISETP.GE.AND P5, PT, R134, c[0x0][0x1d4], PT ;  /* 0x0000750086007a0c */ /* 0x000fe20003fa6270 */
[----:B------:R-:W-:Y:S01]  /*2770*/  IMAD R5, R123, c[0x0][0x23c], R5 ;  /* 0x00008f007b057a24 */ /* 0x000fe200078e0205 */
[C---:B------:R-:W-:Y:S01]  /*2780*/  SHF.L.U32 R177, R20.reuse, 0x4, RZ ;  /* 0x0000000414b17819 */ /* 0x040fe200000006ff */
[----:B------:R-:W-:Y:S01]  /*2790*/  IMAD R10, R33, -0x50, R113 ;  /* 0xffffffb0210a7824 */ /* 0x000fe200078e0271 */
[----:B------:R-:W-:Y:S01]  /*27a0*/  SHF.L.U64.HI R172, R20, R172, c[0x0][0x23c] ;  /* 0x00008f0014ac7619 */ /* 0x000fe200000102ac */
[----:B------:R-:W-:Y:S01]  /*27b0*/  IMAD R4, R27, c[0x0][0x24c], R4 ;  /* 0x000093001b047a24 */ /* 0x000fe200078e0204 */
[----:B------:R-:W-:Y:S01]  /*27c0*/  SHF.R.S32.HI R31, RZ, 0x1f, R82 ;  /* 0x0000001fff1f7819 */ /* 0x000fe20000011452 */
[----:B------:R-:W-:Y:S01]  /*27d0*/  IMAD.IADD R171, R149, 0x1, R171 ;  /* 0x0000000195ab7824 */ /* 0x000fe200078e02ab */
[----:B------:R-:W-:Y:S01]  /*27e0*/  ISETP.GE.AND P0, PT, R10, 0x1, PT ;  /* 0x000000010a00780c */ /* 0x000fe20003f06270 */
[----:B------:R-:W-:Y:S01]  /*27f0*/  IMAD.WIDE.U32 R182, R82, c[0x0][0x1e0], RZ ;  /* 0x0000780052b67a25 */ /* 0x000fe200078e00ff */
[----:B------:R-:W-:-:S02]  /*2800*/  IADD3 R19, R13, R159, RZ ;  /* 0x0000009f0d137210 */ /* 0x000fc40007ffe0ff */
[----:B------:R-:W-:Y:S01]  /*2810*/  IADD3 R102, R28, 0x20, RZ ;  /* 0x000000201c667810 */ /* 0x000fe20007ffe0ff */
[----:B-1----:R-:W-:Y:S01]  /*2820*/  IMAD.WIDE.U32 R2, R123, c[0x0][0x238], R134 ;  /* 0x00008e007b027a25 */ /* 0x002fe200078e0086 */
[----:B------:R-:W-:Y:S02]  /*2830*/  SHF.R.S32.HI R23, RZ, 0x1f, R19 ;  /* 0x0000001fff177819 */ /* 0x000fe40000011413 */
[----:B------:R-:W-:Y:S01]  /*2840*/  MOV R189, c[0x0][0x27c] ;  /* 0x00009f0000bd7a02 */ /* 0x000fe20000000f00 */
[----:B------:R-:W-:Y:S01]  /*2850*/  IMAD.IADD R3, R3, 0x1, R5 ;  /* 0x0000000103037824 */ /* 0x000fe200078e0205 */
[----:B------:R-:W-:Y:S01]  /*2860*/  MOV R169, 0x5 ;  /* 0x0000000500a97802 */ /* 0x000fe20000000f00 */
[----:B------:R-:W-:Y:S01]  /*2870*/  IMAD R9, R31, c[0x0][0x280], RZ ;  /* 0x0000a0001f097a24 */ /* 0x000fe200078e02ff */
[----:B------:R-:W-:Y:S01]  /*2880*/  P2R R133, PR, RZ, 0x20 ;  /* 0x00000020ff857803 */ /* 0x000fe20000000000 */
[----:B------:R-:W-:Y:S01]  /*2890*/  IMAD.WIDE.U32 R2, R32, c[0x0][0x240], R2 ;  /* 0x0000900020027a25 */ /* 0x000fe200078e0002 */
[----:B------:R-:W-:-:S03]  /*28a0*/  ISETP.GE.AND P6, PT, R28, c[0x0][0x1d4], PT ;  /* 0x000075001c007a0c */ /* 0x000fc60003fc6270 */
[----:B------:R-:W-:Y:S02]  /*28b0*/  IMAD R3, R32, c[0x0][0x244], R3 ;  /* 0x0000910020037a24 */ /* 0x000fe400078e0203 */
[----:B------:R-:W-:Y:S02]  /*28c0*/  IMAD R12, R82, c[0x0][0x284], R9 ;  /* 0x0000a100520c7a24 */ /* 0x000fe400078e0209 */
[----:B------:R-:W-:Y:S01]  /*28d0*/  IMAD.WIDE.U32 R116, R27, c[0x0][0x248], R2 ;  /* 0x000092001b747a25 */ /* 0x000fe200078e0002 */
[----:B------:R-:W-:-:S03]  /*28e0*/  SHF.R.S32.HI R3, RZ, 0x1f, R33 ;  /* 0x0000001fff037819 */ /* 0x000fc60000011421 */
[----:B------:R-:W-:Y:S01]  /*28f0*/  IMAD R2, R171, R33, RZ ;  /* 0x00000021ab027224 */ /* 0x000fe200078e02ff */
[----:B------:R-:W-:Y:S01]  /*2900*/  IADD3 R115, R117, R4, RZ ;  /* 0x0000000475737210 */ /* 0x000fe20007ffe0ff */
[----:B------:R-:W-:Y:S02]  /*2910*/  IMAD.MOV.U32 R114, RZ, RZ, R116 ;  /* 0x000000ffff727224 */ /* 0x000fe400078e0074 */
[-C--:B------:R-:W-:Y:S02]  /*2920*/  IMAD R4, R3, R148.reuse, R2 ;  /* 0x0000009403047224 */ /* 0x080fe400078e0202 */
[----:B------:R-:W-:-:S04]  /*2930*/  IMAD.WIDE.U32 R2, R33, R148, R114 ;  /* 0x0000009421027225 */ /* 0x000fc800078e0072 */
[----:B------:R-:W-:Y:S01]  /*2940*/  IMAD.MOV.U32 R152, RZ, RZ, c[0x0][0x280] ;  /* 0x0000a000ff987624 */ /* 0x000fe200078e00ff */
[----:B------:R-:W-:Y:S01]  /*2950*/  IADD3 R3, R3, R4, RZ ;  /* 0x0000000403037210 */ /* 0x000fe20007ffe0ff */
[----:B------:R-:W-:Y:S01]  /*2960*/  IMAD.MOV.U32 R153, RZ, RZ, c[0x0][0x290] ;  /* 0x0000a400ff997624 */ /* 0x000fe200078e00ff */
[----:B------:R-:W-:Y:S01]  /*2970*/  @P0 LEA R4, P1, R2, c[0x0][0x220], 0x1 ;  /* 0x0000880002040a11 */ /* 0x000fe200078208ff */
[C---:B------:R-:W-:Y:S01]  /*2980*/  IMAD.SHL.U32 R175, R152.reuse, 0x20, RZ ;  /* 0x0000002098af7824 */ /* 0x040fe200078e00ff */
[-C--:B------:R-:W-:Y:S02]  /*2990*/  SHF.L.U64.HI R154, R152, R169.reuse, c[0x0][0x284] ;  /* 0x0000a100989a7619 */ /* 0x080fe400000102a9 */
[----:B------:R-:W-:Y:S02]  /*29a0*/  @P0 LEA.HI.X R5, R2, c[0x0][0x224], R3, 0x1, P1 ;  /* 0x0000890002050a11 */ /* 0x000fe400008f0c03 */
[----:B------:R-:W-:Y:S02]  /*29b0*/  ISETP.GE.AND P1, PT, R10, 0x11, PT ;  /* 0x000000110a00780c */ /* 0x000fe40003f26270 */
[C---:B------:R-:W-:Y:S01]  /*29c0*/  SHF.L.U64.HI R155, R153.reuse, R169, c[0x0][0x294] ;  /* 0x0000a500999b7619 */ /* 0x040fe200000102a9 */
[----:B------:R-:W-:Y:S01]  /*29d0*/  @!PT LDS RZ, [RZ] ;  /* 0x00000000fffff984 */ /* 0x000fe20000000800 */
[----:B------:R-:W-:Y:S01]  /*29e0*/  @!PT LDS RZ, [RZ] ;  /* 0x00000000fffff984 */ /* 0x000fe20000000800 */
[----:B------:R-:W-:Y:S01]  /*29f0*/  @!PT LDS RZ, [RZ] ;  /* 0x00000000fffff984 */ /* 0x000fe20000000800 */
[----:B------:R1:W-:Y:S01]  /*2a00*/  @P0 LDGSTS.E.BYPASS.LTC128B.128 [R219+0x2900], [R4.64], !P5 ;  /* 0x0290000004db0fae */ /* 0x0003e2000e901d48 */
[----:B------:R-:W-:-:S09]  /*2a10*/  SHF.L.U32 R176, R153, 0x5, RZ ;  /* 0x0000000599b07819 */ /* 0x000fd200000006ff */
[----:B-1----:R-:W-:-:S05]  /*2a20*/  @P1 IADD3 R5, P0, R177, R2, RZ ;  /* 0x00000002b1051210 */ /* 0x002fca0007f1e0ff */
[----:B------:R-:W-:Y:S01]  /*2a30*/  @P1 IMAD.X R6, R3, 0x1, R172, P0 ;  /* 0x0000000103061824 */ /* 0x000fe200000e06ac */
[----:B------:R-:W-:-:S04]  /*2a40*/  @P1 LEA R4, P0, R5, c[0x0][0x220], 0x1 ;  /* 0x0000880005041a11 */ /* 0x000fc800078008ff */
[----:B------:R-:W-:Y:S02]  /*2a50*/  @P1 LEA.HI.X R5, R5, c[0x0][0x224], R6, 0x1, P0 ;  /* 0x0000890005051a11 */ /* 0x000fe400000f0c06 */
[----:B------:R-:W-:-:S03]  /*2a60*/  ISETP.GE.AND P0, PT, R10, 0x21, PT ;  /* 0x000000210a00780c */ /* 0x000fc60003f06270 */
[----:B------:R1:W-:Y:S10]  /*2a70*/  @P1 LDGSTS.E.BYPASS.LTC128B.128 [R219+0x3100], [R4.64], !P5 ;  /* 0x0310000004db1fae */ /* 0x0003f4000e901d48 */
[----:B------:R-:W-:-:S02]  /*2a80*/  @P0 MOV R6, c[0x0][0x23c] ;  /* 0x00008f0000060a02 */ /* 0x000fc40000000f00 */
[----:B-1----:R-:W-:-:S04]  /*2a90*/  @P0 LEA R4, P1, R20, R2, 0x5 ;  /* 0x0000000214040211 */ /* 0x002fc800078228ff */
[----:B------:R-:W-:Y:S02]  /*2aa0*/  @P0 LEA.HI.X R5, R20, R3, R6, 0x5, P1 ;  /* 0x0000000314050211 */ /* 0x000fe400008f2c06 */
[----:B------:R-:W-:-:S04]  /*2ab0*/  @P0 LEA R6, P1, R4, c[0x0][0x220], 0x1 ;  /* 0x0000880004060a11 */ /* 0x000fc800078208ff */
[----:B------:R-:W-:Y:S02]  /*2ac0*/  @P0 LEA.HI.X R7, R4, c[0x0][0x224], R5, 0x1, P1 ;  /* 0x0000890004070a11 */ /* 0x000fe400008f0c05 */
[----:B------:R-:W-:-:S03]  /*2ad0*/  ISETP.GE.AND P1, PT, R10, 0x31, PT ;  /* 0x000000310a00780c */ /* 0x000fc60003f26270 */
[----:B------:R1:W-:Y:S10]  /*2ae0*/  @P0 LDGSTS.E.BYPASS.LTC128B.128 [R219+0x3900], [R6.64], !P5 ;  /* 0x0390000006db0fae */ /* 0x0003f4000e901d48 */
[----:B------:R-:W-:-:S04]  /*2af0*/  @P1 IMAD.MOV.U32 R4, RZ, RZ, c[0x0][0x23c] ;  /* 0x00008f00ff041624 */ /* 0x000fc800078e00ff */
[----:B------:R-:W-:Y:S02]  /*2b00*/  @P1 IMAD R8, R4, 0x30, RZ ;  /* 0x0000003004081824 */ /* 0x000fe400078e02ff */
[----:B------:R-:W-:-:S04]  /*2b10*/  @P1 IMAD.WIDE.U32 R4, R20, 0x30, R2 ;  /* 0x0000003014041825 */ /* 0x000fc800078e0002 */
[----:B------:R-:W-:Y:S01]  /*2b20*/  @P1 IMAD.IADD R5, R5, 0x1, R8 ;  /* 0x0000000105051824 */ /* 0x000fe200078e0208 */
[----:B------:R-:W-:-:S04]  /*2b30*/  @P1 LEA R8, P0, R4, c[0x0][0x220], 0x1 ;  /* 0x0000880004081a11 */ /* 0x000fc800078008ff */
[----:B------:R-:W-:Y:S01]  /*2b40*/  @P1 LEA.HI.X R9, R4, c[0x0][0x224], R5, 0x1, P0 ;  /* 0x0000890004091a11 */ /* 0x000fe200000f0c05 */
[----:B------:R-:W-:Y:S01]  /*2b50*/  IMAD.WIDE.U32 R4, R19, c[0x0][0x1e0], RZ ;  /* 0x0000780013047a25 */ /* 0x000fe200078e00ff */
[----:B------:R-:W-:-:S03]  /*2b60*/  ISETP.GE.AND P0, PT, R10, 0x41, PT ;  /* 0x000000410a00780c */ /* 0x000fc60003f06270 */
[----:B-1----:R-:W-:Y:S01]  /*2b70*/  IMAD.WIDE.U32 R6, R82, c[0x0][0x280], R24 ;  /* 0x0000a00052067a25 */ /* 0x002fe200078e0018 */
[----:B------:R1:W-:Y:S03]  /*2b80*/  @P1 LDGSTS.E.BYPASS.LTC128B.128 [R219+0x4100], [R8.64], !P5 ;  /* 0x0410000008db1fae */ /* 0x0003e6000e901d48 */
[----:B------:R-:W-:Y:S01]  /*2b90*/  IMAD.MOV.U32 R14, RZ, RZ, R6 ;  /* 0x000000ffff0e7224 */ /* 0x000fe200078e0006 */
[----:B------:R-:W-:Y:S01]  /*2ba0*/  IADD3 R15, R7, R12, RZ ;  /* 0x0000000c070f7210 */ /* 0x000fe20007ffe0ff */
[----:B------:R-:W-:-:S04]  /*2bb0*/  IMAD R7, R23, c[0x0][0x1e0], RZ ;  /* 0x0000780017077a24 */ /* 0x000fc800078e02ff */
[----:B------:R-:W-:Y:S01]  /*2bc0*/  @P0 LEA R18, P1, R20, R2, 0x6 ;  /* 0x0000000214120211 */ /* 0x000fe200078230ff */
[----:B------:R-:W-:Y:S02]  /*2bd0*/  IMAD R10, R19, c[0x0][0x1e4], R7 ;  /* 0x00007900130a7a24 */ /* 0x000fe400078e0207 */
[----:B------:R-:W-:Y:S02]  /*2be0*/  @P0 IMAD.MOV.U32 R2, RZ, RZ, c[0x0][0x23c] ;  /* 0x00008f00ff020624 */ /* 0x000fe400078e00ff */
[----:B------:R-:W-:Y:S01]  /*2bf0*/  IMAD.WIDE.U32 R6, R82, c[0x0][0x290], R24 ;  /* 0x0000a40052067a25 */ /* 0x000fe200078e0018 */
[----:B------:R-:W-:Y:S02]  /*2c00*/  IADD3 R5, R5, R10, RZ ;  /* 0x0000000a05057210 */ /* 0x000fe40007ffe0ff */
[----:B------:R-:W-:Y:S01]  /*2c10*/  @P0 LEA.HI.X R20, R20, R3, R2, 0x6, P1 ;  /* 0x0000000314140211 */ /* 0x000fe200008f3402 */
[----:B------:R-:W-:Y:S01]  /*2c20*/  IMAD.WIDE.U32 R2, R82, c[0x0][0x290], R28 ;  /* 0x0000a40052027a25 */ /* 0x000fe200078e001c */
[----:B------:R-:W-:-:S02]  /*2c30*/  @P0 LEA R16, P1, R18, c[0x0][0x220], 0x1 ;  /* 0x0000880012100a11 */ /* 0x000fc400078208ff */
[----:B------:R-:W-:Y:S01]  /*2c40*/  MOV R10, R6 ;  /* 0x00000006000a7202 */ /* 0x000fe20000000f00 */
[----:B-----5:R-:W-:-:S04]  /*2c50*/  IMAD.WIDE.U32 R100, R137, c[0x0][0x280], R14 ;  /* 0x0000a00089647a25 */ /* 0x020fc800078e000e */
[----:B-1----:R-:W-:-:S04]  /*2c60*/  IMAD R8, R31, c[0x0][0x290], RZ ;  /* 0x0000a4001f087a24 */ /* 0x002fc800078e02ff */
[C---:B------:R-:W-:Y:S02]  /*2c70*/  IMAD R17, R82.reuse, c[0x0][0x294], R8 ;  /* 0x0000a50052117a24 */ /* 0x040fe400078e0208 */
[----:B------:R-:W-:-:S03]  /*2c80*/  IMAD.WIDE.U32 R8, R82, c[0x0][0x280], R28 ;  /* 0x0000a00052087a25 */ /* 0x000fc600078e001c */
[----:B------:R-:W-:Y:S01]  /*2c90*/  IADD3 R11, R7, R17, RZ ;  /* 0x00000011070b7210 */ /* 0x000fe20007ffe0ff */
[----:B------:R-:W-:Y:S02]  /*2ca0*/  IMAD.IADD R9, R12, 0x1, R9 ;  /* 0x000000010c097824 */ /* 0x000fe400078e0209 */
[----:B------:R-:W-:Y:S01]  /*2cb0*/  IMAD.WIDE.U32 R12, R32, c[0x0][0x1e8], R4 ;  /* 0x00007a00200c7a25 */ /* 0x000fe200078e0004 */
[----:B------:R-:W-:-:S03]  /*2cc0*/  MOV R4, R2 ;  /* 0x0000000200047202 */ /* 0x000fc60000000f00 */
[----:B------:R-:W-:Y:S01]  /*2cd0*/  IMAD.IADD R5, R17, 0x1, R3 ;  /* 0x0000000111057824 */ /* 0x000fe200078e0203 */
[----:B------:R-:W-:Y:S01]  /*2ce0*/  @P0 LEA.HI.X R17, R18, c[0x0][0x224], R20, 0x1, P1 ;  /* 0x0000890012110a11 */ /* 0x000fe200008f0c14 */
[----:B------:R-:W-:Y:S02]  /*2cf0*/  IMAD R7, R32, c[0x0][0x1ec], R13 ;  /* 0x00007b0020077a24 */ /* 0x000fe400078e020d */
[----:B------:R-:W-:Y:S02]  /*2d00*/  IMAD.MOV.U32 R6, RZ, RZ, R12 ;  /* 0x000000ffff067224 */ /* 0x000fe400078e000c */
[----:B------:R1:W-:Y:S01]  /*2d10*/  @P0 LDGSTS.E.BYPASS.LTC128B.128 [R219+0x4900], [R16.64], !P5 ;  /* 0x0490000010db0fae */ /* 0x0003e2000e901d48 */
[----:B------:R-:W-:Y:S01]  /*2d20*/  ISETP.GE.AND P0, PT, R102, c[0x0][0x1d4], PT ;  /* 0x0000750066007a0c */ /* 0x000fe20003f06270 */
[C---:B------:R-:W-:Y:S02]  /*2d30*/  IMAD.WIDE.U32 R98, R137.reuse, c[0x0][0x290], R10 ;  /* 0x0000a40089627a25 */ /* 0x040fe400078e000a */
[----:B------:R-:W0:Y:S01]  /*2d40*/  LDGDEPBAR ;  /* 0x00000000000079af */ /* 0x000e220000000000 */
[----:B------:R-:W-:Y:S01]  /*2d50*/  P2R R91, PR, RZ, 0x1 ;  /* 0x00000001ff5b7803 */ /* 0x000fe20000000000 */
[C---:B------:R-:W-:Y:S01]  /*2d60*/  IMAD.WIDE.U32 R96, R137.reuse, c[0x0][0x280], R8 ;  /* 0x0000a00089607a25 */ /* 0x040fe200078e0008 */
[----:B------:R-:W-:Y:S03]  /*2d70*/  WARPSYNC 0xffffffff ;  /* 0xffffffff00007948 */ /* 0x000fe60003800000 */
[----:B------:R-:W-:-:S04]  /*2d80*/  IMAD.WIDE.U32 R94, R137, c[0x0][0x290], R4 ;  /* 0x0000a400895e7a25 */ /* 0x000fc800078e0004 */
[----:B------:R-:W-:Y:S01]  /*2d90*/  IMAD.SHL.U32 R12, R189, 0x2, RZ ;  /* 0x00000002bd0c7824 */ /* 0x000fe200078e00ff */
[----:B--2---:R-:W-:Y:S01]  /*2da0*/  @P2 MOV R2, R22 ;  /* 0x0000001600022202 */ /* 0x004fe20000000f00 */
[----:B------:R-:W-:Y:S01]  /*2db0*/  @!P2 IMAD.MOV.U32 R2, RZ, RZ, R34 ;  /* 0x000000ffff02a224 */ /* 0x000fe200078e0022 */
[----:B------:R-:W-:Y:S02]  /*2dc0*/  @P2 SHF.R.S32.HI R3, RZ, 0x1f, R22 ;  /* 0x0000001fff032819 */ /* 0x000fe40000011416 */
[----:B------:R-:W-:Y:S02]  /*2dd0*/  @!P2 MOV R3, R21 ;  /* 0x000000150003a202 */ /* 0x000fe40000000f00 */
[----:B------:R-:W-:Y:S02]  /*2de0*/  SEL R18, R2, RZ, !P4 ;  /* 0x000000ff02127207 */ /* 0x000fe40006000000 */
[----:B------:R-:W-:Y:S02]  /*2df0*/  SHF.R.S32.HI R2, RZ, 0x1f, R137 ;  /* 0x0000001fff027819 */ /* 0x000fe40000011489 */
[----:B-1----:R-:W-:Y:S01]  /*2e00*/  SEL R17, R3, RZ, !P4 ;  /* 0x000000ff03117207 */ /* 0x002fe20006000000 */
[----:B------:R-:W-:-:S04]  /*2e10*/  IMAD.WIDE.U32 R84, R18, c[0x0][0x1f0], R6 ;  /* 0x00007c0012547a25 */ /* 0x000fc800078e0006 */
[----:B------:R-:W-:Y:S01]  /*2e20*/  IMAD R3, R2, c[0x0][0x280], RZ ;  /* 0x0000a00002037a24 */ /* 0x000fe200078e02ff */
[----:B------:R-:W-:Y:S01]  /*2e30*/  IADD3 R111, P1, P0, R84, R182, R28 ;  /* 0x000000b6546f7210 */ /* 0x000fe2000783e01c */
[----:B------:R-:W-:Y:S02]  /*2e40*/  IMAD R16, R2, c[0x0][0x290], RZ ;  /* 0x0000a40002107a24 */ /* 0x000fe400078e02ff */
[----:B------:R-:W-:Y:S02]  /*2e50*/  IMAD R2, R31, c[0x0][0x1e0], RZ ;  /* 0x000078001f027a24 */ /* 0x000fe400078e02ff */
[C---:B------:R-:W-:Y:S02]  /*2e60*/  IMAD R3, R137.reuse, c[0x0][0x284], R3 ;  /* 0x0000a10089037a24 */ /* 0x040fe400078e0203 */
[----:B------:R-:W-:Y:S02]  /*2e70*/  IMAD R13, R82, c[0x0][0x1e4], R2 ;  /* 0x00007900520d7a24 */ /* 0x000fe400078e0202 */
[----:B------:R-:W-:-:S02]  /*2e80*/  IMAD R2, R137, c[0x0][0x294], R16 ;  /* 0x0000a50089027a24 */ /* 0x000fc400078e0210 */
[----:B------:R-:W-:Y:S01]  /*2e90*/  IMAD.IADD R112, R101, 0x1, R3 ;  /* 0x0000000165707824 */ /* 0x000fe200078e0203 */
[----:B------:R-:W-:Y:S01]  /*2ea0*/  IADD3 R119, R183, R13, RZ ;  /* 0x0000000db7777210 */ /* 0x000fe20007ffe0ff */
[----:B------:R-:W-:Y:S01]  /*2eb0*/  IMAD R13, R17, c[0x0][0x1f0], RZ ;  /* 0x00007c00110d7a24 */ /* 0x000fe200078e02ff */
[----:B------:R-:W-:Y:S01]  /*2ec0*/  IADD3 R110, R99, R2, RZ ;  /* 0x00000002636e7210 */ /* 0x000fe20007ffe0ff */
[----:B------:R-:W-:Y:S02]  /*2ed0*/  IMAD.IADD R109, R3, 0x1, R97 ;  /* 0x00000001036d7824 */ /* 0x000fe400078e0261 */
[----:B------:R-:W-:Y:S02]  /*2ee0*/  IMAD R6, R18, c[0x0][0x1f4], R13 ;  /* 0x00007d0012067a24 */ /* 0x000fe400078e020d */
[----:B------:R-:W-:-:S03]  /*2ef0*/  IMAD.IADD R108, R2, 0x1, R95 ;  /* 0x00000001026c7824 */ /* 0x000fc600078e025f */
[----:B------:R-:W-:-:S04]  /*2f00*/  IADD3 R88, R85, R6, RZ ;  /* 0x0000000655587210 */ /* 0x000fc80007ffe0ff */
[----:B------:R-:W-:Y:S02]  /*2f10*/  IADD3.X R107, R88, R119, R29, P1, P0 ;  /* 0x00000077586b7210 */ /* 0x000fe40000fe041d */
[----:B------:R-:W-:Y:S01]  /*2f20*/  ISETP.GE.AND P0, PT, R28, c[0x0][0x27c], PT ;  /* 0x00009f001c007a0c */ /* 0x000fe20003f06270 */
[----:B------:R-:W-:Y:S01]  /*2f30*/  IMAD.WIDE.U32 R2, R32, c[0x0][0x260], R134 ;  /* 0x0000980020027a25 */ /* 0x000fe200078e0086 */
[----:B------:R-:W-:Y:S01]  /*2f40*/  BAR.SYNC.DEFER_BLOCKING 0x0 ;  /* 0x0000000000007b1d */ /* 0x000fe20000010000 */
[----:B------:R-:W-:Y:S02]  /*2f50*/  SHF.L.U32 R173, R152, 0x6, RZ ;  /* 0x0000000698ad7819 */ /* 0x000fe400000006ff */
[----:B------:R-:W-:Y:S01]  /*2f60*/  IMAD.WIDE.U32 R6, R32, c[0x0][0x210], R28 ;  /* 0x0000840020067a25 */ /* 0x000fe200078e001c */
[----:B------:R-:W-:Y:S02]  /*2f70*/  IADD3 R131, P1, R82, R19, RZ ;  /* 0x0000001352837210 */ /* 0x000fe40007f3e0ff */
[----:B------:R-:W-:Y:S01]  /*2f80*/  ULDC.U8 UR4, c[0x0][0x298] ;  /* 0x0000a60000047ab9 */ /* 0x000fe20000000000 */
[C---:B------:R-:W-:Y:S02]  /*2f90*/  IMAD R5, R32.reuse, c[0x0][0x264], R3 ;  /* 0x0000990020057a24 */ /* 0x040fe400078e0203 */
[----:B------:R-:W-:Y:S01]  /*2fa0*/  IMAD R3, R32, c[0x0][0x214], R7 ;  /* 0x0000850020037a24 */ /* 0x000fe200078e0207 */
[----:B------:R-:W-:Y:S01]  /*2fb0*/  SEL R7, RZ, c[0x0][0x27c], !P0 ;  /* 0x00009f00ff077a07 */ /* 0x000fe20004000000 */
[----:B------:R-:W-:Y:S01]  /*2fc0*/  IMAD.MOV.U32 R4, RZ, RZ, R2 ;  /* 0x000000ffff047224 */ /* 0x000fe200078e0002 */
[----:B------:R-:W-:Y:S01]  /*2fd0*/  @P0 IADD3 R12, -R12, c[0x0][0x1d4], RZ ;  /* 0x000075000c0c0a10 */ /* 0x000fe20007ffe1ff */
[----:B------:R-:W-:Y:S01]  /*2fe0*/  IMAD.MOV.U32 R2, RZ, RZ, R6 ;  /* 0x000000ffff027224 */ /* 0x000fe200078e0006 */
[----:B------:R-:W-:Y:S01]  /*2ff0*/  IADD3 R6, R28, R7, RZ ;  /* 0x000000071c067210 */ /* 0x000fe20007ffe0ff */
[----:B------:R-:W-:Y:S01]  /*3000*/  IMAD.WIDE.U32 R86, R27, c[0x0][0x268], R4 ;  /* 0x00009a001b567a25 */ /* 0x000fe200078e0004 */
[----:B------:R-:W-:-:S02]  /*3010*/  SHF.R.S32.HI R4, RZ, 0x1f, R12 ;  /* 0x0000001fff047819 */ /* 0x000fc4000001140c */
        /* <DEDUP_REMOVED lines=10> */
[----:B------:R-:W-:-:S02]  /*30c0*/  ISETP.NE.AND P0, PT, RZ, UR4, PT ;  /* 0x00000004ff007c0c */ /* 0x000fc4000bf05270 */
[----:B------:R-:W-:Y:S01]  /*30d0*/  SHF.R.S32.HI R106, RZ, 0x1f, R104 ;  /* 0x0000001fff6a7819 */ /* 0x000fe20000011468 */
[----:B------:R-:W-:Y:S01]  /*30e0*/  IMAD R3, R6, c[0x0][0x1e0], RZ ;  /* 0x0000780006037a24 */ /* 0x000fe200078e02ff */
[----:B------:R-:W-:Y:S01]  /*30f0*/  P2R R128, PR, RZ, 0x1 ;  /* 0x00000001ff807803 */ /* 0x000fe20000000000 */
[----:B------:R-:W-:Y:S02]  /*3100*/  IMAD R4, R139, c[0x0][0x1e4], R4 ;  /* 0x000079008b047a24 */ /* 0x000fe400078e0204 */
[----:B------:R-:W-:Y:S02]  /*3110*/  IMAD R3, R146, c[0x0][0x1e4], R3 ;  /* 0x0000790092037a24 */ /* 0x000fe400078e0203 */
[----:B------:R-:W-:Y:S01]  /*3120*/  IMAD.IADD R127, R181, 0x1, R4 ;  /* 0x00000001b57f7824 */ /* 0x000fe200078e0204 */
[----:B------:R-:W-:Y:S01]  /*3130*/  SHF.R.S32.HI R4, RZ, 0x4, R5 ;  /* 0x00000004ff047819 */ /* 0x000fe20000011405 */
[----:B------:R-:W-:Y:S01]  /*3140*/  IMAD.IADD R126, R179, 0x1, R3 ;  /* 0x00000001b37e7824 */ /* 0x000fe200078e0203 */
[--C-:B------:R-:W-:Y:S01]  /*3150*/  LOP3.LUT R3, R151, 0x38, R2.reuse, 0xf8, !PT ;  /* 0x0000003897037812 */ /* 0x100fe200078ef802 */
[----:B------:R-:W-:Y:S01]  /*3160*/  IMAD.MOV.U32 R168, RZ, RZ, 0x6 ;  /* 0x00000006ffa87424 */ /* 0x000fe200078e00ff */
[----:B------:R-:W-:Y:S01]  /*3170*/  LEA.HI.SX32 R6, R2, R4, 0x1d ;  /* 0x0000000402067211 */ /* 0x000fe200078feaff */
[----:B------:R-:W-:Y:S01]  /*3180*/  IMAD.MOV.U32 R7, RZ, RZ, c[0x0][0x1e0] ;  /* 0x00007800ff077624 */ /* 0x000fe200078e00ff */
[--C-:B------:R-:W-:Y:S01]  /*3190*/  LOP3.LUT R5, R147, 0x38, R2.reuse, 0xf8, !PT ;  /* 0x0000003893057812 */ /* 0x100fe200078ef802 */
[----:B------:R-:W-:Y:S01]  /*31a0*/  IMAD.SHL.U32 R174, R153, 0x40, RZ ;  /* 0x0000004099ae7824 */ /* 0x000fe200078e00ff */
[----:B------:R-:W-:Y:S01]  /*31b0*/  LOP3.LUT R4, R150, 0x38, R2, 0xf8, !PT ;  /* 0x0000003896047812 */ /* 0x000fe200078ef802 */
[----:B------:R-:W-:Y:S01]  /*31c0*/  IMAD.SHL.U32 R83, R6, 0x8, RZ ;  /* 0x0000000806537824 */ /* 0x000fe200078e00ff */
[----:B------:R-:W-:Y:S01]  /*31d0*/  LOP3.LUT R3, R3, R188, RZ, 0x3c, !PT ;  /* 0x000000bc03037212 */ /* 0x000fe200078e3cff */
[----:B------:R-:W-:Y:S01]  /*31e0*/  IMAD.WIDE.U32 R144, R153, 0x50, RZ ;  /* 0x0000005099907825 */ /* 0x000fe200078e00ff */
[----:B------:R-:W-:-:S02]  /*31f0*/  LOP3.LUT R5, R5, R156, RZ, 0x3c, !PT ;  /* 0x0000009c05057212 */ /* 0x000fc400078e3cff */
[----:B------:R-:W-:Y:S01]  /*3200*/  LOP3.LUT R2, R4, R187, RZ, 0x3c, !PT ;  /* 0x000000bb04027212 */ /* 0x000fe200078e3cff */
[----:B------:R-:W-:Y:S01]  /*3210*/  IMAD.WIDE.U32 R140, R7, 0x50, RZ ;  /* 0x00000050078c7825 */ /* 0x000fe200078e00ff */
[-C--:B------:R-:W-:Y:S02]  /*3220*/  SHF.L.U64.HI R152, R152, R168.reuse, c[0x0][0x284] ;  /* 0x0000a10098987619 */ /* 0x080fe400000102a8 */
[-C--:B------:R-:W-:Y:S01]  /*3230*/  SHF.L.U64.HI R153, R153, R168.reuse, c[0x0][0x294] ;  /* 0x0000a50099997619 */ /* 0x080fe200000102a8 */
[C---:B------:R-:W-:Y:S01]  /*3240*/  IMAD.SHL.U32 R185, R7.reuse, 0x40, RZ ;  /* 0x0000004007b97824 */ /* 0x040fe200078e00ff */
[C---:B------:R-:W-:Y:S01]  /*3250*/  SHF.L.U64.HI R169, R7.reuse, R169, c[0x0][0x1e4] ;  /* 0x0000790007a97619 */ /* 0x040fe200000102a9 */
[C---:B------:R-:W-:Y:S01]  /*3260*/  IMAD.SHL.U32 R184, R7.reuse, 0x20, RZ ;  /* 0x0000002007b87824 */ /* 0x040fe200078e00ff */
[----:B------:R-:W-:Y:S01]  /*3270*/  SHF.L.U64.HI R168, R7, R168, c[0x0][0x1e4] ;  /* 0x0000790007a87619 */ /* 0x000fe200000102a8 */
[----:B------:R-:W-:Y:S01]  /*3280*/  IMAD.IADD R7, R162, 0x1, R3 ;  /* 0x00000001a2077824 */ /* 0x000fe200078e0203 */
[----:B------:R-:W-:Y:S01]  /*3290*/  IADD3 R5, R157, R5, RZ ;  /* 0x000000059d057210 */ /* 0x000fe20007ffe0ff */
[----:B------:R-:W-:Y:S01]  /*32a0*/  IMAD.IADD R6, R161, 0x1, R2 ;  /* 0x00000001a1067824 */ /* 0x000fe200078e0202 */
[--C-:B------:R-:W-:Y:S01]  /*32b0*/  LOP3.LUT R3, R147, 0x38, R83.reuse, 0xf8, !PT ;  /* 0x0000003893037812 */ /* 0x100fe200078ef853 */
[----:B------:R-:W-:Y:S01]  /*32c0*/  IMAD R8, R30, c[0x0][0x268], RZ ;  /* 0x00009a001e087a24 */ /* 0x000fe200078e02ff */
[--C-:B------:R-:W-:Y:S01]  /*32d0*/  LOP3.LUT R2, R150, 0x38, R83.reuse, 0xf8, !PT ;  /* 0x0000003896027812 */ /* 0x100fe200078ef853 */
[----:B------:R-:W-:Y:S01]  /*32e0*/  IMAD R9, R17, c[0x0][0x218], RZ ;  /* 0x0000860011097a24 */ /* 0x000fe200078e02ff */
[----:B------:R-:W-:Y:S01]  /*32f0*/  LOP3.LUT R4, R151, 0x38, R83, 0xf8, !PT ;  /* 0x0000003897047812 */ /* 0x000fe200078ef853 */
[C---:B------:R-:W-:Y:S01]  /*3300*/  IMAD R166, R142.reuse, c[0x0][0x294], RZ ;  /* 0x0000a5008ea67a24 */ /* 0x040fe200078e02ff */
[----:B------:R-:W-:Y:S01]  /*3310*/  SHF.L.U32 R125, R5, 0x1, RZ ;  /* 0x00000001057d7819 */ /* 0x000fe200000006ff */
[C---:B------:R-:W-:Y:S01]  /*3320*/  IMAD R167, R142.reuse, c[0x0][0x284], RZ ;  /* 0x0000a1008ea77a24 */ /* 0x040fe200078e02ff */
[----:B------:R-:W-:Y:S01]  /*3330*/  LOP3.LUT R5, R3, R156, RZ, 0x3c, !PT ;  /* 0x0000009c03057212 */ /* 0x000fe200078e3cff */
[----:B------:R-:W-:Y:S01]  /*3340*/  IMAD R165, R142, c[0x0][0x1e4], RZ ;  /* 0x000079008ea57a24 */ /* 0x000fe200078e02ff */
[----:B------:R-:W-:Y:S01]  /*3350*/  LOP3.LUT R3, R2, R187, RZ, 0x3c, !PT ;  /* 0x000000bb02037212 */ /* 0x000fe200078e3cff */
[----:B------:R-:W-:Y:S01]  /*3360*/  IMAD R8, R27, c[0x0][0x26c], R8 ;  /* 0x00009b001b087a24 */ /* 0x000fe200078e0208 */
[----:B------:R-:W-:Y:S01]  /*3370*/  LOP3.LUT R2, R4, R188, RZ, 0x3c, !PT ;  /* 0x000000bc04027212 */ /* 0x000fe200078e3cff */
[----:B------:R-:W-:Y:S01]  /*3380*/  IMAD.WIDE.U32 R142, R142, c[0x0][0x280], RZ ;  /* 0x0000a0008e8e7a25 */ /* 0x000fe200078e00ff */
[----:B------:R-:W-:-:S02]  /*3390*/  IADD3 R3, R161, R3, RZ ;  /* 0x00000003a1037210 */ /* 0x000fc40007ffe0ff */
[----:B------:R-:W-:Y:S01]  /*33a0*/  IADD3 R165, R141, R165, RZ ;  /* 0x000000a58da57210 */ /* 0x000fe20007ffe0ff */
[----:B------:R-:W-:Y:S01]  /*33b0*/  IMAD.IADD R4, R157, 0x1, R5 ;  /* 0x000000019d047824 */ /* 0x000fe200078e0205 */
[----:B------:R-:W-:Y:S01]  /*33c0*/  IADD3 R167, R143, R167, RZ ;  /* 0x000000a78fa77210 */ /* 0x000fe20007ffe0ff */
[----:B------:R-:W-:Y:S01]  /*33d0*/  IMAD.IADD R2, R162, 0x1, R2 ;  /* 0x00000001a2027824 */ /* 0x000fe200078e0202 */
[----:B------:R-:W-:Y:S01]  /*33e0*/  IADD3 R90, R87, R8, RZ ;  /* 0x00000008575a7210 */ /* 0x000fe20007ffe0ff */
[----:B------:R-:W-:Y:S01]  /*33f0*/  IMAD R9, R18, c[0x0][0x21c], R9 ;  /* 0x0000870012097a24 */ /* 0x000fe200078e0209 */
[----:B------:R-:W-:Y:S01]  /*3400*/  SHF.R.S32.HI R105, RZ, 0x1f, R83 ;  /* 0x0000001fff697819 */ /* 0x000fe20000011453 */
[----:B------:R-:W-:Y:S01]  /*3410*/  IMAD.X R130, R23, 0x1, R31, P1 ;  /* 0x0000000117827824 */ /* 0x000fe200008e061f */
[----:B------:R-:W-:Y:S01]  /*3420*/  ISETP.GE.AND P1, PT, R189, 0x1, PT ;  /* 0x00000001bd00780c */ /* 0x000fe20003f26270 */
[----:B------:R-:W-:Y:S01]  /*3430*/  IMAD.IADD R166, R145, 0x1, R166 ;  /* 0x0000000191a67824 */ /* 0x000fe200078e02a6 */
[----:B------:R-:W-:Y:S01]  /*3440*/  SHF.L.U32 R121, R4, 0x1, RZ ;  /* 0x0000000104797819 */ /* 0x000fe200000006ff */
[----:B------:R-:W-:Y:S01]  /*3450*/  IMAD.IADD R103, R93, 0x1, R9 ;  /* 0x000000015d677824 */ /* 0x000fe200078e0209 */
[----:B------:R-:W-:Y:S01]  /*3460*/  SHF.L.U32 R118, R2, 0x1, RZ ;  /* 0x0000000102767819 */ /* 0x000fe200000006ff */
[----:B------:R-:W-:-:S02]  /*3470*/  IMAD.SHL.U32 R124, R6, 0x2, RZ ;  /* 0x00000002067c7824 */ /* 0x000fc400078e00ff */
[----:B------:R-:W-:Y:S02]  /*3480*/  IMAD.SHL.U32 R122, R7, 0x2, RZ ;  /* 0x00000002077a7824 */ /* 0x000fe400078e00ff */
[----:B------:R-:W-:Y:S02]  /*3490*/  IMAD.SHL.U32 R120, R3, 0x2, RZ ;  /* 0x0000000203787824 */ /* 0x000fe400078e00ff */
.L_x_839:
[----:B------:R-:W-:Y:S01]  /*34a0*/  SHF.R.S32.HI R89, RZ, 0x1f, R33 ;  /* 0x0000001fff597819 */ /* 0x000fe20000011421 */
[-C--:B-1----:R-:W-:Y:S01]  /*34b0*/  IMAD R2, R165, R33.reuse, RZ ;  /* 0x00000021a5027224 */ /* 0x082fe200078e02ff */
[----:B------:R-:W-:Y:S01]  /*34c0*/  ISETP.GE.AND P2, PT, R189, 0x1, PT ;  /* 0x00000001bd00780c */ /* 0x000fe20003f46270 */
[----:B------:R-:W-:Y:S01]  /*34d0*/  IMAD.WIDE.U32 R64, R140, R33, RZ ;  /* 0x000000218c407225 */ /* 0x000fe200078e00ff */
[----:B------:R-:W-:Y:S04]  /*34e0*/  DEPBAR.LE SB0, 0x0 ;  /* 0x000080000000791a */ /* 0x000fe80000000000 */
[----:B------:R-:W-:Y:S01]  /*34f0*/  IADD3 R3, P1, P0, R111, R64, R184 ;  /* 0x000000406f037210 */ /* 0x000fe2000783e0b8 */
[----:B------:R-:W-:Y:S01]  /*3500*/  IMAD R2, R89, R140, R2 ;  /* 0x0000008c59027224 */ /* 0x000fe200078e0202 */
[----:B------:R-:W-:Y:S01]  /*3510*/  WARPSYNC 0xffffffff ;  /* 0xffffffff00007948 */ /* 0x000fe20003800000 */
[----:B------:R-:W-:Y:S02]  /*3520*/  BAR.SYNC.DEFER_BLOCKING 0x0 ;  /* 0x0000000000007b1d */ /* 0x000fe40000010000 */
[----:B------:R-:W-:Y:S05]  /*3530*/  IMAD.IADD R68, R65, 0x1, R2 ;  /* 0x0000000141447824 */ /* 0x000fea00078e0202 */
[----:B------:R-:W-:Y:S02]  /*3540*/  IADD3.X R6, R107, R68, R169, P1, P0 ;  /* 0x000000446b067210 */ /* 0x000fe40000fe04a9 */
[----:B------:R-:W-:Y:S04]  /*3550*/  IADD3 R4, P1, P0, R111, R64, R185 ;  /* 0x000000406f047210 */ /* 0x000fe8000783e0b9 */
[----:B------:R-:W-:Y:S02]  /*3560*/  IADD3.X R7, R107, R68, R168, P1, P0 ;  /* 0x000000446b077210 */ /* 0x000fe40000fe04a8 */
[----:B------:R-:W-:Y:S05]  /*3570*/  IADD3 R2, P0, R111, R64, RZ ;  /* 0x000000406f027210 */ /* 0x000fea0007f1e0ff */
[----:B------:R-:W-:Y:S01]  /*3580*/  IMAD.X R5, R68, 0x1, R107, P0 ;  /* 0x0000000144057824 */ /* 0x000fe200000e066b */
[C---:B------:R-:W-:Y:S04]  /*3590*/  LEA R54, P0, R2.reuse, c[0x0][0x1c8], 0x1 ;  /* 0x0000720002367a11 */ /* 0x040fe800078008ff */
[----:B------:R-:W-:Y:S01]  /*35a0*/  LEA.HI.X R55, R2, c[0x0][0x1cc], R5, 0x1, P0 ;  /* 0x0000730002377a11 */ /* 0x000fe200000f0c05 */
[----:B------:R-:W-:Y:S01]  /*35b0*/  BSSY B2, `(.L_x_805) ;  /* 0x00003a2000027945 */ /* 0x000fe20003800000 */
[C---:B------:R-:W-:Y:S04]  /*35c0*/  LEA R60, P0, R3.reuse, c[0x0][0x1c8], 0x1 ;  /* 0x00007200033c7a11 */ /* 0x040fe800078008ff */
[----:B------:R-:W-:Y:S02]  /*35d0*/  LEA.HI.X R61, R3, c[0x0][0x1cc], R6, 0x1, P0 ;  /* 0x00007300033d7a11 */ /* 0x000fe400000f0c06 */
[C---:B------:R-:W-:Y:S04]  /*35e0*/  LEA R62, P0, R4.reuse, c[0x0][0x1c8], 0x1 ;  /* 0x00007200043e7a11 */ /* 0x040fe800078008ff */
        /* <DEDUP_REMOVED lines=34> */
[----:B------:R-:W-:Y:S11]  /*3810*/  CS2R R2, SRZ ;  /* 0x0000000000027805 */ /* 0x000ff6000001ff00 */
[----:B------:R-:W-:Y:S01]  /*3820*/  @!UPT UIADD3 URZ, URZ, URZ, URZ ;  /* 0x0000003f3f3ff290 */ /* 0x000fe2000fffe03f */
[----:B------:R1:W5:Y:S04]  /*3830*/  @!P0 LDG.E.64 R2, [R8.64] ;  /* 0x0000000808028981 */ /* 0x000368000c1e1b00 */
[----:B------:R1:W5:Y:S01]  /*3840*/  @!P0 LDG.E.64 R34, [R4.64] ;  /* 0x0000000804228981 */ /* 0x000362000c1e1b00 */
[----:B------:R-:W-:Y:S11]  /*3850*/  ISETP.GE.AND P0, PT, R26, c[0x0][0x27c], PT ;  /* 0x00009f001a007a0c */ /* 0x000ff60003f06270 */
[----:B------:R-:W-:Y:S02]  /*3860*/  @!UPT UIADD3 URZ, URZ, URZ, URZ ;  /* 0x0000003f3f3ff290 */ /* 0x000fe4000fffe03f */
[----:B------:R1:W5:Y:S04]  /*3870*/  @!P0 LDG.E.64 R6, [R8.64+0x20] ;  /* 0x0000200808068981 */ /* 0x000368000c1e1b00 */
[----:B------:R1:W5:Y:S02]  /*3880*/  @!P0 LDG.E.64 R40, [R4.64+0x20] ;  /* 0x0000200804288981 */ /* 0x000364000c1e1b00 */
.L_x_809:
[----:B------:R-:W-:Y:S05]  /*3890*/  BSYNC B0 ;  /* 0x0000000000007941 */ /* 0x000fea0003800000 */
.L_x_808:
        /* <DEDUP_REMOVED lines=38> */
.L_x_811:
[----:B------:R-:W-:Y:S05]  /*3b00*/  BSYNC B0 ;  /* 0x0000000000007941 */ /* 0x000fea0003800000 */
.L_x_810:
        /* <DEDUP_REMOVED lines=29> */
[----:B------:R-:W-:Y:S11]  /*3ce0*/  ISETP.GE.AND P0, PT, R24, c[0x0][0x27c], PT ;  /* 0x00009f0018007a0c */ /* 0x000ff60003f06270 */
[----:B------:R-:W-:Y:S02]  /*3cf0*/  @!UPT UIADD3 URZ, URZ, URZ, URZ ;  /* 0x0000003f3f3ff290 */ /* 0x000fe4000fffe03f */
[----:B------:R1:W5:Y:S04]  /*3d00*/  @!P0 LDG.E.64 R18, [R8.64] ;  /* 0x0000000808128981 */ /* 0x000368000c1e1b00 */
[----:B------:R1:W5:Y:S01]  /*3d10*/  @!P0 LDG.E.64 R46, [R4.64] ;  /* 0x00000008042e8981 */ /* 0x000362000c1e1b00 */
[----:B------:R-:W-:Y:S11]  /*3d20*/  ISETP.GE.AND P0, PT, R26, c[0x0][0x27c], PT ;  /* 0x00009f001a007a0c */ /* 0x000ff60003f06270 */
[----:B------:R-:W-:Y:S02]  /*3d30*/  @!UPT UIADD3 URZ, URZ, URZ, URZ ;  /* 0x0000003f3f3ff290 */ /* 0x000fe4000fffe03f */
[----:B------:R1:W5:Y:S04]  /*3d40*/  @!P0 LDG.E.64 R20, [R8.64+0x20] ;  /* 0x0000200808148981 */ /* 0x000368000c1e1b00 */
[----:B------:R1:W5:Y:S02]  /*3d50*/  @!P0 LDG.E.64 R48, [R4.64+0x20] ;  /* 0x0000200804308981 */ /* 0x000364000c1e1b00 */
.L_x_813:
[----:B------:R-:W-:Y:S05]  /*3d60*/  BSYNC B0 ;  /* 0x0000000000007941 */ /* 0x000fea0003800000 */
.L_x_812:
        /* <DEDUP_REMOVED lines=17> */
[----:B------:R-:W1:Y:S11]  /*3e80*/  LDS.128 R8, [R80+0x2800] ;  /* 0x0028000050087984 */ /* 0x000e760000000c00 */
[----:B------:R-:W-:Y:S01]  /*3e90*/  @!UPT UIADD3 URZ, URZ, URZ, URZ ;  /* 0x0000003f3f3ff290 */ /* 0x000fe2000fffe03f */
        /* <DEDUP_REMOVED lines=49> */
.L_x_817:
[----:B------:R-:W-:Y:S05]  /*41b0*/  BSYNC B0 ;  /* 0x0000000000007941 */ /* 0x000fea0003800000 */
.L_x_816:
[----:B------:R-:W-:Y:S11]  /*41c0*/  ISETP.NE.AND P0, PT, R91, RZ, PT ;  /* 0x000000ff5b00720c */ /* 0x000ff60003f05270 */
[----:B------:R-:W-:Y:S02]  /*41d0*/  @!UPT UIADD3 URZ, URZ, URZ, URZ ;  /* 0x0000003f3f3ff290 */ /* 0x000fe4000fffe03f */
[----:B------:R-:W-:-:S05]  /*41e0*/  @P0 BRA `(.L_x_815) ;  /* 0x0000034000000947 */ /* 0x000fca0003800000 */
[----:B------:R-:W-:Y:S01]  /*41f0*/  ISETP.GE.AND P0, PT, R26, c[0x0][0x27c], PT ;  /* 0x00009f001a007a0c */ /* 0x000fe20003f06270 */
[----:B-1----:R-:W1:Y:S11]  /*4200*/  LDS.128 R8, [R81+0x2800] ;  /* 0x0028000051087984 */ /* 0x002e760000000c00 */
        /* <DEDUP_REMOVED lines=50> */
.L_x_815:
[----:B------:R-:W-:Y:S05]  /*4530*/  BSYNC B1 ;  /* 0x0000000000017941 */ /* 0x000fea0003800000 */
.L_x_814:
[----:B------:R-:W-:Y:S01]  /*4540*/  BSSY B1, `(.L_x_818) ;  /* 0x0000070000017945 */ /* 0x000fe20003800000 */
[----:B------:R-:W-:-:S05]  /*4550*/  @P3 BRA `(.L_x_819) ;  /* 0x000006e000003947 */ /* 0x000fca0003800000 */
[----:B------:R-:W-:Y:S01]  /*4560*/  BSSY B0, `(.L_x_820) ;  /* 0x0000036000007945 */ /* 0x000fe20003800000 */
        /* <DEDUP_REMOVED lines=53> */
.L_x_821:
[----:B------:R-:W-:Y:S05]  /*48c0*/  BSYNC B0 ;  /* 0x0000000000007941 */ /* 0x000fea0003800000 */
.L_x_820:
        /* <DEDUP_REMOVED lines=55> */
.L_x_819:
[----:B------:R-:W-:Y:S05]  /*4c40*/  BSYNC B1 ;  /* 0x0000000000017941 */ /* 0x000fea0003800000 */
.L_x_818:
        /* <DEDUP_REMOVED lines=55> */
.L_x_824:
[----:B------:R-:W-:Y:S05]  /*4fc0*/  BSYNC B0 ;  /* 0x0000000000007941 */ /* 0x000fea0003800000 */
.L_x_823:
        /* <DEDUP_REMOVED lines=56> */
.L_x_807:
        /* <DEDUP_REMOVED lines=13> */
[C---:B------:R-:W-:Y:S02]  /*5420*/  @!P2 IADD3.X R5, R109.reuse, R32, R154, P1, P0 ;  /* 0x000000206d05a210 */ /* 0x040fe40000fe049a */
[----:B------:R-:W-:Y:S04]  /*5430*/  @!P2 IADD3 R3, P1, P0, R94, R10, R176 ;  /* 0x0000000a5e03a210 */ /* 0x000fe8000783e0b0 */
[----:B------:R-:W-:Y:S02]  /*5440*/  @!P2 IADD3.X R8, R108, R36, R155, P1, P0 ;  /* 0x000000246c08a210 */ /* 0x000fe40000fe049b */
[----:B------:R-:W-:Y:S04]  /*5450*/  ISETP.GE.AND P0, PT, R146, R66, PT ;  /* 0x000000429200720c */ /* 0x000fe80003f06270 */
[----:B------:R-:W-:Y:S11]  /*5460*/  ISETP.GE.OR P1, PT, R28, c[0x0][0x27c], P0 ;  /* 0x00009f001c007a0c */ /* 0x000ff60000726670 */
[----:B------:R-:W-:Y:S02]  /*5470*/  @!UPT UIADD3 URZ, URZ, URZ, URZ ;  /* 0x0000003f3f3ff290 */ /* 0x000fe4000fffe03f */
        /* <DEDUP_REMOVED lines=17> */
[----:B------:R1:W4:Y:S08]  /*5590*/  @!P1 LDG.E.128 R56, [R6.64] ;  /* 0x0000000806389981 */ /* 0x000330000c1e1d00 */
[----:B---3--:R-:W-:Y:S05]  /*55a0*/  @!P0 IADD3 R2, P1, R96, R30, RZ ;  /* 0x0000001e60028210 */ /* 0x008fea0007f3e0ff */
[----:B------:R-:W-:Y:S01]  /*55b0*/  @!P0 IMAD.X R3, R32, 0x1, R109, P1 ;  /* 0x0000000120038824 */ /* 0x000fe200008e066d */
[C---:B-1----:R-:W-:Y:S04]  /*55c0*/  @!P0 LEA R8, P1, R2.reuse, c[0x0][0x270], 0x1 ;  /* 0x00009c0002088a11 */ /* 0x042fe800078208ff */
[----:B------:R-:W-:Y:S02]  /*55d0*/  @!P0 LEA.HI.X R9, R2, c[0x0][0x274], R3, 0x1, P1 ;  /* 0x00009d0002098a11 */ /* 0x000fe400008f0c03 */
[----:B------:R-:W-:Y:S01]  /*55e0*/  @!P0 IADD3 R3, P1, R94, R10, RZ ;  /* 0x0000000a5e038210 */ /* 0x000fe20007f3e0ff */
[----:B------:R-:W-:Y:S04]  /*55f0*/  CS2R R6, SRZ ;  /* 0x0000000000067805 */ /* 0x000fe8000001ff00 */
[----:B------:R-:W-:Y:S01]  /*5600*/  @!P0 IMAD.X R4, R36, 0x1, R108, P1 ;  /* 0x0000000124048824 */ /* 0x000fe200008e066c */
[C---:B------:R-:W-:Y:S01]  /*5610*/  @!P0 LEA R2, P1, R3.reuse, c[0x0][0x288], 0x1 ;  /* 0x0000a20003028a11 */ /* 0x040fe200078208ff */
[----:B------:R-:W-:Y:S03]  /*5620*/  CS2R R36, SRZ ;  /* 0x0000000000247805 */ /* 0x000fe6000001ff00 */
[----:B------:R-:W-:Y:S02]  /*5630*/  @!P0 LEA.HI.X R3, R3, c[0x0][0x28c], R4, 0x1, P1 ;  /* 0x0000a30003038a11 */ /* 0x000fe400008f0c04 */
[----:B------:R-:W-:Y:S01]  /*5640*/  CS2R R4, SRZ ;  /* 0x0000000000047805 */ /* 0x000fe2000001ff00 */
[----:B------:R-:W-:Y:S02]  /*5650*/  ISETP.GE.AND P1, PT, R28, c[0x0][0x27c], PT ;  /* 0x00009f001c007a0c */ /* 0x000fe40003f26270 */
[----:B------:R1:W5:Y:S08]  /*5660*/  @!P0 LDG.E.128 R36, [R2.64] ;  /* 0x0000000802248981 */ /* 0x000370000c1e1d00 */
[----:B------:R2:W5:Y:S01]  /*5670*/  @!P0 LDG.E.128 R4, [R8.64] ;  /* 0x0000000808048981 */ /* 0x000562000c1e1d00 */
[----:B------:R-:W-:Y:S01]  /*5680*/  ISETP.GE.OR P0, PT, R82, R66, P6 ;  /* 0x000000425200720c */ /* 0x000fe20003706670 */
        /* <DEDUP_REMOVED lines=25> */
[----:B------:R-:W-:Y:S01]  /*5820*/  IADD3 R2, P0, R182, R64, RZ ;  /* 0x00000040b6027210 */ /* 0x000fe20007f1e0ff */
        /* <DEDUP_REMOVED lines=117> */
.L_x_826:
[----:B------:R-:W-:Y:S05]  /*5f80*/  BSYNC B0 ;  /* 0x0000000000007941 */ /* 0x000fea0003800000 */
.L_x_825:
[----:B------:R-:W-:Y:S01]  /*5f90*/  ISETP.GE.OR P0, PT, R139, R66, P6 ;  /* 0x000000428b00720c */ /* 0x000fe20003706670 */
[----:B------:R-:W-:Y:S01]  /*5fa0*/  @!UPT UIADD3 URZ, URZ, URZ, URZ ;  /* 0x0000003f3f3ff290 */ /* 0x000fe2000fffe03f */
[----:B------:R-:W-:Y:S11]  /*5fb0*/  BSSY B0, `(.L_x_827) ;  /* 0x0000071000007945 */ /* 0x000ff60003800000 */
        /* <DEDUP_REMOVED lines=112> */
.L_x_828:
[----:B------:R-:W-:Y:S05]  /*66c0*/  BSYNC B0 ;  /* 0x0000000000007941 */ /* 0x000fea0003800000 */
.L_x_827:
[----:B-1----:R-:W-:Y:S05]  /*66d0*/  IADD3 R51, P0, R178, R64, RZ ;  /* 0x00000040b2337210 */ /* 0x002fea0007f1e0ff */
[----:B------:R-:W-:Y:S01]  /*66e0*/  IMAD.X R50, R68, 0x1, R126, P0 ;  /* 0x0000000144327824 */ /* 0x000fe200000e067e */
[----:B------:R-:W-:Y:S11]  /*66f0*/  ISETP.GE.OR P0, PT, R146, R66, P6 ;  /* 0x000000429200720c */ /* 0x000ff60003706670 */
[----:B------:R-:W-:Y:S02]  /*6700*/  @!UPT UIADD3 URZ, URZ, URZ, URZ ;  /* 0x0000003f3f3ff290 */ /* 0x000fe4000fffe03f */
[----:B------:R-:W-:-:S05]  /*6710*/  @P0 BRA `(.L_x_822) ;  /* 0x000008b000000947 */ /* 0x000fca0003800000 */
[----:B------:R-:W-:Y:S01]  /*6720*/  IADD3 R2, P2, P0, R84, R51, R104 ;  /* 0x0000003354027210 */ /* 0x000fe2000785e068 */
[----:B------:R-:W1:Y:S01]  /*6730*/  LDS.128 R12, [R118+0x2900] ;  /* 0x00290000760c7984 */ /* 0x000e620000000c00 */
[----:B-----5:R-:W-:Y:S02]  /*6740*/  @!P1 SHF.R.U64 R6, R56, 0x10, R57 ;  /* 0x0000001038069819 */ /* 0x020fe40000001239 */
[----:B------:R-:W-:Y:S02]  /*6750*/  IADD3.X R3, R88, R50, R106, P2, P0 ;  /* 0x0000003258037210 */ /* 0x000fe400017e046a */
[----:B------:R-:W-:Y:S02]  /*6760*/  LEA R48, P0, R2, c[0x0][0x1c8], 0x1 ;  /* 0x0000720002307a11 */ /* 0x000fe400078008ff */
[----:B------:R-:W-:Y:S01]  /*6770*/  @!P1 PRMT R17, R62, 0x5410, R6 ;  /* 0x000054103e119816 */ /* 0x000fe20000000006 */
[----:B------:R-:W2:Y:S01]  /*6780*/  LDS.128 R36, [R122+0x2900] ;  /* 0x002900007a247984 */ /* 0x000ea20000000c00 */
[----:B------:R-:W-:Y:S02]  /*6790*/  LEA.HI.X R49, R2, c[0x0][0x1cc], R3, 0x1, P0 ;  /* 0x0000730002317a11 */ /* 0x000fe400000f0c03 */
[----:B------:R-:W-:Y:S02]  /*67a0*/  @!P1 SHF.R.U32.HI R9, RZ, 0x10, R59 ;  /* 0x00000010ff099819 */ /* 0x000fe4000001163b */
[----:B------:R-:W-:Y:S02]  /*67b0*/  @!P1 SHF.R.U32.HI R7, RZ, 0x10, R57 ;  /* 0x00000010ff079819 */ /* 0x000fe40000011639 */
[--C-:B------:R-:W-:Y:S02]  /*67c0*/  @!P1 SHF.R.U64 R2, R20, 0x10, R21.reuse ;  /* 0x0000001014029819 */ /* 0x100fe40000001215 */
[----:B------:R-:W-:Y:S02]  /*67d0*/  @!P1 SHF.R.U32.HI R3, RZ, 0x10, R21 ;  /* 0x00000010ff039819 */ /* 0x000fe40000011615 */
[----:B------:R-:W-:Y:S01]  /*67e0*/  @!P1 PRMT R16, R62, 0x5432, R7 ;  /* 0x000054323e109816 */ /* 0x000fe20000000007 */
[----:B------:R-:W-:Y:S01]  /*67f0*/  @!P1 IMAD.U32 R7, R17, 0x10000, RZ ;  /* 0x0001000011079824 */ /* 0x000fe200078e00ff */
[----:B------:R-:W-:Y:S02]  /*6800*/  @!P1 SHF.R.U64 R11, R58, 0x10, R59 ;  /* 0x000000103a0b9819 */ /* 0x000fe4000000123b */
[----:B------:R-:W-:Y:S01]  /*6810*/  @!P1 SHF.R.U64 R4, R22, 0x10, R23 ;  /* 0x0000001016049819 */ /* 0x000fe20000001217 */
[----:B------:R-:W-:Y:S01]  /*6820*/  @!P1 IMAD.U32 R18, R16, 0x10000, RZ ;  /* 0x0001000010129824 */ /* 0x000fe200078e00ff */
[C---:B------:R-:W-:Y:S02]  /*6830*/  @!P1 PRMT R22, R63.reuse, 0x5410, R9 ;  /* 0x000054103f169816 */ /* 0x040fe40000000009 */
[----:B------:R-:W-:Y:S02]  /*6840*/  @!P1 SHF.R.U32.HI R5, RZ, 0x10, R23 ;  /* 0x00000010ff059819 */ /* 0x000fe40000011617 */
[----:B------:R-:W-:Y:S02]  /*6850*/  @!P1 PRMT R27, R63, 0x5432, R11 ;  /* 0x000054323f1b9816 */ /* 0x000fe4000000000b */
[C---:B------:R-:W-:Y:S02]  /*6860*/  @!P1 PRMT R11, R32.reuse, 0x5432, R4 ;  /* 0x00005432200b9816 */ /* 0x040fe40000000004 */
[----:B------:R-:W-:Y:S02]  /*6870*/  @!P1 PRMT R10, R32, 0x5410, R5 ;  /* 0x00005410200a9816 */ /* 0x000fe40000000005 */
[----:B------:R-:W-:Y:S02]  /*6880*/  @!P1 LOP3.LUT R34, R22, 0xffff0000, RZ, 0xc0, !PT ;  /* 0xffff000016229812 */ /* 0x000fe400078ec0ff */
[C---:B------:R-:W-:Y:S02]  /*6890*/  @!P1 PRMT R8, R31.reuse, 0x5432, R2 ;  /* 0x000054321f089816 */ /* 0x040fe40000000002 */
[----:B------:R-:W-:Y:S01]  /*68a0*/  @!P1 PRMT R6, R31, 0x5410, R3 ;  /* 0x000054101f069816 */ /* 0x000fe20000000003 */
[----:B-1----:R-:W-:Y:S01]  /*68b0*/  @!P1 IMAD.U32 R2, R12, 0x10000, RZ ;  /* 0x000100000c029824 */ /* 0x002fe200078e00ff */
[C---:B------:R-:W-:Y:S01]  /*68c0*/  @!P1 SHF.L.U32 R3, R8.reuse, 0x10, RZ ;  /* 0x0000001008039819 */ /* 0x040fe200000006ff */
[----:B------:R-:W-:Y:S01]  /*68d0*/  @!P1 IMAD.U32 R4, R13, 0x10000, RZ ;  /* 0x000100000d049824 */ /* 0x000fe200078e00ff */
[----:B------:R-:W-:Y:S01]  /*68e0*/  @!P1 LOP3.LUT R8, R8, 0xffff0000, RZ, 0xc0, !PT ;  /* 0xffff000008089812 */ /* 0x000fe200078ec0ff */
[----:B------:R-:W-:Y:S01]  /*68f0*/  @!P1 FMUL.FTZ R20, R2, R7 ;  /* 0x0000000702149220 */ /* 0x000fe20000410000 */
[----:B------:R-:W-:Y:S01]  /*6900*/  @!P1 SHF.L.U32 R31, R22, 0x10, RZ ;  /* 0x00000010161f9819 */ /* 0x000fe200000006ff */
[C---:B------:R-:W-:Y:S01]  /*6910*/  @!P1 IMAD.U32 R5, R6.reuse, 0x10000, RZ ;  /* 0x0001000006059824 */ /* 0x040fe200078e00ff */
[----:B------:R-:W-:Y:S01]  /*6920*/  @!P1 LOP3.LUT R6, R6, 0xffff0000, RZ, 0xc0, !PT ;  /* 0xffff000006069812 */ /* 0x000fe200078ec0ff */
[----:B--2---:R-:W-:Y:S01]  /*6930*/  @!P1 IMAD.U32 R9, R36, 0x10000, RZ ;  /* 0x0001000024099824 */ /* 0x004fe200078e00ff */
[----:B------:R-:W-:Y:S01]  /*6940*/  @!P1 SHF.L.U32 R19, R37, 0x10, RZ ;  /* 0x0000001025139819 */ /* 0x000fe200000006ff */
[-C--:B------:R-:W-:Y:S01]  /*6950*/  @!P1 FMUL.FTZ R2, R2, R3.reuse ;  /* 0x0000000302029220 */ /* 0x080fe20000410000 */
[----:B------:R-:W-:Y:S01]  /*6960*/  @!P1 LOP3.LUT R35, R39, 0xffff0000, RZ, 0xc0, !PT ;  /* 0xffff000027239812 */ /* 0x000fe200078ec0ff */
[----:B------:R-:W-:Y:S01]  /*6970*/  @!P1 FMUL.FTZ R21, R4, R18 ;  /* 0x0000001204159220 */ /* 0x000fe20000410000 */
[----:B------:R-:W-:Y:S01]  /*6980*/  @!P1 LOP3.LUT R30, R38, 0xffff0000, RZ, 0xc0, !PT ;  /* 0xffff0000261e9812 */ /* 0x000fe200078ec0ff */
        /* <DEDUP_REMOVED lines=8> */
[----:B------:R-:W-:Y:S01]  /*6a10*/  @!P1 IMAD.U32 R32, R39, 0x10000, RZ ;  /* 0x0001000027209824 */ /* 0x000fe200078e00ff */
[----:B------:R-:W-:Y:S02]  /*6a20*/  @!P1 LOP3.LUT R7, R12, 0xffff0000, RZ, 0xc0, !PT ;  /* 0xffff00000c079812 */ /* 0x000fe400078ec0ff */
[----:B------:R-:W-:Y:S02]  /*6a30*/  @!P1 LOP3.LUT R3, R13, 0xffff0000, RZ, 0xc0, !PT ;  /* 0xffff00000d039812 */ /* 0x000fe400078ec0ff */
[----:B------:R-:W-:Y:S01]  /*6a40*/  ISETP.GE.AND P0, PT, R83, c[0x0][0x1d4], PT ;  /* 0x0000750053007a0c */ /* 0x000fe20003f06270 */
[----:B------:R-:W-:Y:S02]  /*6a50*/  @!P1 FMUL.FTZ R23, R7, R16 ;  /* 0x0000001007179220 */ /* 0x000fe40000410000 */
[C---:B------:R-:W-:Y:S02]  /*6a60*/  @!P1 FMUL.FTZ R9, R3.reuse, R20 ;  /* 0x0000001403099220 */ /* 0x040fe40000410000 */
[-C--:B------:R-:W-:Y:S02]  /*6a70*/  @!P1 FMUL.FTZ R5, R3, R6.reuse ;  /* 0x0000000603059220 */ /* 0x080fe40000410000 */
[----:B------:R-:W-:Y:S01]  /*6a80*/  @!P1 FFMA.FTZ R46, R21, R6, -R9 ;  /* 0x00000006152e9223 */ /* 0x000fe20000010809 */
[C---:B------:R-:W-:Y:S01]  /*6a90*/  @!P1 LOP3.LUT R9, R15.reuse, 0xffff0000, RZ, 0xc0, !PT ;  /* 0xffff00000f099812 */ /* 0x040fe200078ec0ff */
[----:B------:R-:W-:Y:S02]  /*6aa0*/  @!P1 IMAD.U32 R6, R15, 0x10000, RZ ;  /* 0x000100000f069824 */ /* 0x000fe400078e00ff */
[-C--:B------:R-:W-:Y:S02]  /*6ab0*/  @!P1 FMUL.FTZ R3, R7, R8.reuse ;  /* 0x0000000807039220 */ /* 0x080fe40000410000 */
[C---:B------:R-:W-:Y:S01]  /*6ac0*/  @!P1 IMAD.U32 R7, R10.reuse, 0x10000, RZ ;  /* 0x000100000a079824 */ /* 0x040fe200078e00ff */
[----:B------:R-:W-:Y:S01]  /*6ad0*/  @!P1 LOP3.LUT R10, R10, 0xffff0000, RZ, 0xc0, !PT ;  /* 0xffff00000a0a9812 */ /* 0x000fe200078ec0ff */
[----:B------:R-:W-:Y:S02]  /*6ae0*/  @!P1 FFMA.FTZ R45, R17, R8, -R23 ;  /* 0x00000008112d9223 */ /* 0x000fe40000010817 */
[C---:B------:R-:W-:Y:S02]  /*6af0*/  @!P1 FMUL.FTZ R22, R6.reuse, R31 ;  /* 0x0000001f06169220 */ /* 0x040fe40000410000 */
[C---:B------:R-:W-:Y:S02]  /*6b00*/  @!P1 FMUL.FTZ R23, R9.reuse, R34 ;  /* 0x0000002209179220 */ /* 0x040fe40000410000 */
[-C--:B------:R-:W-:Y:S01]  /*6b10*/  @!P1 FMUL.FTZ R8, R6, R7.reuse ;  /* 0x0000000706089220 */ /* 0x080fe20000410000 */
[----:B------:R-:W-:Y:S01]  /*6b20*/  @!P1 SHF.L.U32 R6, R14, 0x10, RZ ;  /* 0x000000100e069819 */ /* 0x000fe200000006ff */
        /* <DEDUP_REMOVED lines=11> */
[----:B------:R-:W-:Y:S01]  /*6be0*/  @!P1 FFMA.FTZ R43, R23, R7, -R40 ;  /* 0x00000007172b9223 */ /* 0x000fe20000010828 */
[----:B------:R-:W-:Y:S01]  /*6bf0*/  @!P1 F2FP.BF16.PACK_AB R40, R46, R47 ;  /* 0x0000002f2e28923e */ /* 0x000fe200000010ff */
[----:B------:R-:W-:Y:S02]  /*6c00*/  @!P1 FFMA.FTZ R41, R30, R11, -R41 ;  /* 0x0000000b1e299223 */ /* 0x000fe40000010829 */
[----:B------:R-:W-:Y:S02]  /*6c10*/  @!P1 FMUL.FTZ R6, R6, R7 ;  /* 0x0000000706069220 */ /* 0x000fe40000410000 */
[----:B------:R-:W-:Y:S01]  /*6c20*/  @!P1 FMUL.FTZ R7, R10, R11 ;  /* 0x0000000b0a079220 */ /* 0x000fe20000410000 */
[----:B------:R-:W-:Y:S01]  /*6c30*/  @!P1 F2FP.BF16.PACK_AB R11, R41, R43 ;  /* 0x0000002b290b923e */ /* 0x000fe200000010ff */
[----:B------:R-:W-:Y:S01]  /*6c40*/  @!P1 FFMA.FTZ R3, R16, R17, R3 ;  /* 0x0000001110039223 */ /* 0x000fe20000010003 */
[----:B------:R-:W-:Y:S01]  /*6c50*/  @!P1 F2FP.BF16.PACK_AB R17, R45, R52 ;  /* 0x000000342d11923e */ /* 0x000fe200000010ff */
[----:B------:R-:W-:Y:S01]  /*6c60*/  @!P1 IMAD.MOV.U32 R37, RZ, RZ, R40 ;  /* 0x000000ffff259224 */ /* 0x000fe200078e0028 */
[----:B------:R-:W-:Y:S01]  /*6c70*/  @!P1 F2FP.BF16.PACK_AB R16, R42, R44 ;  /* 0x0000002c2a10923e */ /* 0x000fe200000010ff */
[----:B------:R-:W-:Y:S01]  /*6c80*/  @!P1 IMAD.MOV.U32 R38, RZ, RZ, R11 ;  /* 0x000000ffff269224 */ /* 0x000fe200078e000b */
[----:B------:R-:W-:Y:S01]  /*6c90*/  @!P1 MOV R36, R17 ;  /* 0x0000001100249202 */ /* 0x000fe20000000f00 */
[----:B------:R-:W-:Y:S01]  /*6ca0*/  @!P1 FFMA.FTZ R4, R18, R19, R4 ;  /* 0x0000001312049223 */ /* 0x000fe20000010004 */
[----:B------:R-:W-:Y:S01]  /*6cb0*/  @!P1 MOV R39, R16 ;  /* 0x0000001000279202 */ /* 0x000fe20000000f00 */
[----:B------:R-:W-:Y:S01]  /*6cc0*/  @!P1 FFMA.FTZ R5, R20, R21, R5 ;  /* 0x0000001514059223 */ /* 0x000fe20000010005 */
[----:B------:R-:W-:Y:S01]  /*6cd0*/  @!P1 F2FP.BF16.PACK_AB R10, R3, R2 ;  /* 0x00000002030a923e */ /* 0x000fe200000010ff */
[----:B------:R-:W-:Y:S02]  /*6ce0*/  @!P1 FFMA.FTZ R6, R22, R23, R6 ;  /* 0x0000001716069223 */ /* 0x000fe40000010006 */
[----:B------:R-:W-:Y:S01]  /*6cf0*/  @!P1 FFMA.FTZ R7, R27, R30, R7 ;  /* 0x0000001e1b079223 */ /* 0x000fe20000010007 */
[----:B------:R1:W-:Y:S01]  /*6d00*/  STG.E.128 [R48.64], R36 ;  /* 0x0000002430007986 */ /* 0x0003e2000c101d08 */
[----:B------:R-:W-:Y:S01]  /*6d10*/  @!P1 FFMA.FTZ R8, R31, R32, R8 ;  /* 0x000000201f089223 */ /* 0x000fe20000010008 */
[----:B------:R-:W-:Y:S01]  /*6d20*/  @!P1 F2FP.BF16.PACK_AB R4, R5, R4 ;  /* 0x000000040504923e */ /* 0x000fe200000010ff */
        /* <DEDUP_REMOVED lines=14> */
.L_x_806:
[----:B------:R-:W-:Y:S01]  /*6e10*/  ISETP.NE.AND P1, PT, R91, RZ, PT ;  /* 0x000000ff5b00720c */ /* 0x000fe20003f25270 */
[----:B------:R-:W-:Y:S01]  /*6e20*/  IMAD R2, R33, -0x50, R0 ;  /* 0xffffffb021027824 */ /* 0x000fe200078e0200 */
[----:B------:R-:W-:Y:S04]  /*6e30*/  BSSY B0, `(.L_x_829) ;  /* 0x0000009000007945 */ /* 0x000fe80003800000 */
[----:B------:R-:W-:Y:S04]  /*6e40*/  IMNMX R2, R2, 0x50, PT ;  /* 0x0000005002027817 */ /* 0x000fe80003800200 */
[----:B------:R-:W-:Y:S11]  /*6e50*/  ISETP.GE.AND P0, PT, R82, R2, PT ;  /* 0x000000025200720c */ /* 0x000ff60003f06270 */
[----:B------:R-:W-:Y:S02]  /*6e60*/  @!UPT UIADD3 URZ, URZ, URZ, URZ ;  /* 0x0000003f3f3ff290 */ /* 0x000fe4000fffe03f */
[----:B------:R-:W-:-:S05]  /*6e70*/  @P0 BRA `(.L_x_830) ;  /* 0x0000004000000947 */ /* 0x000fca0003800000 */
[----:B------:R-:W1:Y:S04]  /*6e80*/  @!P6 LDS.128 R8, [R80+0x2800] ;  /* 0x002800005008e984 */ /* 0x000e680000000c00 */
[----:B------:R-:W2:Y:S04]  /*6e90*/  @!P1 LDS.128 R4, [R81+0x2800] ;  /* 0x0028000051049984 */ /* 0x000ea80000000c00 */
[----:B-1----:R1:W-:Y:S04]  /*6ea0*/  @!P6 STG.E.128 [R54.64], R8 ;  /* 0x000000083600e986 */ /* 0x0023e8000c101d08 */
[----:B--2---:R1:W-:Y:S02]  /*6eb0*/  @!P1 STG.E.128 [R54.64+0x40], R4 ;  /* 0x0000400436009986 */ /* 0x0043e4000c101d08 */
.L_x_830:
[----:B------:R-:W-:Y:S05]  /*6ec0*/  BSYNC B0 ;  /* 0x0000000000007941 */ /* 0x000fea0003800000 */
.L_x_829:
[----:B------:R-:W-:Y:S01]  /*6ed0*/  ISETP.GE.AND P0, PT, R139, R2, PT ;  /* 0x000000028b00720c */ /* 0x000fe20003f06270 */
[----:B------:R-:W-:Y:S01]  /*6ee0*/  @!UPT UIADD3 URZ, URZ, URZ, URZ ;  /* 0x0000003f3f3ff290 */ /* 0x000fe2000fffe03f */
[----:B------:R-:W-:Y:S11]  /*6ef0*/  BSSY B0, `(.L_x_831) ;  /* 0x0000006000007945 */ /* 0x000ff60003800000 */
[----:B------:R-:W-:-:S05]  /*6f00*/  @P0 BRA `(.L_x_832) ;  /* 0x0000004000000947 */ /* 0x000fca0003800000 */
[----:B-1----:R-:W1:Y:S04]  /*6f10*/  @!P6 LDS.128 R8, [R80+0x3800] ;  /* 0x003800005008e984 */ /* 0x002e680000000c00 */
[----:B------:R-:W2:Y:S04]  /*6f20*/  @!P1 LDS.128 R4, [R81+0x3800] ;  /* 0x0038000051049984 */ /* 0x000ea80000000c00 */
[----:B-1----:R1:W-:Y:S04]  /*6f30*/  @!P6 STG.E.128 [R60.64], R8 ;  /* 0x000000083c00e986 */ /* 0x0023e8000c101d08 */
[----:B--2---:R1:W-:Y:S02]  /*6f40*/  @!P1 STG.E.128 [R60.64+0x40], R4 ;  /* 0x000040043c009986 */ /* 0x0043e4000c101d08 */
.L_x_832:
[----:B------:R-:W-:Y:S05]  /*6f50*/  BSYNC B0 ;  /* 0x0000000000007941 */ /* 0x000fea0003800000 */
.L_x_831:
[----:B------:R-:W-:Y:S11]  /*6f60*/  ISETP.GE.AND P0, PT, R146, R2, PT ;  /* 0x000000029200720c */ /* 0x000ff60003f06270 */
[----:B------:R-:W-:Y:S02]  /*6f70*/  @!UPT UIADD3 URZ, URZ, URZ, URZ ;  /* 0x0000003f3f3ff290 */ /* 0x000fe4000fffe03f */
[----:B------:R-:W-:-:S05]  /*6f80*/  @P0 BRA `(.L_x_822) ;  /* 0x0000004000000947 */ /* 0x000fca0003800000 */
[----:B-1----:R-:W1:Y:S04]  /*6f90*/  @!P6 LDS.128 R8, [R80+0x4800] ;  /* 0x004800005008e984 */ /* 0x002e680000000c00 */
[----:B------:R-:W2:Y:S04]  /*6fa0*/  @!P1 LDS.128 R4, [R81+0x4800] ;  /* 0x0048000051049984 */ /* 0x000ea80000000c00 */
[----:B-1----:R1:W-:Y:S04]  /*6fb0*/  @!P6 STG.E.128 [R62.64], R8 ;  /* 0x000000083e00e986 */ /* 0x0023e8000c101d08 */
[----:B--2---:R1:W-:Y:S02]  /*6fc0*/  @!P1 STG.E.128 [R62.64+0x40], R4 ;  /* 0x000040043e009986 */ /* 0x0043e4000c101d08 */
.L_x_822:
[----:B------:R-:W-:Y:S05]  /*6fd0*/  BSYNC B2 ;  /* 0x0000000000027941 */ /* 0x000fea0003800000 */
.L_x_805:
[----:B--2---:R-:W-:Y:S01]  /*6fe0*/  IMAD R2, R89, 0x50, RZ ;  /* 0x0000005059027824 */ /* 0x004fe200078e02ff */
[----:B------:R-:W-:Y:S01]  /*6ff0*/  BSSY B0, `(.L_x_833) ;  /* 0x000005e000007945 */ /* 0x000fe20003800000 */
[----:B------:R-:W-:Y:S04]  /*7000*/  IMAD.WIDE.U32 R16, R33, 0x50, RZ ;  /* 0x0000005021107825 */ /* 0x000fe800078e00ff */
[----:B------:R-:W-:Y:S01]  /*7010*/  IMAD.IADD R18, R17, 0x1, R2 ;  /* 0x0000000111127824 */ /* 0x000fe200078e0202 */
[----:B------:R-:W-:Y:S01]  /*7020*/  IADD3 R2, P0, R123, R16, RZ ;  /* 0x000000107b027210 */ /* 0x000fe20007f1e0ff */
[----:B------:R-:W-:Y:S04]  /*7030*/  IMAD R17, R33, -0x50, RZ ;  /* 0xffffffb021117824 */ /* 0x000fe800078e02ff */
[----:B------:R-:W-:Y:S01]  /*7040*/  IMAD.X R3, R18, 0x1, R132, P0 ;  /* 0x0000000112037824 */ /* 0x000fe200000e0684 */
[----:B-1---5:R-:W-:Y:S04]  /*7050*/  IADD3 R4, R113, R17, RZ ;  /* 0x0000001171047210 */ /* 0x022fe80007ffe0ff */
[C---:B------:R-:W-:Y:S02]  /*7060*/  ISETP.GE.AND P3, PT, R4.reuse, 0x11, PT ;  /* 0x000000110400780c */ /* 0x040fe40003f66270 */
[C---:B------:R-:W-:Y:S02]  /*7070*/  ISETP.GE.AND P4, PT, R4.reuse, 0x1, PT ;  /* 0x000000010400780c */ /* 0x040fe40003f86270 */
[C---:B------:R-:W-:Y:S02]  /*7080*/  ISETP.GE.AND P2, PT, R4.reuse, 0x21, PT ;  /* 0x000000210400780c */ /* 0x040fe40003f46270 */
[----:B------:R-:W-:Y:S07]  /*7090*/  ISETP.GE.AND P1, PT, R4, 0x31, PT ;  /* 0x000000310400780c */ /* 0x000fee0003f26270 */
        /* <DEDUP_REMOVED lines=22> */
[----:B------:R-:W-:Y:S03]  /*7200*/  @P2 MOV R6, R86 ;  /* 0x0000005600062202 */ /* 0x000fe60000000f00 */
        /* <DEDUP_REMOVED lines=15> */
[C---:B------:R-:W-:Y:S03]  /*7300*/  @P1 LEA R8, P5, R2.reuse, c[0x0][0x250], 0x1 ;  /* 0x0000940002081a11 */ /* 0x040fe600078a08ff */
        /* <DEDUP_REMOVED lines=9> */
[----:B------:R-:W-:Y:S02]  /*73a0*/  @P0 LEA.HI.X R5, R2, c[0x0][0x254], R3, 0x1, P5 ;  /* 0x0000950002050a11 */ /* 0x000fe400028f0c03 */
[----:B------:R-:W-:Y:S02]  /*73b0*/  ISETP.NE.AND P5, PT, R133, RZ, PT ;  /* 0x000000ff8500720c */ /* 0x000fe40003fa5270 */
[----:B------:R-:W-:Y:S04]  /*73c0*/  IADD3 R2, R17, R0, RZ ;  /* 0x0000000011027210 */ /* 0x000fe80007ffe0ff */
[----:B------:R-:W-:Y:S07]  /*73d0*/  IMNMX R7, R2, 0x50, PT ;  /* 0x0000005002077817 */ /* 0x000fee0003800200 */
[----:B------:R-:W-:Y:S01]  /*73e0*/  @!PT LDS RZ, [RZ] ;  /* 0x00000000fffff984 */ /* 0x000fe20000000800 */
[----:B------:R-:W-:Y:S01]  /*73f0*/  @!PT LDS RZ, [RZ] ;  /* 0x00000000fffff984 */ /* 0x000fe20000000800 */
[----:B------:R-:W-:Y:S01]  /*7400*/  @!PT LDS RZ, [RZ] ;  /* 0x00000000fffff984 */ /* 0x000fe20000000800 */
[----:B------:R1:W-:Y:S08]  /*7410*/  @P4 LDGSTS.E.BYPASS.LTC128B.128 [R219+0x100], [R14.64], !P5 ;  /* 0x001000000edb4fae */ /* 0x0003f0000e901d48 */
[----:B------:R2:W-:Y:S08]  /*7420*/  @P3 LDGSTS.E.BYPASS.LTC128B.128 [R219+0x900], [R12.64], !P5 ;  /* 0x009000000cdb3fae */ /* 0x0005f0000e901d48 */
[----:B------:R1:W-:Y:S01]  /*7430*/  @P2 LDGSTS.E.BYPASS.LTC128B.128 [R219+0x1100], [R10.64], !P5 ;  /* 0x011000000adb2fae */ /* 0x0003e2000e901d48 */
[----:B------:R-:W-:Y:S07]  /*7440*/  IADD3 R6, P2, R131, R16, RZ ;  /* 0x0000001083067210 */ /* 0x000fee0007f5e0ff */
[----:B------:R1:W-:Y:S08]  /*7450*/  @P1 LDGSTS.E.BYPASS.LTC128B.128 [R219+0x1900], [R8.64], !P5 ;  /* 0x0190000008db1fae */ /* 0x0003f0000e901d48 */
[----:B------:R1:W-:Y:S01]  /*7460*/  @P0 LDGSTS.E.BYPASS.LTC128B.128 [R219+0x2100], [R4.64], !P5 ;  /* 0x0210000004db0fae */ /* 0x0003e2000e901d48 */
[----:B------:R-:W-:Y:S01]  /*7470*/  ISETP.GE.AND P0, PT, R82, R7, PT ;  /* 0x000000075200720c */ /* 0x000fe20003f06270 */
[----:B--2---:R-:W-:Y:S06]  /*7480*/  IMAD.X R12, R18, 0x1, R130, P2 ;  /* 0x00000001120c7824 */ /* 0x004fec00010e0682 */
[----:B------:R-:W0:Y:S01]  /*7490*/  LDGDEPBAR ;  /* 0x00000000000079af */ /* 0x000e220000000000 */
[----:B------:R-:W-:Y:S07]  /*74a0*/  DEPBAR.LE SB0, 0x0 ;  /* 0x000080000000791a */ /* 0x000fee0000000000 */
[----:B------:R-:W-:Y:S06]  /*74b0*/  BAR.SYNC.DEFER_BLOCKING 0x0 ;  /* 0x0000000000007b1d */ /* 0x000fec0000010000 */
[----:B------:R-:W-:-:S05]  /*74c0*/  @P0 BRA `(.L_x_834) ;  /* 0x0000010000000947 */ /* 0x000fca0003800000 */
[----:B-1----:R-:W-:Y:S01]  /*74d0*/  MOV R5, R103 ;  /* 0x0000006700057202 */ /* 0x002fe20000000f00 */
[----:B------:R-:W-:Y:S02]  /*74e0*/  IMAD R2, R12, c[0x0][0x208], RZ ;  /* 0x000082000c027a24 */ /* 0x000fe400078e02ff */
[----:B------:R-:W-:Y:S02]  /*74f0*/  IMAD.MOV.U32 R4, RZ, RZ, R92 ;  /* 0x000000ffff047224 */ /* 0x000fe400078e005c */
[C---:B------:R-:W-:Y:S02]  /*7500*/  IMAD R2, R6.reuse, c[0x0][0x20c], R2 ;  /* 0x0000830006027a24 */ /* 0x040fe400078e0202 */
[----:B------:R-:W-:Y:S04]  /*7510*/  IMAD.WIDE.U32 R4, R6, c[0x0][0x208], R4 ;  /* 0x0000820006047a25 */ /* 0x000fe800078e0004 */
[----:B------:R-:W-:Y:S01]  /*7520*/  IMAD.IADD R3, R5, 0x1, R2 ;  /* 0x0000000105037824 */ /* 0x000fe200078e0202 */
[C---:B------:R-:W-:Y:S04]  /*7530*/  LEA R2, P0, R4.reuse, c[0x0][0x1f8], 0x1 ;  /* 0x00007e0004027a11 */ /* 0x040fe800078008ff */
[----:B------:R-:W-:Y:S02]  /*7540*/  LEA.HI.X R3, R4, c[0x0][0x1fc], R3, 0x1, P0 ;  /* 0x00007f0004037a11 */ /* 0x000fe400000f0c03 */
[----:B------:R-:W-:Y:S11]  /*7550*/  ISETP.GE.AND P0, PT, R28, c[0x0][0x1d4], PT ;  /* 0x000075001c007a0c */ /* 0x000ff60003f06270 */
[----:B------:R-:W-:Y:S02]  /*7560*/  @!UPT UIADD3 URZ, URZ, URZ, URZ ;  /* 0x0000003f3f3ff290 */ /* 0x000fe4000fffe03f */
[----:B------:R-:W1:Y:S04]  /*7570*/  @!P0 LDS.128 R8, [R80] ;  /* 0x0000000050088984 */ /* 0x000e680000000c00 */
[----:B-1----:R-:W-:Y:S01]  /*7580*/  @!P0 STG.E.128 [R2.64], R8 ;  /* 0x0000000802008986 */ /* 0x002fe2000c101d08 */
[----:B------:R-:W-:Y:S11]  /*7590*/  ISETP.GE.AND P0, PT, R102, c[0x0][0x1d4], PT ;  /* 0x0000750066007a0c */ /* 0x000ff60003f06270 */
[----:B------:R-:W-:Y:S02]  /*75a0*/  @!UPT UIADD3 URZ, URZ, URZ, URZ ;  /* 0x0000003f3f3ff290 */ /* 0x000fe4000fffe03f */
[----:B------:R-:W1:Y:S04]  /*75b0*/  @!P0 LDS.128 R8, [R81] ;  /* 0x0000000051088984 */ /* 0x000e680000000c00 */
[----:B-1----:R1:W-:Y:S02]  /*75c0*/  @!P0 STG.E.128 [R2.64+0x40], R8 ;  /* 0x0000400802008986 */ /* 0x0023e4000c101d08 */
.L_x_834:
[----:B-1----:R-:W-:Y:S05]  /*75d0*/  BSYNC B0 ;  /* 0x0000000000007941 */ /* 0x002fea0003800000 */
.L_x_833:
[----:B------:R-:W-:Y:S01]  /*75e0*/  ISETP.GE.AND P0, PT, R139, R7, PT ;  /* 0x000000078b00720c */ /* 0x000fe20003f06270 */
[----:B------:R-:W-:Y:S01]  /*75f0*/  @!UPT UIADD3 URZ, URZ, URZ, URZ ;  /* 0x0000003f3f3ff290 */ /* 0x000fe2000fffe03f */
[----:B------:R-:W-:Y:S11]  /*7600*/  BSSY B0, `(.L_x_835) ;  /* 0x0000014000007945 */ /* 0x000ff60003800000 */
[----:B------:R-:W-:-:S05]  /*7610*/  @P0 BRA `(.L_x_836) ;  /* 0x0000012000000947 */ /* 0x000fca0003800000 */
[----:B------:R-:W-:Y:S01]  /*7620*/  IADD3 R2, P0, R6, 0x20, RZ ;  /* 0x0000002006027810 */ /* 0x000fe20007f1e0ff */
[----:B------:R-:W-:Y:S01]  /*7630*/  IMAD.MOV.U32 R4, RZ, RZ, R92 ;  /* 0x000000ffff047224 */ /* 0x000fe200078e005c */
[----:B------:R-:W-:Y:S03]  /*7640*/  MOV R5, R103 ;  /* 0x0000006700057202 */ /* 0x000fe60000000f00 */
[----:B------:R-:W-:Y:S02]  /*7650*/  IMAD.X R3, RZ, RZ, R12, P0 ;  /* 0x000000ffff037224 */ /* 0x000fe400000e060c */
[C---:B------:R-:W-:Y:S04]  /*7660*/  IMAD.WIDE.U32 R4, R2.reuse, c[0x0][0x208], R4 ;  /* 0x0000820002047a25 */ /* 0x040fe800078e0004 */
[----:B------:R-:W-:Y:S04]  /*7670*/  IMAD R3, R3, c[0x0][0x208], RZ ;  /* 0x0000820003037a24 */ /* 0x000fe800078e02ff */
[----:B------:R-:W-:Y:S01]  /*7680*/  IMAD R3, R2, c[0x0][0x20c], R3 ;  /* 0x0000830002037a24 */ /* 0x000fe200078e0203 */
[C---:B------:R-:W-:Y:S03]  /*7690*/  LEA R2, P0, R4.reuse, c[0x0][0x1f8], 0x1 ;  /* 0x00007e0004027a11 */ /* 0x040fe600078008ff */
[----:B------:R-:W-:Y:S05]  /*76a0*/  IMAD.IADD R3, R5, 0x1, R3 ;  /* 0x0000000105037824 */ /* 0x000fea00078e0203 */
[----:B------:R-:W-:Y:S02]  /*76b0*/  LEA.HI.X R3, R4, c[0x0][0x1fc], R3, 0x1, P0 ;  /* 0x00007f0004037a11 */ /* 0x000fe400000f0c03 */
[----:B------:R-:W-:Y:S11]  /*76c0*/  ISETP.GE.AND P0, PT, R28, c[0x0][0x1d4], PT ;  /* 0x000075001c007a0c */ /* 0x000ff60003f06270 */
[----:B------:R-:W-:Y:S02]  /*76d0*/  @!UPT UIADD3 URZ, URZ, URZ, URZ ;  /* 0x0000003f3f3ff290 */ /* 0x000fe4000fffe03f */
[----:B------:R-:W1:Y:S04]  /*76e0*/  @!P0 LDS.128 R8, [R80+0x1000] ;  /* 0x0010000050088984 */ /* 0x000e680000000c00 */
[----:B-1----:R-:W-:Y:S01]  /*76f0*/  @!P0 STG.E.128 [R2.64], R8 ;  /* 0x0000000802008986 */ /* 0x002fe2000c101d08 */
[----:B------:R-:W-:Y:S11]  /*7700*/  ISETP.GE.AND P0, PT, R102, c[0x0][0x1d4], PT ;  /* 0x0000750066007a0c */ /* 0x000ff60003f06270 */
[----:B------:R-:W-:Y:S02]  /*7710*/  @!UPT UIADD3 URZ, URZ, URZ, URZ ;  /* 0x0000003f3f3ff290 */ /* 0x000fe4000fffe03f */
[----:B------:R-:W1:Y:S04]  /*7720*/  @!P0 LDS.128 R8, [R81+0x1000] ;  /* 0x0010000051088984 */ /* 0x000e680000000c00 */
[----:B-1----:R1:W-:Y:S02]  /*7730*/  @!P0 STG.E.128 [R2.64+0x40], R8 ;  /* 0x0000400802008986 */ /* 0x0023e4000c101d08 */
.L_x_836:
[----:B------:R-:W-:Y:S05]  /*7740*/  BSYNC B0 ;  /* 0x0000000000007941 */ /* 0x000fea0003800000 */
.L_x_835:
[----:B------:R-:W-:Y:S01]  /*7750*/  ISETP.GE.AND P0, PT, R146, R7, PT ;  /* 0x000000079200720c */ /* 0x000fe20003f06270 */
[----:B------:R-:W-:Y:S01]  /*7760*/  @!UPT UIADD3 URZ, URZ, URZ, URZ ;  /* 0x0000003f3f3ff290 */ /* 0x000fe2000fffe03f */
[----:B------:R-:W-:Y:S11]  /*7770*/  BSSY B0, `(.L_x_837) ;  /* 0x0000014000007945 */ /* 0x000ff60003800000 */
[----:B------:R-:W-:-:S05]  /*7780*/  @P0 BRA `(.L_x_838) ;  /* 0x0000012000000947 */ /* 0x000fca0003800000 */
[----:B-1----:R-:W-:Y:S01]  /*7790*/  IADD3 R2, P0, R6, 0x40, RZ ;  /* 0x0000004006027810 */ /* 0x002fe20007f1e0ff */
        /* <DEDUP_REMOVED lines=17> */
.L_x_838:
[----:B------:R-:W-:Y:S05]  /*78b0*/  BSYNC B0 ;  /* 0x0000000000007941 */ /* 0x000fea0003800000 */
.L_x_837:
[C---:B------:R-:W-:Y:S02]  /*78c0*/  ISETP.GT.AND P0, PT, R33.reuse, R129, PT ;  /* 0x000000812100720c */ /* 0x040fe40003f04270 */
[----:B------:R-:W-:Y:S11]  /*78d0*/  IADD3 R33, R33, -0x1, RZ ;  /* 0xffffffff21217810 */ /* 0x000ff60007ffe0ff */
[----:B-1----:R-:W-:Y:S01]  /*78e0*/  @P0 SHF.R.S32.HI R5, RZ, 0x1f, R33 ;  /* 0x0000001fff050819 */ /* 0x002fe20000011421 */
[----:B------:R-:W-:Y:S01]  /*78f0*/  @P0 IMAD R4, R171, R33, RZ ;  /* 0x00000021ab040224 */ /* 0x000fe200078e02ff */
[----:B------:R-:W-:Y:S01]  /*7900*/  @P0 SHF.L.U64.HI R10, R177, 0x1, R172 ;  /* 0x00000001b10a0819 */ /* 0x000fe200000102ac */
[----:B------:R-:W-:Y:S02]  /*7910*/  @P0 IMAD.MOV.U32 R2, RZ, RZ, R116 ;  /* 0x000000ffff020224 */ /* 0x000fe400078e0074 */
[----:B------:R-:W-:Y:S02]  /*7920*/  @P0 IMAD.MOV.U32 R3, RZ, RZ, R115 ;  /* 0x000000ffff030224 */ /* 0x000fe400078e0073 */
[-C--:B------:R-:W-:Y:S02]  /*7930*/  @P0 IMAD R4, R5, R148.reuse, R4 ;  /* 0x0000009405040224 */ /* 0x080fe400078e0204 */
[----:B------:R-:W-:Y:S04]  /*7940*/  @P0 IMAD.WIDE.U32 R2, R33, R148, R2 ;  /* 0x0000009421020225 */ /* 0x000fe800078e0002 */
[----:B------:R-:W-:Y:S01]  /*7950*/  @P0 IMAD.IADD R3, R3, 0x1, R4 ;  /* 0x0000000103030824 */ /* 0x000fe200078e0204 */
[C---:B------:R-:W-:Y:S01]  /*7960*/  @P0 LEA R8, P1, R2.reuse, c[0x0][0x220], 0x1 ;  /* 0x0000880002080a11 */ /* 0x040fe200078208ff */
[----:B------:R-:W-:Y:S03]  /*7970*/  @P0 IMAD.SHL.U32 R11, R177, 0x2, RZ ;  /* 0x00000002b10b0824 */ /* 0x000fe600078e00ff */
        /* <DEDUP_REMOVED lines=21> */
.L_x_804:
[----:B------:R-:W2:Y:S01]  /*7ad0*/  LDL R18, [R1+0x48] ;  /* 0x0000480001127983 */ /* 0x000ea20000100800 */
[----:B------:R-:W-:-:S03]  /*7ae0*/  IMAD.MOV.U32 R0, RZ, RZ, c[0x0][0x2c4] ;  /* 0x0000b100ff007624 */ /* 0x000fc600078e00ff */
[----:B-1----:R-:W3:Y:S04]  /*7af0*/  LDL R5, [R1+0x1c] ;  /* 0x00001c0001057983 */ /* 0x002ee80000100800 */
[----:B------:R-:W3:Y:S01]  /*7b00*/  LDL R2, [R1+0x20] ;  /* 0x0000200001027983 */ /* 0x000ee20000100800 */
[----:B------:R-:W-:Y:S01]  /*7b10*/  ISETP.NE.AND P3, PT, R0, 0x1, PT ;  /* 0x000000010000780c */ /* 0x000fe20003f65270 */
[----:B------:R-:W-:-:S05]  /*7b20*/  IMAD.MOV.U32 R4, RZ, RZ, c[0x0][0x32c] ;  /* 0x0000cb00ff047624 */ /* 0x000fca00078e00ff */
[----:B------:R-:W-:Y:S01]  /*7b30*/  ISETP.GE.AND P1, PT, R4, 0x1, PT ;  /* 0x000000010400780c */ /* 0x000fe20003f26270 */
[----:B------:R-:W-:Y:S01]  /*7b40*/  IMAD.IADD R11, R159, 0x1, R160 ;  /* 0x000000019f0b7824 */ /* 0x000fe200078e02a0 */
[----:B--2---:R-:W-:-:S05]  /*7b50*/  IADD3 R0, R18, 0x7f, RZ ;  /* 0x0000007f12007810 */ /* 0x004fca0007ffe0ff */
[----:B------:R-:W-:Y:S01]  /*7b60*/  @P3 IMAD.HI.U32 R3, R0, c[0x0][0x2c8], RZ ;  /* 0x0000b20000033a27 */ /* 0x000fe200078e00ff */
[----:B---3--:R-:W-:-:S04]  /*7b70*/  IADD3 R2, R2, 0x1, -R5 ;  /* 0x0000000102027810 */ /* 0x008fc80007ffe805 */
[----:B------:R-:W-:-:S05]  /*7b80*/  @P3 SHF.R.U32.HI R0, RZ, c[0x0][0x2cc], R3 ;  /* 0x0000b300ff003a19 */ /* 0x000fca0000011603 */
[----:B------:R-:W-:-:S05]  /*7b90*/  IMAD.IADD R0, R2, 0x1, R0 ;  /* 0x0000000102007824 */ /* 0x000fca00078e0200 */
[----:B------:R-:W-:Y:S01]  /*7ba0*/  IADD3 R3, R0, c[0x0][0x328], RZ ;  /* 0x0000ca0000037a10 */ /* 0x000fe20007ffe0ff */
[----:B------:R-:W-:Y:S05]  /*7bb0*/  @!P1 BRA `(.L_x_840) ;  /* 0x0000011000009947 */ /* 0x000fea0003800000 */
[C---:B------:R-:W-:Y:S01]  /*7bc0*/  ISETP.GT.AND P0, PT, R0.reuse, RZ, PT ;  /* 0x000000ff0000720c */ /* 0x040fe20003f04270 */
[----:B------:R-:W-:Y:S01]  /*7bd0*/  BSSY B0, `(.L_x_841) ;  /* 0x000000d000007945 */ /* 0x000fe20003800000 */
[----:B------:R-:W-:Y:S01]  /*7be0*/  IADD3 R2, R0, -0x1, RZ ;  /* 0xffffffff00027810 */ /* 0x000fe20007ffe0ff */
        /* <DEDUP_REMOVED lines=8> */
.L_x_842:
[----:B------:R-:W-:-:S13]  /*7c70*/  ISETP.NE.AND P0, PT, R4, 0x1, PT ;  /* 0x000000010400780c */ /* 0x000fda0003f05270 */
[----:B------:R-:W-:-:S05]  /*7c80*/  @P0 IMAD.HI.U32 R0, R2, c[0x0][0x330], RZ ;  /* 0x0000cc0002000a27 */ /* 0x000fca00078e00ff */
[----:B------:R-:W-:Y:S02]  /*7c90*/  @P0 SHF.R.U32.HI R2, RZ, c[0x0][0x334], R0 ;  /* 0x0000cd00ff020a19 */ /* 0x000fe40000011600 */
.L_x_843:
[----:B------:R-:W-:Y:S05]  /*7ca0*/  BSYNC B0 ;  /* 0x0000000000007941 */ /* 0x000fea0003800000 */
.L_x_841:
[----:B------:R-:W-:-:S05]  /*7cb0*/  IMAD R2, R2, R4, c[0x0][0x32c] ;  /* 0x0000cb0002027624 */ /* 0x000fca00078e0204 */
[----:B------:R-:W-:-:S03]  /*7cc0*/  IMNMX R3, R3, R2, PT ;  /* 0x0000000203037217 */ /* 0x000fc60003800200 */
.L_x_840:
[----:B------:R-:W2:Y:S01]  /*7cd0*/  LDL R4, [R1+0x4] ;  /* 0x0000040001047983 */ /* 0x000ea20000100800 */
[----:B------:R-:W-:Y:S01]  /*7ce0*/  IADD3 R3, R3, 0x4f, RZ ;  /* 0x0000004f03037810 */ /* 0x000fe20007ffe0ff */
[----:B------:R-:W-:-:S04]  /*7cf0*/  @P3 IMAD.HI.U32 R2, R18, c[0x0][0x2c8], RZ ;  /* 0x0000b20012023a27 */ /* 0x000fc800078e00ff */
[----:B------:R-:W-:-:S04]  /*7d00*/  IMAD.HI R3, R3, 0x66666667, RZ ;  /* 0x6666666703037827 */ /* 0x000fc800078e02ff */
[----:B------:R-:W-:Y:S01]  /*7d10*/  IMAD.MOV.U32 R0, RZ, RZ, R18 ;  /* 0x000000ffff007224 */ /* 0x000fe200078e0012 */
[----:B------:R-:W-:Y:S02]  /*7d20*/  @P3 SHF.R.U32.HI R0, RZ, c[0x0][0x2cc], R2 ;  /* 0x0000b300ff003a19 */ /* 0x000fe40000011602 */
[----:B------:R-:W-:-:S04]  /*7d30*/  SHF.R.U32.HI R2, RZ, 0x1f, R3 ;  /* 0x0000001fff027819 */ /* 0x000fc80000011603 */
[----:B------:R-:W-:-:S04]  /*7d40*/  LEA.HI.SX32 R3, R3, R2, 0x1b ;  /* 0x0000000203037211 */ /* 0x000fc800078fdaff */
[----:B------:R-:W-:Y:S01]  /*7d50*/  IMNMX R7, R170, R3, PT ;  /* 0x00000003aa077217 */ /* 0x000fe20003800200 */
[----:B--2---:R-:W-:-:S05]  /*7d60*/  IMAD.IADD R0, R4, 0x1, R0 ;  /* 0x0000000104007824 */ /* 0x004fca00078e0200 */
        /* <DEDUP_REMOVED lines=12> */
.L_x_846:
[----:B------:R-:W-:-:S04]  /*7e30*/  MOV R3, c[0x0][0x32c] ;  /* 0x0000cb0000037a02 */ /* 0x000fc80000000f00 */
[----:B------:R-:W-:-:S13]  /*7e40*/  ISETP.NE.AND P0, PT, R3, 0x1, PT ;  /* 0x000000010300780c */ /* 0x000fda0003f05270 */
[----:B------:R-:W-:-:S05]  /*7e50*/  @P0 IMAD.HI.U32 R3, R0, c[0x0][0x330], RZ ;  /* 0x0000cc0000030a27 */ /* 0x000fca00078e00ff */
[----:B------:R-:W-:Y:S02]  /*7e60*/  @P0 SHF.R.U32.HI R0, RZ, c[0x0][0x334], R3 ;  /* 0x0000cd00ff000a19 */ /* 0x000fe40000011603 */
.L_x_847:
[----:B------:R-:W-:Y:S05]  /*7e70*/  BSYNC B0 ;  /* 0x0000000000007941 */ /* 0x000fea0003800000 */
.L_x_845:
[----:B------:R-:W-:-:S05]  /*7e80*/  IMAD R0, R0, c[0x0][0x32c], RZ ;  /* 0x0000cb0000007a24 */ /* 0x000fca00078e02ff */
[----:B------:R-:W-:-:S05]  /*7e90*/  IMNMX R2, R2, R0, !PT ;  /* 0x0000000002027217 */ /* 0x000fca0007800200 */
.L_x_844:
[----:B------:R-:W-:Y:S01]  /*7ea0*/  IMAD.HI R2, R2, 0x66666667, RZ ;  /* 0x6666666702027827 */ /* 0x000fe200078e02ff */
[----:B------:R-:W-:Y:S04]  /*7eb0*/  BSSY B0, `(.L_x_848) ;  /* 0x0000024000007945 */ /* 0x000fe80003800000 */
[----:B------:R-:W-:-:S04]  /*7ec0*/  SHF.R.U32.HI R0, RZ, 0x1f, R2 ;  /* 0x0000001fff007819 */ /* 0x000fc80000011602 */
[----:B------:R-:W-:Y:S01]  /*7ed0*/  LEA.HI.SX32 R2, R2, R0, 0x1b ;  /* 0x0000000002027211 */ /* 0x000fe200078fdaff */
[----:B------:R-:W-:-:S03]  /*7ee0*/  IMAD.MOV.U32 R0, RZ, RZ, RZ ;  /* 0x000000ffff007224 */ /* 0x000fc600078e00ff */
[----:B------:R-:W-:-:S04]  /*7ef0*/  IMNMX R6, RZ, R2, !PT ;  /* 0x00000002ff067217 */ /* 0x000fc80007800200 */
[----:B------:R-:W-:-:S13]  /*7f00*/  ISETP.GT.AND P0, PT, R7, R6, PT ;  /* 0x000000060700720c */ /* 0x000fda0003f04270 */
[----:B------:R-:W-:Y:S05]  /*7f10*/  @!P0 BRA `(.L_x_849) ;  /* 0x000001d000008947 */ /* 0x000fea0003800000 */
[----:B------:R-:W-:Y:S02]  /*7f20*/  IABS R2, R136 ;  /* 0x0000008800027213 */ /* 0x000fe40000000000 */
[----:B------:R-:W-:Y:S02]  /*7f30*/  IADD3 R3, R136, -0x1, R7 ;  /* 0xffffffff88037810 */ /* 0x000fe40007ffe007 */
        /* <DEDUP_REMOVED lines=27> */
.L_x_849:
[----:B------:R-:W-:Y:S05]  /*80f0*/  BSYNC B0 ;  /* 0x0000000000007941 */ /* 0x000fea0003800000 */
.L_x_848:
[----:B------:R-:W2:Y:S01]  /*8100*/  LDL R3, [R1+0x60] ;  /* 0x0000600001037983 */ /* 0x000ea20000100800 */
[----:B------:R-:W-:Y:S01]  /*8110*/  PRMT R2, RZ, 0x7610, R2 ;  /* 0x00007610ff027816 */ /* 0x000fe20000000002 */
[----:B------:R-:W-:Y:S01]  /*8120*/  IMAD.MOV.U32 R27, RZ, RZ, RZ ;  /* 0x000000ffff1b7224 */ /* 0x000fe200078e00ff */
[----:B------:R-:W-:Y:S01]  /*8130*/  MOV R19, RZ ;  /* 0x000000ff00137202 */ /* 0x000fe20000000f00 */
        /* <DEDUP_REMOVED lines=33> */
[----:B--2---:R-:W-:-:S04]  /*8350*/  IMAD R3, R3, R0, R6 ;  /* 0x0000000003037224 */ /* 0x004fc800078e0206 */
[----:B------:R-:W-:Y:S01]  /*8360*/  IMAD.IADD R0, R3, 0x1, R0 ;  /* 0x0000000103007824 */ /* 0x000fe200078e0200 */
[----:B------:R1:W-:Y:S04]  /*8370*/  STL [R1+0x8], R3 ;  /* 0x0000080301007387 */ /* 0x0003e80000100800 */
[----:B------:R-:W-:-:S04]  /*8380*/  IMNMX R229, R7, R0, PT ;  /* 0x0000000007e57217 */ /* 0x000fc80003800200 */
[----:B------:R-:W-:-:S13]  /*8390*/  ISETP.GT.AND P0, PT, R229, R3, PT ;  /* 0x00000003e500720c */ /* 0x000fda0003f04270 */
[----:B------:R-:W-:Y:S05]  /*83a0*/  @!P0 BRA `(.L_x_850) ;  /* 0x0001a36000008947 */ /* 0x000fea0003800000 */
[----:B------:R-:W2:Y:S01]  /*83b0*/  LDL R17, [R1+0x64] ;  /* 0x0000640001117983 */ /* 0x000ea20000100800 */
[----:B------:R-:W-:-:S03]  /*83c0*/  ISETP.NE.U32.AND P0, PT, RZ, c[0x0][0x340], PT ;  /* 0x0000d000ff007a0c */ /* 0x000fc60003f05070 */
[----:B------:R-:W3:Y:S01]  /*83d0*/  LDL R20, [R1+0x50] ;  /* 0x0000500001147983 */ /* 0x000ee20000100800 */
[----:B------:R-:W-:-:S13]  /*83e0*/  ISETP.NE.AND.EX P1, PT, RZ, c[0x0][0x344], PT, P0 ;  /* 0x0000d100ff007a0c */ /* 0x000fda0003f25300 */
[----:B------:R-:W-:Y:S02]  /*83f0*/  @P1 MOV R2, 0x4 ;  /* 0x0000000400021802 */ /* 0x000fe40000000f00 */
[----:B------:R-:W-:Y:S01]  /*8400*/  SHF.R.S32.HI R0, RZ, 0x1f, R158 ;  /* 0x0000001fff007819 */ /* 0x000fe2000001149e */
[----:B------:R-:W-:-:S04]  /*8410*/  IMAD.WIDE.U32 R4, R158, c[0x0][0x178], RZ ;  /* 0x00005e009e047a25 */ /* 0x000fc800078e00ff */
[----:B------:R-:W-:Y:S02]  /*8420*/  IMAD R0, R0, c[0x0][0x178], RZ ;  /* 0x00005e0000007a24 */ /* 0x000fe400078e02ff */
[----:B------:R-:W-:Y:S02]  /*8430*/  IMAD.MOV.U32 R7, RZ, RZ, R135 ;  /* 0x000000ffff077224 */ /* 0x000fe400078e0087 */
[----:B-12---:R-:W-:-:S05]  /*8440*/  @P1 IMAD.WIDE R2, R17, R2, c[0x0][0x340] ;  /* 0x0000d00011021625 */ /* 0x006fca00078e0202 */
[----:B------:R1:W2:Y:S01]  /*8450*/  @P1 LDG.E R16, [R2.64] ;  /* 0x0000000802101981 */ /* 0x0002a2000c1e1900 */
[----:B------:R-:W-:Y:S02]  /*8460*/  SHF.R.S32.HI R15, RZ, 0x1f, R17 ;  /* 0x0000001fff0f7819 */ /* 0x000fe40000011411 */
[----:B-1----:R-:W-:Y:S01]  /*8470*/  LEA R2, R164, R138, 0x4 ;  /* 0x0000008aa4027211 */ /* 0x002fe200078e20ff */
[----:B------:R-:W-:-:S03]  /*8480*/  IMAD R3, R158, c[0x0][0x17c], R0 ;  /* 0x00005f009e037a24 */ /* 0x000fc600078e0200 */
[----:B------:R-:W-:Y:S02]  /*8490*/  IADD3 R12, R2, R18, RZ ;  /* 0x00000012020c7210 */ /* 0x000fe40007ffe0ff */
[----:B------:R-:W-:-:S03]  /*84a0*/  IADD3 R2, P0, R138, R11, RZ ;  /* 0x0000000b8a027210 */ /* 0x000fc60007f1e0ff */
[----:B------:R-:W-:Y:S01]  /*84b0*/  @P3 IMAD.HI.U32 R6, R12, c[0x0][0x2c8], RZ ;  /* 0x0000b2000c063a27 */ /* 0x000fe200078e00ff */
[----:B------:R-:W-:Y:S02]  /*84c0*/  IADD3 R5, R5, R3, RZ ;  /* 0x0000000305057210 */ /* 0x000fe40007ffe0ff */
[----:B------:R-:W-:Y:S01]  /*84d0*/  LEA.HI.X.SX32 R3, R11, R186, 0x1, P0 ;  /* 0x000000ba0b037211 */ /* 0x000fe200000f0eff */
[----:B------:R-:W-:Y:S01]  /*84e0*/  IMAD.MOV.U32 R0, RZ, RZ, R12 ;  /* 0x000000ffff007224 */ /* 0x000fe200078e000c */
[----:B------:R-:W-:Y:S02]  /*84f0*/  @P3 SHF.R.U32.HI R0, RZ, c[0x0][0x2cc], R6 ;  /* 0x0000b300ff003a19 */ /* 0x000fe40000011606 */
[----:B------:R-:W-:Y:S02]  /*8500*/  ISETP.NE.U32.AND P0, PT, RZ, c[0x0][0x348], PT ;  /* 0x0000d200ff007a0c */ /* 0x000fe40003f05070 */
[----:B------:R-:W-:Y:S02]  /*8510*/  MOV R6, R134 ;  /* 0x0000008600067202 */ /* 0x000fe40000000f00 */
[----:B------:R-:W-:Y:S01]  /*8520*/  ISETP.NE.AND.EX P0, PT, RZ, c[0x0][0x34c], PT, P0 ;  /* 0x0000d300ff007a0c */ /* 0x000fe20003f05300 */
[----:B------:R-:W-:-:S02]  /*8530*/  IMAD R13, R3, c[0x0][0x1e0], RZ ;  /* 0x00007800030d7a24 */ /* 0x000fc400078e02ff */
[----:B------:R-:W-:-:S04]  /*8540*/  IMAD.WIDE.U32 R10, R2, c[0x0][0x1e0], R6 ;  /* 0x00007800020a7a25 */ /* 0x000fc800078e0006 */
[----:B------:R-:W-:Y:S01]  /*8550*/  IMAD.WIDE.U32 R8, R2, c[0x0][0x208], R6 ;  /* 0x0000820002087a25 */ /* 0x000fe200078e0006 */
[----:B------:R-:W-:-:S03]  /*8560*/  SEL R6, R15, RZ, !P0 ;  /* 0x000000ff0f067207 */ /* 0x000fc60004000000 */
[----:B---3--:R-:W-:-:S04]  /*8570*/  IMAD.WIDE.U32 R4, R20, c[0x0][0x1b8], R4 ;  /* 0x00006e0014047a25 */ /* 0x008fc800078e0004 */
[----:B------:R-:W-:Y:S02]  /*8580*/  IMAD R7, R3, c[0x0][0x208], RZ ;  /* 0x0000820003077a24 */ /* 0x000fe400078e02ff */
[----:B------:R-:W-:Y:S02]  /*8590*/  IMAD R14, R2, c[0x0][0x1e4], R13 ;  /* 0x00007900020e7a24 */ /* 0x000fe400078e020d */
[----:B------:R-:W-:Y:S01]  /*85a0*/  IMAD R3, R20, c[0x0][0x1bc], R5 ;  /* 0x00006f0014037a24 */ /* 0x000fe200078e0205 */
[----:B------:R-:W-:Y:S01]  /*85b0*/  SEL R5, R17, RZ, !P0 ;  /* 0x000000ff11057207 */ /* 0x000fe20004000000 */
[----:B------:R-:W-:Y:S01]  /*85c0*/  IMAD R13, R2, c[0x0][0x20c], R7 ;  /* 0x00008300020d7a24 */ /* 0x000fe200078e0207 */
[----:B------:R-:W-:Y:S01]  /*85d0*/  MOV R2, R4 ;  /* 0x0000000400027202 */ /* 0x000fe20000000f00 */
[----:B------:R-:W-:-:S04]  /*85e0*/  IMAD R6, R6, c[0x0][0x1c0], RZ ;  /* 0x0000700006067a24 */ /* 0x000fc800078e02ff */
[C---:B------:R-:W-:Y:S02]  /*85f0*/  IMAD R6, R5.reuse, c[0x0][0x1c4], R6 ;  /* 0x0000710005067a24 */ /* 0x040fe400078e0206 */
[----:B------:R-:W-:-:S04]  /*8600*/  IMAD.WIDE.U32 R2, R5, c[0x0][0x1c0], R2 ;  /* 0x0000700005027a25 */ /* 0x000fc800078e0002 */
[----:B------:R-:W-:Y:S01]  /*8610*/  IMAD.IADD R5, R9, 0x1, R13 ;  /* 0x0000000109057824 */ /* 0x000fe200078e020d */
[----:B------:R-:W-:Y:S01]  /*8620*/  SHF.R.S32.HI R9, RZ, 0x1f, R0 ;  /* 0x0000001fff097819 */ /* 0x000fe20000011400 */
[----:B------:R-:W-:Y:S01]  /*8630*/  IMAD.MOV.U32 R4, RZ, RZ, R8 ;  /* 0x000000ffff047224 */ /* 0x000fe200078e0008 */
[----:B------:R-:W-:-:S03]  /*8640*/  IADD3 R3, R3, R6, RZ ;  /* 0x0000000603037210 */ /* 0x000fc60007ffe0ff */
[----:B------:R-:W-:Y:S01]  /*8650*/  IMAD R8, R9, c[0x0][0x1b0], RZ ;  /* 0x00006c0009087a24 */ /* 0x000fe200078e02ff */
[C---:B------:R-:W-:Y:S02]  /*8660*/  IADD3 R9, -R0.reuse, RZ, RZ ;  /* 0x000000ff00097210 */ /* 0x040fe40007ffe1ff */
[----:B------:R-:W-:Y:S01]  /*8670*/  IADD3 R7, R11, R14, RZ ;  /* 0x0000000e0b077210 */ /* 0x000fe20007ffe0ff */
[C---:B------:R-:W-:Y:S01]  /*8680*/  IMAD R8, R0.reuse, c[0x0][0x1b4], R8 ;  /* 0x00006d0000087a24 */ /* 0x040fe200078e0208 */
[----:B------:R-:W-:Y:S01]  /*8690*/  MOV R6, R10 ;  /* 0x0000000a00067202 */ /* 0x000fe20000000f00 */
[----:B------:R-:W-:Y:S01]  /*86a0*/  IMAD.WIDE.U32 R10, R0, c[0x0][0x1b0], R2 ;  /* 0x00006c00000a7a25 */ /* 0x000fe200078e0002 */
[----:B------:R-:W-:-:S03]  /*86b0*/  ISETP.NE.U32.AND P0, PT, RZ, c[0x0][0x350], PT ;  /* 0x0000d400ff007a0c */ /* 0x000fc60003f05070 */
[----:B------:R-:W-:-:S04]  /*86c0*/  IMAD.WIDE.U32 R2, R20, c[0x0][0x210], R4 ;  /* 0x0000840014027a25 */ /* 0x000fc800078e0004 */
[----:B------:R-:W-:Y:S01]  /*86d0*/  IMAD R0, R9, c[0x0][0x2c4], R12 ;  /* 0x0000b10009007a24 */ /* 0x000fe200078e020c */
[----:B------:R-:W-:Y:S01]  /*86e0*/  IADD3 R5, R11, R8, RZ ;  /* 0x000000080b057210 */ /* 0x000fe20007ffe0ff */
[----:B------:R-:W-:Y:S01]  /*86f0*/  IMAD R9, R20, c[0x0][0x214], R3 ;  /* 0x0000850014097a24 */ /* 0x000fe200078e0203 */
[----:B------:R-:W-:Y:S02]  /*8700*/  ISETP.NE.AND.EX P0, PT, RZ, c[0x0][0x354], PT, P0 ;  /* 0x0000d500ff007a0c */ /* 0x000fe40003f05300 */
[----:B------:R-:W-:Y:S02]  /*8710*/  SHF.R.S32.HI R11, RZ, 0x1f, R0 ;  /* 0x0000001fff0b7819 */ /* 0x000fe40000011400 */
[----:B------:R-:W-:Y:S01]  /*8720*/  MOV R8, R2 ;  /* 0x0000000200087202 */ /* 0x000fe20000000f00 */
[----:B------:R-:W-:Y:S02]  /*8730*/  IMAD.MOV.U32 R4, RZ, RZ, R10 ;  /* 0x000000ffff047224 */ /* 0x000fe400078e000a */
[----:B------:R-:W-:-:S02]  /*8740*/  IMAD R12, R11, c[0x0][0x1a8], RZ ;  /* 0x00006a000b0c7a24 */ /* 0x000fc400078e02ff */
[----:B------:R-:W-:-:S04]  /*8750*/  IMAD.WIDE.U32 R6, R20, c[0x0][0x1e8], R6 ;  /* 0x00007a0014067a25 */ /* 0x000fc800078e0006 */
[----:B------:R-:W-:Y:S02]  /*8760*/  IMAD R12, R0, c[0x0][0x1ac], R12 ;  /* 0x00006b00000c7a24 */ /* 0x000fe400078e020c */
[----:B------:R-:W-:Y:S01]  /*8770*/  IMAD R7, R20, c[0x0][0x1ec], R7 ;  /* 0x00007b0014077a24 */ /* 0x000fe200078e0207 */
[----:B------:R-:W-:Y:S02]  /*8780*/  ISETP.GE.AND P2, PT, R134, c[0x0][0x198], PT ;  /* 0x0000660086007a0c */ /* 0x000fe40003f46270 */
[----:B------:R-:W-:Y:S02]  /*8790*/  IADD3 R116, R229, -0x1, RZ ;  /* 0xffffffffe5747810 */ /* 0x000fe40007ffe0ff */
[----:B--2---:R-:W-:Y:S02]  /*87a0*/  @P1 SHF.R.S32.HI R3, RZ, 0x1f, R16 ;  /* 0x0000001fff031819 */ /* 0x004fe40000011410 */
[----:B------:R-:W-:Y:S02]  /*87b0*/  @!P1 MOV R3, R15 ;  /* 0x0000000f00039202 */ /* 0x000fe40000000f00 */
[----:B------:R-:W-:-:S02]  /*87c0*/  @P1 MOV R2, R16 ;  /* 0x0000001000021202 */ /* 0x000fc40000000f00 */
[----:B------:R-:W-:Y:S02]  /*87d0*/  @!P1 MOV R2, R17 ;  /* 0x0000001100029202 */ /* 0x000fe40000000f00 */
[----:B------:R-:W-:Y:S02]  /*87e0*/  SEL R10, R3, RZ, !P0 ;  /* 0x000000ff030a7207 */ /* 0x000fe40004000000 */
[----:B------:R-:W-:Y:S01]  /*87f0*/  SEL R11, R2, RZ, !P0 ;  /* 0x000000ff020b7207 */ /* 0x000fe20004000000 */
[----:B------:R-:W-:-:S04]  /*8800*/  IMAD.WIDE.U32 R2, R0, c[0x0][0x1a8], R4 ;  /* 0x00006a0000027a25 */ /* 0x000fc800078e0004 */
[C---:B------:R-:W-:Y:S02]  /*8810*/  IMAD R0, R10.reuse, c[0x0][0x218], RZ ;  /* 0x000086000a007a24 */ /* 0x040fe400078e02ff */
[----:B------:R-:W-:Y:S02]  /*8820*/  IMAD R4, R10, c[0x0][0x1f0], RZ ;  /* 0x00007c000a047a24 */ /* 0x000fe400078e02ff */
[----:B------:R-:W-:Y:S01]  /*8830*/  IMAD.WIDE.U32 R16, R11, c[0x0][0x1f0], R6 ;  /* 0x00007c000b107a25 */ /* 0x000fe200078e0006 */
[----:B------:R-:W-:-:S03]  /*8840*/  LEA R6, P0, R2, c[0x0][0x160], 0x1 ;  /* 0x0000580002067a11 */ /* 0x000fc600078008ff */
[----:B------:R-:W-:Y:S02]  /*8850*/  IMAD.IADD R5, R3, 0x1, R12 ;  /* 0x0000000103057824 */ /* 0x000fe400078e020c */
[----:B------:R-:W-:-:S04]  /*8860*/  IMAD.WIDE.U32 R8, R11, c[0x0][0x218], R8 ;  /* 0x000086000b087a25 */ /* 0x000fc800078e0008 */
[C---:B------:R-:W-:Y:S02]  /*8870*/  IMAD R0, R11.reuse, c[0x0][0x21c], R0 ;  /* 0x000087000b007a24 */ /* 0x040fe400078e0200 */
[----:B------:R-:W-:Y:S01]  /*8880*/  IMAD R3, R11, c[0x0][0x1f4], R4 ;  /* 0x00007d000b037a24 */ /* 0x000fe200078e0204 */
[----:B------:R-:W-:Y:S02]  /*8890*/  LEA.HI.X R5, R2, c[0x0][0x164], R5, 0x1, P0 ;  /* 0x0000590002057a11 */ /* 0x000fe400000f0c05 */
[----:B------:R-:W-:Y:S02]  /*88a0*/  IADD3 R0, R9, R0, RZ ;  /* 0x0000000009007210 */ /* 0x000fe40007ffe0ff */
[----:B------:R-:W-:Y:S01]  /*88b0*/  IADD3 R2, R17, R3, RZ ;  /* 0x0000000311027210 */ /* 0x000fe20007ffe0ff */
[----:B------:R1:W-:Y:S04]  /*88c0*/  STL.64 [R1+0x38], R16 ;  /* 0x0000381001007387 */ /* 0x0003e80000100a00 */
[----:B------:R1:W-:Y:S04]  /*88d0*/  STL.64 [R1+0x30], R8 ;  /* 0x0000300801007387 */ /* 0x0003e80000100a00 */
[----:B------:R1:W-:Y:S04]  /*88e0*/  STL [R1+0x40], R0 ;  /* 0x0000400001007387 */ /* 0x0003e80000100800 */
[----:B------:R1:W-:Y:S01]  /*88f0*/  STL [R1+0x44], R2 ;  /* 0x0000440201007387 */ /* 0x0003e20000100800 */
[----:B------:R-:W-:Y:S01]  /*8900*/  IADD3 R4, R138, R18, RZ ;  /* 0x000000128a047210 */ /* 0x000fe20007ffe0ff */
[----:B------:R-:W-:Y:S05]  /*8910*/  BRA.DIV ~URZ, `(.L_x_851) ;  /* 0x0001e1c27f007947 */ /* 0x000fea000b800000 */
[----:B------:R2:W3:Y:S02]  /*8920*/  SHFL.IDX PT, R7, R5, RZ, 0x181f ;  /* 0x00181fff05077589 */ /* 0x0004e400000e0000 */
.L_x_1053:
[----:B------:R-:W-:Y:S05]  /*8930*/  BRA.DIV ~URZ, `(.L_x_852) ;  /* 0x0001e2127f007947 */ /* 0x000fea000b800000 */
[----:B-1----:R1:W4:Y:S02]  /*8940*/  SHFL.IDX PT, R2, R6, RZ, 0x181f ;  /* 0x00181fff06027589 */ /* 0x00232400000e0000 */
.L_x_1054:
[----:B--2---:R-:W2:Y:S01]  /*8950*/  LDL R0, [R1+0x1c] ;  /* 0x00001c0001007983 */ /* 0x004ea20000100800 */
[----:B------:R-:W-:Y:S01]  /*8960*/  BSSY B0, `(.L_x_853) ;  /* 0x000000a000007945 */ /* 0x000fe20003800000 */
[----:B--2---:R-:W-:-:S05]  /*8970*/  IMAD R0, R0, c[0x0][0x2c4], RZ ;  /* 0x0000b10000007a24 */ /* 0x004fca00078e02ff */
        /* <DEDUP_REMOVED lines=8> */
.L_x_854:
[----:B------:R-:W-:Y:S05]  /*8a00*/  BSYNC B0 ;  /* 0x0000000000007941 */ /* 0x000fea0003800000 */
.L_x_853:
[----:B------:R-:W-:Y:S05]  /*8a10*/  BRA.DIV ~URZ, `(.L_x_855) ;  /* 0x0001e1a27f007947 */ /* 0x000fea000b800000 */
[----:B---3--:R3:W1:Y:S04]  /*8a20*/  SHFL.IDX PT, R7, R5, 0x1, 0x181f ;  /* 0x00381f0005077f89 */ /* 0x00866800000e0000 */
[----:B--2-4-:R3:W2:Y:S02]  /*8a30*/  SHFL.IDX PT, R2, R6, 0x1, 0x181f ;  /* 0x00381f0006027f89 */ /* 0x0146a400000e0000 */
.L_x_1055:
[----:B------:R-:W-:Y:S01]  /*8a40*/  IADD3 R3, R4, 0x10, RZ ;  /* 0x0000001004037810 */ /* 0x000fe20007ffe0ff */
[----:B------:R-:W-:Y:S03]  /*8a50*/  BSSY B0, `(.L_x_856) ;  /* 0x0000009000007945 */ /* 0x000fe60003800000 */
[----:B------:R-:W-:-:S13]  /*8a60*/  ISETP.GE.AND P0, PT, R3, R0, PT ;  /* 0x000000000300720c */ /* 0x000fda0003f06270 */
[----:B------:R-:W-:Y:S05]  /*8a70*/  @P0 BRA `(.L_x_857) ;  /* 0x0000006000000947 */ /* 0x000fea0003800000 */
[----:B--2---:R-:W-:-:S04]  /*8a80*/  LEA R2, P0, R134, R2, 0x1 ;  /* 0x0000000286027211 */ /* 0x004fc800078008ff */
[----:B-1----:R-:W-:-:S05]  /*8a90*/  LEA.HI.X R3, R134, R7, R135, 0x1, P0 ;  /* 0x0000000786037211 */ /* 0x002fca00000f0c87 */
[----:B------:R-:W-:Y:S01]  /*8aa0*/  @!PT LDS RZ, [RZ] ;  /* 0x00000000fffff984 */ /* 0x000fe20000000800 */
[----:B------:R-:W-:Y:S01]  /*8ab0*/  @!PT LDS RZ, [RZ] ;  /* 0x00000000fffff984 */ /* 0x000fe20000000800 */
[----:B------:R-:W-:Y:S01]  /*8ac0*/  @!PT LDS RZ, [RZ] ;  /* 0x00000000fffff984 */ /* 0x000fe20000000800 */
[----:B------:R1:W-:Y:S04]  /*8ad0*/  LDGSTS.E.BYPASS.LTC128B.128 [R219+0x5900], [R2.64], !P2 ;  /* 0x0590000002db7fae */ /* 0x0003e8000d101d48 */
.L_x_857:
[----:B------:R-:W-:Y:S05]  /*8ae0*/  BSYNC B0 ;  /* 0x0000000000007941 */ /* 0x000fea0003800000 */
.L_x_856:
[----:B------:R-:W-:Y:S05]  /*8af0*/  BRA.DIV ~URZ, `(.L_x_858) ;  /* 0x0001e1927f007947 */ /* 0x000fea000b800000 */
[----:B-1----:R1:W4:Y:S02]  /*8b00*/  SHFL.IDX PT, R7, R5, 0x2, 0x181f ;  /* 0x00581f0005077f89 */ /* 0x00232400000e0000 */
.L_x_1056:
[----:B------:R-:W-:Y:S05]  /*8b10*/  BRA.DIV ~URZ, `(.L_x_859) ;  /* 0x0001e1e27f007947 */ /* 0x000fea000b800000 */
[----:B--2---:R2:W1:Y:S02]  /*8b20*/  SHFL.IDX PT, R2, R6, 0x2, 0x181f ;  /* 0x00581f0006027f89 */ /* 0x00446400000e0000 */
.L_x_1057:
[----:B------:R-:W-:Y:S01]  /*8b30*/  IADD3 R3, R4, 0x20, RZ ;  /* 0x0000002004037810 */ /* 0x000fe20007ffe0ff */
[----:B------:R-:W-:Y:S03]  /*8b40*/  BSSY B0, `(.L_x_860) ;  /* 0x0000009000007945 */ /* 0x000fe60003800000 */
[----:B------:R-:W-:-:S13]  /*8b50*/  ISETP.GE.AND P0, PT, R3, R0, PT ;  /* 0x000000000300720c */ /* 0x000fda0003f06270 */
[----:B------:R-:W-:Y:S05]  /*8b60*/  @P0 BRA `(.L_x_861) ;  /* 0x0000006000000947 */ /* 0x000fea0003800000 */
[----:B-1----:R-:W-:-:S04]  /*8b70*/  LEA R2, P0, R134, R2, 0x1 ;  /* 0x0000000286027211 */ /* 0x002fc800078008ff */
[----:B----4-:R-:W-:-:S05]  /*8b80*/  LEA.HI.X R3, R134, R7, R135, 0x1, P0 ;  /* 0x0000000786037211 */ /* 0x010fca00000f0c87 */
[----:B------:R-:W-:Y:S01]  /*8b90*/  @!PT LDS RZ, [RZ] ;  /* 0x00000000fffff984 */ /* 0x000fe20000000800 */
[----:B------:R-:W-:Y:S01]  /*8ba0*/  @!PT LDS RZ, [RZ] ;  /* 0x00000000fffff984 */ /* 0x000fe20000000800 */
[----:B------:R-:W-:Y:S01]  /*8bb0*/  @!PT LDS RZ, [RZ] ;  /* 0x00000000fffff984 */ /* 0x000fe20000000800 */
[----:B------:R1:W-:Y:S04]  /*8bc0*/  LDGSTS.E.BYPASS.LTC128B.128 [R219+0x6100], [R2.64], !P2 ;  /* 0x0610000002db7fae */ /* 0x0003e8000d101d48 */
.L_x_861:
[----:B------:R-:W-:Y:S05]  /*8bd0*/  BSYNC B0 ;  /* 0x0000000000007941 */ /* 0x000fea0003800000 */
.L_x_860:
[----:B------:R-:W-:Y:S05]  /*8be0*/  BRA.DIV ~URZ, `(.L_x_862) ;  /* 0x0001e1827f007947 */ /* 0x000fea000b800000 */
[----:B----4-:R4:W2:Y:S04]  /*8bf0*/  SHFL.IDX PT, R7, R5, 0x3, 0x181f ;  /* 0x00781f0005077f89 */ /* 0x0108a800000e0000 */
[----:B-1----:R4:W1:Y:S02]  /*8c00*/  SHFL.IDX PT, R2, R6, 0x3, 0x181f ;  /* 0x00781f0006027f89 */ /* 0x00286400000e0000 */
.L_x_1058:
        /* <DEDUP_REMOVED lines=10> */
.L_x_864:
[----:B------:R-:W-:Y:S05]  /*8cb0*/  BSYNC B0 ;  /* 0x0000000000007941 */ /* 0x000fea0003800000 */
.L_x_863:
[----:B------:R-:W-:Y:S05]  /*8cc0*/  BRA.DIV ~URZ, `(.L_x_865) ;  /* 0x0001e1727f007947 */ /* 0x000fea000b800000 */
[----:B--2---:R2:W3:Y:S02]  /*8cd0*/  SHFL.IDX PT, R7, R5, 0x4, 0x181f ;  /* 0x00981f0005077f89 */ /* 0x0044e400000e0000 */
.L_x_1059:
[----:B------:R-:W-:Y:S05]  /*8ce0*/  BRA.DIV ~URZ, `(.L_x_866) ;  /* 0x0001e1c27f007947 */ /* 0x000fea000b800000 */
[----:B-1----:R1:W2:Y:S02]  /*8cf0*/  SHFL.IDX PT, R2, R6, 0x4, 0x181f ;  /* 0x00981f0006027f89 */ /* 0x0022a400000e0000 */
.L_x_1060:
[----:B------:R-:W-:Y:S01]  /*8d00*/  IADD3 R3, R4, 0x40, RZ ;  /* 0x0000004004037810 */ /* 0x000fe20007ffe0ff */
[----:B------:R-:W-:Y:S03]  /*8d10*/  BSSY B0, `(.L_x_867) ;  /* 0x0000009000007945 */ /* 0x000fe60003800000 */
[----:B------:R-:W-:-:S13]  /*8d20*/  ISETP.GE.AND P0, PT, R3, R0, PT ;  /* 0x000000000300720c */ /* 0x000fda0003f06270 */
[----:B------:R-:W-:Y:S05]  /*8d30*/  @P0 BRA `(.L_x_868) ;  /* 0x0000006000000947 */ /* 0x000fea0003800000 */
[----:B--2---:R-:W-:-:S04]  /*8d40*/  LEA R2, P0, R134, R2, 0x1 ;  /* 0x0000000286027211 */ /* 0x004fc800078008ff */
[----:B---3--:R-:W-:-:S05]  /*8d50*/  LEA.HI.X R3, R134, R7, R135, 0x1, P0 ;  /* 0x0000000786037211 */ /* 0x008fca00000f0c87 */
[----:B------:R-:W-:Y:S01]  /*8d60*/  @!PT LDS RZ, [RZ] ;  /* 0x00000000fffff984 */ /* 0x000fe20000000800 */
[----:B------:R-:W-:Y:S01]  /*8d70*/  @!PT LDS RZ, [RZ] ;  /* 0x00000000fffff984 */ /* 0x000fe20000000800 */
[----:B------:R-:W-:Y:S01]  /*8d80*/  @!PT LDS RZ, [RZ] ;  /* 0x00000000fffff984 */ /* 0x000fe20000000800 */
[----:B------:R2:W-:Y:S04]  /*8d90*/  LDGSTS.E.BYPASS.LTC128B.128 [R219+0x7100], [R2.64], !P2 ;  /* 0x0710000002db7fae */ /* 0x0005e8000d101d48 */
.L_x_868:
[----:B------:R-:W-:Y:S05]  /*8da0*/  BSYNC B0 ;  /* 0x0000000000007941 */ /* 0x000fea0003800000 */
.L_x_867:
[----:B------:R-:W-:Y:S05]  /*8db0*/  BRA.DIV ~URZ, `(.L_x_869) ;  /* 0x0001e1627f007947 */ /* 0x000fea000b800000 */
[----:B---3--:R3:W1:Y:S04]  /*8dc0*/  SHFL.IDX PT, R7, R5, 0x5, 0x181f ;  /* 0x00b81f0005077f89 */ /* 0x00866800000e0000 */
[----:B--2---:R3:W2:Y:S02]  /*8dd0*/  SHFL.IDX PT, R2, R6, 0x5, 0x181f ;  /* 0x00b81f0006027f89 */ /* 0x0046a400000e0000 */
.L_x_1061:
        /* <DEDUP_REMOVED lines=10> */
.L_x_871:
[----:B------:R-:W-:Y:S05]  /*8e80*/  BSYNC B0 ;  /* 0x0000000000007941 */ /* 0x000fea0003800000 */
.L_x_870:
[----:B------:R-:W-:Y:S05]  /*8e90*/  BRA.DIV ~URZ, `(.L_x_872) ;  /* 0x0001e1527f007947 */ /* 0x000fea000b800000 */
[----:B-1----:R1:W3:Y:S02]  /*8ea0*/  SHFL.IDX PT, R7, R5, 0x6, 0x181f ;  /* 0x00d81f0005077f89 */ /* 0x0022e400000e0000 */
.L_x_1062:
[----:B------:R-:W-:Y:S05]  /*8eb0*/  BRA.DIV ~URZ, `(.L_x_873) ;  /* 0x0001e1a27f007947 */ /* 0x000fea000b800000 */
[----:B--2---:R2:W1:Y:S02]  /*8ec0*/  SHFL.IDX PT, R2, R6, 0x6, 0x181f ;  /* 0x00d81f0006027f89 */ /* 0x00446400000e0000 */
.L_x_1063:
        /* <DEDUP_REMOVED lines=10> */
.L_x_875:
[----:B------:R-:W-:Y:S05]  /*8f70*/  BSYNC B0 ;  /* 0x0000000000007941 */ /* 0x000fea0003800000 */
.L_x_874:
[----:B------:R-:W-:Y:S05]  /*8f80*/  BRA.DIV ~URZ, `(.L_x_876) ;  /* 0x0001e1427f007947 */ /* 0x000fea000b800000 */
[----:B-1-34-:R-:W1:Y:S04]  /*8f90*/  SHFL.IDX PT, R5, R5, 0x7, 0x181f ;  /* 0x00f81f0005057f89 */ /* 0x01ae6800000e0000 */
[----:B------:R3:W4:Y:S02]  /*8fa0*/  SHFL.IDX PT, R3, R6, 0x7, 0x181f ;  /* 0x00f81f0006037f89 */ /* 0x00072400000e0000 */
.L_x_1064:
[----:B------:R-:W-:Y:S02]  /*8fb0*/  IADD3 R2, R4, 0x70, RZ ;  /* 0x0000007004027810 */ /* 0x000fe40007ffe0ff */
[----:B------:R-:W-:Y:S02]  /*8fc0*/  ISETP.GE.AND P4, PT, R134, c[0x0][0x1d4], PT ;  /* 0x0000750086007a0c */ /* 0x000fe40003f86270 */
[----:B------:R-:W-:-:S13]  /*8fd0*/  ISETP.GE.AND P0, PT, R2, R0, PT ;  /* 0x000000000200720c */ /* 0x000fda0003f06270 */
[----:B----4-:R-:W-:-:S04]  /*8fe0*/  @!P0 LEA R2, P1, R134, R3, 0x1 ;  /* 0x0000000386028211 */ /* 0x010fc800078208ff */
[----:B-1----:R-:W-:-:S05]  /*8ff0*/  @!P0 LEA.HI.X R3, R134, R5, R135, 0x1, P1 ;  /* 0x0000000586038211 */ /* 0x002fca00008f0c87 */
[----:B------:R-:W-:Y:S01]  /*9000*/  @!PT LDS RZ, [RZ] ;  /* 0x00000000fffff984 */ /* 0x000fe20000000800 */
[----:B------:R-:W-:Y:S01]  /*9010*/  @!PT LDS RZ, [RZ] ;  /* 0x00000000fffff984 */ /* 0x000fe20000000800 */
[----:B------:R-:W-:Y:S01]  /*9020*/  @!PT LDS RZ, [RZ] ;  /* 0x00000000fffff984 */ /* 0x000fe20000000800 */
[----:B------:R1:W-:Y:S04]  /*9030*/  @!P0 LDGSTS.E.BYPASS.LTC128B.128 [R219+0x8900], [R2.64], !P2 ;  /* 0x0890000002db8fae */ /* 0x0003e8000d101d48 */
[----:B------:R-:W0:Y:S01]  /*9040*/  LDGDEPBAR ;  /* 0x00000000000079af */ /* 0x000e220000000000 */
[----:B------:R-:W-:Y:S02]  /*9050*/  WARPSYNC 0xffffffff ;  /* 0xffffffff00007948 */ /* 0x000fe40003800000 */
[----:B------:R-:W4:Y:S04]  /*9060*/  LDL R154, [R1+0x20] ;  /* 0x00002000019a7983 */ /* 0x000f280000100800 */
[----:B--2---:R-:W2:Y:S04]  /*9070*/  LDL R8, [R1+0x44] ;  /* 0x0000440001087983 */ /* 0x004ea80000100800 */
[----:B---3--:R-:W3:Y:S01]  /*9080*/  LDL.64 R6, [R1+0x38] ;  /* 0x0000380001067983 */ /* 0x008ee20000100a00 */
[----:B------:R-:W-:Y:S01]  /*9090*/  IMAD.MOV.U32 R84, RZ, RZ, -0x50 ;  /* 0xffffffb0ff547424 */ /* 0x000fe200078e00ff */
[----:B------:R-:W-:-:S03]  /*90a0*/  SHF.R.S32.HI R75, RZ, 0x1f, R116 ;  /* 0x0000001fff4b7819 */ /* 0x000fc60000011474 */
[----:B------:R-:W-:Y:S02]  /*90b0*/  IMAD R84, R229, R84, 0x50 ;  /* 0x00000050e5547424 */ /* 0x000fe400078e0254 */
[----:B------:R-:W-:Y:S02]  /*90c0*/  IMAD R4, R75, c[0x0][0x1e0], RZ ;  /* 0x000078004b047a24 */ /* 0x000fe400078e02ff */
[----:B-1----:R-:W-:-:S04]  /*90d0*/  IMAD.WIDE.U32 R2, R116, c[0x0][0x1e0], RZ ;  /* 0x0000780074027a25 */ /* 0x002fc800078e00ff */
[----:B------:R-:W-:-:S04]  /*90e0*/  IMAD R4, R116, c[0x0][0x1e4], R4 ;  /* 0x0000790074047a24 */ /* 0x000fc800078e0204 */
[----:B------:R-:W-:Y:S02]  /*90f0*/  IMAD.IADD R3, R3, 0x1, R4 ;  /* 0x0000000103037824 */ /* 0x000fe400078e0204 */
[----:B------:R-:W-:Y:S02]  /*9100*/  IMAD.MOV.U32 R149, RZ, RZ, c[0x0][0x1e0] ;  /* 0x00007800ff957624 */ /* 0x000fe400078e00ff */
[----:B------:R-:W-:Y:S01]  /*9110*/  IMAD.MOV.U32 R152, RZ, RZ, c[0x0][0x1e4] ;  /* 0x00007900ff987624 */ /* 0x000fe200078e00ff */
[----:B------:R-:W-:Y:S01]  /*9120*/  BSSY B0, `(.L_x_877) ;  /* 0x000002c000007945 */ /* 0x000fe20003800000 */
[----:B------:R-:W-:Y:S01]  /*9130*/  BAR.SYNC.DEFER_BLOCKING 0x0 ;  /* 0x0000000000007b1d */ /* 0x000fe20000010000 */
[----:B----4-:R-:W-:-:S04]  /*9140*/  IADD3 R61, R84, R154, -R138 ;  /* 0x0000009a543d7210 */ /* 0x010fc80007ffe88a */
[C---:B------:R-:W-:Y:S01]  /*9150*/  ISETP.GE.AND P0, PT, R61.reuse, 0x1, PT ;  /* 0x000000013d00780c */ /* 0x040fe20003f06270 */
[----:B--2---:R-:W-:Y:S02]  /*9160*/  IMAD.MOV.U32 R145, RZ, RZ, R8 ;  /* 0x000000ffff917224 */ /* 0x004fe400078e0008 */
[----:B---3--:R-:W-:Y:S01]  /*9170*/  IMAD.MOV.U32 R144, RZ, RZ, R6 ;  /* 0x000000ffff907224 */ /* 0x008fe200078e0006 */
[----:B------:R-:W-:-:S03]  /*9180*/  ISETP.GE.AND P3, PT, R61, 0x11, PT ;  /* 0x000000113d00780c */ /* 0x000fc60003f66270 */
[----:B------:R-:W-:-:S04]  /*9190*/  IMAD.WIDE.U32 R4, R2, 0x50, R144 ;  /* 0x0000005002047825 */ /* 0x000fc800078e0090 */
[----:B------:R-:W-:Y:S02]  /*91a0*/  IMAD R2, R3, 0x50, RZ ;  /* 0x0000005003027824 */ /* 0x000fe400078e02ff */
[C---:B------:R-:W-:Y:S02]  /*91b0*/  @P0 LEA R6, P1, R4.reuse, c[0x0][0x1c8], 0x1 ;  /* 0x0000720004060a11 */ /* 0x040fe400078208ff */
[----:B------:R-:W-:Y:S01]  /*91c0*/  IMAD.IADD R3, R5, 0x1, R2 ;  /* 0x0000000105037824 */ /* 0x000fe200078e0202 */
[----:B------:R-:W-:Y:S02]  /*91d0*/  ISETP.GE.AND P2, PT, R61, 0x21, PT ;  /* 0x000000213d00780c */ /* 0x000fe40003f46270 */
[----:B------:R-:W-:Y:S02]  /*91e0*/  @P3 LEA R2, P5, R149, R4, 0x4 ;  /* 0x0000000495023211 */ /* 0x000fe400078a20ff */
[----:B------:R-:W-:Y:S02]  /*91f0*/  @P0 LEA.HI.X R7, R4, c[0x0][0x1cc], R3, 0x1, P1 ;  /* 0x0000730004070a11 */ /* 0x000fe400008f0c03 */
[----:B------:R-:W-:Y:S01]  /*9200*/  ISETP.GE.AND P1, PT, R61, 0x31, PT ;  /* 0x000000313d00780c */ /* 0x000fe20003f26270 */
[----:B------:R-:W-:-:S02]  /*9210*/  IMAD.WIDE.U32 R8, R149, 0x20, RZ ;  /* 0x0000002095087825 */ /* 0x000fc400078e00ff */
[----:B------:R-:W-:Y:S01]  /*9220*/  @!PT LDS RZ, [RZ] ;  /* 0x00000000fffff984 */ /* 0x000fe20000000800 */
[----:B------:R-:W-:Y:S01]  /*9230*/  @!PT LDS RZ, [RZ] ;  /* 0x00000000fffff984 */ /* 0x000fe20000000800 */
[----:B------:R-:W-:Y:S01]  /*9240*/  @!PT LDS RZ, [RZ] ;  /* 0x00000000fffff984 */ /* 0x000fe20000000800 */
[----:B------:R1:W-:Y:S01]  /*9250*/  @P0 LDGSTS.E.BYPASS.LTC128B.128 [R219+0x2900], [R6.64], !P4 ;  /* 0x0290000006db0fae */ /* 0x0003e2000e101d48 */
[----:B------:R-:W-:-:S09]  /*9260*/  @P3 LEA R12, P0, R2, c[0x0][0x1c8], 0x1 ;  /* 0x00007200020c3a11 */ /* 0x000fd200078008ff */
[----:B------:R-:W-:Y:S01]  /*9270*/  @P1 IMAD R14, R152, 0x30, RZ ;  /* 0x00000030980e1824 */ /* 0x000fe200078e02ff */
[----:B-1----:R-:W-:-:S04]  /*9280*/  @P3 LEA.HI.X R6, R149, R3, R152, 0x4, P5 ;  /* 0x0000000395063211 */ /* 0x002fc800028f2498 */
[----:B------:R-:W-:Y:S01]  /*9290*/  @P3 LEA.HI.X R13, R2, c[0x0][0x1cc], R6, 0x1, P0 ;  /* 0x00007300020d3a11 */ /* 0x000fe200000f0c06 */
[----:B------:R-:W-:Y:S01]  /*92a0*/  IMAD.SHL.U32 R2, R152, 0x20, RZ ;  /* 0x0000002098027824 */ /* 0x000fe200078e00ff */
[----:B------:R-:W-:-:S03]  /*92b0*/  @P2 IADD3 R8, P0, R4, R8, RZ ;  /* 0x0000000804082210 */ /* 0x000fc60007f1e0ff */
[----:B------:R1:W-:Y:S01]  /*92c0*/  @P3 LDGSTS.E.BYPASS.LTC128B.128 [R219+0x3100], [R12.64], !P4 ;  /* 0x031000000cdb3fae */ /* 0x0003e2000e101d48 */
[----:B------:R-:W-:Y:S01]  /*92d0*/  @P2 IADD3.X R9, R3, R9, R2, P0, !PT ;  /* 0x0000000903092210 */ /* 0x000fe200007fe402 */
[----:B------:R-:W-:Y:S01]  /*92e0*/  @P1 IMAD.MOV.U32 R2, RZ, RZ, R4 ;  /* 0x000000ffff021224 */ /* 0x000fe200078e0004 */
[----:B------:R-:W-:-:S03]  /*92f0*/  @P2 LEA R10, P0, R8, c[0x0][0x1c8], 0x1 ;  /* 0x00007200080a2a11 */ /* 0x000fc600078008ff */
[----:B------:R-:W-:Y:S01]  /*9300*/  @P1 IMAD.WIDE.U32 R6, R149, 0x30, R2 ;  /* 0x0000003095061825 */ /* 0x000fe200078e0002 */
[----:B------:R-:W-:-:S03]  /*9310*/  @P2 LEA.HI.X R11, R8, c[0x0][0x1cc], R9, 0x1, P0 ;  /* 0x00007300080b2a11 */ /* 0x000fc600000f0c09 */
[----:B------:R-:W-:Y:S01]  /*9320*/  @P1 IMAD.IADD R7, R7, 0x1, R14 ;  /* 0x0000000107071824 */ /* 0x000fe200078e020e */
[C---:B------:R-:W-:Y:S01]  /*9330*/  @P1 LEA R8, P0, R6.reuse, c[0x0][0x1c8], 0x1 ;  /* 0x0000720006081a11 */ /* 0x040fe200078008ff */
[----:B------:R1:W-:Y:S03]  /*9340*/  @P2 LDGSTS.E.BYPASS.LTC128B.128 [R219+0x3900], [R10.64], !P4 ;  /* 0x039000000adb2fae */ /* 0x0003e6000e101d48 */
[----:B------:R-:W-:-:S05]  /*9350*/  @P1 LEA.HI.X R9, R6, c[0x0][0x1cc], R7, 0x1, P0 ;  /* 0x0000730006091a11 */ /* 0x000fca00000f0c07 */
        /* <DEDUP_REMOVED lines=8> */
.L_x_878:
[----:B------:R-:W-:Y:S05]  /*93e0*/  BSYNC B0 ;  /* 0x0000000000007941 */ /* 0x000fea0003800000 */
.L_x_877:
[----:B------:R3:W5:Y:S01]  /*93f0*/  LDL R153, [R1+0x48] ;  /* 0x0000480001997983 */ /* 0x0007620000100800 */
[----:B------:R-:W-:Y:S01]  /*9400*/  ISETP.LT.AND P0, PT, RZ, c[0x0][0x27c], PT ;  /* 0x00009f00ff007a0c */ /* 0x000fe20003f01270 */
[----:B--2---:R-:W-:Y:S02]  /*9410*/  IMAD.MOV.U32 R2, RZ, RZ, c[0x0][0x2c4] ;  /* 0x0000b100ff027624 */ /* 0x004fe400078e00ff */
[----:B------:R-:W0:Y:S03]  /*9420*/  LDGDEPBAR ;  /* 0x00000000000079af */ /* 0x000e260000000000 */
[----:B------:R-:W-:-:S07]  /*9430*/  ISETP.NE.AND P6, PT, R2, 0x1, PT ;  /* 0x000000010200780c */ /* 0x000fce0003fc5270 */
[----:B------:R-:W-:Y:S05]  /*9440*/  @P0 BRA `(.L_x_879) ;  /* 0x0000002000000947 */ /* 0x000fea0003800000 */
[----:B------:R-:W-:-:S04]  /*9450*/  DEPBAR.LE SB0, 0x1 ;  /* 0x000080400000791a */ /* 0x000fc80000000000 */
[----:B------:R-:W-:Y:S05]  /*9460*/  BRA `(.L_x_880) ;  /* 0x00004bd000007947 */ /* 0x000fea0003800000 */
.L_x_879:
[----:B------:R-:W-:Y:S01]  /*9470*/  ULDC.U8 UR4, c[0x0][0x298] ;  /* 0x0000a60000047ab9 */ /* 0x000fe20000000000 */
[----:B-----5:R-:W-:Y:S01]  /*9480*/  SHF.R.S32.HI R2, RZ, 0x1f, R137 ;  /* 0x0000001fff027819 */ /* 0x020fe20000011489 */
[C---:B------:R-:W-:Y:S01]  /*9490*/  IMAD.WIDE.U32 R6, R137.reuse, c[0x0][0x280], RZ ;  /* 0x0000a00089067a25 */ /* 0x040fe200078e00ff */
[----:B------:R-:W-:Y:S01]  /*94a0*/  ISETP.NE.AND P0, PT, RZ, UR4, PT ;  /* 0x00000004ff007c0c */ /* 0x000fe2000bf05270 */
[----:B------:R-:W-:Y:S01]  /*94b0*/  BSSY B2, `(.L_x_880) ;  /* 0x00004b8000027945 */ /* 0x000fe20003800000 */
[----:B------:R-:W-:Y:S01]  /*94c0*/  IADD3 R20, R82, R153, RZ ;  /* 0x0000009952147210 */ /* 0x000fe20007ffe0ff */
[----:B------:R-:W-:Y:S01]  /*94d0*/  IMAD R3, R2, c[0x0][0x280], RZ ;  /* 0x0000a00002037a24 */ /* 0x000fe200078e02ff */
[----:B------:R-:W-:Y:S01]  /*94e0*/  IADD3 R66, R82, 0x60, RZ ;  /* 0x0000006052427810 */ /* 0x000fe20007ffe0ff */
[----:B------:R-:W-:Y:S02]  /*94f0*/  IMAD R2, R2, c[0x0][0x290], RZ ;  /* 0x0000a40002027a24 */ /* 0x000fe400078e02ff */
[----:B-1----:R-:W-:-:S02]  /*9500*/  IMAD R8, R137, c[0x0][0x284], R3 ;  /* 0x0000a10089087a24 */ /* 0x002fc400078e0203 */
[----:B------:R-:W-:Y:S01]  /*9510*/  IMAD R3, R137, c[0x0][0x294], R2 ;  /* 0x0000a50089037a24 */ /* 0x000fe200078e0202 */
[----:B------:R-:W-:Y:S01]  /*9520*/  LEA R2, R163, R20, 0x5 ;  /* 0x00000014a3027211 */ /* 0x000fe200078e28ff */
[----:B------:R-:W-:Y:S01]  /*9530*/  IMAD.WIDE.U32 R4, R137, c[0x0][0x290], RZ ;  /* 0x0000a40089047a25 */ /* 0x000fe200078e00ff */
[----:B------:R-:W-:-:S04]  /*9540*/  IADD3 R8, R8, R7, RZ ;  /* 0x0000000708087210 */ /* 0x000fc80007ffe0ff */
[----:B------:R-:W-:Y:S01]  /*9550*/  IADD3 R9, R3, R5, RZ ;  /* 0x0000000503097210 */ /* 0x000fe20007ffe0ff */
[----:B------:R-:W-:Y:S05]  /*9560*/  @!P0 BRA `(.L_x_881) ;  /* 0x0000269000008947 */ /* 0x000fea0003800000 */
[----:B------:R-:W-:Y:S01]  /*9570*/  @P6 IMAD.HI.U32 R3, R2, c[0x0][0x2c8], RZ ;  /* 0x0000b20002036a27 */ /* 0x000fe200078e00ff */
[----:B------:R-:W-:Y:S01]  /*9580*/  BSSY B0, `(.L_x_882) ;  /* 0x0000033000007945 */ /* 0x000fe20003800000 */
[----:B------:R-:W-:Y:S01]  /*9590*/  SHF.R.S32.HI R28, RZ, 0x1f, R26 ;  /* 0x0000001fff1c7819 */ /* 0x000fe2000001141a */
[----:B------:R-:W-:Y:S01]  /*95a0*/  CS2R R42, SRZ ;  /* 0x00000000002a7805 */ /* 0x000fe2000001ff00 */
[----:B------:R-:W-:Y:S01]  /*95b0*/  IMAD.MOV.U32 R5, RZ, RZ, R9 ;  /* 0x000000ffff057224 */ /* 0x000fe200078e0009 */
[----:B------:R-:W-:Y:S01]  /*95c0*/  @P6 SHF.R.U32.HI R2, RZ, c[0x0][0x2cc], R3 ;  /* 0x0000b300ff026a19 */ /* 0x000fe20000011603 */
[----:B------:R-:W-:-:S03]  /*95d0*/  IMAD.MOV.U32 R7, RZ, RZ, R8 ;  /* 0x000000ffff077224 */ /* 0x000fc600078e0008 */
[----:B------:R-:W-:Y:S01]  /*95e0*/  SHF.R.S32.HI R3, RZ, 0x1f, R2 ;  /* 0x0000001fff037819 */ /* 0x000fe20000011402 */
[----:B------:R-:W-:-:S04]  /*95f0*/  IMAD.WIDE.U32 R6, R2, c[0x0][0x280], R6 ;  /* 0x0000a00002067a25 */ /* 0x000fc800078e0006 */
[C---:B------:R-:W-:Y:S01]  /*9600*/  IMAD R9, R3.reuse, c[0x0][0x280], RZ ;  /* 0x0000a00003097a24 */ /* 0x040fe200078e02ff */
[----:B------:R-:W-:Y:S01]  /*9610*/  LEA R29, P1, R6, c[0x0][0x270], 0x1 ;  /* 0x00009c00061d7a11 */ /* 0x000fe200078208ff */
[----:B------:R-:W-:Y:S02]  /*9620*/  IMAD R8, R3, c[0x0][0x290], RZ ;  /* 0x0000a40003087a24 */ /* 0x000fe400078e02ff */
[C---:B------:R-:W-:Y:S02]  /*9630*/  IMAD.WIDE.U32 R4, R2.reuse, c[0x0][0x290], R4 ;  /* 0x0000a40002047a25 */ /* 0x040fe400078e0004 */
[----:B------:R1:W2:Y:S02]  /*9640*/  SHFL.IDX PT, R10, R29, RZ, 0x1c1f ;  /* 0x001c1fff1d0a7589 */ /* 0x0002a400000e0000 */
[----:B------:R-:W-:Y:S01]  /*9650*/  IMAD R3, R2, c[0x0][0x284], R9 ;  /* 0x0000a10002037a24 */ /* 0x000fe200078e0209 */
[----:B------:R-:W-:Y:S01]  /*9660*/  LEA R30, P0, R4, c[0x0][0x288], 0x1 ;  /* 0x0000a200041e7a11 */ /* 0x000fe200078008ff */
[----:B------:R-:W-:-:S02]  /*9670*/  IMAD R2, R2, c[0x0][0x294], R8 ;  /* 0x0000a50002027a24 */ /* 0x000fc400078e0208 */
[----:B------:R-:W-:Y:S01]  /*9680*/  CS2R R8, SRZ ;  /* 0x0000000000087805 */ /* 0x000fe2000001ff00 */
[----:B------:R-:W-:Y:S01]  /*9690*/  IADD3 R3, R7, R3, RZ ;  /* 0x0000000307037210 */ /* 0x000fe20007ffe0ff */
[----:B------:R1:W4:Y:S01]  /*96a0*/  SHFL.IDX PT, R11, R30, RZ, 0x1c1f ;  /* 0x001c1fff1e0b7589 */ /* 0x00032200000e0000 */
[----:B------:R-:W-:Y:S02]  /*96b0*/  IADD3 R2, R5, R2, RZ ;  /* 0x0000000205027210 */ /* 0x000fe40007ffe0ff */
[----:B------:R-:W-:Y:S02]  /*96c0*/  LEA.HI.X R27, R6, c[0x0][0x274], R3, 0x1, P1 ;  /* 0x00009d00061b7a11 */ /* 0x000fe400008f0c03 */
[----:B------:R-:W-:Y:S01]  /*96d0*/  LEA.HI.X R23, R4, c[0x0][0x28c], R2, 0x1, P0 ;  /* 0x0000a30004177a11 */ /* 0x000fe200000f0c02 */
[----:B------:R-:W-:Y:S01]  /*96e0*/  CS2R R6, SRZ ;  /* 0x0000000000067805 */ /* 0x000fe2000001ff00 */
[----:B------:R-:W-:Y:S01]  /*96f0*/  ISETP.GE.AND P0, PT, R20, R0, PT ;  /* 0x000000001400720c */ /* 0x000fe20003f06270 */
[----:B------:R1:W3:Y:S01]  /*9700*/  SHFL.IDX PT, R17, R27, RZ, 0x1c1f ;  /* 0x001c1fff1b117589 */ /* 0x0002e200000e0000 */
[----:B------:R-:W-:Y:S01]  /*9710*/  CS2R R4, SRZ ;  /* 0x0000000000047805 */ /* 0x000fe2000001ff00 */
[----:B------:R-:W-:-:S02]  /*9720*/  CS2R R2, SRZ ;  /* 0x0000000000027805 */ /* 0x000fc4000001ff00 */
[----:B------:R1:W1:Y:S08]  /*9730*/  SHFL.IDX PT, R16, R23, RZ, 0x1c1f ;  /* 0x001c1fff17107589 */ /* 0x00027000000e0000 */
[----:B------:R-:W-:Y:S05]  /*9740*/  @P0 BRA `(.L_x_883) ;  /* 0x0000016000000947 */ /* 0x000fea0003800000 */
[----:B--2---:R-:W-:Y:S01]  /*9750*/  ISETP.GE.AND P1, PT, R24, c[0x0][0x27c], PT ;  /* 0x00009f0018007a0c */ /* 0x004fe20003f26270 */
[----:B------:R-:W-:Y:S01]  /*9760*/  CS2R R8, SRZ ;  /* 0x0000000000087805 */ /* 0x000fe2000001ff00 */
[----:B------:R-:W-:Y:S01]  /*9770*/  ISETP.GE.AND P0, PT, R26, c[0x0][0x27c], PT ;  /* 0x00009f001a007a0c */ /* 0x000fe20003f06270 */
[----:B------:R-:W-:-:S10]  /*9780*/  CS2R R6, SRZ ;  /* 0x0000000000067805 */ /* 0x000fd4000001ff00 */
[C---:B------:R-:W-:Y:S01]  /*9790*/  @!P1 IMAD.SHL.U32 R2, R24.reuse, 0x2, RZ ;  /* 0x0000000218029824 */ /* 0x040fe200078e00ff */
[----:B------:R-:W-:Y:S01]  /*97a0*/  @!P1 SHF.L.U64.HI R3, R24, 0x1, R25 ;  /* 0x0000000118039819 */ /* 0x000fe20000010219 */
[C---:B------:R-:W-:Y:S01]  /*97b0*/  @!P0 IMAD.SHL.U32 R4, R26.reuse, 0x2, RZ ;  /* 0x000000021a048824 */ /* 0x040fe200078e00ff */
[----:B------:R-:W-:Y:S02]  /*97c0*/  @!P0 SHF.L.U64.HI R5, R26, 0x1, R28 ;  /* 0x000000011a058819 */ /* 0x000fe4000001021c */
[CC--:B------:R-:W-:Y:S02]  /*97d0*/  @!P1 IADD3 R14, P2, R10.reuse, R2.reuse, RZ ;  /* 0x000000020a0e9210 */ /* 0x0c0fe40007f5e0ff */
[----:B----4-:R-:W-:Y:S02]  /*97e0*/  @!P1 IADD3 R12, P5, R11, R2, RZ ;  /* 0x000000020b0c9210 */ /* 0x010fe40007fbe0ff */
[-C--:B------:R-:W-:Y:S01]  /*97f0*/  @!P0 IADD3 R2, P3, R10, R4.reuse, RZ ;  /* 0x000000040a028210 */ /* 0x080fe20007f7e0ff */
[--C-:B---3--:R-:W-:Y:S01]  /*9800*/  @!P1 IMAD.X R15, R17, 0x1, R3.reuse, P2 ;  /* 0x00000001110f9824 */ /* 0x108fe200010e0603 */
[----:B------:R-:W-:Y:S01]  /*9810*/  @!P0 IADD3 R10, P2, R11, R4, RZ ;  /* 0x000000040b0a8210 */ /* 0x000fe20007f5e0ff */
[----:B-1----:R-:W-:-:S02]  /*9820*/  @!P1 IMAD.X R13, R16, 0x1, R3, P5 ;  /* 0x00000001100d9824 */ /* 0x002fc400028e0603 */
[--C-:B------:R-:W-:Y:S01]  /*9830*/  @!P0 IMAD.X R3, R17, 0x1, R5.reuse, P3 ;  /* 0x0000000111038824 */ /* 0x100fe200018e0605 */
[----:B------:R1:W5:Y:S01]  /*9840*/  @!P1 LD.E.64 R6, [R14.64] ;  /* 0x000000080e069980 */ /* 0x000362000c101b00 */
[----:B------:R-:W-:Y:S02]  /*9850*/  @!P0 IMAD.X R11, R16, 0x1, R5, P2 ;  /* 0x00000001100b8824 */ /* 0x000fe400010e0605 */
[----:B------:R-:W-:Y:S01]  /*9860*/  CS2R R4, SRZ ;  /* 0x0000000000047805 */ /* 0x000fe2000001ff00 */
[----:B------:R2:W5:Y:S05]  /*9870*/  @!P0 LD.E.64 R8, [R2.64] ;  /* 0x0000000802088980 */ /* 0x00056a000c101b00 */
[----:B------:R1:W5:Y:S01]  /*9880*/  @!P0 LD.E.64 R4, [R10.64] ;  /* 0x000000080a048980 */ /* 0x000362000c101b00 */
[----:B--2---:R-:W-:-:S06]  /*9890*/  CS2R R2, SRZ ;  /* 0x0000000000027805 */ /* 0x004fcc000001ff00 */
[----:B------:R1:W5:Y:S02]  /*98a0*/  @!P1 LD.E.64 R2, [R12.64] ;  /* 0x000000080c029980 */ /* 0x000364000c101b00 */
.L_x_883:
[----:B--2---:R-:W-:Y:S05]  /*98b0*/  BSYNC B0 ;  /* 0x0000000000007941 */ /* 0x004fea0003800000 */
.L_x_882:
[----:B-1----:R-:W-:Y:S01]  /*98c0*/  IADD3 R10, R20, 0x20, RZ ;  /* 0x00000020140a7810 */ /* 0x002fe20007ffe0ff */
[----:B-----5:R-:W-:Y:S01]  /*98d0*/  IMAD.MOV.U32 R14, RZ, RZ, R8 ;  /* 0x000000ffff0e7224 */ /* 0x020fe200078e0008 */
[----:B------:R1:W2:Y:S01]  /*98e0*/  SHFL.IDX PT, R22, R27, 0x1, 0x1c1f ;  /* 0x003c1f001b167f89 */ /* 0x0002a200000e0000 */
[----:B------:R-:W-:Y:S01]  /*98f0*/  IMAD.MOV.U32 R13, RZ, RZ, R9 ;  /* 0x000000ffff0d7224 */ /* 0x000fe200078e0009 */
[----:B------:R-:W-:Y:S01]  /*9900*/  ISETP.GE.AND P0, PT, R10, R0, PT ;  /* 0x000000000a00720c */ /* 0x000fe20003f06270 */
[----:B------:R-:W-:Y:S01]  /*9910*/  IMAD.MOV.U32 R12, RZ, RZ, R6 ;  /* 0x000000ffff0c7224 */ /* 0x000fe200078e0006 */
[----:B----4-:R1:W4:Y:S01]  /*9920*/  SHFL.IDX PT, R11, R29, 0x1, 0x1c1f ;  /* 0x003c1f001d0b7f89 */ /* 0x01032200000e0000 */
[----:B------:R-:W-:Y:S01]  /*9930*/  IMAD.MOV.U32 R10, RZ, RZ, R7 ;  /* 0x000000ffff0a7224 */ /* 0x000fe200078e0007 */
[----:B------:R-:W-:Y:S01]  /*9940*/  PRMT R55, R13, 0x5410, R14 ;  /* 0x000054100d377816 */ /* 0x000fe2000000000e */
[----:B------:R-:W-:Y:S01]  /*9950*/  IMAD.MOV.U32 R13, RZ, RZ, R5 ;  /* 0x000000ffff0d7224 */ /* 0x000fe200078e0005 */
[----:B------:R-:W-:Y:S01]  /*9960*/  MOV R14, R4 ;  /* 0x00000004000e7202 */ /* 0x000fe20000000f00 */
[----:B------:R1:W3:Y:S01]  /*9970*/  SHFL.IDX PT, R21, R23, 0x1, 0x1c1f ;  /* 0x003c1f0017157f89 */ /* 0x0002e200000e0000 */
[----:B------:R-:W-:Y:S01]  /*9980*/  PRMT R53, R10, 0x5410, R12 ;  /* 0x000054100a357816 */ /* 0x000fe2000000000c */
[----:B------:R-:W-:Y:S01]  /*9990*/  IMAD.MOV.U32 R12, RZ, RZ, R2 ;  /* 0x000000ffff0c7224 */ /* 0x000fe200078e0002 */
[----:B------:R-:W-:Y:S01]  /*99a0*/  MOV R10, R3 ;  /* 0x00000003000a7202 */ /* 0x000fe20000000f00 */
[----:B------:R1:W1:Y:S01]  /*99b0*/  SHFL.IDX PT, R18, R30, 0x1, 0x1c1f ;  /* 0x003c1f001e127f89 */ /* 0x00026200000e0000 */
[----:B------:R-:W-:Y:S01]  /*99c0*/  BSSY B0, `(.L_x_884) ;  /* 0x000001d000007945 */ /* 0x000fe20003800000 */
[----:B------:R-:W-:Y:S01]  /*99d0*/  PRMT R54, R13, 0x5410, R14 ;  /* 0x000054100d367816 */ /* 0x000fe2000000000e */
[----:B------:R-:W-:Y:S01]  /*99e0*/  CS2R R32, SRZ ;  /* 0x0000000000207805 */ /* 0x000fe2000001ff00 */
[----:B------:R-:W-:Y:S01]  /*99f0*/  PRMT R52, R10, 0x5410, R12 ;  /* 0x000054100a347816 */ /* 0x000fe2000000000c */
[----:B------:R-:W-:Y:S01]  /*9a00*/  CS2R R36, SRZ ;  /* 0x0000000000247805 */ /* 0x000fe2000001ff00 */
[----:B------:R-:W-:Y:S01]  /*9a10*/  CS2R R34, SRZ ;  /* 0x0000000000227805 */ /* 0x000fe2000001ff00 */
[----:B------:R-:W-:Y:S05]  /*9a20*/  @P0 BRA `(.L_x_885) ;  /* 0x0000016000000947 */ /* 0x000fea0003800000 */
[----:B------:R-:W-:Y:S01]  /*9a30*/  ISETP.GE.AND P1, PT, R24, c[0x0][0x27c], PT ;  /* 0x00009f0018007a0c */ /* 0x000fe20003f26270 */
[----:B------:R-:W-:Y:S01]  /*9a40*/  CS2R R42, SRZ ;  /* 0x00000000002a7805 */ /* 0x000fe2000001ff00 */
[----:B------:R-:W-:Y:S01]  /*9a50*/  ISETP.GE.AND P0, PT, R26, c[0x0][0x27c], PT ;  /* 0x00009f001a007a0c */ /* 0x000fe20003f06270 */
[----:B------:R-:W-:-:S10]  /*9a60*/  CS2R R32, SRZ ;  /* 0x0000000000207805 */ /* 0x000fd4000001ff00 */
[C---:B------:R-:W-:Y:S01]  /*9a70*/  @!P1 IMAD.SHL.U32 R10, R24.reuse, 0x2, RZ ;  /* 0x00000002180a9824 */ /* 0x040fe200078e00ff */
[----:B------:R-:W-:Y:S01]  /*9a80*/  @!P1 SHF.L.U64.HI R15, R24, 0x1, R25 ;  /* 0x00000001180f9819 */ /* 0x000fe20000010219 */
[C---:B------:R-:W-:Y:S01]  /*9a90*/  @!P0 IMAD.SHL.U32 R13, R26.reuse, 0x2, RZ ;  /* 0x000000021a0d8824 */ /* 0x040fe200078e00ff */
[----:B------:R-:W-:Y:S02]  /*9aa0*/  @!P0 SHF.L.U64.HI R19, R26, 0x1, R28 ;  /* 0x000000011a138819 */ /* 0x000fe4000001021c */
[CC--:B----4-:R-:W-:Y:S02]  /*9ab0*/  @!P1 IADD3 R16, P2, R11.reuse, R10.reuse, RZ ;  /* 0x0000000a0b109210 */ /* 0x0d0fe40007f5e0ff */
[----:B-1----:R-:W-:Y:S02]  /*9ac0*/  @!P1 IADD3 R14, P5, R18, R10, RZ ;  /* 0x0000000a120e9210 */ /* 0x002fe40007fbe0ff */
[-C--:B------:R-:W-:Y:S01]  /*9ad0*/  @!P0 IADD3 R12, P3, R11, R13.reuse, RZ ;  /* 0x0000000d0b0c8210 */ /* 0x080fe20007f7e0ff */
[--C-:B--23--:R-:W-:Y:S01]  /*9ae0*/  @!P1 IMAD.X R17, R22, 0x1, R15.reuse, P2 ;  /* 0x0000000116119824 */ /* 0x10cfe200010e060f */
[----:B------:R-:W-:Y:S01]  /*9af0*/  @!P0 IADD3 R10, P2, R18, R13, RZ ;  /* 0x0000000d120a8210 */ /* 0x000fe20007f5e0ff */
[----:B------:R-:W-:Y:S01]  /*9b00*/  CS2R R34, SRZ ;  /* 0x0000000000227805 */ /* 0x000fe2000001ff00 */
[----:B------:R-:W-:Y:S01]  /*9b10*/  CS2R R36, SRZ ;  /* 0x0000000000247805 */ /* 0x000fe2000001ff00 */
[----:B------:R-:W-:Y:S01]  /*9b20*/  @!P1 IMAD.X R15, R21, 0x1, R15, P5 ;  /* 0x00000001150f9824 */ /* 0x000fe200028e060f */
[----:B------:R1:W5:Y:S01]  /*9b30*/  @!P1 LD.E.64 R32, [R16.64] ;  /* 0x0000000810209980 */ /* 0x000362000c101b00 */
[----:B------:R-:W-:-:S02]  /*9b40*/  @!P0 IMAD.X R13, R22, 0x1, R19, P3 ;  /* 0x00000001160d8824 */ /* 0x000fc400018e0613 */
[----:B------:R-:W-:Y:S01]  /*9b50*/  @!P0 IMAD.X R11, R21, 0x1, R19, P2 ;  /* 0x00000001150b8824 */ /* 0x000fe200010e0613 */
[----:B------:R1:W5:Y:S04]  /*9b60*/  @!P1 LD.E.64 R34, [R14.64] ;  /* 0x000000080e229980 */ /* 0x000368000c101b00 */
[----:B------:R1:W5:Y:S04]  /*9b70*/  @!P0 LD.E.64 R42, [R12.64] ;  /* 0x000000080c2a8980 */ /* 0x000368000c101b00 */
[----:B------:R1:W5:Y:S02]  /*9b80*/  @!P0 LD.E.64 R36, [R10.64] ;  /* 0x000000080a248980 */ /* 0x000364000c101b00 */
.L_x_885:
[----:B------:R-:W-:Y:S05]  /*9b90*/  BSYNC B0 ;  /* 0x0000000000007941 */ /* 0x000fea0003800000 */
.L_x_884:
[----:B-1----:R-:W-:Y:S01]  /*9ba0*/  IADD3 R10, R20, 0x40, RZ ;  /* 0x00000040140a7810 */ /* 0x002fe20007ffe0ff */
[----:B-----5:R-:W-:Y:S01]  /*9bb0*/  IMAD.MOV.U32 R14, RZ, RZ, R42 ;  /* 0x000000ffff0e7224 */ /* 0x020fe200078e002a */
[----:B--2---:R1:W2:Y:S01]  /*9bc0*/  SHFL.IDX PT, R22, R27, 0x2, 0x1c1f ;  /* 0x005c1f001b167f89 */ /* 0x0042a200000e0000 */
        /* <DEDUP_REMOVED lines=8> */
[----:B---3--:R1:W3:Y:S01]  /*9c50*/  SHFL.IDX PT, R21, R23, 0x2, 0x1c1f ;  /* 0x005c1f0017157f89 */ /* 0x0082e200000e0000 */
        /* <DEDUP_REMOVED lines=24> */
[--C-:B--2---:R-:W-:Y:S01]  /*9de0*/  @!P1 IMAD.X R17, R22, 0x1, R15.reuse, P2 ;  /* 0x0000000116119824 */ /* 0x104fe200010e060f */
[----:B------:R-:W-:Y:S01]  /*9df0*/  @!P0 IADD3 R10, P2, R18, R13, RZ ;  /* 0x0000000d120a8210 */ /* 0x000fe20007f5e0ff */
[----:B------:R-:W-:Y:S01]  /*9e00*/  CS2R R40, SRZ ;  /* 0x0000000000287805 */ /* 0x000fe2000001ff00 */
[----:B------:R-:W-:Y:S01]  /*9e10*/  CS2R R44, SRZ ;  /* 0x00000000002c7805 */ /* 0x000fe2000001ff00 */
[----:B---3--:R-:W-:Y:S01]  /*9e20*/  @!P1 IMAD.X R15, R21, 0x1, R15, P5 ;  /* 0x00000001150f9824 */ /* 0x008fe200028e060f */
[----:B------:R1:W5:Y:S01]  /*9e30*/  @!P1 LD.E.64 R38, [R16.64] ;  /* 0x0000000810269980 */ /* 0x000362000c101b00 */
[----:B------:R-:W-:-:S02]  /*9e40*/  @!P0 IMAD.X R13, R22, 0x1, R19, P3 ;  /* 0x00000001160d8824 */ /* 0x000fc400018e0613 */
[----:B------:R-:W-:Y:S01]  /*9e50*/  @!P0 IMAD.X R11, R21, 0x1, R19, P2 ;  /* 0x00000001150b8824 */ /* 0x000fe200010e0613 */
[----:B------:R1:W5:Y:S04]  /*9e60*/  @!P1 LD.E.64 R40, [R14.64] ;  /* 0x000000080e289980 */ /* 0x000368000c101b00 */
[----:B------:R1:W5:Y:S04]  /*9e70*/  @!P0 LD.E.64 R46, [R12.64] ;  /* 0x000000080c2e8980 */ /* 0x000368000c101b00 */
[----:B------:R1:W5:Y:S02]  /*9e80*/  @!P0 LD.E.64 R44, [R10.64] ;  /* 0x000000080a2c8980 */ /* 0x000364000c101b00 */
.L_x_887:
[----:B------:R-:W-:Y:S05]  /*9e90*/  BSYNC B0 ;  /* 0x0000000000007941 */ /* 0x000fea0003800000 */
.L_x_886:
[----:B-1----:R-:W-:Y:S01]  /*9ea0*/  IADD3 R10, R20, 0x60, RZ ;  /* 0x00000060140a7810 */ /* 0x002fe20007ffe0ff */
[----:B-----5:R-:W-:Y:S01]  /*9eb0*/  IMAD.MOV.U32 R14, RZ, RZ, R46 ;  /* 0x000000ffff0e7224 */ /* 0x020fe200078e002e */
[----:B---3--:R-:W1:Y:S01]  /*9ec0*/  SHFL.IDX PT, R21, R27, 0x3, 0x1c1f ;  /* 0x007c1f001b157f89 */ /* 0x008e6200000e0000 */
        /* <DEDUP_REMOVED lines=8> */
[----:B------:R2:W1:Y:S01]  /*9f50*/  SHFL.IDX PT, R20, R23, 0x3, 0x1c1f ;  /* 0x007c1f0017147f89 */ /* 0x00046200000e0000 */
[----:B------:R-:W-:Y:S01]  /*9f60*/  PRMT R60, R10, 0x5410, R12 ;  /* 0x000054100a3c7816 */ /* 0x000fe2000000000c */
[----:B------:R-:W-:Y:S01]  /*9f70*/  IMAD.MOV.U32 R12, RZ, RZ, R40 ;  /* 0x000000ffff0c7224 */ /* 0x000fe200078e0028 */
[----:B------:R-:W-:Y:S01]  /*9f80*/  MOV R10, R41 ;  /* 0x00000029000a7202 */ /* 0x000fe20000000f00 */
[----:B------:R1:W4:Y:S01]  /*9f90*/  SHFL.IDX PT, R18, R30, 0x3, 0x1c1f ;  /* 0x007c1f001e127f89 */ /* 0x00032200000e0000 */
[----:B------:R-:W-:Y:S01]  /*9fa0*/  BSSY B0, `(.L_x_888) ;  /* 0x000001d000007945 */ /* 0x000fe20003800000 */
[----:B------:R-:W-:Y:S01]  /*9fb0*/  PRMT R62, R13, 0x5410, R14 ;  /* 0x000054100d3e7816 */ /* 0x000fe2000000000e */
[----:B------:R-:W-:Y:S01]  /*9fc0*/  CS2R R48, SRZ ;  /* 0x0000000000307805 */ /* 0x000fe2000001ff00 */
[----:B---3--:R-:W-:Y:S01]  /*9fd0*/  PRMT R29, R10, 0x5410, R12 ;  /* 0x000054100a1d7816 */ /* 0x008fe2000000000c */
[----:B--2---:R-:W-:Y:S01]  /*9fe0*/  CS2R R22, SRZ ;  /* 0x0000000000167805 */ /* 0x004fe2000001ff00 */
[----:B-1----:R-:W-:Y:S01]  /*9ff0*/  CS2R R30, SRZ ;  /* 0x00000000001e7805 */ /* 0x002fe2000001ff00 */
[----:B------:R-:W-:Y:S05]  /*a000*/  @P0 BRA `(.L_x_889) ;  /* 0x0000016000000947 */ /* 0x000fea0003800000 */
[----:B----4-:R-:W-:Y:S01]  /*a010*/  ISETP.GE.AND P1, PT, R24, c[0x0][0x27c], PT ;  /* 0x00009f0018007a0c */ /* 0x010fe20003f26270 */
        /* <DEDUP_REMOVED lines=8> */
[C---:B------:R-:W-:Y:S02]  /*a0a0*/  @!P1 IADD3 R14, P5, R18.reuse, R10, RZ ;  /* 0x0000000a120e9210 */ /* 0x040fe40007fbe0ff */
[-C--:B------:R-:W-:Y:S01]  /*a0b0*/  @!P0 IADD3 R12, P3, R11, R13.reuse, RZ ;  /* 0x0000000d0b0c8210 */ /* 0x080fe20007f7e0ff */
[C-C-:B------:R-:W-:Y:S01]  /*a0c0*/  @!P1 IMAD.X R17, R21.reuse, 0x1, R15.reuse, P2 ;  /* 0x0000000115119824 */ /* 0x140fe200010e060f */
        /* <DEDUP_REMOVED lines=10> */
.L_x_889:
[----:B----4-:R-:W-:Y:S05]  /*a170*/  BSYNC B0 ;  /* 0x0000000000007941 */ /* 0x010fea0003800000 */
.L_x_888:
[----:B-1----:R-:W-:Y:S01]  /*a180*/  IMAD.IADD R12, R0, 0x1, -R153 ;  /* 0x00000001000c7824 */ /* 0x002fe200078e0a99 */
[----:B-----5:R-:W-:Y:S01]  /*a190*/  MOV R0, R23 ;  /* 0x0000001700007202 */ /* 0x020fe20000000f00 */
[----:B------:R-:W-:Y:S01]  /*a1a0*/  IMAD.MOV.U32 R10, RZ, RZ, R50 ;  /* 0x000000ffff0a7224 */ /* 0x000fe200078e0032 */
[----:B------:R-:W-:-:S04]  /*a1b0*/  DEPBAR.LE SB0, 0x1 ;  /* 0x000080400000791a */ /* 0x000fc80000000000 */
[----:B------:R-:W-:Y:S01]  /*a1c0*/  IMNMX R27, R12, 0x80, PT ;  /* 0x000000800c1b7817 */ /* 0x000fe20003800200 */
[----:B------:R-:W-:Y:S01]  /*a1d0*/  IMAD.MOV.U32 R11, RZ, RZ, R51 ;  /* 0x000000ffff0b7224 */ /* 0x000fe200078e0033 */
[----:B------:R-:W-:Y:S01]  /*a1e0*/  PRMT R67, R67, 0x5410, R10 ;  /* 0x0000541043437816 */ /* 0x000fe2000000000a */
[----:B------:R-:W-:Y:S01]  /*a1f0*/  IMAD.MOV.U32 R10, RZ, RZ, R22 ;  /* 0x000000ffff0a7224 */ /* 0x000fe200078e0016 */
[----:B------:R-:W-:Y:S01]  /*a200*/  BAR.SYNC.DEFER_BLOCKING 0x0 ;  /* 0x0000000000007b1d */ /* 0x000fe20000010000 */
[----:B------:R-:W-:Y:S01]  /*a210*/  ISETP.GE.AND P0, PT, R82, R27, PT ;  /* 0x0000001b5200720c */ /* 0x000fe20003f06270 */
[----:B------:R-:W-:Y:S01]  /*a220*/  IMAD.MOV.U32 R12, RZ, RZ, R48 ;  /* 0x000000ffff0c7224 */ /* 0x000fe200078e0030 */
[----:B------:R-:W-:Y:S01]  /*a230*/  PRMT R67, R11, 0x7610, R67 ;  /* 0x000076100b437816 */ /* 0x000fe20000000043 */
[----:B------:R-:W-:Y:S01]  /*a240*/  IMAD.MOV.U32 R11, RZ, RZ, R49 ;  /* 0x000000ffff0b7224 */ /* 0x000fe200078e0031 */
[----:B------:R-:W-:Y:S01]  /*a250*/  PRMT R64, R0, 0x5410, R10 ;  /* 0x0000541000407816 */ /* 0x000fe2000000000a */
[----:B------:R-:W-:Y:S01]  /*a260*/  IMAD.MOV.U32 R0, RZ, RZ, R31 ;  /* 0x000000ffff007224 */ /* 0x000fe200078e001f */
[----:B------:R-:W-:Y:S01]  /*a270*/  MOV R10, R30 ;  /* 0x0000001e000a7202 */ /* 0x000fe20000000f00 */
[----:B------:R-:W-:Y:S01]  /*a280*/  BSSY B1, `(.L_x_890) ;  /* 0x0000066000017945 */ /* 0x000fe20003800000 */
[----:B------:R-:W-:-:S02]  /*a290*/  PRMT R65, R11, 0x5410, R12 ;  /* 0x000054100b417816 */ /* 0x000fc4000000000c */
[----:B------:R-:W-:-:S03]  /*a2a0*/  PRMT R28, R0, 0x5410, R10 ;  /* 0x00005410001c7816 */ /* 0x000fc6000000000a */
[----:B------:R-:W-:Y:S05]  /*a2b0*/  @P0 BRA `(.L_x_891) ;  /* 0x0000062000000947 */ /* 0x000fea0003800000 */
[----:B------:R-:W-:Y:S01]  /*a2c0*/  ISETP.GE.AND P0, PT, R24, c[0x0][0x27c], PT ;  /* 0x00009f0018007a0c */ /* 0x000fe20003f06270 */
[----:B------:R-:W-:-:S12]  /*a2d0*/  BSSY B0, `(.L_x_892) ;  /* 0x0000030000007945 */ /* 0x000fd80003800000 */
[----:B------:R-:W-:Y:S05]  /*a2e0*/  @P0 BRA `(.L_x_893) ;  /* 0x000002e000000947 */ /* 0x000fea0003800000 */
[----:B------:R-:W1:Y:S01]  /*a2f0*/  LDS.128 R12, [R80+0x5000] ;  /* 0x00500000500c7984 */ /* 0x000e620000000c00 */
[--C-:B------:R-:W-:Y:S02]  /*a300*/  SHF.R.U64 R6, R6, 0x10, R7.reuse ;  /* 0x0000001006067819 */ /* 0x100fe40000001207 */
[----:B------:R-:W-:Y:S02]  /*a310*/  SHF.R.U32.HI R0, RZ, 0x10, R7 ;  /* 0x00000010ff007819 */ /* 0x000fe40000011607 */
[--C-:B------:R-:W-:Y:S02]  /*a320*/  SHF.R.U64 R7, R2, 0x10, R3.reuse ;  /* 0x0000001002077819 */ /* 0x100fe40000001203 */
[----:B------:R-:W-:Y:S02]  /*a330*/  SHF.R.U32.HI R2, RZ, 0x10, R3 ;  /* 0x00000010ff027819 */ /* 0x000fe40000011603 */
[----:B------:R-:W-:Y:S02]  /*a340*/  PRMT R10, R53, 0x5410, R0 ;  /* 0x00005410350a7816 */ /* 0x000fe40000000000 */
[----:B------:R-:W-:-:S02]  /*a350*/  PRMT R0, R52, 0x5410, R2 ;  /* 0x0000541034007816 */ /* 0x000fc40000000002 */
[----:B------:R-:W-:Y:S02]  /*a360*/  PRMT R17, R53, 0x5432, R6 ;  /* 0x0000543235117816 */ /* 0x000fe40000000006 */
[----:B------:R-:W-:Y:S01]  /*a370*/  PRMT R16, R52, 0x5432, R7 ;  /* 0x0000543234107816 */ /* 0x000fe20000000007 */
[C---:B------:R-:W-:Y:S01]  /*a380*/  IMAD.U32 R19, R0.reuse, 0x10000, RZ ;  /* 0x0001000000137824 */ /* 0x040fe200078e00ff */
[----:B------:R-:W-:Y:S02]  /*a390*/  LOP3.LUT R21, R0, 0xffff0000, RZ, 0xc0, !PT ;  /* 0xffff000000157812 */ /* 0x000fe400078ec0ff */
[----:B------:R-:W-:Y:S01]  /*a3a0*/  LOP3.LUT R20, R10, 0xffff0000, RZ, 0xc0, !PT ;  /* 0xffff00000a147812 */ /* 0x000fe200078ec0ff */
[C---:B-1----:R-:W-:Y:S01]  /*a3b0*/  IMAD.U32 R18, R14.reuse, 0x10000, RZ ;  /* 0x000100000e127824 */ /* 0x042fe200078e00ff */
[----:B------:R-:W-:Y:S01]  /*a3c0*/  LOP3.LUT R11, R14, 0xffff0000, RZ, 0xc0, !PT ;  /* 0xffff00000e0b7812 */ /* 0x000fe200078ec0ff */
[C---:B------:R-:W-:Y:S01]  /*a3d0*/  IMAD.U32 R14, R15.reuse, 0x10000, RZ ;  /* 0x000100000f0e7824 */ /* 0x040fe200078e00ff */
[----:B------:R-:W-:Y:S01]  /*a3e0*/  LOP3.LUT R2, R15, 0xffff0000, RZ, 0xc0, !PT ;  /* 0xffff00000f027812 */ /* 0x000fe200078ec0ff */
[----:B------:R-:W-:Y:S01]  /*a3f0*/  IMAD.U32 R15, R10, 0x10000, RZ ;  /* 0x000100000a0f7824 */ /* 0x000fe200078e00ff */
[----:B------:R-:W-:-:S02]  /*a400*/  SHF.L.U32 R7, R12, 0x10, RZ ;  /* 0x000000100c077819 */ /* 0x000fc400000006ff */
[----:B------:R-:W-:Y:S01]  /*a410*/  LOP3.LUT R6, R12, 0xffff0000, RZ, 0xc0, !PT ;  /* 0xffff00000c067812 */ /* 0x000fe200078ec0ff */
[----:B------:R-:W-:Y:S01]  /*a420*/  FMUL.FTZ R12, R11, R19 ;  /* 0x000000130b0c7220 */ /* 0x000fe20000410000 */
[----:B------:R-:W-:Y:S01]  /*a430*/  SHF.L.U32 R3, R13, 0x10, RZ ;  /* 0x000000100d037819 */ /* 0x000fe200000006ff */
[-C--:B------:R-:W-:Y:S01]  /*a440*/  FMUL.FTZ R11, R11, R15.reuse ;  /* 0x0000000f0b0b7220 */ /* 0x080fe20000410000 */
[----:B------:R-:W-:Y:S01]  /*a450*/  LOP3.LUT R0, R13, 0xffff0000, RZ, 0xc0, !PT ;  /* 0xffff00000d007812 */ /* 0x000fe200078ec0ff */
[C---:B------:R-:W-:Y:S02]  /*a460*/  FFMA.FTZ R13, R18.reuse, R15, -R12 ;  /* 0x0000000f120d7223 */ /* 0x040fe4000001080c */
[----:B------:R-:W-:Y:S01]  /*a470*/  FFMA.FTZ R12, R18, R19, R11 ;  /* 0x00000013120c7223 */ /* 0x000fe2000001000b */
[C---:B------:R-:W-:Y:S01]  /*a480*/  SHF.L.U32 R18, R17.reuse, 0x10, RZ ;  /* 0x0000001011127819 */ /* 0x040fe200000006ff */
[----:B------:R-:W-:Y:S01]  /*a490*/  FMUL.FTZ R10, R2, R21 ;  /* 0x00000015020a7220 */ /* 0x000fe20000410000 */
[----:B------:R-:W-:Y:S01]  /*a4a0*/  LOP3.LUT R17, R17, 0xffff0000, RZ, 0xc0, !PT ;  /* 0xffff000011117812 */ /* 0x000fe200078ec0ff */
[C---:B------:R-:W-:Y:S01]  /*a4b0*/  IMAD.U32 R19, R16.reuse, 0x10000, RZ ;  /* 0x0001000010137824 */ /* 0x040fe200078e00ff */
[----:B------:R-:W-:Y:S01]  /*a4c0*/  LOP3.LUT R16, R16, 0xffff0000, RZ, 0xc0, !PT ;  /* 0xffff000010107812 */ /* 0x000fe200078ec0ff */
[----:B------:R-:W-:-:S02]  /*a4d0*/  FMUL.FTZ R2, R2, R20 ;  /* 0x0000001402027220 */ /* 0x000fc40000410000 */
[C---:B------:R-:W-:Y:S02]  /*a4e0*/  FFMA.FTZ R15, R14.reuse, R20, -R10 ;  /* 0x000000140e0f7223 */ /* 0x040fe4000001080a */
[----:B------:R-:W-:Y:S01]  /*a4f0*/  FFMA.FTZ R11, R14, R21, R2 ;  /* 0x000000150e0b7223 */ /* 0x000fe20000010002 */
[----:B------:R-:W-:Y:S01]  /*a500*/  F2FP.BF16.PACK_AB R14, R12, R13 ;  /* 0x0000000d0c0e723e */ /* 0x000fe200000010ff */
[----:B------:R-:W-:Y:S02]  /*a510*/  FMUL.FTZ R10, R6, R19 ;  /* 0x00000013060a7220 */ /* 0x000fe40000410000 */
[----:B------:R-:W-:Y:S01]  /*a520*/  FMUL.FTZ R2, R0, R16 ;  /* 0x0000001000027220 */ /* 0x000fe20000410000 */
[----:B------:R-:W-:Y:S01]  /*a530*/  F2FP.BF16.PACK_AB R15, R11, R15 ;  /* 0x0000000f0b0f723e */ /* 0x000fe200000010ff */
[----:B------:R-:W-:Y:S02]  /*a540*/  FMUL.FTZ R6, R6, R18 ;  /* 0x0000001206067220 */ /* 0x000fe40000410000 */
[----:B------:R-:W-:-:S02]  /*a550*/  FMUL.FTZ R0, R0, R17 ;  /* 0x0000001100007220 */ /* 0x000fc40000410000 */
[C---:B------:R-:W-:Y:S02]  /*a560*/  FFMA.FTZ R10, R7.reuse, R18, -R10 ;  /* 0x00000012070a7223 */ /* 0x040fe4000001080a */
[----:B------:R-:W-:Y:S02]  /*a570*/  FFMA.FTZ R6, R7, R19, R6 ;  /* 0x0000001307067223 */ /* 0x000fe40000010006 */
[C---:B------:R-:W-:Y:S02]  /*a580*/  FFMA.FTZ R2, R3.reuse, R17, -R2 ;  /* 0x0000001103027223 */ /* 0x040fe40000010802 */
[----:B------:R-:W-:Y:S01]  /*a590*/  FFMA.FTZ R0, R3, R16, R0 ;  /* 0x0000001003007223 */ /* 0x000fe20000010000 */
[----:B------:R-:W-:-:S04]  /*a5a0*/  F2FP.BF16.PACK_AB R12, R6, R10 ;  /* 0x0000000a060c723e */ /* 0x000fc800000010ff */
[----:B------:R-:W-:-:S05]  /*a5b0*/  F2FP.BF16.PACK_AB R13, R0, R2 ;  /* 0x00000002000d723e */ /* 0x000fca00000010ff */
[----:B------:R1:W-:Y:S02]  /*a5c0*/  STS.128 [R80+0x5000], R12 ;  /* 0x0050000c50007388 */ /* 0x0003e40000000c00 */
.L_x_893:
[----:B------:R-:W-:Y:S05]  /*a5d0*/  BSYNC B0 ;  /* 0x0000000000007941 */ /* 0x000fea0003800000 */
.L_x_892:
[----:B------:R-:W-:-:S13]  /*a5e0*/  ISETP.GE.AND P0, PT, R26, c[0x0][0x27c], PT ;  /* 0x00009f001a007a0c */ /* 0x000fda0003f06270 */
[----:B------:R-:W-:Y:S05]  /*a5f0*/  @P0 BRA `(.L_x_891) ;  /* 0x000002e000000947 */ /* 0x000fea0003800000 */
[----:B-1----:R-:W1:Y:S01]  /*a600*/  LDS.128 R12, [R81+0x5000] ;  /* 0x00500000510c7984 */ /* 0x002e620000000c00 */
[----:B------:R-:W-:Y:S02]  /*a610*/  SHF.R.U32.HI R0, RZ, 0x10, R9 ;  /* 0x00000010ff007819 */ /* 0x000fe40000011609 */
[--C-:B------:R-:W-:Y:S02]  /*a620*/  SHF.R.U32.HI R2, RZ, 0x10, R5.reuse ;  /* 0x00000010ff027819 */ /* 0x100fe40000011605 */
[----:B------:R-:W-:Y:S02]  /*a630*/  PRMT R6, R55, 0x5410, R0 ;  /* 0x0000541037067816 */ /* 0x000fe40000000000 */
[----:B------:R-:W-:Y:S02]  /*a640*/  PRMT R0, R54, 0x5410, R2 ;  /* 0x0000541036007816 */ /* 0x000fe40000000002 */
[----:B------:R-:W-:Y:S02]  /*a650*/  SHF.R.U64 R4, R4, 0x10, R5 ;  /* 0x0000001004047819 */ /* 0x000fe40000001205 */
[----:B------:R-:W-:-:S02]  /*a660*/  SHF.R.U64 R3, R8, 0x10, R9 ;  /* 0x0000001008037819 */ /* 0x000fc40000001209 */
[----:B------:R-:W-:Y:S02]  /*a670*/  LOP3.LUT R17, R0, 0xffff0000, RZ, 0xc0, !PT ;  /* 0xffff000000117812 */ /* 0x000fe400078ec0ff */
[----:B------:R-:W-:Y:S02]  /*a680*/  PRMT R8, R54, 0x5432, R4 ;  /* 0x0000543236087816 */ /* 0x000fe40000000004 */
[----:B------:R-:W-:Y:S02]  /*a690*/  LOP3.LUT R16, R6, 0xffff0000, RZ, 0xc0, !PT ;  /* 0xffff000006107812 */ /* 0x000fe400078ec0ff */
[----:B------:R-:W-:Y:S02]  /*a6a0*/  PRMT R9, R55, 0x5432, R3 ;  /* 0x0000543237097816 */ /* 0x000fe40000000003 */
[C---:B-1----:R-:W-:Y:S01]  /*a6b0*/  LOP3.LUT R7, R14.reuse, 0xffff0000, RZ, 0xc0, !PT ;  /* 0xffff00000e077812 */ /* 0x042fe200078ec0ff */
[C---:B------:R-:W-:Y:S01]  /*a6c0*/  IMAD.U32 R10, R15.reuse, 0x10000, RZ ;  /* 0x000100000f0a7824 */ /* 0x040fe200078e00ff */
[----:B------:R-:W-:Y:S01]  /*a6d0*/  LOP3.LUT R2, R15, 0xffff0000, RZ, 0xc0, !PT ;  /* 0xffff00000f027812 */ /* 0x000fe200078ec0ff */
[----:B------:R-:W-:Y:S01]  /*a6e0*/  IMAD.U32 R11, R14, 0x10000, RZ ;  /* 0x000100000e0b7824 */ /* 0x000fe200078e00ff */
[----:B------:R-:W-:Y:S01]  /*a6f0*/  SHF.L.U32 R5, R12, 0x10, RZ ;  /* 0x000000100c057819 */ /* 0x000fe200000006ff */
[----:B------:R-:W-:Y:S01]  /*a700*/  IMAD.U32 R15, R0, 0x10000, RZ ;  /* 0x00010000000f7824 */ /* 0x000fe200078e00ff */
[----:B------:R-:W-:Y:S01]  /*a710*/  LOP3.LUT R4, R12, 0xffff0000, RZ, 0xc0, !PT ;  /* 0xffff00000c047812 */ /* 0x000fe200078ec0ff */
[----:B------:R-:W-:Y:S01]  /*a720*/  IMAD.U32 R14, R6, 0x10000, RZ ;  /* 0x00010000060e7824 */ /* 0x000fe200078e00ff */
[----:B------:R-:W-:Y:S01]  /*a730*/  SHF.L.U32 R3, R13, 0x10, RZ ;  /* 0x000000100d037819 */ /* 0x000fe200000006ff */
[----:B------:R-:W-:Y:S01]  /*a740*/  FMUL.FTZ R12, R7, R15 ;  /* 0x0000000f070c7220 */ /* 0x000fe20000410000 */
[----:B------:R-:W-:Y:S01]  /*a750*/  LOP3.LUT R0, R13, 0xffff0000, RZ, 0xc0, !PT ;  /* 0xffff00000d007812 */ /* 0x000fe200078ec0ff */
[----:B------:R-:W-:-:S02]  /*a760*/  FMUL.FTZ R7, R7, R14 ;  /* 0x0000000e07077220 */ /* 0x000fc40000410000 */
[C---:B------:R-:W-:Y:S02]  /*a770*/  FMUL.FTZ R6, R2.reuse, R17 ;  /* 0x0000001102067220 */ /* 0x040fe40000410000 */
[----:B------:R-:W-:Y:S01]  /*a780*/  FFMA.FTZ R13, R11, R14, -R12 ;  /* 0x0000000e0b0d7223 */ /* 0x000fe2000001080c */
[----:B------:R-:W-:Y:S01]  /*a790*/  SHF.L.U32 R14, R9, 0x10, RZ ;  /* 0x00000010090e7819 */ /* 0x000fe200000006ff */
[----:B------:R-:W-:Y:S01]  /*a7a0*/  FFMA.FTZ R12, R11, R15, R7 ;  /* 0x0000000f0b0c7223 */ /* 0x000fe20000010007 */
[----:B------:R-:W-:Y:S01]  /*a7b0*/  LOP3.LUT R9, R9, 0xffff0000, RZ, 0xc0, !PT ;  /* 0xffff000009097812 */ /* 0x000fe200078ec0ff */
[-C--:B------:R-:W-:Y:S02]  /*a7c0*/  FMUL.FTZ R2, R2, R16.reuse ;  /* 0x0000001002027220 */ /* 0x080fe40000410000 */
[----:B------:R-:W-:Y:S01]  /*a7d0*/  FFMA.FTZ R11, R10, R16, -R6 ;  /* 0x000000100a0b7223 */ /* 0x000fe20000010806 */
[C---:B------:R-:W-:Y:S01]  /*a7e0*/  LOP3.LUT R16, R8.reuse, 0xffff0000, RZ, 0xc0, !PT ;  /* 0xffff000008107812 */ /* 0x040fe200078ec0ff */
[----:B------:R-:W-:-:S02]  /*a7f0*/  IMAD.U32 R15, R8, 0x10000, RZ ;  /* 0x00010000080f7824 */ /* 0x000fc400078e00ff */
[----:B------:R-:W-:Y:S02]  /*a800*/  FFMA.FTZ R7, R10, R17, R2 ;  /* 0x000000110a077223 */ /* 0x000fe40000010002 */
[----:B------:R-:W-:Y:S02]  /*a810*/  FMUL.FTZ R6, R4, R15 ;  /* 0x0000000f04067220 */ /* 0x000fe40000410000 */
[----:B------:R-:W-:Y:S01]  /*a820*/  FMUL.FTZ R2, R0, R16 ;  /* 0x0000001000027220 */ /* 0x000fe20000410000 */
[----:B------:R-:W-:Y:S01]  /*a830*/  F2FP.BF16.PACK_AB R7, R7, R11 ;  /* 0x0000000b0707723e */ /* 0x000fe200000010ff */
[-C--:B------:R-:W-:Y:S02]  /*a840*/  FMUL.FTZ R4, R4, R14.reuse ;  /* 0x0000000e04047220 */ /* 0x080fe40000410000 */
[----:B------:R-:W-:Y:S02]  /*a850*/  FMUL.FTZ R0, R0, R9 ;  /* 0x0000000900007220 */ /* 0x000fe40000410000 */
[C---:B------:R-:W-:Y:S01]  /*a860*/  FFMA.FTZ R8, R5.reuse, R14, -R6 ;  /* 0x0000000e05087223 */ /* 0x040fe20000010806 */
[----:B------:R-:W-:Y:S01]  /*a870*/  F2FP.BF16.PACK_AB R6, R12, R13 ;  /* 0x0000000d0c06723e */ /* 0x000fe200000010ff */
[----:B------:R-:W-:-:S02]  /*a880*/  FFMA.FTZ R4, R5, R15, R4 ;  /* 0x0000000f05047223 */ /* 0x000fc40000010004 */
[C---:B------:R-:W-:Y:S02]  /*a890*/  FFMA.FTZ R2, R3.reuse, R9, -R2 ;  /* 0x0000000903027223 */ /* 0x040fe40000010802 */
[----:B------:R-:W-:Y:S01]  /*a8a0*/  FFMA.FTZ R0, R3, R16, R0 ;  /* 0x0000001003007223 */ /* 0x000fe20000010000 */
[----:B------:R-:W-:-:S04]  /*a8b0*/  F2FP.BF16.PACK_AB R4, R4, R8 ;  /* 0x000000080404723e */ /* 0x000fc800000010ff */
[----:B------:R-:W-:-:S05]  /*a8c0*/  F2FP.BF16.PACK_AB R5, R0, R2 ;  /* 0x000000020005723e */ /* 0x000fca00000010ff */
[----:B------:R1:W-:Y:S02]  /*a8d0*/  STS.128 [R81+0x5000], R4 ;  /* 0x0050000451007388 */ /* 0x0003e40000000c00 */
.L_x_891:
[----:B------:R-:W-:Y:S05]  /*a8e0*/  BSYNC B1 ;  /* 0x0000000000017941 */ /* 0x000fea0003800000 */
.L_x_890:
[----:B------:R-:W-:Y:S01]  /*a8f0*/  ISETP.GE.AND P0, PT, R139, R27, PT ;  /* 0x0000001b8b00720c */ /* 0x000fe20003f06270 */
[----:B------:R-:W-:-:S12]  /*a900*/  BSSY B1, `(.L_x_894) ;  /* 0x0000064000017945 */ /* 0x000fd80003800000 */
[----:B------:R-:W-:Y:S05]  /*a910*/  @P0 BRA `(.L_x_895) ;  /* 0x0000062000000947 */ /* 0x000fea0003800000 */
[----:B------:R-:W-:Y:S01]  /*a920*/  ISETP.GE.AND P0, PT, R24, c[0x0][0x27c], PT ;  /* 0x00009f0018007a0c */ /* 0x000fe20003f06270 */
[----:B------:R-:W-:-:S12]  /*a930*/  BSSY B0, `(.L_x_896) ;  /* 0x0000030000007945 */ /* 0x000fd80003800000 */
[----:B------:R-:W-:Y:S05]  /*a940*/  @P0 BRA `(.L_x_897) ;  /* 0x000002e000000947 */ /* 0x000fea0003800000 */
[----:B-1----:R-:W1:Y:S01]  /*a950*/  LDS.128 R4, [R80+0x6000] ;  /* 0x0060000050047984 */ /* 0x002e620000000c00 */
[--C-:B------:R-:W-:Y:S02]  /*a960*/  SHF.R.U64 R0, R32, 0x10, R33.reuse ;  /* 0x0000001020007819 */ /* 0x100fe40000001221 */
[----:B------:R-:W-:Y:S02]  /*a970*/  SHF.R.U32.HI R2, RZ, 0x10, R33 ;  /* 0x00000010ff027819 */ /* 0x000fe40000011621 */
[----:B------:R-:W-:Y:S02]  /*a980*/  SHF.R.U32.HI R9, RZ, 0x10, R35 ;  /* 0x00000010ff097819 */ /* 0x000fe40000011623 */
[C---:B------:R-:W-:Y:S02]  /*a990*/  PRMT R11, R57.reuse, 0x5432, R0 ;  /* 0x00005432390b7816 */ /* 0x040fe40000000000 */
[----:B------:R-:W-:Y:S02]  /*a9a0*/  PRMT R8, R57, 0x5410, R2 ;  /* 0x0000541039087816 */ /* 0x000fe40000000002 */
[----:B------:R-:W-:-:S02]  /*a9b0*/  PRMT R0, R56, 0x5410, R9 ;  /* 0x0000541038007816 */ /* 0x000fc40000000009 */
[----:B------:R-:W-:Y:S01]  /*a9c0*/  SHF.R.U64 R3, R34, 0x10, R35 ;  /* 0x0000001022037819 */ /* 0x000fe20000001223 */
[----:B------:R-:W-:Y:S01]  /*a9d0*/  IMAD.U32 R14, R8, 0x10000, RZ ;  /* 0x00010000080e7824 */ /* 0x000fe200078e00ff */
[C---:B------:R-:W-:Y:S01]  /*a9e0*/  LOP3.LUT R17, R0.reuse, 0xffff0000, RZ, 0xc0, !PT ;  /* 0xffff000000117812 */ /* 0x040fe200078ec0ff */
[----:B------:R-:W-:Y:S01]  /*a9f0*/  IMAD.U32 R15, R0, 0x10000, RZ ;  /* 0x00010000000f7824 */ /* 0x000fe200078e00ff */
[----:B------:R-:W-:Y:S02]  /*aa00*/  PRMT R10, R56, 0x5432, R3 ;  /* 0x00005432380a7816 */ /* 0x000fe40000000003 */
[----:B------:R-:W-:Y:S02]  /*aa10*/  LOP3.LUT R16, R8, 0xffff0000, RZ, 0xc0, !PT ;  /* 0xffff000008107812 */ /* 0x000fe400078ec0ff */
[C---:B-1----:R-:W-:Y:S01]  /*aa20*/  LOP3.LUT R9, R6.reuse, 0xffff0000, RZ, 0xc0, !PT ;  /* 0xffff000006097812 */ /* 0x042fe200078ec0ff */
[C---:B------:R-:W-:Y:S01]  /*aa30*/  IMAD.U32 R12, R7.reuse, 0x10000, RZ ;  /* 0x00010000070c7824 */ /* 0x040fe200078e00ff */
[----:B------:R-:W-:Y:S01]  /*aa40*/  LOP3.LUT R2, R7, 0xffff0000, RZ, 0xc0, !PT ;  /* 0xffff000007027812 */ /* 0x000fe200078ec0ff */
[----:B------:R-:W-:Y:S01]  /*aa50*/  IMAD.U32 R13, R6, 0x10000, RZ ;  /* 0x00010000060d7824 */ /* 0x000fe200078e00ff */
[C---:B------:R-:W-:Y:S01]  /*aa60*/  SHF.L.U32 R6, R4.reuse, 0x10, RZ ;  /* 0x0000001004067819 */ /* 0x040fe200000006ff */
[----:B------:R-:W-:Y:S01]  /*aa70*/  FMUL.FTZ R7, R9, R14 ;  /* 0x0000000e09077220 */ /* 0x000fe20000410000 */
[----:B------:R-:W-:Y:S01]  /*aa80*/  SHF.L.U32 R3, R5, 0x10, RZ ;  /* 0x0000001005037819 */ /* 0x000fe200000006ff */
[-C--:B------:R-:W-:Y:S01]  /*aa90*/  FMUL.FTZ R8, R9, R15.reuse ;  /* 0x0000000f09087220 */ /* 0x080fe20000410000 */
[----:B------:R-:W-:Y:S01]  /*aaa0*/  LOP3.LUT R0, R5, 0xffff0000, RZ, 0xc0, !PT ;  /* 0xffff000005007812 */ /* 0x000fe200078ec0ff */
[----:B------:R-:W-:Y:S01]  /*aab0*/  FFMA.FTZ R9, R13, R15, R7 ;  /* 0x0000000f0d097223 */ /* 0x000fe20000010007 */
[----:B------:R-:W-:Y:S01]  /*aac0*/  LOP3.LUT R4, R4, 0xffff0000, RZ, 0xc0, !PT ;  /* 0xffff000004047812 */ /* 0x000fe200078ec0ff */
[----:B------:R-:W-:-:S02]  /*aad0*/  FMUL.FTZ R5, R2, R17 ;  /* 0x0000001102057220 */ /* 0x000fc40000410000 */
[----:B------:R-:W-:Y:S01]  /*aae0*/  FFMA.FTZ R14, R13, R14, -R8 ;  /* 0x0000000e0d0e7223 */ /* 0x000fe20000010808 */
[C---:B------:R-:W-:Y:S01]  /*aaf0*/  SHF.L.U32 R13, R11.reuse, 0x10, RZ ;  /* 0x000000100b0d7819 */ /* 0x040fe200000006ff */
[C---:B------:R-:W-:Y:S01]  /*ab00*/  IMAD.U32 R15, R10.reuse, 0x10000, RZ ;  /* 0x000100000a0f7824 */ /* 0x040fe200078e00ff */
[----:B------:R-:W-:Y:S01]  /*ab10*/  LOP3.LUT R10, R10, 0xffff0000, RZ, 0xc0, !PT ;  /* 0xffff00000a0a7812 */ /* 0x000fe200078ec0ff */
[-C--:B------:R-:W-:Y:S01]  /*ab20*/  FMUL.FTZ R2, R2, R16.reuse ;  /* 0x0000001002027220 */ /* 0x080fe20000410000 */
[----:B------:R-:W-:Y:S01]  /*ab30*/  LOP3.LUT R11, R11, 0xffff0000, RZ, 0xc0, !PT ;  /* 0xffff00000b0b7812 */ /* 0x000fe200078ec0ff */
[C---:B------:R-:W-:Y:S02]  /*ab40*/  FFMA.FTZ R8, R12.reuse, R16, -R5 ;  /* 0x000000100c087223 */ /* 0x040fe40000010805 */
[----:B------:R-:W-:Y:S02]  /*ab50*/  FFMA.FTZ R7, R12, R17, R2 ;  /* 0x000000110c077223 */ /* 0x000fe40000010002 */
[----:B------:R-:W-:-:S02]  /*ab60*/  FMUL.FTZ R5, R4, R15 ;  /* 0x0000000f04057220 */ /* 0x000fc40000410000 */
[----:B------:R-:W-:Y:S01]  /*ab70*/  FMUL.FTZ R4, R4, R13 ;  /* 0x0000000d04047220 */ /* 0x000fe20000410000 */
[----:B------:R-:W-:Y:S01]  /*ab80*/  F2FP.BF16.PACK_AB R7, R7, R8 ;  /* 0x000000080707723e */ /* 0x000fe200000010ff */
[C---:B------:R-:W-:Y:S02]  /*ab90*/  FMUL.FTZ R2, R0.reuse, R10 ;  /* 0x0000000a00027220 */ /* 0x040fe40000410000 */
[----:B------:R-:W-:Y:S02]  /*aba0*/  FMUL.FTZ R0, R0, R11 ;  /* 0x0000000b00007220 */ /* 0x000fe40000410000 */
[C---:B------:R-:W-:Y:S02]  /*abb0*/  FFMA.FTZ R5, R6.reuse, R13, -R5 ;  /* 0x0000000d06057223 */ /* 0x040fe40000010805 */
[----:B------:R-:W-:Y:S01]  /*abc0*/  FFMA.FTZ R4, R6, R15, R4 ;  /* 0x0000000f06047223 */ /* 0x000fe20000010004 */
[----:B------:R-:W-:Y:S01]  /*abd0*/  F2FP.BF16.PACK_AB R6, R9, R14 ;  /* 0x0000000e0906723e */ /* 0x000fe200000010ff */
[----:B------:R-:W-:-:S02]  /*abe0*/  FFMA.FTZ R2, R3, R11, -R2 ;  /* 0x0000000b03027223 */ /* 0x000fc40000010802 */
[----:B------:R-:W-:Y:S01]  /*abf0*/  FFMA.FTZ R0, R3, R10, R0 ;  /* 0x0000000a03007223 */ /* 0x000fe20000010000 */
[----:B------:R-:W-:-:S04]  /*ac00*/  F2FP.BF16.PACK_AB R4, R4, R5 ;  /* 0x000000050404723e */ /* 0x000fc800000010ff */
[----:B------:R-:W-:-:S05]  /*ac10*/  F2FP.BF16.PACK_AB R5, R0, R2 ;  /* 0x000000020005723e */ /* 0x000fca00000010ff */
[----:B------:R1:W-:Y:S02]  /*ac20*/  STS.128 [R80+0x6000], R4 ;  /* 0x0060000450007388 */ /* 0x0003e40000000c00 */
.L_x_897:
[----:B------:R-:W-:Y:S05]  /*ac30*/  BSYNC B0 ;  /* 0x0000000000007941 */ /* 0x000fea0003800000 */
.L_x_896:
[----:B------:R-:W-:-:S13]  /*ac40*/  ISETP.GE.AND P0, PT, R26, c[0x0][0x27c], PT ;  /* 0x00009f001a007a0c */ /* 0x000fda0003f06270 */
        /* <DEDUP_REMOVED lines=47> */
.L_x_895:
[----:B------:R-:W-:Y:S05]  /*af40*/  BSYNC B1 ;  /* 0x0000000000017941 */ /* 0x000fea0003800000 */
.L_x_894:
        /* <DEDUP_REMOVED lines=52> */
.L_x_901:
[----:B------:R-:W-:Y:S05]  /*b290*/  BSYNC B0 ;  /* 0x0000000000007941 */ /* 0x000fea0003800000 */
.L_x_900:
        /* <DEDUP_REMOVED lines=48> */
.L_x_899:
[----:B------:R-:W-:Y:S05]  /*b5a0*/  BSYNC B1 ;  /* 0x0000000000017941 */ /* 0x000fea0003800000 */
.L_x_898:
[----:B------:R-:W-:-:S13]  /*b5b0*/  ISETP.GE.AND P0, PT, R66, R27, PT ;  /* 0x0000001b4200720c */ /* 0x000fda0003f06270 */
        /* <DEDUP_REMOVED lines=50> */
.L_x_904:
[----:B------:R-:W-:Y:S05]  /*b8e0*/  BSYNC B0 ;  /* 0x0000000000007941 */ /* 0x000fea0003800000 */
.L_x_903:
[----:B------:R-:W-:-:S13]  /*b8f0*/  ISETP.GE.AND P0, PT, R26, c[0x0][0x27c], PT ;  /* 0x00009f001a007a0c */ /* 0x000fda0003f06270 */
[----:B------:R-:W-:Y:S05]  /*b900*/  @P0 BRA `(.L_x_902) ;  /* 0x0000272000000947 */ /* 0x000fea0003800000 */
[----:B-1----:R-:W1:Y:S01]  /*b910*/  LDS.128 R4, [R81+0x8000] ;  /* 0x0080000051047984 */ /* 0x002e620000000c00 */
[----:B------:R-:W-:Y:S02]  /*b920*/  SHF.R.U64 R0, R50, 0x10, R51 ;  /* 0x0000001032007819 */ /* 0x000fe40000001233 */
[----:B------:R-:W-:Y:S02]  /*b930*/  SHF.R.U32.HI R11, RZ, 0x10, R49 ;  /* 0x00000010ff0b7819 */ /* 0x000fe40000011631 */
[----:B------:R-:W-:Y:S02]  /*b940*/  SHF.R.U32.HI R2, RZ, 0x10, R51 ;  /* 0x00000010ff027819 */ /* 0x000fe40000011633 */
[----:B------:R-:W-:Y:S02]  /*b950*/  PRMT R10, R67, 0x5432, R0 ;  /* 0x00005432430a7816 */ /* 0x000fe40000000000 */
[----:B------:R-:W-:Y:S02]  /*b960*/  PRMT R0, R65, 0x5410, R11 ;  /* 0x0000541041007816 */ /* 0x000fe4000000000b */
[----:B------:R-:W-:-:S02]  /*b970*/  PRMT R8, R67, 0x5410, R2 ;  /* 0x0000541043087816 */ /* 0x000fc40000000002 */
[----:B------:R-:W-:Y:S01]  /*b980*/  SHF.R.U64 R3, R48, 0x10, R49 ;  /* 0x0000001030037819 */ /* 0x000fe20000001231 */
[----:B------:R-:W-:Y:S01]  /*b990*/  IMAD.U32 R15, R0, 0x10000, RZ ;  /* 0x00010000000f7824 */ /* 0x000fe200078e00ff */
[C---:B------:R-:W-:Y:S01]  /*b9a0*/  LOP3.LUT R16, R8.reuse, 0xffff0000, RZ, 0xc0, !PT ;  /* 0xffff000008107812 */ /* 0x040fe200078ec0ff */
[----:B------:R-:W-:Y:S01]  /*b9b0*/  IMAD.U32 R14, R8, 0x10000, RZ ;  /* 0x00010000080e7824 */ /* 0x000fe200078e00ff */
[----:B------:R-:W-:Y:S02]  /*b9c0*/  PRMT R9, R65, 0x5432, R3 ;  /* 0x0000543241097816 */ /* 0x000fe40000000003 */
[----:B------:R-:W-:Y:S01]  /*b9d0*/  LOP3.LUT R17, R0, 0xffff0000, RZ, 0xc0, !PT ;  /* 0xffff000000117812 */ /* 0x000fe200078ec0ff */
[C---:B-1----:R-:W-:Y:S01]  /*b9e0*/  IMAD.U32 R12, R6.reuse, 0x10000, RZ ;  /* 0x00010000060c7824 */ /* 0x042fe200078e00ff */
[----:B------:R-:W-:Y:S01]  /*b9f0*/  LOP3.LUT R6, R6, 0xffff0000, RZ, 0xc0, !PT ;  /* 0xffff000006067812 */ /* 0x000fe200078ec0ff */
[C---:B------:R-:W-:Y:S01]  /*ba00*/  IMAD.U32 R11, R7.reuse, 0x10000, RZ ;  /* 0x00010000070b7824 */ /* 0x040fe200078e00ff */
[----:B------:R-:W-:-:S02]  /*ba10*/  LOP3.LUT R2, R7, 0xffff0000, RZ, 0xc0, !PT ;  /* 0xffff000007027812 */ /* 0x000fc400078ec0ff */
[----:B------:R-:W-:Y:S01]  /*ba20*/  SHF.L.U32 R7, R4, 0x10, RZ ;  /* 0x0000001004077819 */ /* 0x000fe200000006ff */
[----:B------:R-:W-:Y:S01]  /*ba30*/  FMUL.FTZ R8, R6, R15 ;  /* 0x0000000f06087220 */ /* 0x000fe20000410000 */
[----:B------:R-:W-:Y:S01]  /*ba40*/  LOP3.LUT R3, R4, 0xffff0000, RZ, 0xc0, !PT ;  /* 0xffff000004037812 */ /* 0x000fe200078ec0ff */
[-C--:B------:R-:W-:Y:S01]  /*ba50*/  FMUL.FTZ R6, R6, R14.reuse ;  /* 0x0000000e06067220 */ /* 0x080fe20000410000 */
[C---:B------:R-:W-:Y:S01]  /*ba60*/  LOP3.LUT R0, R5.reuse, 0xffff0000, RZ, 0xc0, !PT ;  /* 0xffff000005007812 */ /* 0x040fe200078ec0ff */
[----:B------:R-:W-:Y:S01]  /*ba70*/  FMUL.FTZ R4, R2, R17 ;  /* 0x0000001102047220 */ /* 0x000fe20000410000 */
[----:B------:R-:W-:Y:S01]  /*ba80*/  SHF.L.U32 R13, R5, 0x10, RZ ;  /* 0x00000010050d7819 */ /* 0x000fe200000006ff */
[C---:B------:R-:W-:Y:S02]  /*ba90*/  FFMA.FTZ R6, R12.reuse, R15, R6 ;  /* 0x0000000f0c067223 */ /* 0x040fe40000010006 */
[----:B------:R-:W-:Y:S01]  /*baa0*/  FFMA.FTZ R14, R12, R14, -R8 ;  /* 0x0000000e0c0e7223 */ /* 0x000fe20000010808 */
[----:B------:R-:W-:Y:S01]  /*bab0*/  SHF.L.U32 R12, R10, 0x10, RZ ;  /* 0x000000100a0c7819 */ /* 0x000fe200000006ff */
[C---:B------:R-:W-:Y:S01]  /*bac0*/  IMAD.U32 R15, R9.reuse, 0x10000, RZ ;  /* 0x00010000090f7824 */ /* 0x040fe200078e00ff */
[----:B------:R-:W-:Y:S01]  /*bad0*/  LOP3.LUT R9, R9, 0xffff0000, RZ, 0xc0, !PT ;  /* 0xffff000009097812 */ /* 0x000fe200078ec0ff */
[-C--:B------:R-:W-:Y:S01]  /*bae0*/  FMUL.FTZ R2, R2, R16.reuse ;  /* 0x0000001002027220 */ /* 0x080fe20000410000 */
[----:B------:R-:W-:Y:S01]  /*baf0*/  LOP3.LUT R10, R10, 0xffff0000, RZ, 0xc0, !PT ;  /* 0xffff00000a0a7812 */ /* 0x000fe200078ec0ff */
[C---:B------:R-:W-:Y:S01]  /*bb00*/  FFMA.FTZ R8, R11.reuse, R16, -R4 ;  /* 0x000000100b087223 */ /* 0x040fe20000010804 */
[----:B------:R-:W-:Y:S01]  /*bb10*/  F2FP.BF16.PACK_AB R6, R6, R14 ;  /* 0x0000000e0606723e */ /* 0x000fe200000010ff */
[----:B------:R-:W-:-:S02]  /*bb20*/  FFMA.FTZ R5, R11, R17, R2 ;  /* 0x000000110b057223 */ /* 0x000fc40000010002 */
[C---:B------:R-:W-:Y:S02]  /*bb30*/  FMUL.FTZ R4, R3.reuse, R15 ;  /* 0x0000000f03047220 */ /* 0x040fe40000410000 */
[C---:B------:R-:W-:Y:S02]  /*bb40*/  FMUL.FTZ R2, R0.reuse, R9 ;  /* 0x0000000900027220 */ /* 0x040fe40000410000 */
[----:B------:R-:W-:Y:S02]  /*bb50*/  FMUL.FTZ R3, R3, R12 ;  /* 0x0000000c03037220 */ /* 0x000fe40000410000 */
        /* <DEDUP_REMOVED lines=10> */
.L_x_881:
[----:B------:R-:W-:Y:S01]  /*bc00*/  @P6 IMAD.HI.U32 R3, R2, c[0x0][0x2c8], RZ ;  /* 0x0000b20002036a27 */ /* 0x000fe200078e00ff */
[----:B------:R-:W-:Y:S01]  /*bc10*/  ISETP.GE.AND P2, PT, R28, c[0x0][0x27c], PT ;  /* 0x00009f001c007a0c */ /* 0x000fe20003f46270 */
[----:B------:R-:W-:Y:S01]  /*bc20*/  CS2R R18, SRZ ;  /* 0x0000000000127805 */ /* 0x000fe2000001ff00 */
[----:B------:R-:W-:Y:S01]  /*bc30*/  CS2R R16, SRZ ;  /* 0x0000000000107805 */ /* 0x000fe2000001ff00 */
[----:B------:R-:W-:Y:S01]  /*bc40*/  IMAD.MOV.U32 R7, RZ, RZ, R8 ;  /* 0x000000ffff077224 */ /* 0x000fe200078e0008 */
[----:B------:R-:W-:-:S04]  /*bc50*/  @P6 SHF.R.U32.HI R2, RZ, c[0x0][0x2cc], R3 ;  /* 0x0000b300ff026a19 */ /* 0x000fc80000011603 */
[----:B------:R-:W-:Y:S01]  /*bc60*/  SHF.R.S32.HI R3, RZ, 0x1f, R2 ;  /* 0x0000001fff037819 */ /* 0x000fe20000011402 */
[----:B------:R-:W-:-:S04]  /*bc70*/  IMAD.WIDE.U32 R6, R2, c[0x0][0x280], R6 ;  /* 0x0000a00002067a25 */ /* 0x000fc800078e0006 */
[C---:B------:R-:W-:Y:S01]  /*bc80*/  IMAD R5, R3.reuse, c[0x0][0x280], RZ ;  /* 0x0000a00003057a24 */ /* 0x040fe200078e02ff */
[----:B------:R-:W-:Y:S01]  /*bc90*/  LEA R26, P0, R6, c[0x0][0x270], 0x1 ;  /* 0x00009c00061a7a11 */ /* 0x000fe200078008ff */
[----:B------:R-:W-:Y:S02]  /*bca0*/  IMAD R3, R3, c[0x0][0x290], RZ ;  /* 0x0000a40003037a24 */ /* 0x000fe400078e02ff */
[C---:B------:R-:W-:Y:S02]  /*bcb0*/  IMAD R8, R2.reuse, c[0x0][0x284], R5 ;  /* 0x0000a10002087a24 */ /* 0x040fe400078e0205 */
[----:B------:R-:W-:Y:S02]  /*bcc0*/  IMAD.MOV.U32 R5, RZ, RZ, R9 ;  /* 0x000000ffff057224 */ /* 0x000fe400078e0009 */
[----:B------:R-:W-:Y:S02]  /*bcd0*/  IMAD.IADD R7, R7, 0x1, R8 ;  /* 0x0000000107077824 */ /* 0x000fe400078e0208 */
[----:B------:R-:W-:Y:S01]  /*bce0*/  IMAD.WIDE.U32 R4, R2, c[0x0][0x290], R4 ;  /* 0x0000a40002047a25 */ /* 0x000fe200078e0004 */
[----:B------:R-:W1:Y:S02]  /*bcf0*/  SHFL.IDX PT, R8, R26, RZ, 0x1c1f ;  /* 0x001c1fff1a087589 */ /* 0x000e6400000e0000 */
[----:B------:R-:W-:Y:S01]  /*bd00*/  LEA.HI.X R21, R6, c[0x0][0x274], R7, 0x1, P0 ;  /* 0x00009d0006157a11 */ /* 0x000fe200000f0c07 */
[----:B------:R-:W-:Y:S01]  /*bd10*/  IMAD R2, R2, c[0x0][0x294], R3 ;  /* 0x0000a50002027a24 */ /* 0x000fe200078e0203 */
[----:B------:R-:W-:-:S03]  /*bd20*/  LEA R3, P0, R4, c[0x0][0x288], 0x1 ;  /* 0x0000a20004037a11 */ /* 0x000fc600078008ff */
[----:B------:R-:W-:Y:S02]  /*bd30*/  IMAD.IADD R2, R5, 0x1, R2 ;  /* 0x0000000105027824 */ /* 0x000fe400078e0202 */
[----:B------:R-:W2:Y:S03]  /*bd40*/  SHFL.IDX PT, R5, R21, RZ, 0x1c1f ;  /* 0x001c1fff15057589 */ /* 0x000ea600000e0000 */
[----:B------:R-:W-:Y:S01]  /*bd50*/  LEA.HI.X R2, R4, c[0x0][0x28c], R2, 0x1, P0 ;  /* 0x0000a30004027a11 */ /* 0x000fe200000f0c02 */
[----:B------:R-:W4:Y:S01]  /*bd60*/  SHFL.IDX PT, R9, R3, RZ, 0x1c1f ;  /* 0x001c1fff03097589 */ /* 0x000f2200000e0000 */
[----:B------:R-:W-:-:S03]  /*bd70*/  ISETP.GE.OR P0, PT, R20, R0, P2 ;  /* 0x000000001400720c */ /* 0x000fc60001706670 */
[----:B------:R-:W5:Y:S10]  /*bd80*/  SHFL.IDX PT, R10, R2, RZ, 0x1c1f ;  /* 0x001c1fff020a7589 */ /* 0x000f7400000e0000 */
[C---:B------:R-:W-:Y:S01]  /*bd90*/  @!P0 IMAD.SHL.U32 R6, R28.reuse, 0x2, RZ ;  /* 0x000000021c068824 */ /* 0x040fe200078e00ff */
[----:B------:R-:W-:-:S04]  /*bda0*/  @!P0 SHF.L.U64.HI R7, R28, 0x1, R29 ;  /* 0x000000011c078819 */ /* 0x000fc8000001021d */
[----:B-1----:R-:W-:-:S04]  /*bdb0*/  @!P0 IADD3 R4, P1, R8, R6, RZ ;  /* 0x0000000608048210 */ /* 0x002fc80007f3e0ff */
[----:B--2---:R-:W-:Y:S02]  /*bdc0*/  @!P0 IADD3.X R5, R5, R7, RZ, P1, !PT ;  /* 0x0000000705058210 */ /* 0x004fe40000ffe4ff */
[----:B----4-:R-:W-:Y:S01]  /*bdd0*/  @!P0 IADD3 R6, P1, R9, R6, RZ ;  /* 0x0000000609068210 */ /* 0x010fe20007f3e0ff */
[----:B------:R-:W-:Y:S01]  /*bde0*/  CS2R R14, SRZ ;  /* 0x00000000000e7805 */ /* 0x000fe2000001ff00 */
[----:B------:R-:W-:Y:S01]  /*bdf0*/  CS2R R12, SRZ ;  /* 0x00000000000c7805 */ /* 0x000fe2000001ff00 */
[----:B------:R1:W2:Y:S02]  /*be00*/  @!P0 LD.E.128 R16, [R4.64] ;  /* 0x0000000804108980 */ /* 0x0002a4000c101d00 */
[----:B-----5:R-:W-:-:S05]  /*be10*/  @!P0 IMAD.X R7, R10, 0x1, R7, P1 ;  /* 0x000000010a078824 */ /* 0x020fca00008e0607 */
[----:B------:R2:W4:Y:S01]  /*be20*/  @!P0 LD.E.128 R12, [R6.64] ;  /* 0x00000008060c8980 */ /* 0x000522000c101d00 */
[----:B------:R-:W-:Y:S01]  /*be30*/  BSSY B0, `(.L_x_905) ;  /* 0x0000026000007945 */ /* 0x000fe20003800000 */
[----:B------:R-:W-:Y:S01]  /*be40*/  CS2R R10, SRZ ;  /* 0x00000000000a7805 */ /* 0x000fe2000001ff00 */
[----:B------:R-:W-:Y:S01]  /*be50*/  CS2R R8, SRZ ;  /* 0x0000000000087805 */ /* 0x000fe2000001ff00 */
[----:B------:R3:W2:Y:S04]  /*be60*/  SHFL.IDX PT, R22, R26, 0x1, 0x1c1f ;  /* 0x003c1f001a167f89 */ /* 0x0006a800000e0000 */
[----:B------:R3:W2:Y:S04]  /*be70*/  SHFL.IDX PT, R23, R3, 0x1, 0x1c1f ;  /* 0x003c1f0003177f89 */ /* 0x0006a800000e0000 */
[----:B------:R3:W2:Y:S04]  /*be80*/  SHFL.IDX PT, R25, R21, 0x1, 0x1c1f ;  /* 0x003c1f0015197f89 */ /* 0x0006a800000e0000 */
[----:B------:R3:W2:Y:S01]  /*be90*/  SHFL.IDX PT, R24, R2, 0x1, 0x1c1f ;  /* 0x003c1f0002187f89 */ /* 0x0006a200000e0000 */
[----:B-1----:R-:W-:-:S04]  /*bea0*/  IADD3 R4, R20, 0x20, RZ ;  /* 0x0000002014047810 */ /* 0x002fc80007ffe0ff */
[----:B------:R-:W-:Y:S01]  /*beb0*/  ISETP.GE.AND P0, PT, R4, R0, PT ;  /* 0x000000000400720c */ /* 0x000fe20003f06270 */
[----:B--2---:R-:W-:Y:S01]  /*bec0*/  IMAD.MOV.U32 R7, RZ, RZ, R18 ;  /* 0x000000ffff077224 */ /* 0x004fe200078e0012 */
[----:B------:R-:W-:Y:S01]  /*bed0*/  MOV R5, R16 ;  /* 0x0000001000057202 */ /* 0x000fe20000000f00 */
[----:B------:R-:W-:Y:S02]  /*bee0*/  IMAD.MOV.U32 R6, RZ, RZ, R19 ;  /* 0x000000ffff067224 */ /* 0x000fe400078e0013 */
[----:B------:R-:W-:Y:S01]  /*bef0*/  IMAD.MOV.U32 R4, RZ, RZ, R17 ;  /* 0x000000ffff047224 */ /* 0x000fe200078e0011 */
[----:B------:R-:W-:Y:S02]  /*bf00*/  PRMT R31, R5, 0x7610, R31 ;  /* 0x00007610051f7816 */ /* 0x000fe4000000001f */
[----:B------:R-:W-:Y:S01]  /*bf10*/  PRMT R34, R6, 0x5410, R7 ;  /* 0x0000541006227816 */ /* 0x000fe20000000007 */
[----:B----4-:R-:W-:Y:S01]  /*bf20*/  IMAD.MOV.U32 R7, RZ, RZ, R14 ;  /* 0x000000ffff077224 */ /* 0x010fe200078e000e */
[----:B------:R-:W-:Y:S01]  /*bf30*/  PRMT R33, R4, 0x7610, R33 ;  /* 0x0000761004217816 */ /* 0x000fe20000000021 */
[----:B------:R-:W-:Y:S01]  /*bf40*/  IMAD.MOV.U32 R6, RZ, RZ, R15 ;  /* 0x000000ffff067224 */ /* 0x000fe200078e000f */
[----:B------:R-:W-:Y:S01]  /*bf50*/  MOV R5, R12 ;  /* 0x0000000c00057202 */ /* 0x000fe20000000f00 */
[----:B------:R-:W-:Y:S01]  /*bf60*/  IMAD.MOV.U32 R4, RZ, RZ, R13 ;  /* 0x000000ffff047224 */ /* 0x000fe200078e000d */
[----:B------:R-:W-:-:S02]  /*bf70*/  PRMT R33, R33, 0x5410, R7 ;  /* 0x0000541021217816 */ /* 0x000fc40000000007 */
[----:B------:R-:W-:Y:S02]  /*bf80*/  PRMT R35, R6, 0x7610, R35 ;  /* 0x0000761006237816 */ /* 0x000fe40000000023 */
[----:B------:R-:W-:Y:S01]  /*bf90*/  PRMT R32, R4, 0x5410, R5 ;  /* 0x0000541004207816 */ /* 0x000fe20000000005 */
[----:B------:R-:W-:Y:S01]  /*bfa0*/  CS2R R6, SRZ ;  /* 0x0000000000067805 */ /* 0x000fe2000001ff00 */
[----:B------:R-:W-:Y:S01]  /*bfb0*/  CS2R R4, SRZ ;  /* 0x0000000000047805 */ /* 0x000fe2000001ff00 */
[----:B------:R-:W-:Y:S05]  /*bfc0*/  @P0 BRA `(.L_x_906) ;  /* 0x000000c000000947 */ /* 0x000fea0003800000 */
[----:B---3--:R-:W-:Y:S01]  /*bfd0*/  CS2R R8, SRZ ;  /* 0x0000000000087805 */ /* 0x008fe2000001ff00 */
[----:B------:R-:W-:Y:S01]  /*bfe0*/  CS2R R6, SRZ ;  /* 0x0000000000067805 */ /* 0x000fe2000001ff00 */
[----:B------:R-:W-:Y:S01]  /*bff0*/  CS2R R4, SRZ ;  /* 0x0000000000047805 */ /* 0x000fe2000001ff00 */
[----:B------:R-:W-:Y:S05]  /*c000*/  @P2 BRA `(.L_x_906) ;  /* 0x0000008000002947 */ /* 0x000fea0003800000 */
[C---:B------:R-:W-:Y:S01]  /*c010*/  IMAD.SHL.U32 R6, R28.reuse, 0x2, RZ ;  /* 0x000000021c067824 */ /* 0x040fe200078e00ff */
[----:B------:R-:W-:-:S04]  /*c020*/  SHF.L.U64.HI R7, R28, 0x1, R29 ;  /* 0x000000011c077819 */ /* 0x000fc8000001021d */
[-C--:B------:R-:W-:Y:S02]  /*c030*/  IADD3 R4, P1, R22, R6.reuse, RZ ;  /* 0x0000000616047210 */ /* 0x080fe40007f3e0ff */
[----:B------:R-:W-:-:S03]  /*c040*/  IADD3 R6, P0, R23, R6, RZ ;  /* 0x0000000617067210 */ /* 0x000fc60007f1e0ff */
[--C-:B------:R-:W-:Y:S02]  /*c050*/  IMAD.X R5, R25, 0x1, R7.reuse, P1 ;  /* 0x0000000119057824 */ /* 0x100fe400008e0607 */
[----:B------:R-:W-:-:S03]  /*c060*/  IMAD.X R7, R24, 0x1, R7, P0 ;  /* 0x0000000118077824 */ /* 0x000fc600000e0607 */
[----:B------:R1:W5:Y:S04]  /*c070*/  LD.E.128 R8, [R4.64] ;  /* 0x0000000804087980 */ /* 0x000368000c101d00 */
[----:B-1----:R-:W5:Y:S02]  /*c080*/  LD.E.128 R4, [R6.64] ;  /* 0x0000000806047980 */ /* 0x002f64000c101d00 */
.L_x_906:
[----:B---3--:R-:W-:Y:S05]  /*c090*/  BSYNC B0 ;  /* 0x0000000000007941 */ /* 0x008fea0003800000 */
.L_x_905:
[----:B------:R-:W1:Y:S01]  /*c0a0*/  SHFL.IDX PT, R24, R26, 0x2, 0x1c1f ;  /* 0x005c1f001a187f89 */ /* 0x000e6200000e0000 */
[----:B------:R-:W-:Y:S01]  /*c0b0*/  IADD3 R22, R20, 0x40, RZ ;  /* 0x0000004014167810 */ /* 0x000fe20007ffe0ff */
[----:B------:R-:W-:Y:S01]  /*c0c0*/  CS2R R50, SRZ ;  /* 0x0000000000327805 */ /* 0x000fe2000001ff00 */
[----:B------:R-:W-:Y:S01]  /*c0d0*/  CS2R R48, SRZ ;  /* 0x0000000000307805 */ /* 0x000fe2000001ff00 */
[----:B------:R-:W2:Y:S01]  /*c0e0*/  SHFL.IDX PT, R25, R21, 0x2, 0x1c1f ;  /* 0x005c1f0015197f89 */ /* 0x000ea200000e0000 */
[----:B------:R-:W-:-:S03]  /*c0f0*/  ISETP.GE.OR P0, PT, R22, R0, P2 ;  /* 0x000000001600720c */ /* 0x000fc60001706670 */
[----:B------:R-:W3:Y:S04]  /*c100*/  SHFL.IDX PT, R27, R3, 0x2, 0x1c1f ;  /* 0x005c1f00031b7f89 */ /* 0x000ee800000e0000 */
[----:B------:R-:W4:Y:S06]  /*c110*/  SHFL.IDX PT, R30, R2, 0x2, 0x1c1f ;  /* 0x005c1f00021e7f89 */ /* 0x000f2c00000e0000 */
[C---:B------:R-:W-:Y:S01]  /*c120*/  @!P0 IMAD.SHL.U32 R22, R28.reuse, 0x2, RZ ;  /* 0x000000021c168824 */ /* 0x040fe200078e00ff */
[----:B------:R-:W-:-:S04]  /*c130*/  @!P0 SHF.L.U64.HI R23, R28, 0x1, R29 ;  /* 0x000000011c178819 */ /* 0x000fc8000001021d */
[----:B-1----:R-:W-:-:S05]  /*c140*/  @!P0 IADD3 R24, P1, R24, R22, RZ ;  /* 0x0000001618188210 */ /* 0x002fca0007f3e0ff */
[----:B--2---:R-:W-:Y:S01]  /*c150*/  @!P0 IMAD.X R25, R25, 0x1, R23, P1 ;  /* 0x0000000119198824 */ /* 0x004fe200008e0617 */
[----:B---3--:R-:W-:Y:S01]  /*c160*/  @!P0 IADD3 R22, P1, R27, R22, RZ ;  /* 0x000000161b168210 */ /* 0x008fe20007f3e0ff */
[----:B------:R-:W-:-:S03]  /*c170*/  CS2R R46, SRZ ;  /* 0x00000000002e7805 */ /* 0x000fc6000001ff00 */
[----:B------:R1:W2:Y:S01]  /*c180*/  @!P0 LD.E.128 R48, [R24.64] ;  /* 0x0000000818308980 */ /* 0x0002a2000c101d00 */
[----:B------:R-:W-:Y:S01]  /*c190*/  CS2R R44, SRZ ;  /* 0x00000000002c7805 */ /* 0x000fe2000001ff00 */
[----:B----4-:R-:W-:-:S05]  /*c1a0*/  @!P0 IMAD.X R23, R30, 0x1, R23, P1 ;  /* 0x000000011e178824 */ /* 0x010fca00008e0617 */
[----:B------:R3:W4:Y:S01]  /*c1b0*/  @!P0 LD.E.128 R44, [R22.64] ;  /* 0x00000008162c8980 */ /* 0x000722000c101d00 */
[----:B------:R-:W-:Y:S01]  /*c1c0*/  IADD3 R20, R20, 0x60, RZ ;  /* 0x0000006014147810 */ /* 0x000fe20007ffe0ff */
[----:B------:R-:W-:Y:S01]  /*c1d0*/  BSSY B0, `(.L_x_907) ;  /* 0x000002f000007945 */ /* 0x000fe20003800000 */
[----:B------:R-:W-:Y:S01]  /*c1e0*/  CS2R R58, SRZ ;  /* 0x00000000003a7805 */ /* 0x000fe2000001ff00 */
[----:B------:R-:W-:Y:S01]  /*c1f0*/  CS2R R56, SRZ ;  /* 0x0000000000387805 */ /* 0x000fe2000001ff00 */
[----:B------:R-:W-:Y:S01]  /*c200*/  ISETP.GE.AND P0, PT, R20, R0, PT ;  /* 0x000000001400720c */ /* 0x000fe20003f06270 */
[----:B------:R-:W-:Y:S01]  /*c210*/  CS2R R54, SRZ ;  /* 0x0000000000367805 */ /* 0x000fe2000001ff00 */
[----:B-----5:R-:W-:Y:S01]  /*c220*/  MOV R20, R9 ;  /* 0x0000000900147202 */ /* 0x020fe20000000f00 */
[----:B------:R-:W-:Y:S01]  /*c230*/  CS2R R52, SRZ ;  /* 0x0000000000347805 */ /* 0x000fe2000001ff00 */
[----:B-1----:R-:W-:Y:S01]  /*c240*/  IMAD.MOV.U32 R24, RZ, RZ, R10 ;  /* 0x000000ffff187224 */ /* 0x002fe200078e000a */
[----:B------:R1:W1:Y:S01]  /*c250*/  SHFL.IDX PT, R25, R21, 0x3, 0x1c1f ;  /* 0x007c1f0015197f89 */ /* 0x00026200000e0000 */
[----:B---3--:R-:W-:-:S02]  /*c260*/  IMAD.MOV.U32 R23, RZ, RZ, R11 ;  /* 0x000000ffff177224 */ /* 0x008fc400078e000b */
[----:B------:R-:W-:-:S03]  /*c270*/  IMAD.MOV.U32 R22, RZ, RZ, R8 ;  /* 0x000000ffff167224 */ /* 0x000fc600078e0008 */
[----:B------:R-:W-:Y:S01]  /*c280*/  PRMT R65, R23, 0x5410, R24 ;  /* 0x0000541017417816 */ /* 0x000fe20000000018 */
[----:B------:R-:W-:Y:S01]  /*c290*/  IMAD.MOV.U32 R24, RZ, RZ, R6 ;  /* 0x000000ffff187224 */ /* 0x000fe200078e0006 */
[----:B------:R-:W-:Y:S01]  /*c2a0*/  PRMT R63, R20, 0x5410, R22 ;  /* 0x00005410143f7816 */ /* 0x000fe20000000016 */
[----:B------:R-:W-:Y:S02]  /*c2b0*/  IMAD.MOV.U32 R23, RZ, RZ, R7 ;  /* 0x000000ffff177224 */ /* 0x000fe400078e0007 */
[----:B------:R-:W-:Y:S02]  /*c2c0*/  IMAD.MOV.U32 R22, RZ, RZ, R4 ;  /* 0x000000ffff167224 */ /* 0x000fe400078e0004 */
[----:B------:R-:W-:Y:S01]  /*c2d0*/  IMAD.MOV.U32 R20, RZ, RZ, R5 ;  /* 0x000000ffff147224 */ /* 0x000fe200078e0005 */
[----:B------:R-:W-:Y:S02]  /*c2e0*/  PRMT R64, R23, 0x5410, R24 ;  /* 0x0000541017407816 */ /* 0x000fe40000000018 */
[----:B------:R3:W1:Y:S02]  /*c2f0*/  SHFL.IDX PT, R23, R3, 0x3, 0x1c1f ;  /* 0x007c1f0003177f89 */ /* 0x00066400000e0000 */
[----:B------:R-:W-:-:S02]  /*c300*/  PRMT R62, R20, 0x5410, R22 ;  /* 0x00005410143e7816 */ /* 0x000fc40000000016 */
[----:B------:R1:W1:Y:S04]  /*c310*/  SHFL.IDX PT, R24, R2, 0x3, 0x1c1f ;  /* 0x007c1f0002187f89 */ /* 0x00026800000e0000 */
[----:B------:R1:W1:Y:S01]  /*c320*/  SHFL.IDX PT, R22, R26, 0x3, 0x1c1f ;  /* 0x007c1f001a167f89 */ /* 0x00026200000e0000 */
[----:B--2---:R-:W-:Y:S01]  /*c330*/  IMAD.MOV.U32 R20, RZ, RZ, R51 ;  /* 0x000000ffff147224 */ /* 0x004fe200078e0033 */
[----:B-1----:R-:W-:Y:S01]  /*c340*/  MOV R21, R50 ;  /* 0x0000003200157202 */ /* 0x002fe20000000f00 */
[----:B---3--:R-:W-:Y:S02]  /*c350*/  IMAD.MOV.U32 R3, RZ, RZ, R48 ;  /* 0x000000ffff037224 */ /* 0x008fe400078e0030 */
[----:B------:R-:W-:Y:S01]  /*c360*/  IMAD.MOV.U32 R2, RZ, RZ, R49 ;  /* 0x000000ffff027224 */ /* 0x000fe200078e0031 */
[----:B------:R-:W-:Y:S01]  /*c370*/  PRMT R70, R20, 0x5410, R21 ;  /* 0x0000541014467816 */ /* 0x000fe20000000015 */
[----:B----4-:R-:W-:-:S03]  /*c380*/  IMAD.MOV.U32 R21, RZ, RZ, R46 ;  /* 0x000000ffff157224 */ /* 0x010fc600078e002e */
[----:B------:R-:W-:Y:S01]  /*c390*/  PRMT R68, R2, 0x5410, R3 ;  /* 0x0000541002447816 */ /* 0x000fe20000000003 */
[----:B------:R-:W-:Y:S01]  /*c3a0*/  IMAD.MOV.U32 R3, RZ, RZ, R44 ;  /* 0x000000ffff037224 */ /* 0x000fe200078e002c */
[----:B------:R-:W-:Y:S01]  /*c3b0*/  MOV R20, R47 ;  /* 0x0000002f00147202 */ /* 0x000fe20000000f00 */
[----:B------:R-:W-:-:S03]  /*c3c0*/  IMAD.MOV.U32 R2, RZ, RZ, R45 ;  /* 0x000000ffff027224 */ /* 0x000fc600078e002d */
[----:B------:R-:W-:Y:S02]  /*c3d0*/  PRMT R69, R20, 0x5410, R21 ;  /* 0x0000541014457816 */ /* 0x000fe40000000015 */
[----:B------:R-:W-:Y:S01]  /*c3e0*/  PRMT R67, R2, 0x5410, R3 ;  /* 0x0000541002437816 */ /* 0x000fe20000000003 */
[----:B------:R-:W-:Y:S05]  /*c3f0*/  @P0 BRA `(.L_x_908) ;  /* 0x000000c000000947 */ /* 0x000fea0003800000 */
[----:B------:R-:W-:Y:S01]  /*c400*/  CS2R R56, SRZ ;  /* 0x0000000000387805 */ /* 0x000fe2000001ff00 */
        /* <DEDUP_REMOVED lines=10> */
[----:B------:R1:W5:Y:S02]  /*c4b0*/  LD.E.128 R52, [R2.64] ;  /* 0x0000000802347980 */ /* 0x000364000c101d00 */
.L_x_908:
[----:B------:R-:W-:Y:S05]  /*c4c0*/  BSYNC B0 ;  /* 0x0000000000007941 */ /* 0x000fea0003800000 */
.L_x_907:
        /* <DEDUP_REMOVED lines=9> */
[----:B------:R-:W-:Y:S01]  /*c560*/  ISETP.GE.OR P0, PT, R82, R60, P2 ;  /* 0x0000003c5200720c */ /* 0x000fe20001706670 */
        /* <DEDUP_REMOVED lines=10> */
[----:B------:R-:W-:Y:S02]  /*c610*/  IADD3 R2, R28, c[0x0][0x27c], RZ ;  /* 0x00009f001c027a10 */ /* 0x000fe40007ffe0ff */
[C---:B------:R-:W-:Y:S02]  /*c620*/  LOP3.LUT R0, R147.reuse, 0x38, R28, 0xf8, !PT ;  /* 0x0000003893007812 */ /* 0x040fe400078ef81c */
[----:B------:R-:W-:Y:S02]  /*c630*/  LOP3.LUT R2, R147, 0x38, R2, 0xf8, !PT ;  /* 0x0000003893027812 */ /* 0x000fe400078ef802 */
[----:B------:R-:W-:Y:S02]  /*c640*/  LOP3.LUT R0, R157, R0, R156, 0xf6, !PT ;  /* 0x000000009d007212 */ /* 0x000fe400078ef69c */
[----:B------:R-:W-:Y:S02]  /*c650*/  LOP3.LUT R2, R2, R156, RZ, 0x3c, !PT ;  /* 0x0000009c02027212 */ /* 0x000fe400078e3cff */
[----:B------:R-:W-:-:S02]  /*c660*/  LEA R41, R0, 0x5100, 0x1 ;  /* 0x0000510000297811 */ /* 0x000fc400078e08ff */
[----:B------:R-:W-:Y:S01]  /*c670*/  SHF.R.U64 R12, R12, 0x10, R13 ;  /* 0x000000100c0c7819 */ /* 0x000fe2000000120d */
[----:B------:R-:W-:Y:S01]  /*c680*/  IMAD.IADD R2, R157, 0x1, R2 ;  /* 0x000000019d027824 */ /* 0x000fe200078e0202 */
[--C-:B------:R-:W-:Y:S01]  /*c690*/  SHF.R.U64 R16, R16, 0x10, R17.reuse ;  /* 0x0000001010107819 */ /* 0x100fe20000001211 */
[----:B------:R-:W1:Y:S01]  /*c6a0*/  LDS.128 R24, [R41] ;  /* 0x0000000029187984 */ /* 0x000e620000000c00 */
[----:B------:R-:W-:Y:S01]  /*c6b0*/  SHF.R.U32.HI R0, RZ, 0x10, R17 ;  /* 0x00000010ff007819 */ /* 0x000fe20000011611 */
[----:B------:R-:W-:Y:S01]  /*c6c0*/  IMAD.SHL.U32 R40, R2, 0x2, RZ ;  /* 0x0000000202287824 */ /* 0x000fe200078e00ff */
[--C-:B------:R-:W-:Y:S02]  /*c6d0*/  SHF.R.U64 R17, R18, 0x10, R19.reuse ;  /* 0x0000001012117819 */ /* 0x100fe40000001213 */
[----:B------:R-:W-:Y:S02]  /*c6e0*/  SHF.R.U32.HI R2, RZ, 0x10, R19 ;  /* 0x00000010ff027819 */ /* 0x000fe40000011613 */
[----:B------:R-:W2:Y:S01]  /*c6f0*/  LDS.128 R20, [R40+0x5100] ;  /* 0x0051000028147984 */ /* 0x000ea20000000c00 */
[----:B------:R-:W-:-:S02]  /*c700*/  PRMT R19, R32, 0x5432, R12 ;  /* 0x0000543220137816 */ /* 0x000fc4000000000c */
[----:B------:R-:W-:Y:S02]  /*c710*/  SHF.R.U32.HI R3, RZ, 0x10, R13 ;  /* 0x00000010ff037819 */ /* 0x000fe4000001160d */
[----:B------:R-:W-:Y:S02]  /*c720*/  SHF.R.U64 R13, R14, 0x10, R15 ;  /* 0x000000100e0d7819 */ /* 0x000fe4000000120f */
[C---:B------:R-:W-:Y:S02]  /*c730*/  PRMT R38, R34.reuse, 0x5432, R17 ;  /* 0x0000543222267816 */ /* 0x040fe40000000011 */
[----:B------:R-:W-:Y:S02]  /*c740*/  PRMT R37, R34, 0x5410, R2 ;  /* 0x0000541022257816 */ /* 0x000fe40000000002 */
[----:B------:R-:W-:Y:S02]  /*c750*/  SHF.R.U32.HI R14, RZ, 0x10, R15 ;  /* 0x00000010ff0e7819 */ /* 0x000fe4000001160f */
[----:B------:R-:W-:-:S02]  /*c760*/  PRMT R31, R31, 0x5410, R16 ;  /* 0x000054101f1f7816 */ /* 0x000fc40000000010 */
[----:B------:R-:W-:Y:S02]  /*c770*/  PRMT R36, R33, 0x5432, R13 ;  /* 0x0000543221247816 */ /* 0x000fe4000000000d */
[----:B------:R-:W-:Y:S02]  /*c780*/  PRMT R35, R35, 0x5410, R14 ;  /* 0x0000541023237816 */ /* 0x000fe4000000000e */
[----:B------:R-:W-:Y:S02]  /*c790*/  PRMT R30, R33, 0x5410, R0 ;  /* 0x00005410211e7816 */ /* 0x000fe40000000000 */
[----:B------:R-:W-:Y:S02]  /*c7a0*/  PRMT R18, R32, 0x5410, R3 ;  /* 0x0000541020127816 */ /* 0x000fe40000000003 */
[----:B------:R-:W-:Y:S01]  /*c7b0*/  LOP3.LUT R43, R19, 0xffff0000, RZ, 0xc0, !PT ;  /* 0xffff0000132b7812 */ /* 0x000fe200078ec0ff */
[C---:B-1----:R-:W-:Y:S01]  /*c7c0*/  IMAD.U32 R34, R26.reuse, 0x10000, RZ ;  /* 0x000100001a227824 */ /* 0x042fe200078e00ff */
[----:B------:R-:W-:Y:S01]  /*c7d0*/  LOP3.LUT R39, R26, 0xffff0000, RZ, 0xc0, !PT ;  /* 0xffff00001a277812 */ /* 0x000fe200078ec0ff */
[C---:B------:R-:W-:Y:S01]  /*c7e0*/  IMAD.U32 R17, R27.reuse, 0x10000, RZ ;  /* 0x000100001b117824 */ /* 0x040fe200078e00ff */
[----:B------:R-:W-:Y:S01]  /*c7f0*/  LOP3.LUT R26, R27, 0xffff0000, RZ, 0xc0, !PT ;  /* 0xffff00001b1a7812 */ /* 0x000fe200078ec0ff */
[----:B------:R-:W-:Y:S01]  /*c800*/  IMAD.U32 R27, R19, 0x10000, RZ ;  /* 0x00010000131b7824 */ /* 0x000fe200078e00ff */
[C---:B------:R-:W-:Y:S01]  /*c810*/  LOP3.LUT R32, R24.reuse, 0xffff0000, RZ, 0xc0, !PT ;  /* 0xffff000018207812 */ /* 0x040fe200078ec0ff */
[----:B------:R-:W-:Y:S01]  /*c820*/  IMAD.U32 R33, R24, 0x10000, RZ ;  /* 0x0001000018217824 */ /* 0x000fe200078e00ff */
[C---:B--2---:R-:W-:Y:S01]  /*c830*/  SHF.L.U32 R16, R20.reuse, 0x10, RZ ;  /* 0x0000001014107819 */ /* 0x044fe200000006ff */
[----:B------:R-:W-:Y:S01]  /*c840*/  IMAD.U32 R14, R21, 0x10000, RZ ;  /* 0x00010000150e7824 */ /* 0x000fe200078e00ff */
[----:B------:R-:W-:Y:S01]  /*c850*/  LOP3.LUT R15, R20, 0xffff0000, RZ, 0xc0, !PT ;  /* 0xffff0000140f7812 */ /* 0x000fe200078ec0ff */
[----:B------:R-:W-:Y:S01]  /*c860*/  IMAD.U32 R2, R23, 0x10000, RZ ;  /* 0x0001000017027824 */ /* 0x000fe200078e00ff */
[----:B------:R-:W-:Y:S01]  /*c870*/  LOP3.LUT R13, R21, 0xffff0000, RZ, 0xc0, !PT ;  /* 0xffff0000150d7812 */ /* 0x000fe200078ec0ff */
[----:B------:R-:W-:Y:S01]  /*c880*/  IMAD.U32 R21, R31, 0x10000, RZ ;  /* 0x000100001f157824 */ /* 0x000fe200078e00ff */
[----:B------:R-:W-:Y:S01]  /*c890*/  SHF.L.U32 R12, R22, 0x10, RZ ;  /* 0x00000010160c7819 */ /* 0x000fe200000006ff */
[----:B------:R-:W-:Y:S01]  /*c8a0*/  FMUL.FTZ R20, R16, R27 ;  /* 0x0000001b10147220 */ /* 0x000fe20000410000 */
[----:B------:R-:W-:Y:S01]  /*c8b0*/  LOP3.LUT R3, R22, 0xffff0000, RZ, 0xc0, !PT ;  /* 0xffff000016037812 */ /* 0x000fe200078ec0ff */
[-C--:B------:R-:W-:Y:S01]  /*c8c0*/  FMUL.FTZ R16, R16, R21.reuse ;  /* 0x0000001510107220 */ /* 0x080fe20000410000 */
[----:B------:R-:W-:Y:S01]  /*c8d0*/  LOP3.LUT R0, R23, 0xffff0000, RZ, 0xc0, !PT ;  /* 0xffff000017007812 */ /* 0x000fe200078ec0ff */
[----:B------:R-:W-:Y:S01]  /*c8e0*/  FFMA.FTZ R42, R33, R21, -R20 ;  /* 0x00000015212a7223 */ /* 0x000fe20000010814 */
[----:B------:R-:W-:Y:S01]  /*c8f0*/  LOP3.LUT R20, R31, 0xffff0000, RZ, 0xc0, !PT ;  /* 0xffff00001f147812 */ /* 0x000fe200078ec0ff */
[----:B------:R-:W-:-:S02]  /*c900*/  IMAD.U32 R22, R18, 0x10000, RZ ;  /* 0x0001000012167824 */ /* 0x000fc400078e00ff */
[----:B------:R-:W-:Y:S02]  /*c910*/  FMUL.FTZ R19, R15, R43 ;  /* 0x0000002b0f137220 */ /* 0x000fe40000410000 */
[----:B------:R-:W-:Y:S02]  /*c920*/  IMAD.U32 R23, R30, 0x10000, RZ ;  /* 0x000100001e177824 */ /* 0x000fe400078e00ff */
[----:B------:R-:W-:Y:S02]  /*c930*/  FFMA.FTZ R33, R33, R27, R16 ;  /* 0x0000001b21217223 */ /* 0x000fe40000010010 */
[----:B------:R-:W-:Y:S02]  /*c940*/  FMUL.FTZ R16, R15, R20 ;  /* 0x000000140f107220 */ /* 0x000fe40000410000 */
[C---:B------:R-:W-:Y:S01]  /*c950*/  IMAD.U32 R24, R25.reuse, 0x10000, RZ ;  /* 0x0001000019187824 */ /* 0x040fe200078e00ff */
[----:B------:R-:W-:Y:S01]  /*c960*/  LOP3.LUT R25, R25, 0xffff0000, RZ, 0xc0, !PT ;  /* 0xffff000019197812 */ /* 0x000fe200078ec0ff */
[----:B------:R-:W-:-:S02]  /*c970*/  FMUL.FTZ R15, R14, R22 ;  /* 0x000000160e0f7220 */ /* 0x000fc40000410000 */
[----:B------:R-:W-:Y:S01]  /*c980*/  FFMA.FTZ R31, R32, R20, -R19 ;  /* 0x00000014201f7223 */ /* 0x000fe20000010813 */
[----:B------:R-:W-:Y:S01]  /*c990*/  LOP3.LUT R19, R18, 0xffff0000, RZ, 0xc0, !PT ;  /* 0xffff000012137812 */ /* 0x000fe200078ec0ff */
[-C--:B------:R-:W-:Y:S02]  /*c9a0*/  FMUL.FTZ R14, R14, R23.reuse ;  /* 0x000000170e0e7220 */ /* 0x080fe40000410000 */
[----:B------:R-:W-:Y:S02]  /*c9b0*/  IMAD.U32 R20, R35, 0x10000, RZ ;  /* 0x0001000023147824 */ /* 0x000fe400078e00ff */
[----:B------:R-:W-:Y:S01]  /*c9c0*/  FFMA.FTZ R23, R24, R23, -R15 ;  /* 0x0000001718177223 */ /* 0x000fe2000001080f */
[----:B------:R-:W-:Y:S01]  /*c9d0*/  SHF.L.U32 R15, R37, 0x10, RZ ;  /* 0x00000010250f7819 */ /* 0x000fe200000006ff */
[----:B------:R-:W-:Y:S01]  /*c9e0*/  FFMA.FTZ R27, R32, R43, R16 ;  /* 0x0000002b201b7223 */ /* 0x000fe20000010010 */
[----:B------:R-:W-:Y:S01]  /*c9f0*/  LOP3.LUT R16, R30, 0xffff0000, RZ, 0xc0, !PT ;  /* 0xffff00001e107812 */ /* 0x000fe200078ec0ff */
[----:B------:R-:W-:Y:S01]  /*ca00*/  FFMA.FTZ R22, R24, R22, R14 ;  /* 0x0000001618167223 */ /* 0x000fe2000001000e */
[----:B------:R-:W-:Y:S01]  /*ca10*/  LOP3.LUT R24, R36, 0xffff0000, RZ, 0xc0, !PT ;  /* 0xffff000024187812 */ /* 0x000fe200078ec0ff */
[----:B------:R-:W-:-:S02]  /*ca20*/  FMUL.FTZ R14, R2, R20 ;  /* 0x00000014020e7220 */ /* 0x000fc40000410000 */
[----:B------:R-:W-:Y:S02]  /*ca30*/  IMAD.U32 R30, R36, 0x10000, RZ ;  /* 0x00010000241e7824 */ /* 0x000fe400078e00ff */
[-C--:B------:R-:W-:Y:S02]  /*ca40*/  FMUL.FTZ R2, R2, R15.reuse ;  /* 0x0000000f02027220 */ /* 0x080fe40000410000 */
[----:B------:R-:W-:Y:S02]  /*ca50*/  FFMA.FTZ R21, R17, R15, -R14 ;  /* 0x0000000f11157223 */ /* 0x000fe4000001080e */
[----:B------:R-:W-:Y:S02]  /*ca60*/  IMAD.U32 R18, R38, 0x10000, RZ ;  /* 0x0001000026127824 */ /* 0x000fe400078e00ff */
[C---:B------:R-:W-:Y:S02]  /*ca70*/  FMUL.FTZ R15, R13.reuse, R19 ;  /* 0x000000130d0f7220 */ /* 0x040fe40000410000 */
[----:B------:R-:W-:-:S02]  /*ca80*/  FMUL.FTZ R14, R13, R16 ;  /* 0x000000100d0e7220 */ /* 0x000fc40000410000 */
[----:B------:R-:W-:Y:S02]  /*ca90*/  FMUL.FTZ R13, R12, R30 ;  /* 0x0000001e0c0d7220 */ /* 0x000fe40000410000 */
[----:B------:R-:W-:Y:S02]  /*caa0*/  FFMA.FTZ R20, R17, R20, R2 ;  /* 0x0000001411147223 */ /* 0x000fe40000010002 */
[----:B------:R-:W-:Y:S01]  /*cab0*/  FFMA.FTZ R17, R25, R16, -R15 ;  /* 0x0000001019117223 */ /* 0x000fe2000001080f */
[----:B------:R-:W-:Y:S01]  /*cac0*/  LOP3.LUT R16, R35, 0xffff0000, RZ, 0xc0, !PT ;  /* 0xffff000023107812 */ /* 0x000fe200078ec0ff */
[----:B------:R-:W-:Y:S01]  /*cad0*/  FFMA.FTZ R19, R25, R19, R14 ;  /* 0x0000001319137223 */ /* 0x000fe2000001000e */
[----:B------:R-:W-:Y:S01]  /*cae0*/  LOP3.LUT R14, R38, 0xffff0000, RZ, 0xc0, !PT ;  /* 0xffff0000260e7812 */ /* 0x000fe200078ec0ff */
[-C--:B------:R-:W-:Y:S01]  /*caf0*/  FMUL.FTZ R2, R12, R18.reuse ;  /* 0x000000120c027220 */ /* 0x080fe20000410000 */
[----:B------:R-:W-:Y:S01]  /*cb00*/  F2FP.BF16.PACK_AB R17, R17, R23 ;  /* 0x000000171111723e */ /* 0x000fe200000010ff */
[C---:B------:R-:W-:Y:S01]  /*cb10*/  FFMA.FTZ R18, R34.reuse, R18, -R13 ;  /* 0x0000001222127223 */ /* 0x040fe2000001080d */
[----:B------:R-:W-:Y:S01]  /*cb20*/  LOP3.LUT R13, R37, 0xffff0000, RZ, 0xc0, !PT ;  /* 0xffff0000250d7812 */ /* 0x000fe200078ec0ff */
[----:B------:R-:W-:-:S02]  /*cb30*/  FFMA.FTZ R15, R34, R30, R2 ;  /* 0x0000001e220f7223 */ /* 0x000fc40000010002 */
[C---:B------:R-:W-:Y:S02]  /*cb40*/  FMUL.FTZ R12, R3.reuse, R24 ;  /* 0x00000018030c7220 */ /* 0x040fe40000410000 */
[----:B------:R-:W-:Y:S02]  /*cb50*/  FMUL.FTZ R3, R3, R14 ;  /* 0x0000000e03037220 */ /* 0x000fe40000410000 */
[C---:B------:R-:W-:Y:S02]  /*cb60*/  FMUL.FTZ R2, R0.reuse, R16 ;  /* 0x0000001000027220 */ /* 0x040fe40000410000 */
[----:B------:R-:W-:Y:S02]  /*cb70*/  FMUL.FTZ R0, R0, R13 ;  /* 0x0000000d00007220 */ /* 0x000fe40000410000 */
[----:B------:R-:W-:Y:S01]  /*cb80*/  FFMA.FTZ R14, R39, R14, -R12 ;  /* 0x0000000e270e7223 */ /* 0x000fe2000001080c */
[----:B------:R-:W-:Y:S01]  /*cb90*/  F2FP.BF16.PACK_AB R12, R27, R33 ;  /* 0x000000211b0c723e */ /* 0x000fe200000010ff */
[----:B------:R-:W-:-:S02]  /*cba0*/  FFMA.FTZ R3, R39, R24, R3 ;  /* 0x0000001827037223 */ /* 0x000fc40000010003 */
[C---:B------:R-:W-:Y:S01]  /*cbb0*/  FFMA.FTZ R2, R26.reuse, R13, -R2 ;  /* 0x0000000d1a027223 */ /* 0x040fe20000010802 */
[----:B------:R-:W-:Y:S01]  /*cbc0*/  F2FP.BF16.PACK_AB R13, R19, R22 ;  /* 0x00000016130d723e */ /* 0x000fe200000010ff */
[----:B------:R-:W-:Y:S01]  /*cbd0*/  FFMA.FTZ R0, R26, R16, R0 ;  /* 0x000000101a007223 */ /* 0x000fe20000010000 */
[----:B------:R-:W-:Y:S02]  /*cbe0*/  F2FP.BF16.PACK_AB R18, R14, R18 ;  /* 0x000000120e12723e */ /* 0x000fe400000010ff */
[----:B------:R-:W-:Y:S02]  /*cbf0*/  F2FP.BF16.PACK_AB R16, R31, R42 ;  /* 0x0000002a1f10723e */ /* 0x000fe400000010ff */
[----:B------:R-:W-:Y:S02]  /*cc00*/  F2FP.BF16.PACK_AB R14, R3, R15 ;  /* 0x0000000f030e723e */ /* 0x000fe400000010ff */
[----:B------:R-:W-:Y:S02]  /*cc10*/  F2FP.BF16.PACK_AB R19, R2, R21 ;  /* 0x000000150213723e */ /* 0x000fe400000010ff */
[----:B------:R-:W-:-:S03]  /*cc20*/  F2FP.BF16.PACK_AB R15, R0, R20 ;  /* 0x00000014000f723e */ /* 0x000fc600000010ff */
[----:B------:R1:W-:Y:S04]  /*cc30*/  STS.128 [R41], R16 ;  /* 0x0000001029007388 */ /* 0x0003e80000000c00 */
[----:B------:R1:W-:Y:S02]  /*cc40*/  STS.128 [R40+0x5100], R12 ;  /* 0x0051000c28007388 */ /* 0x0003e40000000c00 */
.L_x_910:
[----:B------:R-:W-:Y:S05]  /*cc50*/  BSYNC B0 ;  /* 0x0000000000007941 */ /* 0x000fea0003800000 */
.L_x_909:
        /* <DEDUP_REMOVED lines=12> */
[----:B-1----:R-:W1:Y:S01]  /*cd20*/  LDS.128 R16, [R33] ;  /* 0x0000000021107984 */ /* 0x002e620000000c00 */
[----:B------:R-:W-:Y:S01]  /*cd30*/  SHF.R.U32.HI R9, RZ, 0x10, R9 ;  /* 0x00000010ff097819 */ /* 0x000fe20000011609 */
[----:B------:R-:W-:Y:S01]  /*cd40*/  IMAD.SHL.U32 R32, R2, 0x2, RZ ;  /* 0x0000000202207824 */ /* 0x000fe200078e00ff */
[----:B------:R-:W-:Y:S02]  /*cd50*/  SHF.R.U32.HI R2, RZ, 0x10, R5 ;  /* 0x00000010ff027819 */ /* 0x000fe40000011605 */
[--C-:B------:R-:W-:Y:S02]  /*cd60*/  SHF.R.U64 R5, R6, 0x10, R7.reuse ;  /* 0x0000001006057819 */ /* 0x100fe40000001207 */
[----:B------:R-:W2:Y:S01]  /*cd70*/  LDS.128 R12, [R32+0x5100] ;  /* 0x00510000200c7984 */ /* 0x000ea20000000c00 */
[----:B------:R-:W-:-:S02]  /*cd80*/  SHF.R.U32.HI R0, RZ, 0x10, R7 ;  /* 0x00000010ff007819 */ /* 0x000fc40000011607 */
[----:B------:R-:W-:Y:S02]  /*cd90*/  PRMT R7, R62, 0x5432, R4 ;  /* 0x000054323e077816 */ /* 0x000fe40000000004 */
[----:B------:R-:W-:Y:S02]  /*cda0*/  PRMT R8, R63, 0x5432, R8 ;  /* 0x000054323f087816 */ /* 0x000fe40000000008 */
[--C-:B------:R-:W-:Y:S01]  /*cdb0*/  SHF.R.U64 R10, R10, 0x10, R11.reuse ;  /* 0x000000100a0a7819 */ /* 0x100fe2000000120b */
[----:B------:R-:W-:Y:S01]  /*cdc0*/  IMAD.U32 R31, R7, 0x10000, RZ ;  /* 0x00010000071f7824 */ /* 0x000fe200078e00ff */
[----:B------:R-:W-:Y:S02]  /*cdd0*/  SHF.R.U32.HI R3, RZ, 0x10, R11 ;  /* 0x00000010ff037819 */ /* 0x000fe4000001160b */
[----:B------:R-:W-:Y:S02]  /*cde0*/  PRMT R21, R63, 0x5410, R9 ;  /* 0x000054103f157816 */ /* 0x000fe40000000009 */
[----:B------:R-:W-:-:S02]  /*cdf0*/  PRMT R25, R65, 0x5410, R3 ;  /* 0x0000541041197816 */ /* 0x000fc40000000003 */
[----:B------:R-:W-:Y:S02]  /*ce00*/  PRMT R20, R62, 0x5410, R2 ;  /* 0x000054103e147816 */ /* 0x000fe40000000002 */
[C---:B------:R-:W-:Y:S02]  /*ce10*/  PRMT R24, R64.reuse, 0x5432, R5 ;  /* 0x0000543240187816 */ /* 0x040fe40000000005 */
[----:B------:R-:W-:Y:S02]  /*ce20*/  PRMT R23, R64, 0x5410, R0 ;  /* 0x0000541040177816 */ /* 0x000fe40000000000 */
[----:B------:R-:W-:Y:S02]  /*ce30*/  LOP3.LUT R30, R7, 0xffff0000, RZ, 0xc0, !PT ;  /* 0xffff0000071e7812 */ /* 0x000fe400078ec0ff */
[----:B------:R-:W-:Y:S01]  /*ce40*/  PRMT R27, R65, 0x5432, R10 ;  /* 0x00005432411b7816 */ /* 0x000fe2000000000a */
[C---:B-1----:R-:W-:Y:S01]  /*ce50*/  IMAD.U32 R9, R16.reuse, 0x10000, RZ ;  /* 0x0001000010097824 */ /* 0x042fe200078e00ff */
[----:B------:R-:W-:Y:S01]  /*ce60*/  LOP3.LUT R11, R16, 0xffff0000, RZ, 0xc0, !PT ;  /* 0xffff0000100b7812 */ /* 0x000fe200078ec0ff */
[C---:B------:R-:W-:Y:S01]  /*ce70*/  IMAD.U32 R22, R18.reuse, 0x10000, RZ ;  /* 0x0001000012167824 */ /* 0x040fe200078e00ff */
[----:B------:R-:W-:Y:S01]  /*ce80*/  LOP3.LUT R26, R18, 0xffff0000, RZ, 0xc0, !PT ;  /* 0xffff0000121a7812 */ /* 0x000fe200078ec0ff */
[C---:B------:R-:W-:Y:S01]  /*ce90*/  IMAD.U32 R16, R19.reuse, 0x10000, RZ ;  /* 0x0001000013107824 */ /* 0x040fe200078e00ff */
[----:B------:R-:W-:Y:S01]  /*cea0*/  LOP3.LUT R18, R19, 0xffff0000, RZ, 0xc0, !PT ;  /* 0xffff000013127812 */ /* 0x000fe200078ec0ff */
[----:B------:R-:W-:Y:S01]  /*ceb0*/  IMAD.U32 R19, R8, 0x10000, RZ ;  /* 0x0001000008137824 */ /* 0x000fe200078e00ff */
[C---:B--2---:R-:W-:Y:S01]  /*cec0*/  SHF.L.U32 R6, R12.reuse, 0x10, RZ ;  /* 0x000000100c067819 */ /* 0x044fe200000006ff */
[C---:B------:R-:W-:Y:S01]  /*ced0*/  IMAD.U32 R4, R13.reuse, 0x10000, RZ ;  /* 0x000100000d047824 */ /* 0x040fe200078e00ff */
[----:B------:R-:W-:Y:S01]  /*cee0*/  LOP3.LUT R3, R13, 0xffff0000, RZ, 0xc0, !PT ;  /* 0xffff00000d037812 */ /* 0x000fe200078ec0ff */
[----:B------:R-:W-:Y:S01]  /*cef0*/  IMAD.U32 R0, R15, 0x10000, RZ ;  /* 0x000100000f007824 */ /* 0x000fe200078e00ff */
[----:B------:R-:W-:Y:S01]  /*cf00*/  LOP3.LUT R5, R12, 0xffff0000, RZ, 0xc0, !PT ;  /* 0xffff00000c057812 */ /* 0x000fe200078ec0ff */
[----:B------:R-:W-:Y:S01]  /*cf10*/  FMUL.FTZ R13, R6, R31 ;  /* 0x0000001f060d7220 */ /* 0x000fe20000410000 */
[----:B------:R-:W-:Y:S01]  /*cf20*/  SHF.L.U32 R2, R14, 0x10, RZ ;  /* 0x000000100e027819 */ /* 0x000fe200000006ff */
[-C--:B------:R-:W-:Y:S01]  /*cf30*/  FMUL.FTZ R6, R6, R19.reuse ;  /* 0x0000001306067220 */ /* 0x080fe20000410000 */
[----:B------:R-:W-:Y:S01]  /*cf40*/  LOP3.LUT R12, R14, 0xffff0000, RZ, 0xc0, !PT ;  /* 0xffff00000e0c7812 */ /* 0x000fe200078ec0ff */
[C---:B------:R-:W-:Y:S01]  /*cf50*/  FFMA.FTZ R34, R9.reuse, R19, -R13 ;  /* 0x0000001309227223 */ /* 0x040fe2000001080d */
[----:B------:R-:W-:Y:S01]  /*cf60*/  LOP3.LUT R8, R8, 0xffff0000, RZ, 0xc0, !PT ;  /* 0xffff000008087812 */ /* 0x000fe200078ec0ff */
[----:B------:R-:W-:Y:S01]  /*cf70*/  FFMA.FTZ R31, R9, R31, R6 ;  /* 0x0000001f091f7223 */ /* 0x000fe20000010006 */
[----:B------:R-:W-:Y:S01]  /*cf80*/  LOP3.LUT R14, R15, 0xffff0000, RZ, 0xc0, !PT ;  /* 0xffff00000f0e7812 */ /* 0x000fe200078ec0ff */
[----:B------:R-:W-:-:S02]  /*cf90*/  IMAD.U32 R15, R20, 0x10000, RZ ;  /* 0x00010000140f7824 */ /* 0x000fc400078e00ff */
[C---:B------:R-:W-:Y:S02]  /*cfa0*/  FMUL.FTZ R7, R5.reuse, R30 ;  /* 0x0000001e05077220 */ /* 0x040fe40000410000 */
[----:B------:R-:W-:Y:S02]  /*cfb0*/  FMUL.FTZ R6, R5, R8 ;  /* 0x0000000805067220 */ /* 0x000fe40000410000 */
[C---:B------:R-:W-:Y:S01]  /*cfc0*/  IMAD.U32 R10, R17.reuse, 0x10000, RZ ;  /* 0x00010000110a7824 */ /* 0x040fe200078e00ff */
[----:B------:R-:W-:Y:S01]  /*cfd0*/  LOP3.LUT R17, R17, 0xffff0000, RZ, 0xc0, !PT ;  /* 0xffff000011117812 */ /* 0x000fe200078ec0ff */
[----:B------:R-:W-:Y:S02]  /*cfe0*/  IMAD.U32 R9, R21, 0x10000, RZ ;  /* 0x0001000015097824 */ /* 0x000fe400078e00ff */
[C---:B------:R-:W-:Y:S02]  /*cff0*/  FMUL.FTZ R5, R4.reuse, R15 ;  /* 0x0000000f04057220 */ /* 0x040fe40000410000 */
[----:B------:R-:W-:-:S02]  /*d000*/  FMUL.FTZ R4, R4, R9 ;  /* 0x0000000904047220 */ /* 0x000fc40000410000 */
[----:B------:R-:W-:Y:S01]  /*d010*/  FFMA.FTZ R19, R10, R9, -R5 ;  /* 0x000000090a137223 */ /* 0x000fe20000010805 */
[----:B------:R-:W-:Y:S01]  /*d020*/  SHF.L.U32 R5, R25, 0x10, RZ ;  /* 0x0000001019057819 */ /* 0x000fe200000006ff */
[----:B------:R-:W-:Y:S01]  /*d030*/  IMAD.U32 R13, R23, 0x10000, RZ ;  /* 0x00010000170d7824 */ /* 0x000fe200078e00ff */
[----:B------:R-:W-:Y:S01]  /*d040*/  LOP3.LUT R9, R21, 0xffff0000, RZ, 0xc0, !PT ;  /* 0xffff000015097812 */ /* 0x000fe200078ec0ff */
[----:B------:R-:W-:Y:S01]  /*d050*/  FFMA.FTZ R8, R11, R8, -R7 ;  /* 0x000000080b087223 */ /* 0x000fe20000010807 */
[----:B------:R-:W-:Y:S01]  /*d060*/  LOP3.LUT R7, R20, 0xffff0000, RZ, 0xc0, !PT ;  /* 0xffff000014077812 */ /* 0x000fe200078ec0ff */
[----:B------:R-:W-:Y:S01]  /*d070*/  FFMA.FTZ R15, R10, R15, R4 ;  /* 0x0000000f0a0f7223 */ /* 0x000fe20000010004 */
[----:B------:R-:W-:Y:S01]  /*d080*/  LOP3.LUT R20, R24, 0xffff0000, RZ, 0xc0, !PT ;  /* 0xffff000018147812 */ /* 0x000fe200078ec0ff */
[----:B------:R-:W-:Y:S01]  /*d090*/  FMUL.FTZ R4, R0, R13 ;  /* 0x0000000d00047220 */ /* 0x000fe20000410000 */
[----:B------:R-:W-:Y:S01]  /*d0a0*/  F2FP.BF16.PACK_AB R8, R8, R34 ;  /* 0x000000220808723e */ /* 0x000fe200000010ff */
[----:B------:R-:W-:-:S02]  /*d0b0*/  FMUL.FTZ R0, R0, R5 ;  /* 0x0000000500007220 */ /* 0x000fc40000410000 */
[----:B------:R-:W-:Y:S02]  /*d0c0*/  IMAD.U32 R21, R24, 0x10000, RZ ;  /* 0x0001000018157824 */ /* 0x000fe400078e00ff */
[----:B------:R-:W-:Y:S02]  /*d0d0*/  FFMA.FTZ R30, R11, R30, R6 ;  /* 0x0000001e0b1e7223 */ /* 0x000fe40000010006 */
[C---:B------:R-:W-:Y:S02]  /*d0e0*/  FFMA.FTZ R11, R16.reuse, R5, -R4 ;  /* 0x00000005100b7223 */ /* 0x040fe40000010804 */
[----:B------:R-:W-:Y:S02]  /*d0f0*/  FMUL.FTZ R4, R3, R7 ;  /* 0x0000000703047220 */ /* 0x000fe40000410000 */
[----:B------:R-:W-:Y:S01]  /*d100*/  FFMA.FTZ R13, R16, R13, R0 ;  /* 0x0000000d100d7223 */ /* 0x000fe20000010000 */
[----:B------:R-:W-:Y:S01]  /*d110*/  LOP3.LUT R16, R25, 0xffff0000, RZ, 0xc0, !PT ;  /* 0xffff000019107812 */ /* 0x000fe200078ec0ff */
[----:B------:R-:W-:-:S02]  /*d120*/  IMAD.U32 R6, R27, 0x10000, RZ ;  /* 0x000100001b067824 */ /* 0x000fc400078e00ff */
[----:B------:R-:W-:Y:S02]  /*d130*/  FMUL.FTZ R3, R3, R9 ;  /* 0x0000000903037220 */ /* 0x000fe40000410000 */
[C---:B------:R-:W-:Y:S02]  /*d140*/  FMUL.FTZ R0, R2.reuse, R21 ;  /* 0x0000001502007220 */ /* 0x040fe40000410000 */
[C---:B------:R-:W-:Y:S02]  /*d150*/  FFMA.FTZ R9, R17.reuse, R9, -R4 ;  /* 0x0000000911097223 */ /* 0x040fe40000010804 */
[----:B------:R-:W-:Y:S01]  /*d160*/  FFMA.FTZ R5, R17, R7, R3 ;  /* 0x0000000711057223 */ /* 0x000fe20000010003 */
[----:B------:R-:W-:Y:S01]  /*d170*/  LOP3.LUT R17, R23, 0xffff0000, RZ, 0xc0, !PT ;  /* 0xffff000017117812 */ /* 0x000fe200078ec0ff */
[-C--:B------:R-:W-:Y:S01]  /*d180*/  FMUL.FTZ R2, R2, R6.reuse ;  /* 0x0000000602027220 */ /* 0x080fe20000410000 */
[----:B------:R-:W-:Y:S01]  /*d190*/  F2FP.BF16.PACK_AB R9, R9, R19 ;  /* 0x000000130909723e */ /* 0x000fe200000010ff */
[C---:B------:R-:W-:Y:S01]  /*d1a0*/  FFMA.FTZ R10, R22.reuse, R6, -R0 ;  /* 0x00000006160a7223 */ /* 0x040fe20000010800 */
[----:B------:R-:W-:Y:S01]  /*d1b0*/  LOP3.LUT R6, R27, 0xffff0000, RZ, 0xc0, !PT ;  /* 0xffff00001b067812 */ /* 0x000fe200078ec0ff */
[----:B------:R-:W-:Y:S01]  /*d1c0*/  FFMA.FTZ R7, R22, R21, R2 ;  /* 0x0000001516077223 */ /* 0x000fe20000010002 */
[----:B------:R-:W-:Y:S01]  /*d1d0*/  F2FP.BF16.PACK_AB R5, R5, R15 ;  /* 0x0000000f0505723e */ /* 0x000fe200000010ff */
[----:B------:R-:W-:-:S02]  /*d1e0*/  FMUL.FTZ R4, R12, R20 ;  /* 0x000000140c047220 */ /* 0x000fc40000410000 */
[----:B------:R-:W-:Y:S02]  /*d1f0*/  FMUL.FTZ R3, R12, R6 ;  /* 0x000000060c037220 */ /* 0x000fe40000410000 */
[C---:B------:R-:W-:Y:S02]  /*d200*/  FMUL.FTZ R2, R14.reuse, R17 ;  /* 0x000000110e027220 */ /* 0x040fe40000410000 */
[----:B------:R-:W-:Y:S02]  /*d210*/  FMUL.FTZ R0, R14, R16 ;  /* 0x000000100e007220 */ /* 0x000fe40000410000 */
[----:B------:R-:W-:Y:S01]  /*d220*/  FFMA.FTZ R6, R26, R6, -R4 ;  /* 0x000000061a067223 */ /* 0x000fe20000010804 */
[----:B------:R-:W-:Y:S01]  /*d230*/  F2FP.BF16.PACK_AB R4, R30, R31 ;  /* 0x0000001f1e04723e */ /* 0x000fe200000010ff */
[----:B------:R-:W-:Y:S02]  /*d240*/  FFMA.FTZ R3, R26, R20, R3 ;  /* 0x000000141a037223 */ /* 0x000fe40000010003 */
[----:B------:R-:W-:Y:S01]  /*d250*/  FFMA.FTZ R2, R18, R16, -R2 ;  /* 0x0000001012027223 */ /* 0x000fe20000010802 */
[----:B------:R-:W-:Y:S01]  /*d260*/  F2FP.BF16.PACK_AB R10, R6, R10 ;  /* 0x0000000a060a723e */ /* 0x000fe200000010ff */
[----:B------:R-:W-:Y:S01]  /*d270*/  FFMA.FTZ R0, R18, R17, R0 ;  /* 0x0000001112007223 */ /* 0x000fe20000010000 */
[----:B------:R-:W-:-:S02]  /*d280*/  F2FP.BF16.PACK_AB R6, R3, R7 ;  /* 0x000000070306723e */ /* 0x000fc400000010ff */
[----:B------:R-:W-:Y:S02]  /*d290*/  F2FP.BF16.PACK_AB R11, R2, R11 ;  /* 0x0000000b020b723e */ /* 0x000fe400000010ff */
[----:B------:R-:W-:-:S03]  /*d2a0*/  F2FP.BF16.PACK_AB R7, R0, R13 ;  /* 0x0000000d0007723e */ /* 0x000fc600000010ff */
[----:B------:R1:W-:Y:S04]  /*d2b0*/  STS.128 [R33], R8 ;  /* 0x0000000821007388 */ /* 0x0003e80000000c00 */
[----:B------:R1:W-:Y:S02]  /*d2c0*/  STS.128 [R32+0x5100], R4 ;  /* 0x0051000420007388 */ /* 0x0003e40000000c00 */
.L_x_912:
[----:B------:R-:W-:Y:S05]  /*d2d0*/  BSYNC B0 ;  /* 0x0000000000007941 */ /* 0x000fea0003800000 */
.L_x_911:
        /* <DEDUP_REMOVED lines=8> */
[----:B-1----:R-:W-:-:S02]  /*d360*/  LEA R32, R0, 0x5100, 0x1 ;  /* 0x0000510000207811 */ /* 0x002fc400078e08ff */
[----:B------:R-:W-:Y:S01]  /*d370*/  SHF.R.U32.HI R12, RZ, 0x10, R51 ;  /* 0x00000010ff0c7819 */ /* 0x000fe20000011633 */
[----:B------:R-:W-:Y:S01]  /*d380*/  IMAD.IADD R2, R162, 0x1, R2 ;  /* 0x00000001a2027824 */ /* 0x000fe200078e0202 */
[--C-:B------:R-:W-:Y:S01]  /*d390*/  SHF.R.U64 R14, R44, 0x10, R45.reuse ;  /* 0x000000102c0e7819 */ /* 0x100fe2000000122d */
[----:B------:R-:W1:Y:S01]  /*d3a0*/  LDS.128 R8, [R32] ;  /* 0x0000000020087984 */ /* 0x000e620000000c00 */
[----:B------:R-:W-:Y:S01]  /*d3b0*/  SHF.R.U32.HI R15, RZ, 0x10, R45 ;  /* 0x00000010ff0f7819 */ /* 0x000fe2000001162d */
[----:B------:R-:W-:Y:S01]  /*d3c0*/  IMAD.SHL.U32 R30, R2, 0x2, RZ ;  /* 0x00000002021e7824 */ /* 0x000fe200078e00ff */
[----:B------:R-:W-:Y:S02]  /*d3d0*/  SHF.R.U64 R0, R48, 0x10, R49 ;  /* 0x0000001030007819 */ /* 0x000fe40000001231 */
[----:B------:R-:W-:Y:S02]  /*d3e0*/  PRMT R24, R70, 0x5410, R12 ;  /* 0x0000541046187816 */ /* 0x000fe4000000000c */
[----:B------:R-:W2:Y:S01]  /*d3f0*/  LDS.128 R4, [R30+0x5100] ;  /* 0x005100001e047984 */ /* 0x000ea20000000c00 */
[----:B------:R-:W-:-:S02]  /*d400*/  PRMT R12, R67, 0x5432, R14 ;  /* 0x00005432430c7816 */ /* 0x000fc4000000000e */
[----:B------:R-:W-:Y:S02]  /*d410*/  SHF.R.U32.HI R18, RZ, 0x10, R47 ;  /* 0x00000010ff127819 */ /* 0x000fe4000001162f */
[----:B------:R-:W-:Y:S01]  /*d420*/  PRMT R17, R67, 0x5410, R15 ;  /* 0x0000541043117816 */ /* 0x000fe2000000000f */
[----:B------:R-:W-:Y:S01]  /*d430*/  IMAD.U32 R31, R12, 0x10000, RZ ;  /* 0x000100000c1f7824 */ /* 0x000fe200078e00ff */
[----:B------:R-:W-:Y:S02]  /*d440*/  PRMT R13, R68, 0x5432, R0 ;  /* 0x00005432440d7816 */ /* 0x000fe40000000000 */
[----:B------:R-:W-:Y:S02]  /*d450*/  SHF.R.U64 R16, R46, 0x10, R47 ;  /* 0x000000102e107819 */ /* 0x000fe4000000122f */
[----:B------:R-:W-:Y:S02]  /*d460*/  PRMT R22, R69, 0x5410, R18 ;  /* 0x0000541045167816 */ /* 0x000fe40000000012 */
[----:B------:R-:W-:-:S02]  /*d470*/  SHF.R.U64 R3, R50, 0x10, R51 ;  /* 0x0000001032037819 */ /* 0x000fc40000001233 */
[----:B------:R-:W-:Y:S02]  /*d480*/  SHF.R.U32.HI R2, RZ, 0x10, R49 ;  /* 0x00000010ff027819 */ /* 0x000fe40000011631 */
[----:B------:R-:W-:Y:S02]  /*d490*/  PRMT R23, R69, 0x5432, R16 ;  /* 0x0000543245177816 */ /* 0x000fe40000000010 */
[----:B------:R-:W-:Y:S02]  /*d4a0*/  LOP3.LUT R12, R12, 0xffff0000, RZ, 0xc0, !PT ;  /* 0xffff00000c0c7812 */ /* 0x000fe400078ec0ff */
[----:B------:R-:W-:Y:S02]  /*d4b0*/  PRMT R27, R70, 0x5432, R3 ;  /* 0x00005432461b7816 */ /* 0x000fe40000000003 */
        /* <DEDUP_REMOVED lines=8> */
[----:B--2---:R-:W-:Y:S01]  /*d540*/  SHF.L.U32 R9, R4, 0x10, RZ ;  /* 0x0000001004097819 */ /* 0x004fe200000006ff */
[C---:B------:R-:W-:Y:S01]  /*d550*/  IMAD.U32 R14, R8.reuse, 0x10000, RZ ;  /* 0x00010000080e7824 */ /* 0x040fe200078e00ff */
[----:B------:R-:W-:Y:S01]  /*d560*/  LOP3.LUT R16, R8, 0xffff0000, RZ, 0xc0, !PT ;  /* 0xffff000008107812 */ /* 0x000fe200078ec0ff */
[----:B------:R-:W-:Y:S01]  /*d570*/  IMAD.U32 R0, R7, 0x10000, RZ ;  /* 0x0001000007007824 */ /* 0x000fe200078e00ff */
[----:B------:R-:W-:Y:S01]  /*d580*/  LOP3.LUT R8, R4, 0xffff0000, RZ, 0xc0, !PT ;  /* 0xffff000004087812 */ /* 0x000fe200078ec0ff */
[----:B------:R-:W-:Y:S01]  /*d590*/  FMUL.FTZ R10, R9, R31 ;  /* 0x0000001f090a7220 */ /* 0x000fe20000410000 */
[C---:B------:R-:W-:Y:S01]  /*d5a0*/  LOP3.LUT R3, R5.reuse, 0xffff0000, RZ, 0xc0, !PT ;  /* 0xffff000005037812 */ /* 0x040fe200078ec0ff */
[----:B------:R-:W-:Y:S01]  /*d5b0*/  IMAD.U32 R4, R5, 0x10000, RZ ;  /* 0x0001000005047824 */ /* 0x000fe200078e00ff */
[C---:B------:R-:W-:Y:S01]  /*d5c0*/  SHF.L.U32 R2, R6.reuse, 0x10, RZ ;  /* 0x0000001006027819 */ /* 0x040fe200000006ff */
[-C--:B------:R-:W-:Y:S01]  /*d5d0*/  FMUL.FTZ R9, R9, R11.reuse ;  /* 0x0000000b09097220 */ /* 0x080fe20000410000 */
[----:B------:R-:W-:Y:S01]  /*d5e0*/  LOP3.LUT R5, R6, 0xffff0000, RZ, 0xc0, !PT ;  /* 0xffff000006057812 */ /* 0x000fe200078ec0ff */
[----:B------:R-:W-:Y:S01]  /*d5f0*/  FFMA.FTZ R34, R14, R11, -R10 ;  /* 0x0000000b0e227223 */ /* 0x000fe2000001080a */
[----:B------:R-:W-:Y:S01]  /*d600*/  LOP3.LUT R6, R7, 0xffff0000, RZ, 0xc0, !PT ;  /* 0xffff000007067812 */ /* 0x000fe200078ec0ff */
[----:B------:R-:W-:Y:S01]  /*d610*/  FMUL.FTZ R7, R8, R12 ;  /* 0x0000000c08077220 */ /* 0x000fe20000410000 */
[----:B------:R-:W-:Y:S01]  /*d620*/  LOP3.LUT R10, R13, 0xffff0000, RZ, 0xc0, !PT ;  /* 0xffff00000d0a7812 */ /* 0x000fe200078ec0ff */
[----:B------:R-:W-:-:S02]  /*d630*/  IMAD.U32 R11, R17, 0x10000, RZ ;  /* 0x00010000110b7824 */ /* 0x000fc400078e00ff */
[----:B------:R-:W-:Y:S02]  /*d640*/  FFMA.FTZ R33, R14, R31, R9 ;  /* 0x0000001f0e217223 */ /* 0x000fe40000010009 */
[----:B------:R-:W-:Y:S02]  /*d650*/  IMAD.U32 R9, R21, 0x10000, RZ ;  /* 0x0001000015097824 */ /* 0x000fe400078e00ff */
[-C--:B------:R-:W-:Y:S02]  /*d660*/  FFMA.FTZ R31, R16, R10.reuse, -R7 ;  /* 0x0000000a101f7223 */ /* 0x080fe40000010807 */
[----:B------:R-:W-:Y:S02]  /*d670*/  FMUL.FTZ R7, R4, R11 ;  /* 0x0000000b04077220 */ /* 0x000fe40000410000 */
[----:B------:R-:W-:Y:S02]  /*d680*/  FMUL.FTZ R8, R8, R10 ;  /* 0x0000000a08087220 */ /* 0x000fe40000410000 */
[----:B------:R-:W-:-:S02]  /*d690*/  FMUL.FTZ R4, R4, R9 ;  /* 0x0000000904047220 */ /* 0x000fc40000410000 */
[----:B------:R-:W-:Y:S02]  /*d6a0*/  IMAD.U32 R10, R22, 0x10000, RZ ;  /* 0x00010000160a7824 */ /* 0x000fe400078e00ff */
[C---:B------:R-:W-:Y:S01]  /*d6b0*/  FFMA.FTZ R14, R15.reuse, R9, -R7 ;  /* 0x000000090f0e7223 */ /* 0x040fe20000010807 */
[----:B------:R-:W-:Y:S01]  /*d6c0*/  SHF.L.U32 R7, R24, 0x10, RZ ;  /* 0x0000001018077819 */ /* 0x000fe200000006ff */
[----:B------:R-:W-:Y:S01]  /*d6d0*/  FFMA.FTZ R15, R15, R11, R4 ;  /* 0x0000000b0f0f7223 */ /* 0x000fe20000010004 */
[----:B------:R-:W-:Y:S01]  /*d6e0*/  LOP3.LUT R11, R17, 0xffff0000, RZ, 0xc0, !PT ;  /* 0xffff0000110b7812 */ /* 0x000fe200078ec0ff */
[C---:B------:R-:W-:Y:S01]  /*d6f0*/  FMUL.FTZ R4, R0.reuse, R10 ;  /* 0x0000000a00047220 */ /* 0x040fe20000410000 */
[----:B------:R-:W-:Y:S01]  /*d700*/  LOP3.LUT R9, R21, 0xffff0000, RZ, 0xc0, !PT ;  /* 0xffff000015097812 */ /* 0x000fe200078ec0ff */
[-C--:B------:R-:W-:Y:S01]  /*d710*/  FMUL.FTZ R0, R0, R7.reuse ;  /* 0x0000000700007220 */ /* 0x080fe20000410000 */
[----:B------:R-:W-:Y:S01]  /*d720*/  LOP3.LUT R17, R27, 0xffff0000, RZ, 0xc0, !PT ;  /* 0xffff00001b117812 */ /* 0x000fe200078ec0ff */
[----:B------:R-:W-:-:S02]  /*d730*/  FFMA.FTZ R13, R18, R7, -R4 ;  /* 0x00000007120d7223 */ /* 0x000fc40000010804 */
[C---:B------:R-:W-:Y:S02]  /*d740*/  FMUL.FTZ R4, R3.reuse, R11 ;  /* 0x0000000b03047220 */ /* 0x040fe40000410000 */
[-C--:B------:R-:W-:Y:S02]  /*d750*/  FMUL.FTZ R3, R3, R9.reuse ;  /* 0x0000000903037220 */ /* 0x080fe40000410000 */
[----:B------:R-:W-:Y:S02]  /*d760*/  IMAD.U32 R21, R23, 0x10000, RZ ;  /* 0x0001000017157824 */ /* 0x000fe400078e00ff */
[----:B------:R-:W-:Y:S02]  /*d770*/  IMAD.U32 R7, R27, 0x10000, RZ ;  /* 0x000100001b077824 */ /* 0x000fe400078e00ff */
[----:B------:R-:W-:Y:S01]  /*d780*/  FFMA.FTZ R16, R16, R12, R8 ;  /* 0x0000000c10107223 */ /* 0x000fe20000010008 */
[----:B------:R-:W-:Y:S01]  /*d790*/  LOP3.LUT R8, R24, 0xffff0000, RZ, 0xc0, !PT ;  /* 0xffff000018087812 */ /* 0x000fe200078ec0ff */
[----:B------:R-:W-:Y:S01]  /*d7a0*/  FFMA.FTZ R12, R18, R10, R0 ;  /* 0x0000000a120c7223 */ /* 0x000fe20000010000 */
[----:B------:R-:W-:Y:S01]  /*d7b0*/  LOP3.LUT R18, R22, 0xffff0000, RZ, 0xc0, !PT ;  /* 0xffff000016127812 */ /* 0x000fe200078ec0ff */
[----:B------:R-:W-:-:S02]  /*d7c0*/  FFMA.FTZ R9, R19, R9, -R4 ;  /* 0x0000000913097223 */ /* 0x000fc40000010804 */
[----:B------:R-:W-:Y:S01]  /*d7d0*/  FFMA.FTZ R11, R19, R11, R3 ;  /* 0x0000000b130b7223 */ /* 0x000fe20000010003 */
[----:B------:R-:W-:Y:S01]  /*d7e0*/  LOP3.LUT R19, R23, 0xffff0000, RZ, 0xc0, !PT ;  /* 0xffff000017137812 */ /* 0x000fe200078ec0ff */
[C---:B------:R-:W-:Y:S01]  /*d7f0*/  FMUL.FTZ R0, R2.reuse, R21 ;  /* 0x0000001502007220 */ /* 0x040fe20000410000 */
[----:B------:R-:W-:Y:S01]  /*d800*/  F2FP.BF16.PACK_AB R9, R9, R14 ;  /* 0x0000000e0909723e */ /* 0x000fe200000010ff */
[-C--:B------:R-:W-:Y:S02]  /*d810*/  FMUL.FTZ R2, R2, R7.reuse ;  /* 0x0000000702027220 */ /* 0x080fe40000410000 */
[C---:B------:R-:W-:Y:S02]  /*d820*/  FFMA.FTZ R10, R20.reuse, R7, -R0 ;  /* 0x00000007140a7223 */ /* 0x040fe40000010800 */
[----:B------:R-:W-:Y:S02]  /*d830*/  FFMA.FTZ R7, R20, R21, R2 ;  /* 0x0000001514077223 */ /* 0x000fe40000010002 */
[----:B------:R-:W-:-:S02]  /*d840*/  FMUL.FTZ R4, R5, R19 ;  /* 0x0000001305047220 */ /* 0x000fc40000410000 */
[----:B------:R-:W-:Y:S01]  /*d850*/  FMUL.FTZ R3, R5, R17 ;  /* 0x0000001105037220 */ /* 0x000fe20000410000 */
[----:B------:R-:W-:Y:S01]  /*d860*/  F2FP.BF16.PACK_AB R5, R11, R15 ;  /* 0x0000000f0b05723e */ /* 0x000fe200000010ff */
[C---:B------:R-:W-:Y:S02]  /*d870*/  FMUL.FTZ R2, R6.reuse, R18 ;  /* 0x0000001206027220 */ /* 0x040fe40000410000 */
[-C--:B------:R-:W-:Y:S02]  /*d880*/  FMUL.FTZ R0, R6, R8.reuse ;  /* 0x0000000806007220 */ /* 0x080fe40000410000 */
[----:B------:R-:W-:Y:S01]  /*d890*/  FFMA.FTZ R6, R26, R17, -R4 ;  /* 0x000000111a067223 */ /* 0x000fe20000010804 */
[----:B------:R-:W-:Y:S01]  /*d8a0*/  F2FP.BF16.PACK_AB R4, R16, R33 ;  /* 0x000000211004723e */ /* 0x000fe200000010ff */
[----:B------:R-:W-:Y:S02]  /*d8b0*/  FFMA.FTZ R3, R26, R19, R3 ;  /* 0x000000131a037223 */ /* 0x000fe40000010003 */
[C---:B------:R-:W-:Y:S01]  /*d8c0*/  FFMA.FTZ R2, R25.reuse, R8, -R2 ;  /* 0x0000000819027223 */ /* 0x040fe20000010802 */
[----:B------:R-:W-:Y:S01]  /*d8d0*/  F2FP.BF16.PACK_AB R10, R6, R10 ;  /* 0x0000000a060a723e */ /* 0x000fe200000010ff */
[----:B------:R-:W-:Y:S01]  /*d8e0*/  FFMA.FTZ R0, R25, R18, R0 ;  /* 0x0000001219007223 */ /* 0x000fe20000010000 */
[----:B------:R-:W-:-:S02]  /*d8f0*/  F2FP.BF16.PACK_AB R8, R31, R34 ;  /* 0x000000221f08723e */ /* 0x000fc400000010ff */
[----:B------:R-:W-:Y:S02]  /*d900*/  F2FP.BF16.PACK_AB R6, R3, R7 ;  /* 0x000000070306723e */ /* 0x000fe400000010ff */
[----:B------:R-:W-:Y:S02]  /*d910*/  F2FP.BF16.PACK_AB R11, R2, R13 ;  /* 0x0000000d020b723e */ /* 0x000fe400000010ff */
[----:B------:R-:W-:-:S03]  /*d920*/  F2FP.BF16.PACK_AB R7, R0, R12 ;  /* 0x0000000c0007723e */ /* 0x000fc600000010ff */
[----:B------:R1:W-:Y:S04]  /*d930*/  STS.128 [R32], R8 ;  /* 0x0000000820007388 */ /* 0x0003e80000000c00 */
[----:B------:R1:W-:Y:S02]  /*d940*/  STS.128 [R30+0x5100], R4 ;  /* 0x005100041e007388 */ /* 0x0003e40000000c00 */
.L_x_914:
[----:B------:R-:W-:Y:S05]  /*d950*/  BSYNC B0 ;  /* 0x0000000000007941 */ /* 0x000fea0003800000 */
.L_x_913:
[----:B------:R-:W-:-:S13]  /*d960*/  ISETP.GE.OR P0, PT, R66, R60, P2 ;  /* 0x0000003c4200720c */ /* 0x000fda0001706670 */
[----:B------:R-:W-:Y:S05]  /*d970*/  @P0 BRA `(.L_x_902) ;  /* 0x000006b000000947 */ /* 0x000fea0003800000 */
[----:B------:R-:W-:Y:S01]  /*d980*/  SHF.R.S32.HI R2, RZ, 0x1f, R66 ;  /* 0x0000001fff027819 */ /* 0x000fe20000011442 */
[----:B------:R-:W-:Y:S01]  /*d990*/  IMAD.SHL.U32 R0, R66, 0x40, RZ ;  /* 0x0000004042007824 */ /* 0x000fe200078e00ff */
[----:B-1----:R-:W-:Y:S02]  /*d9a0*/  IADD3 R5, R28, c[0x0][0x27c], RZ ;  /* 0x00009f001c057a10 */ /* 0x002fe40007ffe0ff */
[----:B------:R-:W-:Y:S02]  /*d9b0*/  LEA.HI R2, R2, R66, RZ, 0x3 ;  /* 0x0000004202027211 */ /* 0x000fe400078f18ff */
[----:B------:R-:W-:Y:S02]  /*d9c0*/  LOP3.LUT R0, R0, 0x1c0, RZ, 0xc0, !PT ;  /* 0x000001c000007812 */ /* 0x000fe400078ec0ff */
[----:B------:R-:W-:Y:S01]  /*d9d0*/  SHF.R.U64 R13, R52, 0x10, R53 ;  /* 0x00000010340d7819 */ /* 0x000fe20000001235 */
[----:B------:R-:W-:Y:S01]  /*d9e0*/  IMAD.SHL.U32 R3, R2, 0x40, RZ ;  /* 0x0000004002037824 */ /* 0x000fe200078e00ff */
[----:B------:R-:W-:-:S02]  /*d9f0*/  LOP3.LUT R4, R0, 0x38, R28, 0xf8, !PT ;  /* 0x0000003800047812 */ /* 0x000fc400078ef81c */
[----:B------:R-:W-:Y:S02]  /*da00*/  SHF.R.U32.HI R2, RZ, 0x3, R0 ;  /* 0x00000003ff027819 */ /* 0x000fe40000011600 */
[----:B------:R-:W-:Y:S02]  /*da10*/  LOP3.LUT R3, R3, 0xfffffe00, RZ, 0xc0, !PT ;  /* 0xfffffe0003037812 */ /* 0x000fe400078ec0ff */
[----:B------:R-:W-:Y:S02]  /*da20*/  LOP3.LUT R5, R0, 0x38, R5, 0xf8, !PT ;  /* 0x0000003800057812 */ /* 0x000fe400078ef805 */
[----:B------:R-:W-:Y:S02]  /*da30*/  LOP3.LUT R0, R3, R4, R2, 0xf6, !PT ;  /* 0x0000000403007212 */ /* 0x000fe400078ef602 */
[----:B------:R-:W-:Y:S02]  /*da40*/  LOP3.LUT R2, R5, R2, RZ, 0x3c, !PT ;  /* 0x0000000205027212 */ /* 0x000fe400078e3cff */
[----:B------:R-:W-:-:S02]  /*da50*/  LEA R30, R0, 0x5100, 0x1 ;  /* 0x00005100001e7811 */ /* 0x000fc400078e08ff */
[----:B------:R-:W-:Y:S01]  /*da60*/  SHF.R.U64 R0, R56, 0x10, R57 ;  /* 0x0000001038007819 */ /* 0x000fe20000001239 */
[----:B------:R-:W-:Y:S01]  /*da70*/  IMAD.IADD R2, R3, 0x1, R2 ;  /* 0x0000000103027824 */ /* 0x000fe200078e0202 */
[----:B------:R-:W-:Y:S01]  /*da80*/  SHF.R.U64 R17, R54, 0x10, R55 ;  /* 0x0000001036117819 */ /* 0x000fe20000001237 */
[----:B------:R-:W1:Y:S01]  /*da90*/  LDS.128 R8, [R30] ;  /* 0x000000001e087984 */ /* 0x000e620000000c00 */
[----:B------:R-:W-:Y:S01]  /*daa0*/  PRMT R13, R71, 0x5432, R13 ;  /* 0x00005432470d7816 */ /* 0x000fe2000000000d */
[----:B------:R-:W-:Y:S01]  /*dab0*/  IMAD.SHL.U32 R28, R2, 0x2, RZ ;  /* 0x00000002021c7824 */ /* 0x000fe200078e00ff */
[----:B------:R-:W-:Y:S02]  /*dac0*/  SHF.R.U32.HI R12, RZ, 0x10, R59 ;  /* 0x00000010ff0c7819 */ /* 0x000fe4000001163b */
[----:B------:R-:W-:Y:S02]  /*dad0*/  PRMT R14, R72, 0x5432, R0 ;  /* 0x00005432480e7816 */ /* 0x000fe40000000000 */
[----:B------:R-:W2:Y:S01]  /*dae0*/  LDS.128 R4, [R28+0x5100] ;  /* 0x005100001c047984 */ /* 0x000ea20000000c00 */
[----:B------:R-:W-:-:S02]  /*daf0*/  PRMT R23, R73, 0x5432, R17 ;  /* 0x0000543249177816 */ /* 0x000fc40000000011 */
[----:B------:R-:W-:Y:S02]  /*db00*/  SHF.R.U32.HI R15, RZ, 0x10, R53 ;  /* 0x00000010ff0f7819 */ /* 0x000fe40000011635 */
[----:B------:R-:W-:Y:S02]  /*db10*/  SHF.R.U32.HI R18, RZ, 0x10, R55 ;  /* 0x00000010ff127819 */ /* 0x000fe40000011637 */
[----:B------:R-:W-:Y:S02]  /*db20*/  SHF.L.U32 R31, R13, 0x10, RZ ;  /* 0x000000100d1f7819 */ /* 0x000fe400000006ff */
[----:B------:R-:W-:Y:S02]  /*db30*/  SHF.R.U64 R3, R58, 0x10, R59 ;  /* 0x000000103a037819 */ /* 0x000fe4000000123b */
[----:B------:R-:W-:Y:S02]  /*db40*/  PRMT R24, R74, 0x5410, R12 ;  /* 0x000054104a187816 */ /* 0x000fe4000000000c */
[----:B------:R-:W-:-:S02]  /*db50*/  SHF.R.U32.HI R2, RZ, 0x10, R57 ;  /* 0x00000010ff027819 */ /* 0x000fc40000011639 */
[----:B------:R-:W-:Y:S02]  /*db60*/  PRMT R12, R71, 0x5410, R15 ;  /* 0x00005410470c7816 */ /* 0x000fe4000000000f */
[----:B------:R-:W-:Y:S02]  /*db70*/  PRMT R22, R73, 0x5410, R18 ;  /* 0x0000541049167816 */ /* 0x000fe40000000012 */
[----:B------:R-:W-:Y:S02]  /*db80*/  LOP3.LUT R13, R13, 0xffff0000, RZ, 0xc0, !PT ;  /* 0xffff00000d0d7812 */ /* 0x000fe400078ec0ff */
[----:B------:R-:W-:Y:S01]  /*db90*/  PRMT R27, R74, 0x5432, R3 ;  /* 0x000054324a1b7816 */ /* 0x000fe20000000003 */
[----:B------:R-:W-:Y:S01]  /*dba0*/  IMAD.U32 R33, R22, 0x10000, RZ ;  /* 0x0001000016217824 */ /* 0x000fe200078e00ff */
        /* <DEDUP_REMOVED lines=8> */
[----:B------:R-:W-:Y:S01]  /*dc30*/  LOP3.LUT R18, R8, 0xffff0000, RZ, 0xc0, !PT ;  /* 0xffff000008127812 */ /* 0x000fe200078ec0ff */
[----:B--2---:R-:W-:Y:S01]  /*dc40*/  IMAD.U32 R9, R4, 0x10000, RZ ;  /* 0x0001000004097824 */ /* 0x004fe200078e00ff */
[----:B------:R-:W-:Y:S01]  /*dc50*/  LOP3.LUT R3, R5, 0xffff0000, RZ, 0xc0, !PT ;  /* 0xffff000005037812 */ /* 0x000fe200078ec0ff */
[----:B------:R-:W-:Y:S01]  /*dc60*/  IMAD.U32 R15, R8, 0x10000, RZ ;  /* 0x00010000080f7824 */ /* 0x000fe200078e00ff */
[----:B------:R-:W-:Y:S01]  /*dc70*/  LOP3.LUT R8, R4, 0xffff0000, RZ, 0xc0, !PT ;  /* 0xffff000004087812 */ /* 0x000fe200078ec0ff */
[----:B------:R-:W-:-:S02]  /*dc80*/  FMUL.FTZ R10, R9, R31 ;  /* 0x0000001f090a7220 */ /* 0x000fc40000410000 */
[----:B------:R-:W-:Y:S01]  /*dc90*/  IMAD.U32 R4, R5, 0x10000, RZ ;  /* 0x0001000005047824 */ /* 0x000fe200078e00ff */
[C---:B------:R-:W-:Y:S01]  /*dca0*/  LOP3.LUT R5, R6.reuse, 0xffff0000, RZ, 0xc0, !PT ;  /* 0xffff000006057812 */ /* 0x040fe200078ec0ff */
[-C--:B------:R-:W-:Y:S02]  /*dcb0*/  FMUL.FTZ R9, R9, R11.reuse ;  /* 0x0000000b09097220 */ /* 0x080fe40000410000 */
[----:B------:R-:W-:Y:S01]  /*dcc0*/  IMAD.U32 R2, R6, 0x10000, RZ ;  /* 0x0001000006027824 */ /* 0x000fe200078e00ff */
[----:B------:R-:W-:Y:S01]  /*dcd0*/  LOP3.LUT R6, R7, 0xffff0000, RZ, 0xc0, !PT ;  /* 0xffff000007067812 */ /* 0x000fe200078ec0ff */
[----:B------:R-:W-:Y:S01]  /*dce0*/  FFMA.FTZ R32, R15, R11, -R10 ;  /* 0x0000000b0f207223 */ /* 0x000fe2000001080a */
[----:B------:R-:W-:Y:S01]  /*dcf0*/  LOP3.LUT R10, R14, 0xffff0000, RZ, 0xc0, !PT ;  /* 0xffff00000e0a7812 */ /* 0x000fe200078ec0ff */
[----:B------:R-:W-:Y:S02]  /*dd00*/  IMAD.U32 R0, R7, 0x10000, RZ ;  /* 0x0001000007007824 */ /* 0x000fe400078e00ff */
[----:B------:R-:W-:-:S02]  /*dd10*/  FMUL.FTZ R7, R8, R13 ;  /* 0x0000000d08077220 */ /* 0x000fc40000410000 */
[C---:B------:R-:W-:Y:S01]  /*dd20*/  IMAD.U32 R11, R12.reuse, 0x10000, RZ ;  /* 0x000100000c0b7824 */ /* 0x040fe200078e00ff */
[----:B------:R-:W-:Y:S01]  /*dd30*/  LOP3.LUT R12, R12, 0xffff0000, RZ, 0xc0, !PT ;  /* 0xffff00000c0c7812 */ /* 0x000fe200078ec0ff */
[----:B------:R-:W-:Y:S02]  /*dd40*/  FFMA.FTZ R31, R15, R31, R9 ;  /* 0x0000001f0f1f7223 */ /* 0x000fe40000010009 */
[----:B------:R-:W-:Y:S02]  /*dd50*/  IMAD.U32 R9, R16, 0x10000, RZ ;  /* 0x0001000010097824 */ /* 0x000fe400078e00ff */
[----:B------:R-:W-:Y:S02]  /*dd60*/  FFMA.FTZ R29, R18, R10, -R7 ;  /* 0x0000000a121d7223 */ /* 0x000fe40000010807 */
[C---:B------:R-:W-:Y:S02]  /*dd70*/  FMUL.FTZ R7, R4.reuse, R11 ;  /* 0x0000000b04077220 */ /* 0x040fe40000410000 */
[----:B------:R-:W-:-:S02]  /*dd80*/  FMUL.FTZ R4, R4, R9 ;  /* 0x0000000904047220 */ /* 0x000fc40000410000 */
[----:B------:R-:W-:Y:S01]  /*dd90*/  FMUL.FTZ R8, R8, R10 ;  /* 0x0000000a08087220 */ /* 0x000fe20000410000 */
[----:B------:R-:W-:Y:S01]  /*dda0*/  SHF.L.U32 R10, R27, 0x10, RZ ;  /* 0x000000101b0a7819 */ /* 0x000fe200000006ff */
[C---:B------:R-:W-:Y:S01]  /*ddb0*/  FFMA.FTZ R15, R17.reuse, R9, -R7 ;  /* 0x00000009110f7223 */ /* 0x040fe20000010807 */
[----:B------:R-:W-:Y:S01]  /*ddc0*/  LOP3.LUT R7, R16, 0xffff0000, RZ, 0xc0, !PT ;  /* 0xffff000010077812 */ /* 0x000fe200078ec0ff */
[----:B------:R-:W-:Y:S01]  /*ddd0*/  FFMA.FTZ R14, R17, R11, R4 ;  /* 0x0000000b110e7223 */ /* 0x000fe20000010004 */
[----:B------:R-:W-:Y:S01]  /*dde0*/  LOP3.LUT R17, R22, 0xffff0000, RZ, 0xc0, !PT ;  /* 0xffff000016117812 */ /* 0x000fe200078ec0ff */
[----:B------:R-:W-:Y:S01]  /*ddf0*/  FFMA.FTZ R18, R18, R13, R8 ;  /* 0x0000000d12127223 */ /* 0x000fe20000010008 */
[----:B------:R-:W-:Y:S01]  /*de00*/  LOP3.LUT R16, R27, 0xffff0000, RZ, 0xc0, !PT ;  /* 0xffff00001b107812 */ /* 0x000fe200078ec0ff */
[----:B------:R-:W-:Y:S02]  /*de10*/  FMUL.FTZ R4, R3, R12 ;  /* 0x0000000c03047220 */ /* 0x000fe40000410000 */
[----:B------:R-:W-:-:S02]  /*de20*/  IMAD.U32 R8, R23, 0x10000, RZ ;  /* 0x0001000017087824 */ /* 0x000fc400078e00ff */
[-C--:B------:R-:W-:Y:S02]  /*de30*/  FFMA.FTZ R9, R19, R7.reuse, -R4 ;  /* 0x0000000713097223 */ /* 0x080fe40000010804 */
[----:B------:R-:W-:Y:S02]  /*de40*/  FMUL.FTZ R3, R3, R7 ;  /* 0x0000000703037220 */ /* 0x000fe40000410000 */
[C---:B------:R-:W-:Y:S01]  /*de50*/  FMUL.FTZ R4, R2.reuse, R8 ;  /* 0x0000000802047220 */ /* 0x040fe20000410000 */
[----:B------:R-:W-:Y:S01]  /*de60*/  F2FP.BF16.PACK_AB R9, R9, R15 ;  /* 0x0000000f0909723e */ /* 0x000fe200000010ff */
[----:B------:R-:W-:Y:S02]  /*de70*/  FMUL.FTZ R2, R2, R10 ;  /* 0x0000000a02027220 */ /* 0x000fe40000410000 */
[----:B------:R-:W-:Y:S02]  /*de80*/  IMAD.U32 R7, R24, 0x10000, RZ ;  /* 0x0001000018077824 */ /* 0x000fe400078e00ff */
[----:B------:R-:W-:Y:S01]  /*de90*/  FFMA.FTZ R13, R19, R12, R3 ;  /* 0x0000000c130d7223 */ /* 0x000fe20000010003 */
[----:B------:R-:W-:Y:S01]  /*dea0*/  LOP3.LUT R19, R23, 0xffff0000, RZ, 0xc0, !PT ;  /* 0xffff000017137812 */ /* 0x000fe200078ec0ff */
[----:B------:R-:W-:-:S02]  /*deb0*/  FMUL.FTZ R3, R0, R33 ;  /* 0x0000002100037220 */ /* 0x000fc40000410000 */
[----:B------:R-:W-:Y:S01]  /*dec0*/  FFMA.FTZ R12, R20, R8, R2 ;  /* 0x00000008140c7223 */ /* 0x000fe20000010002 */
[----:B------:R-:W-:Y:S01]  /*ded0*/  LOP3.LUT R8, R24, 0xffff0000, RZ, 0xc0, !PT ;  /* 0xffff000018087812 */ /* 0x000fe200078ec0ff */
[-C--:B------:R-:W-:Y:S02]  /*dee0*/  FMUL.FTZ R0, R0, R7.reuse ;  /* 0x0000000700007220 */ /* 0x080fe40000410000 */
[----:B------:R-:W-:Y:S02]  /*def0*/  FFMA.FTZ R10, R20, R10, -R4 ;  /* 0x0000000a140a7223 */ /* 0x000fe40000010804 */
[C---:B------:R-:W-:Y:S02]  /*df00*/  FFMA.FTZ R11, R21.reuse, R7, -R3 ;  /* 0x00000007150b7223 */ /* 0x040fe40000010803 */
[----:B------:R-:W-:Y:S02]  /*df10*/  FFMA.FTZ R7, R21, R33, R0 ;  /* 0x0000002115077223 */ /* 0x000fe40000010000 */
[----:B------:R-:W-:-:S02]  /*df20*/  FMUL.FTZ R4, R5, R19 ;  /* 0x0000001305047220 */ /* 0x000fc40000410000 */
[C---:B------:R-:W-:Y:S02]  /*df30*/  FMUL.FTZ R2, R6.reuse, R17 ;  /* 0x0000001106027220 */ /* 0x040fe40000410000 */
[----:B------:R-:W-:Y:S01]  /*df40*/  FMUL.FTZ R3, R5, R16 ;  /* 0x0000001005037220 */ /* 0x000fe20000410000 */
[----:B------:R-:W-:Y:S01]  /*df50*/  F2FP.BF16.PACK_AB R5, R13, R14 ;  /* 0x0000000e0d05723e */ /* 0x000fe200000010ff */
        /* <DEDUP_REMOVED lines=11> */
[----:B------:R1:W-:Y:S04]  /*e010*/  STS.128 [R30], R8 ;  /* 0x000000081e007388 */ /* 0x0003e80000000c00 */
[----:B------:R1:W-:Y:S02]  /*e020*/  STS.128 [R28+0x5100], R4 ;  /* 0x005100041c007388 */ /* 0x0003e40000000c00 */
.L_x_902:
[----:B------:R-:W-:Y:S05]  /*e030*/  BSYNC B2 ;  /* 0x0000000000027941 */ /* 0x000fea0003800000 */
.L_x_880:
[----:B-1----:R-:W2:Y:S01]  /*e040*/  LDL R6, [R1+0x40] ;  /* 0x0000400001067983 */ /* 0x002ea20000100800 */
[----:B------:R-:W-:-:S04]  /*e050*/  DEPBAR.LE SB0, 0x0 ;  /* 0x000080000000791a */ /* 0x000fc80000000000 */
[----:B------:R-:W2:Y:S01]  /*e060*/  LDL.64 R4, [R1+0x30] ;  /* 0x0000300001047983 */ /* 0x000ea20000100a00 */
[----:B------:R-:W-:Y:S01]  /*e070*/  IMAD R0, R75, c[0x0][0x208], RZ ;  /* 0x000082004b007a24 */ /* 0x000fe200078e02ff */
[----:B------:R-:W-:Y:S01]  /*e080*/  UMOV UR6, 0x5 ;  /* 0x0000000500067882 */ /* 0x000fe20000000000 */
[C---:B------:R-:W-:Y:S01]  /*e090*/  IMAD.WIDE.U32 R2, R116.reuse, c[0x0][0x208], RZ ;  /* 0x0000820074027a25 */ /* 0x040fe200078e00ff */
[----:B------:R-:W-:Y:S03]  /*e0a0*/  BAR.SYNC.DEFER_BLOCKING 0x0 ;  /* 0x0000000000007b1d */ /* 0x000fe60000010000 */
[----:B------:R-:W-:-:S03]  /*e0b0*/  IMAD R0, R116, c[0x0][0x20c], R0 ;  /* 0x0000830074007a24 */ /* 0x000fc600078e0200 */
[----:B------:R-:W-:Y:S01]  /*e0c0*/  ULDC.64 UR4, c[0x0][0x208] ;  /* 0x0000820000047ab9 */ /* 0x000fe20000000a00 */
[----:B------:R-:W4:Y:S01]  /*e0d0*/  LDL R146, [R1+0x8] ;  /* 0x0000080001927983 */ /* 0x000f220000100800 */
[----:B------:R-:W-:Y:S01]  /*e0e0*/  IADD3 R0, R3, R0, RZ ;  /* 0x0000000003007210 */ /* 0x000fe20007ffe0ff */
[----:B------:R-:W-:-:S04]  /*e0f0*/  USHF.L.U64.HI UR5, UR4, UR6, UR5 ;  /* 0x0000000604057299 */ /* 0x000fc80008010205 */
[----:B------:R-:W-:Y:S01]  /*e100*/  IMAD R0, R0, 0x50, RZ ;  /* 0x0000005000007824 */ /* 0x000fe200078e02ff */
[----:B------:R-:W-:Y:S04]  /*e110*/  LDSM.16.M88.4 R32, [R207] ;  /* 0x00000000cf20783b */ /* 0x000fe80000000200 */
[----:B------:R-:W1:Y:S01]  /*e120*/  LDSM.16.M88.4 R44, [R200] ;  /* 0x00000000c82c783b */ /* 0x000e620000000200 */
[----:B------:R-:W-:-:S03]  /*e130*/  USHF.L.U32 UR4, UR4, 0x5, URZ ;  /* 0x0000000504047899 */ /* 0x000fc6000800063f */
[----:B------:R-:W3:Y:S04]  /*e140*/  LDSM.16.M88.4 R28, [R207+0x2000] ;  /* 0x00200000cf1c783b */ /* 0x000ee80000000200 */
[----:B------:R-:W-:Y:S04]  /*e150*/  LDSM.16.M88.4 R24, [R210] ;  /* 0x00000000d218783b */ /* 0x000fe80000000200 */
[----:B------:R-:W3:Y:S04]  /*e160*/  LDSM.16.M88.4 R48, [R211] ;  /* 0x00000000d330783b */ /* 0x000ee80000000200 */
[----:B------:R-:W3:Y:S04]  /*e170*/  LDSM.16.M88.4 R20, [R210+0x2000] ;  /* 0x00200000d214783b */ /* 0x000ee80000000200 */
[----:B------:R-:W-:Y:S04]  /*e180*/  LDSM.16.M88.4 R68, [R200+0x800] ;  /* 0x00080000c844783b */ /* 0x000fe80000000200 */
[----:B------:R-:W-:Y:S04]  /*e190*/  LDSM.16.M88.4 R88, [R200+0x1000] ;  /* 0x00100000c858783b */ /* 0x000fe80000000200 */
[----:B------:R-:W-:Y:S04]  /*e1a0*/  LDSM.16.M88.4 R96, [R200+0x1800] ;  /* 0x00180000c860783b */ /* 0x000fe80000000200 */
[----:B------:R-:W-:Y:S04]  /*e1b0*/  LDSM.16.M88.4 R104, [R200+0x2000] ;  /* 0x00200000c868783b */ /* 0x000fe80000000200 */
[----:B------:R-:W-:Y:S01]  /*e1c0*/  LDSM.16.M88.4 R80, [R215] ;  /* 0x00000000d750783b */ /* 0x000fe20000000200 */
[-C--:B-1----:R-:W-:Y:S03]  /*e1d0*/  HMMA.16816.F32.BF16 R12, R32, R44.reuse, RZ ;  /* 0x0000002c200c723c */ /* 0x082fe600000418ff */
[----:B------:R-:W-:Y:S04]  /*e1e0*/  LDSM.16.M88.4 R92, [R214] ;  /* 0x00000000d65c783b */ /* 0x000fe80000000200 */
[----:B------:R-:W-:Y:S04]  /*e1f0*/  LDSM.16.M88.4 R100, [R213] ;  /* 0x00000000d564783b */ /* 0x000fe80000000200 */
[----:B------:R-:W-:Y:S01]  /*e200*/  LDSM.16.M88.4 R108, [R212] ;  /* 0x00000000d46c783b */ /* 0x000fe20000000200 */
[----:B---3--:R-:W-:Y:S11]  /*e210*/  HMMA.16816.F32.BF16 R52, R28, R44, RZ ;  /* 0x0000002c1c34723c */ /* 0x008ff600000418ff */
[----:B------:R-:W-:Y:S01]  /*e220*/  @!UPT UIADD3 URZ, URZ, URZ, URZ ;  /* 0x0000003f3f3ff290 */ /* 0x000fe2000fffe03f */
[----:B------:R-:W-:Y:S08]  /*e230*/  HMMA.16816.F32.BF16 R56, R24, R48, R12 ;  /* 0x000000301838723c */ /* 0x000ff0000004180c */
[----:B------:R-:W-:Y:S08]  /*e240*/  HMMA.16816.F32.BF16 R64, R32, R46, RZ ;  /* 0x0000002e2040723c */ /* 0x000ff000000418ff */
[----:B------:R-:W-:Y:S01]  /*e250*/  HMMA.16816.F32.BF16 R52, R20, R48, R52 ;  /* 0x000000301434723c */ /* 0x000fe20000041834 */
[----:B--2---:R-:W-:-:S05]  /*e260*/  MOV R5, R6 ;  /* 0x0000000600057202 */ /* 0x004fca0000000f00 */
[----:B------:R-:W-:-:S05]  /*e270*/  IMAD.WIDE.U32 R2, R2, 0x50, R4 ;  /* 0x0000005002027825 */ /* 0x000fca00078e0004 */
[----:B------:R-:W-:Y:S02]  /*e280*/  LEA R8, P0, R2, c[0x0][0x1f8], 0x1 ;  /* 0x00007e0002087a11 */ /* 0x000fe400078008ff */
[----:B------:R-:W-:Y:S02]  /*e290*/  IADD3 R0, R3, R0, RZ ;  /* 0x0000000003007210 */ /* 0x000fe40007ffe0ff */
[----:B------:R-:W-:Y:S02]  /*e2a0*/  IADD3 R6, P1, R8, UR4, RZ ;  /* 0x0000000408067c10 */ /* 0x000fe4000ff3e0ff */
[----:B------:R-:W-:Y:S02]  /*e2b0*/  LEA.HI.X R9, R2, c[0x0][0x1fc], R0, 0x1, P0 ;  /* 0x00007f0002097a11 */ /* 0x000fe400000f0c00 */
[----:B------:R-:W-:Y:S02]  /*e2c0*/  IADD3 R4, P0, R6, UR4, RZ ;  /* 0x0000000406047c10 */ /* 0x000fe4000ff1e0ff */
[----:B------:R-:W-:-:S02]  /*e2d0*/  IADD3.X R7, R9, UR5, RZ, P1, !PT ;  /* 0x0000000509077c10 */ /* 0x000fc40008ffe4ff */
[----:B------:R-:W-:Y:S02]  /*e2e0*/  IADD3 R2, P2, R4, UR4, RZ ;  /* 0x0000000404027c10 */ /* 0x000fe4000ff5e0ff */
[----:B------:R-:W-:Y:S02]  /*e2f0*/  IADD3.X R5, R7, UR5, RZ, P0, !PT ;  /* 0x0000000507057c10 */ /* 0x000fe400087fe4ff */
[----:B------:R-:W-:Y:S02]  /*e300*/  ISETP.GE.AND P0, PT, R134, c[0x0][0x1d4], PT ;  /* 0x0000750086007a0c */ /* 0x000fe40003f06270 */
[----:B------:R-:W-:Y:S02]  /*e310*/  IADD3 R10, P1, R2, UR4, RZ ;  /* 0x00000004020a7c10 */ /* 0x000fe4000ff3e0ff */
[----:B------:R-:W-:Y:S02]  /*e320*/  IADD3.X R3, R5, UR5, RZ, P2, !PT ;  /* 0x0000000505037c10 */ /* 0x000fe400097fe4ff */
[----:B------:R-:W-:-:S02]  /*e330*/  ISETP.LT.OR P2, PT, R61, 0x1, P0 ;  /* 0x000000013d00780c */ /* 0x000fc40000741670 */
[----:B------:R-:W-:Y:S02]  /*e340*/  ISETP.LT.OR P5, PT, R61, 0x11, P0 ;  /* 0x000000113d00780c */ /* 0x000fe400007a1670 */
[----:B------:R-:W-:Y:S02]  /*e350*/  IADD3.X R11, R3, UR5, RZ, P1, !PT ;  /* 0x00000005030b7c10 */ /* 0x000fe40008ffe4ff */
[C---:B------:R-:W-:Y:S02]  /*e360*/  ISETP.LT.OR P3, PT, R61.reuse, 0x21, P0 ;  /* 0x000000213d00780c */ /* 0x040fe40000761670 */
[C---:B------:R-:W-:Y:S02]  /*e370*/  ISETP.LT.OR P1, PT, R61.reuse, 0x31, P0 ;  /* 0x000000313d00780c */ /* 0x040fe40000721670 */
[----:B------:R-:W-:-:S03]  /*e380*/  ISETP.LT.OR P0, PT, R61, 0x41, P0 ;  /* 0x000000413d00780c */ /* 0x000fc60000701670 */
        /* <DEDUP_REMOVED lines=9> */
[----:B------:R-:W3:Y:S04]  /*e420*/  LDSM.16.M88.4 R16, [R208] ;  /* 0x00000000d010783b */ /* 0x000ee80000000200 */
[----:B------:R-:W4:Y:S04]  /*e430*/  LDSM.16.M88.4 R12, [R208+0x2000] ;  /* 0x00200000d00c783b */ /* 0x000f280000000200 */
[----:B------:R-:W-:Y:S04]  /*e440*/  LDSM.16.M88.4 R40, [R203] ;  /* 0x00000000cb28783b */ /* 0x000fe80000000200 */
[----:B--2---:R-:W-:Y:S04]  /*e450*/  LDSM.16.M88.4 R4, [R209+0x2000] ;  /* 0x00200000d104783b */ /* 0x004fe80000000200 */
[----:B------:R-:W0:Y:S04]  /*e460*/  LDGDEPBAR ;  /* 0x00000000000079af */ /* 0x000e280000000000 */
[----:B-1----:R-:W1:Y:S01]  /*e470*/  LDSM.16.M88.4 R8, [R209] ;  /* 0x00000000d108783b */ /* 0x002e620000000200 */
[----:B---3--:R-:W-:Y:S08]  /*e480*/  HMMA.16816.F32.BF16 R60, R16, R36, R56 ;  /* 0x00000024103c723c */ /* 0x008ff00000041838 */
[----:B------:R-:W-:Y:S08]  /*e490*/  HMMA.16816.F32.BF16 R56, R28, R46, RZ ;  /* 0x0000002e1c38723c */ /* 0x000ff000000418ff */
[----:B----4-:R-:W-:Y:S08]  /*e4a0*/  HMMA.16816.F32.BF16 R44, R12, R36, R52 ;  /* 0x000000240c2c723c */ /* 0x010ff00000041834 */
[----:B------:R-:W-:Y:S08]  /*e4b0*/  HMMA.16816.F32.BF16 R52, R24, R50, R64 ;  /* 0x000000321834723c */ /* 0x000ff00000041840 */
[----:B-1----:R-:W-:Y:S08]  /*e4c0*/  HMMA.16816.F32.BF16 R64, R8, R40, R60 ;  /* 0x000000280840723c */ /* 0x002ff0000004183c */
        /* <DEDUP_REMOVED lines=17> */
[----:B-----5:R4:W1:Y:S04]  /*e5e0*/  MUFU.TANH R137, R0 ;  /* 0x0000000000897308 */ /* 0x0208680000002400 */
        /* <DEDUP_REMOVED lines=254> */
.L_x_916:
[----:B--234-:R-:W-:Y:S05]  /*f5d0*/  BSYNC B0 ;  /* 0x0000000000007941 */ /* 0x01cfea0003800000 */
.L_x_915:
[----:B-1----:R-:W2:Y:S04]  /*f5e0*/  LDL R0, [R1+0x4c] ;  /* 0x00004c0001007983 */ /* 0x002ea80000100800 */
[----:B------:R-:W3:Y:S04]  /*f5f0*/  LDL R8, [R1+0x24] ;  /* 0x0000240001087983 */ /* 0x000ee80000100800 */
[----:B------:R-:W4:Y:S01]  /*f600*/  LDL R61, [R1+0x1c] ;  /* 0x00001c00013d7983 */ /* 0x000f220000100800 */
[----:B------:R-:W-:Y:S01]  /*f610*/  IMAD.MOV.U32 R62, RZ, RZ, c[0x0][0x32c] ;  /* 0x0000cb00ff3e7624 */ /* 0x000fe200078e00ff */
[----:B------:R-:W-:-:S02]  /*f620*/  ULDC UR4, c[0x0][0x324] ;  /* 0x0000c90000047ab9 */ /* 0x000fc40000000800 */
[----:B------:R-:W-:Y:S01]  /*f630*/  ULOP3.LUT UR4, URZ, UR4, URZ, 0x33, !UPT ;  /* 0x000000043f047292 */ /* 0x000fe2000f8e333f */
[----:B------:R-:W0:Y:S01]  /*f640*/  LDGDEPBAR ;  /* 0x00000000000079af */ /* 0x000e220000000000 */
[----:B------:R-:W-:Y:S01]  /*f650*/  ISETP.GE.AND P0, PT, R62, 0x1, PT ;  /* 0x000000013e00780c */ /* 0x000fe20003f06270 */
[----:B--2---:R-:W-:-:S04]  /*f660*/  IMAD.IADD R0, R0, 0x1, R153 ;  /* 0x0000000100007824 */ /* 0x004fc800078e0299 */
[----:B------:R-:W-:-:S04]  /*f670*/  @P6 IMAD.HI.U32 R2, R0, c[0x0][0x2c8], RZ ;  /* 0x0000b20000026a27 */ /* 0x000fc800078e00ff */
[----:B------:R-:W-:Y:S01]  /*f680*/  IMAD.MOV.U32 R4, RZ, RZ, R0 ;  /* 0x000000ffff047224 */ /* 0x000fe200078e0000 */
[----:B------:R-:W-:Y:S01]  /*f690*/  @P6 SHF.R.U32.HI R4, RZ, c[0x0][0x2cc], R2 ;  /* 0x0000b300ff046a19 */ /* 0x000fe20000011602 */
[----:B------:R-:W-:-:S04]  /*f6a0*/  IMAD.IADD R0, R154, 0x1, R84 ;  /* 0x000000019a007824 */ /* 0x000fc800078e0254 */
[----:B------:R-:W1:Y:S01]  /*f6b0*/  SHFL.IDX PT, R3, R4, RZ, 0x1c1f ;  /* 0x001c1fff04037589 */ /* 0x000e6200000e0000 */
[----:B---3--:R-:W-:Y:S01]  /*f6c0*/  IADD3 R2, -R8, 0x1, R0 ;  /* 0x0000000108027810 */ /* 0x008fe20007ffe100 */
[--C-:B------:R-:W-:Y:S02]  /*f6d0*/  IMAD.IADD R7, R0, 0x1, -R8.reuse ;  /* 0x0000000100077824 */ /* 0x100fe400078e0a08 */
[----:B------:R-:W-:Y:S01]  /*f6e0*/  IMAD.IADD R8, R84, 0x1, -R8 ;  /* 0x0000000154087824 */ /* 0x000fe200078e0a08 */
[----:B----4-:R-:W-:-:S04]  /*f6f0*/  IADD3 R2, R2, -R61, RZ ;  /* 0x8000003d02027210 */ /* 0x010fc80007ffe0ff */
[C---:B------:R-:W-:Y:S02]  /*f700*/  IADD3 R5, R2.reuse, c[0x0][0x328], RZ ;  /* 0x0000ca0002057a10 */ /* 0x040fe40007ffe0ff */
[----:B------:R-:W-:Y:S02]  /*f710*/  IADD3 R6, R2, UR4, RZ ;  /* 0x0000000402067c10 */ /* 0x000fe4000fffe0ff */
[-C--:B-1----:R-:W-:Y:S02]  /*f720*/  IADD3 R2, R5, R3.reuse, RZ ;  /* 0x0000000305027210 */ /* 0x082fe40007ffe0ff */
[----:B------:R-:W-:Y:S02]  /*f730*/  IADD3 R0, R6, R3, RZ ;  /* 0x0000000306007210 */ /* 0x000fe40007ffe0ff */
        /* <DEDUP_REMOVED lines=13> */
.L_x_919:
[----:B------:R-:W-:-:S04]  /*f810*/  MOV R9, c[0x0][0x32c] ;  /* 0x0000cb0000097a02 */ /* 0x000fc80000000f00 */
[----:B------:R-:W-:-:S13]  /*f820*/  ISETP.NE.AND P0, PT, R9, 0x1, PT ;  /* 0x000000010900780c */ /* 0x000fda0003f05270 */
[----:B------:R-:W-:-:S05]  /*f830*/  @P0 IMAD.HI.U32 R9, R3, c[0x0][0x330], RZ ;  /* 0x0000cc0003090a27 */ /* 0x000fca00078e00ff */
[----:B------:R-:W-:Y:S02]  /*f840*/  @P0 SHF.R.U32.HI R3, RZ, c[0x0][0x334], R9 ;  /* 0x0000cd00ff030a19 */ /* 0x000fe40000011609 */
.L_x_920:
[----:B------:R-:W-:Y:S05]  /*f850*/  BSYNC B0 ;  /* 0x0000000000007941 */ /* 0x000fea0003800000 */
.L_x_918:
[----:B------:R-:W-:-:S05]  /*f860*/  IMAD R3, R3, c[0x0][0x32c], R8 ;  /* 0x0000cb0003037a24 */ /* 0x000fca00078e0208 */
[----:B------:R-:W-:Y:S02]  /*f870*/  IADD3 R9, R3, c[0x0][0x32c], RZ ;  /* 0x0000cb0003097a10 */ /* 0x000fe40007ffe0ff */
[----:B------:R-:W-:Y:S02]  /*f880*/  IMNMX R0, R0, R3, !PT ;  /* 0x0000000300007217 */ /* 0x000fe40007800200 */
[----:B------:R-:W-:Y:S02]  /*f890*/  IMNMX R2, R2, R9, PT ;  /* 0x0000000902027217 */ /* 0x000fe40003800200 */
.L_x_917:
[C---:B------:R-:W-:Y:S01]  /*f8a0*/  ISETP.GE.AND P0, PT, R84.reuse, 0x9, PT ;  /* 0x000000095400780c */ /* 0x040fe20003f06270 */
        /* <DEDUP_REMOVED lines=52> */
[----:B------:R-:W-:Y:S02]  /*fbf0*/  ISETP.LT.OR P0, PT, R2, 0x2a, P0 ;  /* 0x0000002a0200780c */ /* 0x000fe40000701670 */
        /* <DEDUP_REMOVED lines=58> */
.L_x_923:
[----:B------:R-:W-:-:S04]  /*ffa0*/  MOV R22, c[0x0][0x32c] ;  /* 0x0000cb0000167a02 */ /* 0x000fc80000000f00 */
[----:B------:R-:W-:-:S13]  /*ffb0*/  ISETP.NE.AND P0, PT, R22, 0x1, PT ;  /* 0x000000011600780c */ /* 0x000fda0003f05270 */
[----:B------:R-:W-:-:S05]  /*ffc0*/  @P0 IMAD.HI.U32 R22, R3, c[0x0][0x330], RZ ;  /* 0x0000cc0003160a27 */ /* 0x000fca00078e00ff */
[----:B------:R-:W-:Y:S02]  /*ffd0*/  @P0 SHF.R.U32.HI R3, RZ, c[0x0][0x334], R22 ;  /* 0x0000cd00ff030a19 */ /* 0x000fe40000011616 */
.L_x_924:
[----:B------:R-:W-:Y:S05]  /*ffe0*/  BSYNC B0 ;  /* 0x0000000000007941 */ /* 0x000fea0003800000 */
.L_x_922:
[----:B------:R-:W-:-:S05]  /*fff0*/  IMAD R3, R3, c[0x0][0x32c], R8 ;  /* 0x0000cb0003037a24 */ /* 0x000fca00078e0208 */
[----:B------:R-:W-:Y:S02]  /*10000*/  IADD3 R22, R3, c[0x0][0x32c], RZ ;  /* 0x0000cb0003167a10 */ /* 0x000fe40007ffe0ff */
[----:B------:R-:W-:Y:S02]  /*10010*/  IMNMX R0, R0, R3, !PT ;  /* 0x0000000300007217 */ /* 0x000fe40007800200 */
[----:B------:R-:W-:Y:S02]  /*10020*/  IMNMX R2, R2, R22, PT ;  /* 0x0000001602027217 */ /* 0x000fe40003800200 */
.L_x_921:
        /* <DEDUP_REMOVED lines=92> */
.L_x_927:
[----:B------:R-:W-:-:S04]  /*105f0*/  MOV R22, c[0x0][0x32c] ;  /* 0x0000cb0000167a02 */ /* 0x000fc80000000f00 */
[----:B------:R-:W-:-:S13]  /*10600*/  ISETP.NE.AND P0, PT, R22, 0x1, PT ;  /* 0x000000011600780c */ /* 0x000fda0003f05270 */
[----:B------:R-:W-:-:S05]  /*10610*/  @P0 IMAD.HI.U32 R22, R3, c[0x0][0x330], RZ ;  /* 0x0000cc0003160a27 */ /* 0x000fca00078e00ff */
[----:B------:R-:W-:Y:S02]  /*10620*/  @P0 SHF.R.U32.HI R3, RZ, c[0x0][0x334], R22 ;  /* 0x0000cd00ff030a19 */ /* 0x000fe40000011616 */
.L_x_928:
[----:B------:R-:W-:Y:S05]  /*10630*/  BSYNC B0 ;  /* 0x0000000000007941 */ /* 0x000fea0003800000 */
.L_x_926:
[----:B------:R-:W-:-:S05]  /*10640*/  IMAD R3, R3, c[0x0][0x32c], R8 ;  /* 0x0000cb0003037a24 */ /* 0x000fca00078e0208 */
[----:B------:R-:W-:Y:S02]  /*10650*/  IADD3 R22, R3, c[0x0][0x32c], RZ ;  /* 0x0000cb0003167a10 */ /* 0x000fe40007ffe0ff */
[----:B------:R-:W-:Y:S02]  /*10660*/  IMNMX R0, R0, R3, !PT ;  /* 0x0000000300007217 */ /* 0x000fe40007800200 */
[----:B------:R-:W-:Y:S02]  /*10670*/  IMNMX R2, R2, R22, PT ;  /* 0x0000001602027217 */ /* 0x000fe40003800200 */
.L_x_925:
        /* <DEDUP_REMOVED lines=92> */
.L_x_931:
[----:B------:R-:W-:-:S04]  /*10c40*/  MOV R4, c[0x0][0x32c] ;  /* 0x0000cb0000047a02 */ /* 0x000fc80000000f00 */
[----:B------:R-:W-:-:S13]  /*10c50*/  ISETP.NE.AND P0, PT, R4, 0x1, PT ;  /* 0x000000010400780c */ /* 0x000fda0003f05270 */
[----:B------:R-:W-:-:S05]  /*10c60*/  @P0 IMAD.HI.U32 R4, R3, c[0x0][0x330], RZ ;  /* 0x0000cc0003040a27 */ /* 0x000fca00078e00ff */
[----:B------:R-:W-:Y:S02]  /*10c70*/  @P0 SHF.R.U32.HI R3, RZ, c[0x0][0x334], R4 ;  /* 0x0000cd00ff030a19 */ /* 0x000fe40000011604 */
.L_x_932:
[----:B------:R-:W-:Y:S05]  /*10c80*/  BSYNC B0 ;  /* 0x0000000000007941 */ /* 0x000fea0003800000 */
.L_x_930:
[----:B------:R-:W-:-:S05]  /*10c90*/  IMAD R3, R3, c[0x0][0x32c], R8 ;  /* 0x0000cb0003037a24 */ /* 0x000fca00078e0208 */
[----:B------:R-:W-:Y:S02]  /*10ca0*/  IADD3 R4, R3, c[0x0][0x32c], RZ ;  /* 0x0000cb0003047a10 */ /* 0x000fe40007ffe0ff */
[----:B------:R-:W-:Y:S02]  /*10cb0*/  IMNMX R0, R0, R3, !PT ;  /* 0x0000000300007217 */ /* 0x000fe40007800200 */
[----:B------:R-:W-:Y:S02]  /*10cc0*/  IMNMX R2, R2, R4, PT ;  /* 0x0000000402027217 */ /* 0x000fe40003800200 */
.L_x_929:
[----:B------:R-:W-:Y:S01]  /*10cd0*/  ISETP.NE.AND P0, PT, R21, RZ, PT ;  /* 0x000000ff1500720c */ /* 0x000fe20003f05270 */
[----:B------:R-:W-:Y:S01]  /*10ce0*/  LDSM.16.MT88.4 R80, [R202] ;  /* 0x00000000ca50783b */ /* 0x000fe20000004200 */
[----:B------:R-:W-:Y:S02]  /*10cf0*/  FMNMX.FTZ R3, R26, R30, !PT ;  /* 0x0000001e1a037209 */ /* 0x000fe40007810000 */
[----:B------:R-:W-:Y:S01]  /*10d00*/  ISETP.GT.AND P0, PT, R0, 0x1, !P0 ;  /* 0x000000010000780c */ /* 0x000fe20004704270 */
[----:B------:R-:W-:Y:S01]  /*10d10*/  LDSM.16.MT88.4 R84, [R204] ;  /* 0x00000000cc54783b */ /* 0x000fe20000004200 */
[----:B------:R-:W-:-:S02]  /*10d20*/  FMNMX.FTZ R3, R31, R3, !PT ;  /* 0x000000031f037209 */ /* 0x000fc40007810000 */
[----:B------:R-:W-:Y:S01]  /*10d30*/  ISETP.LT.OR P0, PT, R2, 0x2, P0 ;  /* 0x000000020200780c */ /* 0x000fe20000701670 */
[----:B------:R-:W-:Y:S01]  /*10d40*/  LDSM.16.MT88.4 R96, [R201+0x800] ;  /* 0x00080000c960783b */ /* 0x000fe20000004200 */
[----:B------:R-:W-:Y:S02]  /*10d50*/  FMNMX.FTZ R3, R32, R3, !PT ;  /* 0x0000000320037209 */ /* 0x000fe40007810000 */
[----:B------:R-:W-:Y:S01]  /*10d60*/  FSEL R75, R141, -INF , !P0 ;  /* 0xff8000008d4b7808 */ /* 0x000fe20004000000 */
[----:B------:R-:W-:Y:S01]  /*10d70*/  LDSM.16.MT88.4 R88, [R205+0x800] ;  /* 0x00080000cd58783b */ /* 0x000fe20000004200 */
[----:B------:R-:W-:Y:S02]  /*10d80*/  ISETP.NE.AND P0, PT, R20, RZ, PT ;  /* 0x000000ff1400720c */ /* 0x000fe40003f05270 */
[----:B------:R-:W-:Y:S01]  /*10d90*/  FMNMX.FTZ R3, R33, R3, !PT ;  /* 0x0000000321037209 */ /* 0x000fe20007810000 */
[----:B------:R-:W-:Y:S01]  /*10da0*/  LDSM.16.MT88.4 R92, [R202+0x800] ;  /* 0x00080000ca5c783b */ /* 0x000fe20000004200 */
[----:B------:R-:W-:-:S02]  /*10db0*/  ISETP.GT.AND P0, PT, R0, 0x8, !P0 ;  /* 0x000000080000780c */ /* 0x000fc40004704270 */
[----:B------:R-:W-:Y:S01]  /*10dc0*/  FMNMX.FTZ R3, R34, R3, !PT ;  /* 0x0000000322037209 */ /* 0x000fe20007810000 */
[----:B------:R-:W-:Y:S01]  /*10dd0*/  LDSM.16.MT88.4 R100, [R204+0x800] ;  /* 0x00080000cc64783b */ /* 0x000fe20000004200 */
[----:B------:R-:W-:Y:S02]  /*10de0*/  ISETP.LT.OR P0, PT, R2, 0x9, P0 ;  /* 0x000000090200780c */ /* 0x000fe40000701670 */
[----:B------:R-:W-:Y:S01]  /*10df0*/  FMNMX.FTZ R3, R35, R3, !PT ;  /* 0x0000000323037209 */ /* 0x000fe20007810000 */
[----:B------:R-:W-:Y:S01]  /*10e00*/  LDSM.16.MT88.4 R160, [R201+0x1000] ;  /* 0x00100000c9a0783b */ /* 0x000fe20000004200 */
[----:B------:R-:W-:Y:S02]  /*10e10*/  FSEL R109, R136, -INF , !P0 ;  /* 0xff800000886d7808 */ /* 0x000fe40004000000 */
[----:B------:R-:W-:Y:S01]  /*10e20*/  ISETP.NE.AND P0, PT, R19, RZ, PT ;  /* 0x000000ff1300720c */ /* 0x000fe20003f05270 */
[----:B------:R-:W-:Y:S01]  /*10e30*/  LDSM.16.MT88.4 R164, [R205+0x1000] ;  /* 0x00100000cda4783b */ /* 0x000fe20000004200 */
[----:B------:R-:W-:-:S02]  /*10e40*/  FMNMX.FTZ R3, R37, R3, !PT ;  /* 0x0000000325037209 */ /* 0x000fc40007810000 */
[----:B------:R-:W-:Y:S01]  /*10e50*/  ISETP.GT.AND P0, PT, R0, 0x9, !P0 ;  /* 0x000000090000780c */ /* 0x000fe20004704270 */
[----:B------:R-:W-:Y:S01]  /*10e60*/  LDSM.16.MT88.4 R168, [R202+0x1000] ;  /* 0x00100000caa8783b */ /* 0x000fe20000004200 */
[----:B------:R-:W-:Y:S02]  /*10e70*/  FMNMX.FTZ R3, R45, R3, !PT ;  /* 0x000000032d037209 */ /* 0x000fe40007810000 */
[----:B------:R-:W-:Y:S01]  /*10e80*/  ISETP.LT.OR P0, PT, R2, 0xa, P0 ;  /* 0x0000000a0200780c */ /* 0x000fe20000701670 */
[----:B------:R-:W-:Y:S01]  /*10e90*/  LDSM.16.MT88.4 R172, [R204+0x1000] ;  /* 0x00100000ccac783b */ /* 0x000fe20000004200 */
[----:B------:R-:W-:Y:S02]  /*10ea0*/  FMNMX.FTZ R3, R46, R3, !PT ;  /* 0x000000032e037209 */ /* 0x000fe40007810000 */
[----:B------:R-:W-:Y:S01]  /*10eb0*/  FSEL R110, R135, -INF , !P0 ;  /* 0xff800000876e7808 */ /* 0x000fe20004000000 */
[----:B------:R-:W-:Y:S01]  /*10ec0*/  LDSM.16.MT88.4 R156, [R201+0x1800] ;  /* 0x00180000c99c783b */ /* 0x000fe20000004200 */
[----:B------:R-:W-:-:S02]  /*10ed0*/  ISETP.NE.AND P0, PT, R18, RZ, PT ;  /* 0x000000ff1200720c */ /* 0x000fc40003f05270 */
[----:B------:R-:W-:Y:S01]  /*10ee0*/  FMNMX.FTZ R3, R47, R3, !PT ;  /* 0x000000032f037209 */ /* 0x000fe20007810000 */
[----:B------:R-:W-:Y:S01]  /*10ef0*/  LDSM.16.MT88.4 R144, [R202+0x1800] ;  /* 0x00180000ca90783b */ /* 0x000fe20000004200 */
        /* <DEDUP_REMOVED lines=21> */
[----:B------:R-:W-:-:S03]  /*11050*/  ISETP.GT.AND P0, PT, R0, 0x19, !P0 ;  /* 0x000000190000780c */ /* 0x000fc60004704270 */
[----:B------:R-:W1:Y:S01]  /*11060*/  SHFL.BFLY PT, R4, R3, 0x2, 0x1f ;  /* 0x0c401f0003047f89 */ /* 0x000e6200000e0000 */
[----:B------:R-:W-:-:S04]  /*11070*/  ISETP.LT.OR P0, PT, R2, 0x1a, P0 ;  /* 0x0000001a0200780c */ /* 0x000fc80000701670 */
[----:B------:R-:W-:Y:S02]  /*11080*/  FSEL R124, R124, -INF , !P0 ;  /* 0xff8000007c7c7808 */ /* 0x000fe40004000000 */
[----:B------:R-:W-:-:S04]  /*11090*/  ISETP.NE.AND P0, PT, R14, RZ, PT ;  /* 0x000000ff0e00720c */ /* 0x000fc80003f05270 */
[----:B------:R-:W-:-:S04]  /*110a0*/  ISETP.GT.AND P0, PT, R0, 0x20, !P0 ;  /* 0x000000200000780c */ /* 0x000fc80004704270 */
[----:B------:R-:W-:-:S04]  /*110b0*/  ISETP.LT.OR P0, PT, R2, 0x21, P0 ;  /* 0x000000210200780c */ /* 0x000fc80000701670 */
[----:B------:R-:W-:Y:S02]  /*110c0*/  FSEL R128, R128, -INF , !P0 ;  /* 0xff80000080807808 */ /* 0x000fe40004000000 */
[----:B------:R-:W-:Y:S02]  /*110d0*/  ISETP.NE.AND P0, PT, R13, RZ, PT ;  /* 0x000000ff0d00720c */ /* 0x000fe40003f05270 */
[----:B-1----:R-:W-:Y:S02]  /*110e0*/  FMNMX.FTZ R3, R3, R4, !PT ;  /* 0x0000000403037209 */ /* 0x002fe40007810000 */
        /* <DEDUP_REMOVED lines=11> */
[----:B------:R-:W-:Y:S01]  /*111a0*/  FMUL.FTZ R3, R72, c[0x0][0x2d0] ;  /* 0x0000b40048037a20 */ /* 0x000fe20000410000 */
[----:B------:R-:W-:-:S04]  /*111b0*/  ISETP.LT.OR P0, PT, R2, 0x2a, P0 ;  /* 0x0000002a0200780c */ /* 0x000fc80000701670 */
[----:B------:R-:W-:Y:S02]  /*111c0*/  FSEL R181, R181, -INF , !P0 ;  /* 0xff800000b5b57808 */ /* 0x000fe40004000000 */
[----:B------:R-:W-:Y:S02]  /*111d0*/  ISETP.GT.AND P0, PT, R0, 0x30, !P6 ;  /* 0x000000300000780c */ /* 0x000fe40007704270 */
[----:B------:R-:W-:Y:S02]  /*111e0*/  ISETP.NE.AND P6, PT, R9, RZ, PT ;  /* 0x000000ff0900720c */ /* 0x000fe40003fc5270 */
[----:B------:R-:W-:-:S04]  /*111f0*/  ISETP.LT.OR P0, PT, R2, 0x31, P0 ;  /* 0x000000310200780c */ /* 0x000fc80000701670 */
[----:B------:R-:W-:Y:S02]  /*11200*/  FSEL R189, R78, -INF , !P0 ;  /* 0xff8000004ebd7808 */ /* 0x000fe40004000000 */
[----:B------:R-:W-:Y:S02]  /*11210*/  ISETP.GT.AND P0, PT, R0, 0x31, !P5 ;  /* 0x000000310000780c */ /* 0x000fe40006f04270 */
[----:B------:R-:W-:Y:S02]  /*11220*/  ISETP.NE.AND P5, PT, R10, RZ, PT ;  /* 0x000000ff0a00720c */ /* 0x000fe40003fa5270 */
[----:B------:R-:W-:-:S04]  /*11230*/  ISETP.LT.OR P0, PT, R2, 0x32, P0 ;  /* 0x000000320200780c */ /* 0x000fc80000701670 */
[----:B------:R-:W-:Y:S02]  /*11240*/  FSEL R188, R76, -INF , !P0 ;  /* 0xff8000004cbc7808 */ /* 0x000fe40004000000 */
[----:B------:R-:W-:Y:S01]  /*11250*/  ISETP.GT.AND P0, PT, R0, 0x38, !P3 ;  /* 0x000000380000780c */ /* 0x000fe20005f04270 */
[----:B------:R-:W-:Y:S03]  /*11260*/  LDSM.16.MT88.4 R76, [R205] ;  /* 0x00000000cd4c783b */ /* 0x000fe60000004200 */
[----:B------:R-:W-:-:S04]  /*11270*/  ISETP.LT.OR P0, PT, R2, 0x39, P0 ;  /* 0x000000390200780c */ /* 0x000fc80000701670 */
[----:B------:R-:W-:Y:S02]  /*11280*/  FSEL R190, R60, -INF , !P0 ;  /* 0xff8000003cbe7808 */ /* 0x000fe40004000000 */
[C---:B------:R-:W-:Y:S01]  /*11290*/  ISETP.GT.AND P0, PT, R0.reuse, 0x39, !P2 ;  /* 0x000000390000780c */ /* 0x040fe20005704270 */
[----:B------:R-:W-:Y:S01]  /*112a0*/  LDSM.16.MT88.4 R60, [R201] ;  /* 0x00000000c93c783b */ /* 0x000fe20000004200 */
[----:B------:R-:W-:Y:S02]  /*112b0*/  ISETP.GT.AND P2, PT, R0, 0x40, !P5 ;  /* 0x000000400000780c */ /* 0x000fe40006f44270 */
[----:B------:R-:W-:Y:S02]  /*112c0*/  ISETP.LT.OR P0, PT, R2, 0x3a, P0 ;  /* 0x0000003a0200780c */ /* 0x000fe40000701670 */
[----:B------:R-:W-:Y:S02]  /*112d0*/  ISETP.NE.AND P5, PT, R29, RZ, PT ;  /* 0x000000ff1d00720c */ /* 0x000fe40003fa5270 */
[----:B------:R-:W-:-:S02]  /*112e0*/  FSEL R191, R53, -INF , !P0 ;  /* 0xff80000035bf7808 */ /* 0x000fc40004000000 */
[C---:B------:R-:W-:Y:S02]  /*112f0*/  ISETP.GT.AND P0, PT, R0.reuse, RZ, !P1 ;  /* 0x000000ff0000720c */ /* 0x040fe40004f04270 */
[----:B------:R-:W-:Y:S02]  /*11300*/  ISETP.GT.AND P1, PT, R0, 0x41, !P6 ;  /* 0x000000410000780c */ /* 0x000fe40007724270 */
[----:B------:R-:W-:Y:S02]  /*11310*/  ISETP.LT.OR P0, PT, R2, 0x1, P0 ;  /* 0x000000010200780c */ /* 0x000fe40000701670 */
[----:B------:R-:W-:Y:S02]  /*11320*/  ISETP.NE.AND P6, PT, R28, RZ, PT ;  /* 0x000000ff1c00720c */ /* 0x000fe40003fc5270 */
[----:B------:R-:W-:Y:S02]  /*11330*/  FSEL R67, R143, -INF , !P0 ;  /* 0xff8000008f437808 */ /* 0x000fe40004000000 */
[----:B------:R-:W-:Y:S01]  /*11340*/  FSETP.NEU.FTZ.AND P0, PT, R72, -INF , PT ;  /* 0xff8000004800780b */ /* 0x000fe20003f1d000 */
[----:B------:R-:W-:Y:S01]  /*11350*/  LDSM.16.MT88.4 R140, [R204+0x1800] ;  /* 0x00180000cc8c783b */ /* 0x000fe20000004200 */
[----:B------:R-:W-:-:S02]  /*11360*/  FMNMX.FTZ R7, R67, R75, !PT ;  /* 0x0000004b43077209 */ /* 0x000fc40007810000 */
[----:B------:R-:W-:Y:S02]  /*11370*/  FSEL R5, R3, RZ, P0 ;  /* 0x000000ff03057208 */ /* 0x000fe40000000000 */
[----:B------:R-:W-:Y:S02]  /*11380*/  FMNMX.FTZ R3, R23, R24, !PT ;  /* 0x0000001817037209 */ /* 0x000fe40007810000 */
[----:B------:R-:W-:Y:S02]  /*11390*/  ISETP.GT.AND P3, PT, R0, 0x49, !P6 ;  /* 0x000000490000780c */ /* 0x000fe40007764270 */
[----:B------:R-:W-:-:S04]  /*113a0*/  FMNMX.FTZ R3, R25, R3, !PT ;  /* 0x0000000319037209 */ /* 0x000fc80007810000 */
        /* <DEDUP_REMOVED lines=16> */
[----:B------:R-:W-:-:S05]  /*114b0*/  FMNMX.FTZ R3, R130, R3, !PT ;  /* 0x0000000382037209 */ /* 0x000fca0007810000 */
[----:B------:R-:W1:Y:S02]  /*114c0*/  SHFL.BFLY PT, R4, R3, 0x2, 0x1f ;  /* 0x0c401f0003047f89 */ /* 0x000e6400000e0000 */
[----:B-1----:R-:W-:-:S05]  /*114d0*/  FMNMX.FTZ R3, R3, R4, !PT ;  /* 0x0000000403037209 */ /* 0x002fca0007810000 */
[----:B------:R-:W1:Y:S02]  /*114e0*/  SHFL.BFLY PT, R4, R3, 0x1, 0x1f ;  /* 0x0c201f0003047f89 */ /* 0x000e6400000e0000 */
[----:B-1----:R-:W-:-:S04]  /*114f0*/  FMNMX.FTZ R71, R3, R4, !PT ;  /* 0x0000000403477209 */ /* 0x002fc80007810000 */
[C---:B------:R-:W-:Y:S01]  /*11500*/  FSETP.NEU.FTZ.AND P0, PT, R71.reuse, -INF , PT ;  /* 0xff8000004700780b */ /* 0x040fe20003f1d000 */
[----:B------:R-:W-:-:S05]  /*11510*/  FMUL.FTZ R3, R71, c[0x0][0x2d0] ;  /* 0x0000b40047037a20 */ /* 0x000fca0000410000 */
[----:B------:R-:W-:Y:S01]  /*11520*/  FSEL R4, R3, RZ, P0 ;  /* 0x000000ff03047208 */ /* 0x000fe20000000000 */
[--C-:B------:R-:W-:Y:S01]  /*11530*/  FFMA.FTZ R3, R26, c[0x0][0x2d0], -R5.reuse ;  /* 0x0000b4001a037a23 */ /* 0x100fe20000010805 */
[----:B------:R-:W-:Y:S01]  /*11540*/  ISETP.GT.AND P0, PT, R0, 0x48, !P5 ;  /* 0x000000480000780c */ /* 0x000fe20006f04270 */
[----:B------:R-:W-:Y:S01]  /*11550*/  FFMA.FTZ R0, R57, c[0x0][0x2d0], -R5 ;  /* 0x0000b40039007a23 */ /* 0x000fe20000010805 */
[----:B------:R-:W-:Y:S01]  /*11560*/  ISETP.LT.OR P5, PT, R2, 0x41, P2 ;  /* 0x000000410200780c */ /* 0x000fe200017a1670 */
[----:B------:R1:W-:Y:S01]  /*11570*/  MUFU.EX2 R119, R3 ;  /* 0x0000000300777308 */ /* 0x0003e20000000800 */
[--C-:B------:R-:W-:Y:S01]  /*11580*/  FFMA.FTZ R6, R36, c[0x0][0x2d0], -R4.reuse ;  /* 0x0000b40024067a23 */ /* 0x100fe20000010804 */
[C---:B------:R-:W-:Y:S02]  /*11590*/  ISETP.LT.OR P2, PT, R2.reuse, 0x42, P1 ;  /* 0x000000420200780c */ /* 0x040fe40000f41670 */
[C---:B------:R-:W-:Y:S02]  /*115a0*/  ISETP.LT.OR P1, PT, R2.reuse, 0x49, P0 ;  /* 0x000000490200780c */ /* 0x040fe40000721670 */
[----:B------:R-:W-:Y:S01]  /*115b0*/  ISETP.LT.OR P0, PT, R2, 0x4a, P3 ;  /* 0x0000004a0200780c */ /* 0x000fe20001f01670 */
[----:B------:R-:W-:Y:S01]  /*115c0*/  FFMA.FTZ R2, R59, c[0x0][0x2d0], -R4 ;  /* 0x0000b4003b027a23 */ /* 0x000fe20000010804 */
[----:B------:R2:W-:Y:S01]  /*115d0*/  MUFU.EX2 R247, R6 ;  /* 0x0000000600f77308 */ /* 0x0005e20000000800 */
[----:B------:R-:W-:-:S02]  /*115e0*/  FSEL R176, R176, -INF , !P5 ;  /* 0xff800000b0b07808 */ /* 0x000fc40006800000 */
[----:B------:R-:W-:Y:S02]  /*115f0*/  FSEL R179, R179, -INF , !P2 ;  /* 0xff800000b3b37808 */ /* 0x000fe40005000000 */
[----:B------:R-:W-:Y:S02]  /*11600*/  FSEL R178, R178, -INF , !P1 ;  /* 0xff800000b2b27808 */ /* 0x000fe40004800000 */
[----:B------:R-:W-:Y:S01]  /*11610*/  FSEL R177, R177, -INF , !P0 ;  /* 0xff800000b1b17808 */ /* 0x000fe20004000000 */
[----:B-1----:R-:W-:Y:S01]  /*11620*/  FFMA.FTZ R3, R30, c[0x0][0x2d0], -R5 ;  /* 0x0000b4001e037a23 */ /* 0x002fe20000010805 */
[----:B------:R-:W-:Y:S01]  /*11630*/  MUFU.EX2 R241, R0 ;  /* 0x0000000000f17308 */ /* 0x000fe20000000800 */
[----:B--2---:R-:W-:-:S07]  /*11640*/  FFMA.FTZ R6, R38, c[0x0][0x2d0], -R4 ;  /* 0x0000b40026067a23 */ /* 0x004fce0000010804 */
[----:B------:R1:W2:Y:S08]  /*11650*/  MUFU.EX2 R249, R3 ;  /* 0x0000000300f97308 */ /* 0x0002b00000000800 */
[----:B------:R3:W4:Y:S01]  /*11660*/  MUFU.EX2 R246, R6 ;  /* 0x0000000600f67308 */ /* 0x0007220000000800 */
[----:B-1----:R-:W-:-:S07]  /*11670*/  FFMA.FTZ R3, R31, c[0x0][0x2d0], -R5 ;  /* 0x0000b4001f037a23 */ /* 0x002fce0000010805 */
[----:B------:R-:W-:Y:S01]  /*11680*/  MUFU.EX2 R238, R2 ;  /* 0x0000000200ee7308 */ /* 0x000fe20000000800 */
[----:B--2---:R-:W-:Y:S01]  /*11690*/  F2FP.BF16.PACK_AB R12, R249, R119 ;  /* 0x00000077f90c723e */ /* 0x004fe200000010ff */
[----:B---3--:R-:W-:-:S06]  /*116a0*/  FFMA.FTZ R6, R39, c[0x0][0x2d0], -R4 ;  /* 0x0000b40027067a23 */ /* 0x008fcc0000010804 */
[----:B------:R1:W-:Y:S01]  /*116b0*/  MUFU.EX2 R252, R3 ;  /* 0x0000000300fc7308 */ /* 0x0003e20000000800 */
[----:B----4-:R-:W-:-:S07]  /*116c0*/  F2FP.BF16.PACK_AB R9, R246, R247 ;  /* 0x000000f7f609723e */ /* 0x010fce00000010ff */
        /* <DEDUP_REMOVED lines=8> */
[----:B--2---:R-:W-:Y:S01]  /*11750*/  FMNMX.FTZ R6, R109, R7, !PT ;  /* 0x000000076d067209 */ /* 0x004fe20007810000 */
[----:B------:R-:W-:Y:S01]  /*11760*/  FFMA.FTZ R7, R45, c[0x0][0x2d0], -R5 ;  /* 0x0000b4002d077a23 */ /* 0x000fe20000010805 */
[----:B----4-:R-:W-:Y:S02]  /*11770*/  F2FP.BF16.PACK_AB R11, R118, R122 ;  /* 0x0000007a760b723e */ /* 0x010fe400000010ff */
[----:B------:R-:W-:-:S03]  /*11780*/  FMNMX.FTZ R6, R110, R6, !PT ;  /* 0x000000066e067209 */ /* 0x000fc60007810000 */
[----:B------:R2:W-:Y:S01]  /*11790*/  MUFU.EX2 R251, R7 ;  /* 0x0000000700fb7308 */ /* 0x0005e20000000800 */
[----:B-1----:R-:W-:-:S07]  /*117a0*/  FFMA.FTZ R3, R23, c[0x0][0x2d0], -R4 ;  /* 0x0000b40017037a23 */ /* 0x002fce0000010804 */
[----:B------:R1:W-:Y:S01]  /*117b0*/  MUFU.EX2 R243, R3 ;  /* 0x0000000300f37308 */ /* 0x0003e20000000800 */
[----:B--2---:R-:W-:Y:S01]  /*117c0*/  FMNMX.FTZ R7, R112, R6, !PT ;  /* 0x0000000670077209 */ /* 0x004fe20007810000 */
[----:B------:R-:W-:-:S03]  /*117d0*/  FFMA.FTZ R6, R46, c[0x0][0x2d0], -R5 ;  /* 0x0000b4002e067a23 */ /* 0x000fc60000010805 */
[----:B------:R-:W-:-:S03]  /*117e0*/  FMNMX.FTZ R7, R113, R7, !PT ;  /* 0x0000000771077209 */ /* 0x000fc60007810000 */
[----:B------:R-:W-:Y:S01]  /*117f0*/  MUFU.EX2 R117, R6 ;  /* 0x0000000600757308 */ /* 0x000fe20000000800 */
[----:B-1----:R-:W-:-:S07]  /*11800*/  FFMA.FTZ R3, R24, c[0x0][0x2d0], -R4 ;  /* 0x0000b40018037a23 */ /* 0x002fce0000010804 */
        /* <DEDUP_REMOVED lines=11> */
[----:B-1----:R-:W-:Y:S01]  /*118c0*/  FFMA.FTZ R3, R35, c[0x0][0x2d0], -R5 ;  /* 0x0000b40023037a23 */ /* 0x002fe20000010805 */
[----:B--2---:R-:W-:-:S03]  /*118d0*/  F2FP.BF16.PACK_AB R8, R126, R127 ;  /* 0x0000007f7e08723e */ /* 0x004fc600000010ff */
[----:B------:R1:W-:Y:S03]  /*118e0*/  MUFU.EX2 R121, R3 ;  /* 0x0000000300797308 */ /* 0x0003e60000000800 */
[C---:B------:R-:W-:Y:S08]  /*118f0*/  HMMA.16816.F32.BF16 R24, R12.reuse, R80, RZ ;  /* 0x000000500c18723c */ /* 0x040ff000000418ff */
[----:B------:R-:W-:Y:S01]  /*11900*/  HMMA.16816.F32.BF16 R32, R12, R84, RZ ;  /* 0x000000540c20723c */ /* 0x000fe200000418ff */
[----:B-1----:R-:W-:-:S07]  /*11910*/  FFMA.FTZ R3, R37, c[0x0][0x2d0], -R5 ;  /* 0x0000b40025037a23 */ /* 0x002fce0000010805 */
[C---:B------:R-:W-:Y:S01]  /*11920*/  HMMA.16816.F32.BF16 R40, R12.reuse, R78, RZ ;  /* 0x0000004e0c28723c */ /* 0x040fe200000418ff */
[----:B------:R1:W2:Y:S07]  /*11930*/  MUFU.EX2 R120, R3 ;  /* 0x0000000300787308 */ /* 0x0002ae0000000800 */
[C---:B------:R-:W-:Y:S08]  /*11940*/  HMMA.16816.F32.BF16 R36, R12.reuse, R62, RZ ;  /* 0x0000003e0c24723c */ /* 0x040ff000000418ff */
[----:B------:R-:W-:Y:S01]  /*11950*/  HMMA.16816.F32.BF16 R48, R12, R82, RZ ;  /* 0x000000520c30723c */ /* 0x000fe200000418ff */
[----:B-1----:R-:W-:-:S02]  /*11960*/  FMNMX.FTZ R3, R66, R73, !PT ;  /* 0x0000004942037209 */ /* 0x002fc40007810000 */
[----:B--2---:R-:W-:Y:S02]  /*11970*/  F2FP.BF16.PACK_AB R10, R120, R121 ;  /* 0x00000079780a723e */ /* 0x004fe400000010ff */
[----:B------:R-:W-:-:S04]  /*11980*/  FMNMX.FTZ R3, R106, R3, !PT ;  /* 0x000000036a037209 */ /* 0x000fc80007810000 */
[----:B------:R-:W-:Y:S01]  /*11990*/  FMNMX.FTZ R3, R107, R3, !PT ;  /* 0x000000036b037209 */ /* 0x000fe20007810000 */
[----:B------:R-:W-:Y:S03]  /*119a0*/  HMMA.16816.F32.BF16 R28, R8, R88, R20 ;  /* 0x00000058081c723c */ /* 0x000fe60000041814 */
[----:B------:R-:W-:-:S04]  /*119b0*/  FMNMX.FTZ R3, R108, R3, !PT ;  /* 0x000000036c037209 */ /* 0x000fc80007810000 */
[----:B------:R-:W-:Y:S01]  /*119c0*/  FMNMX.FTZ R3, R111, R3, !PT ;  /* 0x000000036f037209 */ /* 0x000fe20007810000 */
[----:B------:R-:W-:Y:S03]  /*119d0*/  HMMA.16816.F32.BF16 R20, R8, R100, R32 ;  /* 0x000000640814723c */ /* 0x000fe60000041820 */
[----:B------:R-:W-:-:S04]  /*119e0*/  FMNMX.FTZ R3, R115, R3, !PT ;  /* 0x0000000373037209 */ /* 0x000fc80007810000 */
[----:B------:R-:W-:-:S04]  /*119f0*/  FMNMX.FTZ R3, R125, R3, !PT ;  /* 0x000000037d037209 */ /* 0x000fc80007810000 */
[----:B------:R-:W-:-:S04]  /*11a00*/  FMNMX.FTZ R3, R129, R3, !PT ;  /* 0x0000000381037209 */ /* 0x000fc80007810000 */
[----:B------:R-:W-:-:S04]  /*11a10*/  FMNMX.FTZ R3, R131, R3, !PT ;  /* 0x0000000383037209 */ /* 0x000fc80007810000 */
[----:B------:R-:W-:-:S04]  /*11a20*/  FMNMX.FTZ R3, R183, R3, !PT ;  /* 0x00000003b7037209 */ /* 0x000fc80007810000 */
[----:B------:R-:W-:-:S04]  /*11a30*/  FMNMX.FTZ R3, R182, R3, !PT ;  /* 0x00000003b6037209 */ /* 0x000fc80007810000 */
[----:B------:R-:W-:-:S04]  /*11a40*/  FMNMX.FTZ R3, R197, R3, !PT ;  /* 0x00000003c5037209 */ /* 0x000fc80007810000 */
[----:B------:R-:W-:Y:S01]  /*11a50*/  FMNMX.FTZ R6, R196, R3, !PT ;  /* 0x00000003c4067209 */ /* 0x000fe20007810000 */
[----:B------:R-:W-:Y:S02]  /*11a60*/  FFMA.FTZ R3, R47, c[0x0][0x2d0], -R5 ;  /* 0x0000b4002f037a23 */ /* 0x000fe40000010805 */
[----:B------:R-:W-:Y:S02]  /*11a70*/  HMMA.16816.F32.BF16 R44, R12, R86, RZ ;  /* 0x000000560c2c723c */ /* 0x000fe400000418ff */
[----:B------:R1:W-:Y:S06]  /*11a80*/  MUFU.EX2 R250, R3 ;  /* 0x0000000300fa7308 */ /* 0x0003ec0000000800 */
[C---:B------:R-:W-:Y:S08]  /*11a90*/  HMMA.16816.F32.BF16 R12, R8.reuse, R92, R24 ;  /* 0x0000005c080c723c */ /* 0x040ff00000041818 */
[----:B------:R-:W-:Y:S01]  /*11aa0*/  HMMA.16816.F32.BF16 R24, R8, R94, R48 ;  /* 0x0000005e0818723c */ /* 0x000fe20000041830 */
[----:B-1----:R-:W-:-:S02]  /*11ab0*/  FMNMX.FTZ R3, R195, R6, !PT ;  /* 0x00000006c3037209 */ /* 0x002fc40007810000 */
[----:B------:R-:W-:Y:S01]  /*11ac0*/  FMNMX.FTZ R6, R114, R7, !PT ;  /* 0x0000000772067209 */ /* 0x000fe20007810000 */
[----:B------:R-:W-:Y:S01]  /*11ad0*/  FFMA.FTZ R7, R52, c[0x0][0x2d0], -R5 ;  /* 0x0000b40034077a23 */ /* 0x000fe20000010805 */
[----:B------:R-:W-:Y:S02]  /*11ae0*/  FMNMX.FTZ R3, R194, R3, !PT ;  /* 0x00000003c2037209 */ /* 0x000fe40007810000 */
[----:B------:R-:W-:Y:S01]  /*11af0*/  FMNMX.FTZ R6, R124, R6, !PT ;  /* 0x000000067c067209 */ /* 0x000fe20007810000 */
[----:B------:R1:W2:Y:S01]  /*11b00*/  MUFU.EX2 R244, R7 ;  /* 0x0000000700f47308 */ /* 0x0002a20000000800 */
[----:B------:R-:W-:Y:S01]  /*11b10*/  FMNMX.FTZ R3, R193, R3, !PT ;  /* 0x00000003c1037209 */ /* 0x000fe20007810000 */
[----:B------:R-:W-:Y:S01]  /*11b20*/  HMMA.16816.F32.BF16 R52, R8, R96, R16 ;  /* 0x000000600834723c */ /* 0x000fe20000041810 */
[----:B------:R-:W-:Y:S02]  /*11b30*/  FMNMX.FTZ R6, R128, R6, !PT ;  /* 0x0000000680067209 */ /* 0x000fe40007810000 */
[----:B------:R-:W-:-:S02]  /*11b40*/  FMNMX.FTZ R3, R192, R3, !PT ;  /* 0x00000003c0037209 */ /* 0x000fc40007810000 */
[----:B------:R-:W-:Y:S02]  /*11b50*/  FMNMX.FTZ R6, R148, R6, !PT ;  /* 0x0000000694067209 */ /* 0x000fe40007810000 */
[----:B------:R-:W-:Y:S01]  /*11b60*/  FMNMX.FTZ R0, R199, R3, !PT ;  /* 0x00000003c7007209 */ /* 0x000fe20007810000 */
[----:B------:R-:W-:Y:S01]  /*11b70*/  FFMA.FTZ R3, R56, c[0x0][0x2d0], -R4 ;  /* 0x0000b40038037a23 */ /* 0x000fe20000010804 */
[----:B------:R-:W-:Y:S01]  /*11b80*/  FMNMX.FTZ R6, R180, R6, !PT ;  /* 0x00000006b4067209 */ /* 0x000fe20007810000 */
[----:B------:R-:W-:Y:S01]  /*11b90*/  HMMA.16816.F32.BF16 R16, R8, R98, R36 ;  /* 0x000000620810723c */ /* 0x000fe20000041824 */
[----:B------:R-:W-:Y:S01]  /*11ba0*/  FMNMX.FTZ R0, R198, R0, !PT ;  /* 0x00000000c6007209 */ /* 0x000fe20007810000 */
[----:B------:R3:W-:Y:S01]  /*11bb0*/  MUFU.EX2 R240, R3 ;  /* 0x0000000300f07308 */ /* 0x0007e20000000800 */
[----:B-1----:R-:W-:-:S03]  /*11bc0*/  FMNMX.FTZ R7, R181, R6, !PT ;  /* 0x00000006b5077209 */ /* 0x002fc60007810000 */
[----:B------:R-:W1:Y:S01]  /*11bd0*/  SHFL.BFLY PT, R6, R0, 0x2, 0x1f ;  /* 0x0c401f0000067f89 */ /* 0x000e6200000e0000 */
[----:B------:R-:W-:Y:S01]  /*11be0*/  FMNMX.FTZ R7, R189, R7, !PT ;  /* 0x00000007bd077209 */ /* 0x000fe20007810000 */
[C---:B------:R-:W-:Y:S08]  /*11bf0*/  HMMA.16816.F32.BF16 R36, R8.reuse, R90, R40 ;  /* 0x0000005a0824723c */ /* 0x040ff00000041828 */
[----:B------:R-:W-:Y:S01]  /*11c00*/  HMMA.16816.F32.BF16 R32, R8, R102, R44 ;  /* 0x000000660820723c */ /* 0x000fe2000004182c */
[----:B---3--:R-:W-:-:S04]  /*11c10*/  FFMA.FTZ R3, R58, c[0x0][0x2d0], -R4 ;  /* 0x0000b4003a037a23 */ /* 0x008fc80000010804 */
[----:B------:R3:W4:Y:S02]  /*11c20*/  MUFU.EX2 R239, R3 ;  /* 0x0000000300ef7308 */ /* 0x0007240000000800 */
[----:B------:R-:W-:Y:S02]  /*11c30*/  F2FP.BF16.PACK_AB R8, R117, R251 ;  /* 0x000000fb7508723e */ /* 0x000fe400000010ff */
[----:B--2---:R-:W-:Y:S02]  /*11c40*/  F2FP.BF16.PACK_AB R10, R244, R250 ;  /* 0x000000faf40a723e */ /* 0x004fe400000010ff */
[----:B-1----:R-:W-:Y:S02]  /*11c50*/  FMNMX.FTZ R0, R0, R6, !PT ;  /* 0x0000000600007209 */ /* 0x002fe40007810000 */
[----:B---3--:R-:W-:-:S03]  /*11c60*/  FMNMX.FTZ R3, R188, R7, !PT ;  /* 0x00000007bc037209 */ /* 0x008fc60007810000 */
[----:B------:R-:W-:Y:S01]  /*11c70*/  SHFL.BFLY PT, R7, R0, 0x1, 0x1f ;  /* 0x0c201f0000077f89 */ /* 0x000fe200000e0000 */
[----:B----4-:R-:W-:Y:S02]  /*11c80*/  F2FP.BF16.PACK_AB R9, R239, R240 ;  /* 0x000000f0ef09723e */ /* 0x010fe400000010ff */
[----:B------:R-:W-:-:S04]  /*11c90*/  FMNMX.FTZ R3, R190, R3, !PT ;  /* 0x00000003be037209 */ /* 0x000fc80007810000 */
[----:B------:R-:W-:Y:S01]  /*11ca0*/  FMNMX.FTZ R2, R191, R3, !PT ;  /* 0x00000003bf027209 */ /* 0x000fe20007810000 */
[----:B------:R-:W-:-:S03]  /*11cb0*/  FFMA.FTZ R3, R64, c[0x0][0x2d0], -R4 ;  /* 0x0000b40040037a23 */ /* 0x000fc60000010804 */
[----:B------:R-:W-:Y:S01]  /*11cc0*/  FMNMX.FTZ R2, R176, R2, !PT ;  /* 0x00000002b0027209 */ /* 0x000fe20007810000 */
[----:B------:R1:W2:Y:S03]  /*11cd0*/  MUFU.EX2 R237, R3 ;  /* 0x0000000300ed7308 */ /* 0x0002a60000000800 */
[----:B-1----:R-:W-:Y:S01]  /*11ce0*/  FMNMX.FTZ R3, R179, R2, !PT ;  /* 0x00000002b3037209 */ /* 0x002fe20007810000 */
[--C-:B------:R-:W-:Y:S01]  /*11cf0*/  FFMA.FTZ R2, R65, c[0x0][0x2d0], -R5.reuse ;  /* 0x0000b40041027a23 */ /* 0x100fe20000010805 */
[----:B--2---:R-:W-:Y:S01]  /*11d00*/  F2FP.BF16.PACK_AB R11, R237, R238 ;  /* 0x000000eeed0b723e */ /* 0x004fe200000010ff */
[----:B------:R-:W-:Y:S01]  /*11d10*/  IMAD.MOV.U32 R65, RZ, RZ, R122 ;  /* 0x000000ffff417224 */ /* 0x000fe200078e007a */
[----:B------:R-:W-:Y:S01]  /*11d20*/  FMNMX.FTZ R3, R178, R3, !PT ;  /* 0x00000003b2037209 */ /* 0x000fe20007810000 */
[----:B------:R1:W2:Y:S03]  /*11d30*/  MUFU.EX2 R236, R2 ;  /* 0x0000000200ec7308 */ /* 0x0002a60000000800 */
[----:B------:R-:W-:Y:S01]  /*11d40*/  FMNMX.FTZ R3, R177, R3, !PT ;  /* 0x00000003b1037209 */ /* 0x000fe20007810000 */
[C---:B------:R-:W-:Y:S04]  /*11d50*/  HMMA.16816.F32.BF16 R48, R8.reuse, R160, R52 ;  /* 0x000000a00830723c */ /* 0x040fe80000041834 */
[----:B------:R-:W3:Y:S04]  /*11d60*/  SHFL.BFLY PT, R6, R3, 0x2, 0x1f ;  /* 0x0c401f0003067f89 */ /* 0x000ee800000e0000 */
[----:B------:R-:W-:Y:S01]  /*11d70*/  HMMA.16816.F32.BF16 R44, R8, R164, R28 ;  /* 0x000000a4082c723c */ /* 0x000fe2000004181c */
[----:B-1----:R-:W-:-:S02]  /*11d80*/  FFMA.FTZ R2, R69, c[0x0][0x2d0], -R5 ;  /* 0x0000b40045027a23 */ /* 0x002fc40000010805 */
[----:B------:R-:W-:Y:S02]  /*11d90*/  IMAD.MOV.U32 R69, RZ, RZ, R121 ;  /* 0x000000ffff457224 */ /* 0x000fe400078e0079 */
[----:B------:R1:W-:Y:S03]  /*11da0*/  MUFU.EX2 R234, R2 ;  /* 0x0000000200ea7308 */ /* 0x0003e60000000800 */
[C---:B------:R-:W-:Y:S08]  /*11db0*/  HMMA.16816.F32.BF16 R40, R8.reuse, R168, R12 ;  /* 0x000000a80828723c */ /* 0x040ff0000004180c */
[----:B------:R-:W-:Y:S01]  /*11dc0*/  HMMA.16816.F32.BF16 R28, R8, R172, R20 ;  /* 0x000000ac081c723c */ /* 0x000fe20000041814 */
[----:B---3--:R-:W-:Y:S01]  /*11dd0*/  FMNMX.FTZ R3, R3, R6, !PT ;  /* 0x0000000603037209 */ /* 0x008fe20007810000 */
[----:B-1----:R-:W-:-:S04]  /*11de0*/  FFMA.FTZ R2, R104, c[0x0][0x2d0], -R5 ;  /* 0x0000b40068027a23 */ /* 0x002fc80000010805 */
[----:B------:R-:W1:Y:S02]  /*11df0*/  SHFL.BFLY PT, R6, R3, 0x1, 0x1f ;  /* 0x0c201f0003067f89 */ /* 0x000e6400000e0000 */
[C---:B------:R-:W-:Y:S01]  /*11e00*/  HMMA.16816.F32.BF16 R16, R8.reuse, R162, R16 ;  /* 0x000000a20810723c */ /* 0x040fe20000041810 */
[----:B------:R3:W4:Y:S07]  /*11e10*/  MUFU.EX2 R235, R2 ;  /* 0x0000000200eb7308 */ /* 0x00072e0000000800 */
[C---:B------:R-:W-:Y:S08]  /*11e20*/  HMMA.16816.F32.BF16 R20, R8.reuse, R166, R36 ;  /* 0x000000a60814723c */ /* 0x040ff00000041824 */
[----:B------:R-:W-:Y:S01]  /*11e30*/  HMMA.16816.F32.BF16 R24, R8, R170, R24 ;  /* 0x000000aa0818723c */ /* 0x000fe20000041818 */
[----:B---3--:R-:W-:-:S02]  /*11e40*/  FFMA.FTZ R2, R68, c[0x0][0x2d0], -R4 ;  /* 0x0000b40044027a23 */ /* 0x008fc40000010804 */
[----:B------:R-:W-:Y:S02]  /*11e50*/  IMAD.MOV.U32 R68, RZ, RZ, R153 ;  /* 0x000000ffff447224 */ /* 0x000fe400078e0099 */
[----:B------:R3:W-:Y:S01]  /*11e60*/  MUFU.EX2 R233, R2 ;  /* 0x0000000200e97308 */ /* 0x0007e20000000800 */
[----:B-1----:R-:W-:Y:S01]  /*11e70*/  FMNMX.FTZ R3, R3, R6, !PT ;  /* 0x0000000603037209 */ /* 0x002fe20007810000 */
[----:B------:R-:W1:Y:S01]  /*11e80*/  LDSM.16.MT88.4 R152, [R205+0x1800] ;  /* 0x00180000cd98783b */ /* 0x000e620000004200 */
[----:B------:R-:W-:Y:S07]  /*11e90*/  HMMA.16816.F32.BF16 R12, R8, R174, R32 ;  /* 0x000000ae080c723c */ /* 0x000fee0000041820 */
[----:B--2---:R-:W-:-:S02]  /*11ea0*/  F2FP.BF16.PACK_AB R8, R236, R241 ;  /* 0x000000f1ec08723e */ /* 0x004fc400000010ff */
[----:B----4-:R-:W-:Y:S01]  /*11eb0*/  F2FP.BF16.PACK_AB R10, R235, R234 ;  /* 0x000000eaeb0a723e */ /* 0x010fe200000010ff */
[--C-:B---3--:R-:W-:Y:S01]  /*11ec0*/  FFMA.FTZ R2, R70, c[0x0][0x2d0], -R4.reuse ;  /* 0x0000b40046027a23 */ /* 0x108fe20000010804 */
[----:B------:R-:W-:Y:S01]  /*11ed0*/  FMNMX.FTZ R70, R0, R7, !PT ;  /* 0x0000000700467209 */ /* 0x000fe20007810000 */
[----:B------:R-:W-:Y:S02]  /*11ee0*/  FFMA.FTZ R0, R74, c[0x0][0x2d0], -R4 ;  /* 0x0000b4004a007a23 */ /* 0x000fe40000010804 */
[----:B------:R2:W3:Y:S01]  /*11ef0*/  MUFU.EX2 R232, R2 ;  /* 0x0000000200e87308 */ /* 0x0004e20000000800 */
[----:B------:R-:W-:Y:S01]  /*11f00*/  FSETP.NEU.FTZ.AND P0, PT, R70, -INF , PT ;  /* 0xff8000004600780b */ /* 0x000fe20003f1d000 */
[----:B------:R-:W-:-:S06]  /*11f10*/  IMAD.MOV.U32 R7, RZ, RZ, R120 ;  /* 0x000000ffff077224 */ /* 0x000fcc00078e0078 */
[----:B------:R4:W-:Y:S01]  /*11f20*/  MUFU.EX2 R231, R0 ;  /* 0x0000000000e77308 */ /* 0x0009e20000000800 */
[----:B--2---:R-:W-:Y:S01]  /*11f30*/  FMUL.FTZ R2, R70, c[0x0][0x2d0] ;  /* 0x0000b40046027a20 */ /* 0x004fe20000410000 */
[----:B---3--:R-:W-:-:S04]  /*11f40*/  F2FP.BF16.PACK_AB R9, R232, R233 ;  /* 0x000000e9e809723e */ /* 0x008fc800000010ff */
[----:B------:R-:W-:Y:S02]  /*11f50*/  FSEL R2, R2, RZ, P0 ;  /* 0x000000ff02027208 */ /* 0x000fe40000000000 */
[----:B------:R-:W-:Y:S01]  /*11f60*/  FSETP.NEU.FTZ.AND P0, PT, R3, -INF , PT ;  /* 0xff8000000300780b */ /* 0x000fe20003f1d000 */
[----:B----4-:R-:W-:Y:S02]  /*11f70*/  FFMA.FTZ R0, R105, c[0x0][0x2d0], -R4 ;  /* 0x0000b40069007a23 */ /* 0x010fe40000010804 */
[--C-:B------:R-:W-:Y:S02]  /*11f80*/  FFMA.FTZ R6, R111, c[0x0][0x2d0], -R2.reuse ;  /* 0x0000b4006f067a23 */ /* 0x100fe40000010802 */
[----:B------:R2:W3:Y:S08]  /*11f90*/  MUFU.EX2 R230, R0 ;  /* 0x0000000000e67308 */ /* 0x0004f00000000800 */
[----:B------:R-:W-:Y:S01]  /*11fa0*/  MUFU.EX2 R224, R6 ;  /* 0x0000000600e07308 */ /* 0x000fe20000000800 */
[----:B--2---:R-:W-:Y:S01]  /*11fb0*/  FFMA.FTZ R0, R66, c[0x0][0x2d0], -R2 ;  /* 0x0000b40042007a23 */ /* 0x004fe20000010802 */
[----:B---3--:R-:W-:Y:S01]  /*11fc0*/  F2FP.BF16.PACK_AB R11, R230, R231 ;  /* 0x000000e7e60b723e */ /* 0x008fe200000010ff */
[----:B------:R-:W-:-:S05]  /*11fd0*/  IMAD.MOV.U32 R66, RZ, RZ, R119 ;  /* 0x000000ffff427224 */ /* 0x000fca00078e0077 */
[----:B------:R2:W-:Y:S01]  /*11fe0*/  MUFU.EX2 R228, R0 ;  /* 0x0000000000e47308 */ /* 0x0005e20000000800 */
[C---:B------:R-:W-:Y:S07]  /*11ff0*/  HMMA.16816.F32.BF16 R56, R8.reuse, R156, R48 ;  /* 0x0000009c0838723c */ /* 0x040fee0000041830 */
[----:B------:R-:W-:Y:S01]  /*12000*/  IMAD.MOV.U32 R51, RZ, RZ, R116 ;  /* 0x000000ffff337224 */ /* 0x000fe200078e0074 */
[----:B------:R-:W-:Y:S01]  /*12010*/  HMMA.16816.F32.BF16 R52, R8, R158, R16 ;  /* 0x0000009e0834723c */ /* 0x000fe20000041810 */
[----:B--2---:R-:W-:-:S02]  /*12020*/  FFMA.FTZ R0, R73, c[0x0][0x2d0], -R2 ;  /* 0x0000b40049007a23 */ /* 0x004fc40000010802 */
[----:B------:R-:W-:Y:S02]  /*12030*/  IMAD.MOV.U32 R73, RZ, RZ, R118 ;  /* 0x000000ffff497224 */ /* 0x000fe400078e0076 */
[----:B------:R2:W3:Y:S03]  /*12040*/  MUFU.EX2 R226, R0 ;  /* 0x0000000000e27308 */ /* 0x0004e60000000800 */
[C---:B------:R-:W-:Y:S08]  /*12050*/  HMMA.16816.F32.BF16 R120, R8.reuse, R144, R40 ;  /* 0x000000900878723c */ /* 0x040ff00000041828 */
[----:B------:R-:W-:Y:S01]  /*12060*/  HMMA.16816.F32.BF16 R132, R8, R146, R24 ;  /* 0x000000920884723c */ /* 0x000fe20000041818 */
[----:B--2---:R-:W-:-:S07]  /*12070*/  FFMA.FTZ R0, R106, c[0x0][0x2d0], -R2 ;  /* 0x0000b4006a007a23 */ /* 0x004fce0000010802 */
[----:B------:R-:W-:Y:S01]  /*12080*/  HMMA.16816.F32.BF16 R136, R8, R140, R28 ;  /* 0x0000008c0888723c */ /* 0x000fe2000004181c */
[----:B------:R2:W-:Y:S02]  /*12090*/  MUFU.EX2 R227, R0 ;  /* 0x0000000000e37308 */ /* 0x0005e40000000800 */
[----:B--2---:R-:W-:-:S05]  /*120a0*/  FFMA.FTZ R0, R107, c[0x0][0x2d0], -R2 ;  /* 0x0000b4006b007a23 */ /* 0x004fca0000010802 */
[C---:B-1----:R-:W-:Y:S01]  /*120b0*/  HMMA.16816.F32.BF16 R104, R8.reuse, R152, R44 ;  /* 0x000000980868723c */ /* 0x042fe2000004182c */
[----:B------:R1:W2:Y:S07]  /*120c0*/  MUFU.EX2 R223, R0 ;  /* 0x0000000000df7308 */ /* 0x0002ae0000000800 */
[----:B------:R-:W-:Y:S01]  /*120d0*/  HMMA.16816.F32.BF16 R44, R8, R142, R12 ;  /* 0x0000008e082c723c */ /* 0x000fe2000004180c */
[----:B-1----:R-:W-:Y:S02]  /*120e0*/  FFMA.FTZ R0, R108, c[0x0][0x2d0], -R2 ;  /* 0x0000b4006c007a23 */ /* 0x002fe40000010802 */
[----:B------:R-:W-:-:S02]  /*120f0*/  IMAD.MOV.U32 R108, RZ, RZ, R117 ;  /* 0x000000ffff6c7224 */ /* 0x000fc400078e0075 */
[----:B------:R1:W-:Y:S03]  /*12100*/  MUFU.EX2 R225, R0 ;  /* 0x0000000000e17308 */ /* 0x0003e60000000800 */
[----:B------:R-:W-:Y:S07]  /*12110*/  HMMA.16816.F32.BF16 R116, R8, R154, R20 ;  /* 0x0000009a0874723c */ /* 0x000fee0000041814 */
[----:B---3--:R-:W-:-:S02]  /*12120*/  F2FP.BF16.PACK_AB R8, R226, R228 ;  /* 0x000000e4e208723e */ /* 0x008fc400000010ff */
[----:B--2---:R-:W-:Y:S01]  /*12130*/  F2FP.BF16.PACK_AB R10, R223, R227 ;  /* 0x000000e3df0a723e */ /* 0x004fe200000010ff */
[----:B-1----:R-:W-:-:S05]  /*12140*/  FMUL.FTZ R0, R3, c[0x0][0x2d0] ;  /* 0x0000b40003007a20 */ /* 0x002fca0000410000 */
[----:B------:R-:W-:-:S05]  /*12150*/  FSEL R0, R0, RZ, P0 ;  /* 0x000000ff00007208 */ /* 0x000fca0000000000 */
        /* <DEDUP_REMOVED lines=21> */
[----:B------:R-:W-:Y:S01]  /*122b0*/  HMMA.16816.F32.BF16 R12, R8, R80, RZ ;  /* 0x00000050080c723c */ /* 0x000fe200000418ff */
[----:B------:R-:W-:Y:S02]  /*122c0*/  IMAD.MOV.U32 R84, RZ, RZ, R69 ;  /* 0x000000ffff547224 */ /* 0x000fe400078e0045 */
[----:B------:R-:W-:-:S04]  /*122d0*/  IMAD.MOV.U32 R85, RZ, RZ, R65 ;  /* 0x000000ffff557224 */ /* 0x000fc800078e0041 */
[----:B------:R-:W-:Y:S01]  /*122e0*/  IMAD.MOV.U32 R81, RZ, RZ, R108 ;  /* 0x000000ffff517224 */ /* 0x000fe200078e006c */
[----:B------:R-:W-:Y:S01]  /*122f0*/  HMMA.16816.F32.BF16 R32, R8, R82, RZ ;  /* 0x000000520820723c */ /* 0x000fe200000418ff */
[----:B-1----:R-:W-:-:S04]  /*12300*/  FFMA.FTZ R6, R113, c[0x0][0x2d0], -R0 ;  /* 0x0000b40071067a23 */ /* 0x002fc80000010800 */
[----:B------:R1:W3:Y:S03]  /*12310*/  MUFU.EX2 R74, R6 ;  /* 0x00000006004a7308 */ /* 0x0002e60000000800 */
[----:B------:R-:W-:Y:S01]  /*12320*/  HMMA.16816.F32.BF16 R40, R8, R86, RZ ;  /* 0x000000560828723c */ /* 0x000fe200000418ff */
[----:B------:R-:W-:-:S06]  /*12330*/  IMAD.MOV.U32 R83, RZ, RZ, R73 ;  /* 0x000000ffff537224 */ /* 0x000fcc00078e0049 */
[----:B------:R-:W-:Y:S01]  /*12340*/  F2FP.BF16.PACK_AB R8, R224, R225 ;  /* 0x000000e1e008723e */ /* 0x000fe200000010ff */
[----:B------:R-:W-:Y:S01]  /*12350*/  IMAD.MOV.U32 R87, RZ, RZ, R126 ;  /* 0x000000ffff577224 */ /* 0x000fe200078e007e */
[----:B--2---:R-:W-:Y:S01]  /*12360*/  F2FP.BF16.PACK_AB R10, R221, R222 ;  /* 0x000000dedd0a723e */ /* 0x004fe200000010ff */
[----:B------:R-:W-:Y:S02]  /*12370*/  IMAD.MOV.U32 R86, RZ, RZ, R127 ;  /* 0x000000ffff567224 */ /* 0x000fe400078e007f */
[--C-:B-1----:R-:W-:Y:S01]  /*12380*/  FFMA.FTZ R6, R114, c[0x0][0x2d0], -R0.reuse ;  /* 0x0000b40072067a23 */ /* 0x102fe20000010800 */
[----:B---3--:R-:W-:Y:S01]  /*12390*/  F2FP.BF16.PACK_AB R9, R74, R75 ;  /* 0x0000004b4a09723e */ /* 0x008fe200000010ff */
[----:B------:R-:W-:Y:S02]  /*123a0*/  LDSM.16.MT88.4 R112, [R205+0x2000] ;  /* 0x00200000cd70783b */ /* 0x000fe40000004200 */
[----:B------:R1:W-:Y:S02]  /*123b0*/  MUFU.EX2 R216, R6 ;  /* 0x0000000600d87308 */ /* 0x0003e40000000800 */
[----:B-1----:R-:W-:-:S06]  /*123c0*/  FFMA.FTZ R6, R124, c[0x0][0x2d0], -R0 ;  /* 0x0000b4007c067a23 */ /* 0x002fcc0000010800 */
[----:B------:R1:W2:Y:S02]  /*123d0*/  MUFU.EX2 R76, R6 ;  /* 0x00000006004c7308 */ /* 0x0002a40000000800 */
[----:B-1----:R-:W-:Y:S01]  /*123e0*/  FFMA.FTZ R6, R187, c[0x0][0x2d0], -R5 ;  /* 0x0000b400bb067a23 */ /* 0x002fe20000010805 */
[----:B--2---:R-:W-:Y:S01]  /*123f0*/  F2FP.BF16.PACK_AB R11, R76, R216 ;  /* 0x000000d84c0b723e */ /* 0x004fe200000010ff */
[----:B------:R-:W-:-:S04]  /*12400*/  IMAD.MOV.U32 R187, RZ, RZ, R51 ;  /* 0x000000ffffbb7224 */ /* 0x000fc800078e0033 */
[----:B------:R1:W-:Y:S01]  /*12410*/  MUFU.EX2 R78, R6 ;  /* 0x00000006004e7308 */ /* 0x0003e20000000800 */
[----:B------:R-:W-:Y:S01]  /*12420*/  LDSM.16.MT88.4 R48, [R204+0x2000] ;  /* 0x00200000cc30783b */ /* 0x000fe20000004200 */
[C---:B------:R-:W-:Y:S08]  /*12430*/  HMMA.16816.F32.BF16 R20, R8.reuse, R96, R20 ;  /* 0x000000600814723c */ /* 0x040ff00000041814 */
[----:B------:R-:W-:Y:S01]  /*12440*/  HMMA.16816.F32.BF16 R36, R8, R98, R36 ;  /* 0x000000620824723c */ /* 0x000fe20000041824 */
[----:B------:R-:W2:Y:S01]  /*12450*/  LDSM.16.MT88.4 R96, [R201+0x2000] ;  /* 0x00200000c960783b */ /* 0x000ea20000004200 */
[----:B-1----:R-:W-:-:S03]  /*12460*/  FFMA.FTZ R6, R186, c[0x0][0x2d0], -R5 ;  /* 0x0000b400ba067a23 */ /* 0x002fc60000010805 */
[----:B------:R-:W3:Y:S01]  /*12470*/  LDL.LU R186, [R1+0x4] ;  /* 0x0000040001ba7983 */ /* 0x000ee20000300800 */
[----:B------:R1:W-:Y:S02]  /*12480*/  MUFU.EX2 R79, R6 ;  /* 0x00000006004f7308 */ /* 0x0003e40000000800 */
[C---:B------:R-:W-:Y:S08]  /*12490*/  HMMA.16816.F32.BF16 R16, R8.reuse, R88, R16 ;  /* 0x000000580810723c */ /* 0x040ff00000041810 */
[----:B------:R-:W-:Y:S01]  /*124a0*/  HMMA.16816.F32.BF16 R124, R8, R92, R12 ;  /* 0x0000005c087c723c */ /* 0x000fe2000004180c */
[----:B-1----:R-:W-:-:S02]  /*124b0*/  FFMA.FTZ R6, R185, c[0x0][0x2d0], -R5 ;  /* 0x0000b400b9067a23 */ /* 0x002fc40000010805 */
[----:B------:R-:W-:-:S04]  /*124c0*/  FFMA.FTZ R5, R184, c[0x0][0x2d0], -R5 ;  /* 0x0000b400b8057a23 */ /* 0x000fc80000010805 */
[----:B------:R1:W-:Y:S01]  /*124d0*/  MUFU.EX2 R77, R5 ;  /* 0x00000005004d7308 */ /* 0x0003e20000000800 */
[----:B------:R-:W-:Y:S02]  /*124e0*/  IMAD.MOV.U32 R184, RZ, RZ, R68 ;  /* 0x000000ffffb87224 */ /* 0x000fe400078e0044 */
[----:B-1----:R-:W-:-:S05]  /*124f0*/  FFMA.FTZ R5, R151, c[0x0][0x2d0], -R4 ;  /* 0x0000b40097057a23 */ /* 0x002fca0000010804 */
[----:B------:R1:W-:Y:S01]  /*12500*/  MUFU.EX2 R68, R5 ;  /* 0x0000000500447308 */ /* 0x0003e20000000800 */
[----:B------:R-:W-:Y:S02]  /*12510*/  IMAD.MOV.U32 R185, RZ, RZ, R66 ;  /* 0x000000ffffb97224 */ /* 0x000fe400078e0042 */
[----:B-1----:R-:W-:-:S05]  /*12520*/  FFMA.FTZ R5, R150, c[0x0][0x2d0], -R4 ;  /* 0x0000b40096057a23 */ /* 0x002fca0000010804 */
[----:B------:R1:W4:Y:S02]  /*12530*/  MUFU.EX2 R69, R5 ;  /* 0x0000000500457308 */ /* 0x0003240000000800 */
[--C-:B-1----:R-:W-:Y:S02]  /*12540*/  FFMA.FTZ R5, R149, c[0x0][0x2d0], -R4.reuse ;  /* 0x0000b40095057a23 */ /* 0x102fe40000010804 */
[----:B------:R-:W-:-:S04]  /*12550*/  FFMA.FTZ R4, R130, c[0x0][0x2d0], -R4 ;  /* 0x0000b40082047a23 */ /* 0x000fc80000010804 */
[----:B------:R1:W-:Y:S02]  /*12560*/  MUFU.EX2 R67, R4 ;  /* 0x0000000400437308 */ /* 0x0003e40000000800 */
[----:B-1----:R-:W-:-:S06]  /*12570*/  FFMA.FTZ R4, R129, c[0x0][0x2d0], -R2 ;  /* 0x0000b40081047a23 */ /* 0x002fcc0000010802 */
[----:B------:R1:W-:Y:S02]  /*12580*/  MUFU.EX2 R66, R4 ;  /* 0x0000000400427308 */ /* 0x0003e40000000800 */
[----:B-1----:R-:W-:-:S06]  /*12590*/  FFMA.FTZ R4, R131, c[0x0][0x2d0], -R2 ;  /* 0x0000b40083047a23 */ /* 0x002fcc0000010802 */
[----:B------:R1:W-:Y:S02]  /*125a0*/  MUFU.EX2 R65, R4 ;  /* 0x0000000400417308 */ /* 0x0003e40000000800 */
[----:B-1----:R-:W-:-:S06]  /*125b0*/  FFMA.FTZ R4, R183, c[0x0][0x2d0], -R2 ;  /* 0x0000b400b7047a23 */ /* 0x002fcc0000010802 */
[----:B------:R1:W-:Y:S02]  /*125c0*/  MUFU.EX2 R62, R4 ;  /* 0x00000004003e7308 */ /* 0x0003e40000000800 */
[----:B-1----:R-:W-:-:S06]  /*125d0*/  FFMA.FTZ R4, R182, c[0x0][0x2d0], -R2 ;  /* 0x0000b400b6047a23 */ /* 0x002fcc0000010802 */
[----:B------:R1:W-:Y:S02]  /*125e0*/  MUFU.EX2 R63, R4 ;  /* 0x00000004003f7308 */ /* 0x0003e40000000800 */
[----:B-1----:R-:W-:Y:S02]  /*125f0*/  FFMA.FTZ R4, R128, c[0x0][0x2d0], -R0 ;  /* 0x0000b40080047a23 */ /* 0x002fe40000010800 */
[----:B------:R-:W1:Y:S04]  /*12600*/  LDSM.16.MT88.4 R128, [R202+0x2000] ;  /* 0x00200000ca80783b */ /* 0x000e680000004200 */
[----:B------:R-:W5:Y:S08]  /*12610*/  MUFU.EX2 R80, R6 ;  /* 0x0000000600507308 */ /* 0x000f700000000800 */
[----:B------:R-:W2:Y:S01]  /*12620*/  MUFU.EX2 R73, R5 ;  /* 0x0000000500497308 */ /* 0x000ea20000000800 */
[----:B----4-:R-:W-:Y:S01]  /*12630*/  F2FP.BF16.PACK_AB R149, R69, R68 ;  /* 0x000000444595723e */ /* 0x010fe200000010ff */
[C---:B------:R-:W-:Y:S06]  /*12640*/  HMMA.16816.F32.BF16 R24, R8.reuse, R100, R24 ;  /* 0x000000640818723c */ /* 0x040fec0000041818 */
[----:B------:R4:W-:Y:S01]  /*12650*/  MUFU.EX2 R60, R4 ;  /* 0x00000004003c7308 */ /* 0x0009e20000000800 */
[----:B-----5:R-:W-:Y:S01]  /*12660*/  F2FP.BF16.PACK_AB R150, R77, R80 ;  /* 0x000000504d96723e */ /* 0x020fe200000010ff */
[----:B------:R-:W-:Y:S01]  /*12670*/  HMMA.16816.F32.BF16 R28, R8, R90, R28 ;  /* 0x0000005a081c723c */ /* 0x000fe2000004181c */
[----:B--2---:R-:W-:-:S07]  /*12680*/  F2FP.BF16.PACK_AB R151, R67, R73 ;  /* 0x000000494397723e */ /* 0x004fce00000010ff */
[----:B------:R-:W-:Y:S01]  /*12690*/  HMMA.16816.F32.BF16 R32, R8, R94, R32 ;  /* 0x0000005e0820723c */ /* 0x000fe20000041820 */
[----:B----4-:R-:W-:Y:S01]  /*126a0*/  FFMA.FTZ R4, R148, c[0x0][0x2d0], -R0 ;  /* 0x0000b40094047a23 */ /* 0x010fe20000010800 */
[----:B------:R-:W-:-:S06]  /*126b0*/  F2FP.BF16.PACK_AB R148, R79, R78 ;  /* 0x0000004e4f94723e */ /* 0x000fcc00000010ff */
[----:B------:R-:W-:Y:S01]  /*126c0*/  HMMA.16816.F32.BF16 R40, R8, R102, R40 ;  /* 0x000000660828723c */ /* 0x000fe20000041828 */
[----:B------:R2:W4:Y:S06]  /*126d0*/  MUFU.EX2 R61, R4 ;  /* 0x00000004003d7308 */ /* 0x00052c0000000800 */
[----:B------:R-:W-:Y:S01]  /*126e0*/  FFMA.FTZ R8, R197, c[0x0][0x2d0], -R2 ;  /* 0x0000b400c5087a23 */ /* 0x000fe20000010802 */
[C---:B------:R-:W-:Y:S08]  /*126f0*/  HMMA.16816.F32.BF16 R88, R148.reuse, R96, R56 ;  /* 0x000000609458723c */ /* 0x040ff00000041838 */
[----:B------:R-:W-:Y:S01]  /*12700*/  HMMA.16816.F32.BF16 R100, R148, R98, R52 ;  /* 0x000000629464723c */ /* 0x000fe20000041834 */
[----:B--2---:R-:W-:-:S04]  /*12710*/  FFMA.FTZ R4, R180, c[0x0][0x2d0], -R0 ;  /* 0x0000b400b4047a23 */ /* 0x004fc80000010800 */
[----:B------:R2:W-:Y:S03]  /*12720*/  MUFU.EX2 R56, R4 ;  /* 0x0000000400387308 */ /* 0x0005e60000000800 */
[C---:B------:R-:W-:Y:S08]  /*12730*/  HMMA.16816.F32.BF16 R104, R148.reuse, R112, R104 ;  /* 0x000000709468723c */ /* 0x040ff00000041868 */
[C---:B------:R-:W-:Y:S08]  /*12740*/  HMMA.16816.F32.BF16 R116, R148.reuse, R114, R116 ;  /* 0x000000729474723c */ /* 0x040ff00000041874 */
[----:B-1----:R-:W-:Y:S01]  /*12750*/  HMMA.16816.F32.BF16 R120, R148, R128, R120 ;  /* 0x000000809478723c */ /* 0x002fe20000041878 */
[----:B--2---:R-:W-:-:S07]  /*12760*/  FFMA.FTZ R4, R181, c[0x0][0x2d0], -R0 ;  /* 0x0000b400b5047a23 */ /* 0x004fce0000010800 */
[C---:B------:R-:W-:Y:S01]  /*12770*/  HMMA.16816.F32.BF16 R132, R148.reuse, R130, R132 ;  /* 0x000000829484723c */ /* 0x040fe20000041884 */
[----:B------:R-:W1:Y:S07]  /*12780*/  MUFU.EX2 R52, R4 ;  /* 0x0000000400347308 */ /* 0x000e6e0000000800 */
[C---:B------:R-:W-:Y:S08]  /*12790*/  HMMA.16816.F32.BF16 R136, R148.reuse, R48, R136 ;  /* 0x000000309488723c */ /* 0x040ff00000041888 */
[----:B------:R-:W-:Y:S01]  /*127a0*/  HMMA.16816.F32.BF16 R148, R148, R50, R44 ;  /* 0x000000329494723c */ /* 0x000fe2000004182c */
[----:B------:R2:W-:Y:S02]  /*127b0*/  MUFU.EX2 R45, R8 ;  /* 0x00000008002d7308 */ /* 0x0005e40000000800 */
[----:B--2---:R-:W-:-:S06]  /*127c0*/  FFMA.FTZ R8, R196, c[0x0][0x2d0], -R2 ;  /* 0x0000b400c4087a23 */ /* 0x004fcc0000010802 */
[----:B------:R2:W5:Y:S01]  /*127d0*/  MUFU.EX2 R46, R8 ;  /* 0x00000008002e7308 */ /* 0x0005620000000800 */
[----:B------:R-:W-:Y:S02]  /*127e0*/  IMAD.MOV.U32 R82, RZ, RZ, R7 ;  /* 0x000000ffff527224 */ /* 0x000fe400078e0007 */
[----:B--2---:R-:W-:-:S05]  /*127f0*/  FFMA.FTZ R8, R195, c[0x0][0x2d0], -R2 ;  /* 0x0000b400c3087a23 */ /* 0x004fca0000010802 */
[----:B------:R2:W-:Y:S01]  /*12800*/  MUFU.EX2 R47, R8 ;  /* 0x00000008002f7308 */ /* 0x0005e20000000800 */
[----:B------:R-:W-:Y:S02]  /*12810*/  F2FP.BF16.PACK_AB R4, R65, R66 ;  /* 0x000000424104723e */ /* 0x000fe400000010ff */
[----:B------:R-:W-:Y:S02]  /*12820*/  F2FP.BF16.PACK_AB R6, R63, R62 ;  /* 0x0000003e3f06723e */ /* 0x000fe400000010ff */
[----:B----4-:R-:W-:Y:S01]  /*12830*/  F2FP.BF16.PACK_AB R5, R61, R60 ;  /* 0x0000003c3d05723e */ /* 0x010fe200000010ff */
[----:B--2---:R-:W-:-:S04]  /*12840*/  FFMA.FTZ R8, R194, c[0x0][0x2d0], -R2 ;  /* 0x0000b400c2087a23 */ /* 0x004fc80000010802 */
[----:B------:R2:W4:Y:S01]  /*12850*/  MUFU.EX2 R53, R8 ;  /* 0x0000000800357308 */ /* 0x0005220000000800 */
[----:B-1----:R-:W-:Y:S01]  /*12860*/  F2FP.BF16.PACK_AB R7, R52, R56 ;  /* 0x000000383407723e */ /* 0x002fe200000010ff */
[----:B--2---:R-:W-:-:S06]  /*12870*/  FFMA.FTZ R8, R193, c[0x0][0x2d0], -R2 ;  /* 0x0000b400c1087a23 */ /* 0x004fcc0000010802 */
[----:B------:R1:W-:Y:S01]  /*12880*/  MUFU.EX2 R54, R8 ;  /* 0x0000000800367308 */ /* 0x0003e20000000800 */
[----:B------:R-:W-:Y:S01]  /*12890*/  HMMA.16816.F32.BF16 R108, R4, R164, R16 ;  /* 0x000000a4046c723c */ /* 0x000fe20000041810 */
[----:B-1----:R-:W-:-:S06]  /*128a0*/  FFMA.FTZ R8, R192, c[0x0][0x2d0], -R2 ;  /* 0x0000b400c0087a23 */ /* 0x002fcc0000010802 */
[----:B------:R1:W-:Y:S01]  /*128b0*/  MUFU.EX2 R55, R8 ;  /* 0x0000000800377308 */ /* 0x0003e20000000800 */
[----:B------:R-:W-:Y:S01]  /*128c0*/  HMMA.16816.F32.BF16 R16, R4, R166, R28 ;  /* 0x000000a60410723c */ /* 0x000fe2000004181c */
[----:B-1----:R-:W-:-:S06]  /*128d0*/  FFMA.FTZ R8, R189, c[0x0][0x2d0], -R0 ;  /* 0x0000b400bd087a23 */ /* 0x002fcc0000010800 */
[----:B------:R1:W-:Y:S02]  /*128e0*/  MUFU.EX2 R28, R8 ;  /* 0x00000008001c7308 */ /* 0x0003e40000000800 */
[----:B-1----:R-:W-:-:S06]  /*128f0*/  FFMA.FTZ R8, R188, c[0x0][0x2d0], -R0 ;  /* 0x0000b400bc087a23 */ /* 0x002fcc0000010800 */
[----:B------:R1:W2:Y:S01]  /*12900*/  MUFU.EX2 R29, R8 ;  /* 0x00000008001d7308 */ /* 0x0002a20000000800 */
[----:B------:R-:W-:Y:S01]  /*12910*/  HMMA.16816.F32.BF16 R92, R4, R160, R20 ;  /* 0x000000a0045c723c */ /* 0x000fe20000041814 */
[----:B-1----:R-:W-:-:S06]  /*12920*/  FFMA.FTZ R8, R190, c[0x0][0x2d0], -R0 ;  /* 0x0000b400be087a23 */ /* 0x002fcc0000010800 */
[----:B------:R1:W-:Y:S01]  /*12930*/  MUFU.EX2 R31, R8 ;  /* 0x00000008001f7308 */ /* 0x0003e20000000800 */
[----:B------:R-:W-:Y:S01]  /*12940*/  HMMA.16816.F32.BF16 R12, R4, R162, R36 ;  /* 0x000000a2040c723c */ /* 0x000fe20000041824 */
[----:B------:R-:W-:Y:S02]  /*12950*/  IMAD.MOV.U32 R183, RZ, RZ, c[0x0][0x2c4] ;  /* 0x0000b100ffb77624 */ /* 0x000fe400078e00ff */
[----:B-1----:R-:W-:-:S04]  /*12960*/  FFMA.FTZ R8, R191, c[0x0][0x2d0], -R0 ;  /* 0x0000b400bf087a23 */ /* 0x002fc80000010800 */
[----:B------:R1:W1:Y:S01]  /*12970*/  MUFU.EX2 R30, R8 ;  /* 0x00000008001e7308 */ /* 0x0002620000000800 */
[----:B------:R-:W-:Y:S01]  /*12980*/  HMMA.16816.F32.BF16 R124, R4, R168, R124 ;  /* 0x000000a8047c723c */ /* 0x000fe2000004187c */
[----:B------:R-:W-:-:S07]  /*12990*/  ISETP.NE.AND P6, PT, R183, 0x1, PT ;  /* 0x00000001b700780c */ /* 0x000fce0003fc5270 */
[----:B------:R-:W-:Y:S01]  /*129a0*/  HMMA.16816.F32.BF16 R32, R4, R170, R32 ;  /* 0x000000aa0420723c */ /* 0x000fe20000041820 */
[----:B-1----:R-:W-:-:S07]  /*129b0*/  FFMA.FTZ R8, R199, c[0x0][0x2d0], -R2 ;  /* 0x0000b400c7087a23 */ /* 0x002fce0000010802 */
[C---:B------:R-:W-:Y:S01]  /*129c0*/  HMMA.16816.F32.BF16 R20, R4.reuse, R172, R24 ;  /* 0x000000ac0414723c */ /* 0x040fe20000041818 */
[----:B------:R-:W-:Y:S01]  /*129d0*/  FFMA.FTZ R2, R198, c[0x0][0x2d0], -R2 ;  /* 0x0000b400c6027a23 */ /* 0x000fe20000010802 */
[----:B------:R1:W-:Y:S06]  /*129e0*/  MUFU.EX2 R44, R8 ;  /* 0x00000008002c7308 */ /* 0x0003ec0000000800 */
[----:B-1----:R-:W-:Y:S02]  /*129f0*/  HMMA.16816.F32.BF16 R8, R4, R174, R40 ;  /* 0x000000ae0408723c */ /* 0x002fe40000041828 */
[----:B------:R1:W-:Y:S02]  /*12a00*/  MUFU.EX2 R40, R2 ;  /* 0x0000000200287308 */ /* 0x0003e40000000800 */
[----:B-1----:R-:W-:-:S06]  /*12a10*/  FFMA.FTZ R2, R176, c[0x0][0x2d0], -R0 ;  /* 0x0000b400b0027a23 */ /* 0x002fcc0000010800 */
[----:B------:R1:W1:Y:S01]  /*12a20*/  MUFU.EX2 R27, R2 ;  /* 0x00000002001b7308 */ /* 0x0002620000000800 */
[----:B-----5:R-:W-:Y:S02]  /*12a30*/  F2FP.BF16.PACK_AB R4, R46, R45 ;  /* 0x0000002d2e04723e */ /* 0x020fe400000010ff */
[----:B----4-:R-:W-:Y:S02]  /*12a40*/  F2FP.BF16.PACK_AB R6, R53, R47 ;  /* 0x0000002f3506723e */ /* 0x010fe400000010ff */
[----:B--2---:R-:W-:Y:S02]  /*12a50*/  F2FP.BF16.PACK_AB R5, R29, R28 ;  /* 0x0000001c1d05723e */ /* 0x004fe400000010ff */
[----:B------:R-:W-:Y:S01]  /*12a60*/  F2FP.BF16.PACK_AB R7, R30, R31 ;  /* 0x0000001f1e07723e */ /* 0x000fe200000010ff */
[----:B-1----:R-:W-:-:S04]  /*12a70*/  FFMA.FTZ R2, R179, c[0x0][0x2d0], -R0 ;  /* 0x0000b400b3027a23 */ /* 0x002fc80000010800 */
[----:B------:R1:W2:Y:S02]  /*12a80*/  MUFU.EX2 R26, R2 ;  /* 0x00000002001a7308 */ /* 0x0002a40000000800 */
[----:B------:R-:W-:Y:S01]  /*12a90*/  HMMA.16816.F32.BF16 R92, R4, R156, R92 ;  /* 0x0000009c045c723c */ /* 0x000fe2000004185c */
[--C-:B-1----:R-:W-:Y:S02]  /*12aa0*/  FFMA.FTZ R2, R178, c[0x0][0x2d0], -R0.reuse ;  /* 0x0000b400b2027a23 */ /* 0x102fe40000010800 */
[----:B------:R-:W-:-:S03]  /*12ab0*/  FFMA.FTZ R0, R177, c[0x0][0x2d0], -R0 ;  /* 0x0000b400b1007a23 */ /* 0x000fc60000010800 */
[----:B------:R1:W4:Y:S02]  /*12ac0*/  MUFU.EX2 R25, R2 ;  /* 0x0000000200197308 */ /* 0x0003240000000800 */
[C---:B------:R-:W-:Y:S06]  /*12ad0*/  HMMA.16816.F32.BF16 R12, R4.reuse, R158, R12 ;  /* 0x0000009e040c723c */ /* 0x040fec000004180c */
[----:B------:R5:W2:Y:S02]  /*12ae0*/  MUFU.EX2 R24, R0 ;  /* 0x0000000000187308 */ /* 0x000aa40000000800 */
[----:B------:R-:W-:Y:S01]  /*12af0*/  HMMA.16816.F32.BF16 R108, R4, R152, R108 ;  /* 0x00000098046c723c */ /* 0x000fe2000004186c */
[----:B-1----:R-:W-:-:S07]  /*12b00*/  @P6 IMAD.HI.U32 R2, R184, c[0x0][0x2c8], RZ ;  /* 0x0000b200b8026a27 */ /* 0x002fce00078e00ff */
[----:B------:R-:W-:Y:S01]  /*12b10*/  HMMA.16816.F32.BF16 R16, R4, R154, R16 ;  /* 0x0000009a0410723c */ /* 0x000fe20000041810 */
[----:B-----5:R-:W-:-:S07]  /*12b20*/  IMAD.MOV.U32 R0, RZ, RZ, R184 ;  /* 0x000000ffff007224 */ /* 0x020fce00078e00b8 */
[----:B------:R-:W-:Y:S01]  /*12b30*/  HMMA.16816.F32.BF16 R124, R4, R144, R124 ;  /* 0x00000090047c723c */ /* 0x000fe2000004187c */
[----:B------:R-:W-:-:S07]  /*12b40*/  @P6 SHF.R.U32.HI R0, RZ, c[0x0][0x2cc], R2 ;  /* 0x0000b300ff006a19 */ /* 0x000fce0000011602 */
[----:B------:R-:W-:Y:S01]  /*12b50*/  HMMA.16816.F32.BF16 R32, R4, R146, R32 ;  /* 0x000000920420723c */ /* 0x000fe20000041820 */
[----:B---3--:R-:W-:-:S07]  /*12b60*/  IMAD.IADD R2, R186, 0x1, R0 ;  /* 0x00000001ba027824 */ /* 0x008fce00078e0200 */
[----:B------:R-:W-:Y:S01]  /*12b70*/  HMMA.16816.F32.BF16 R20, R4, R140, R20 ;  /* 0x0000008c0414723c */ /* 0x000fe20000041814 */
[----:B------:R-:W-:-:S07]  /*12b80*/  FADD.FTZ R0, R64, R218 ;  /* 0x000000da40007221 */ /* 0x000fce0000010000 */
[----:B------:R-:W-:Y:S07]  /*12b90*/  HMMA.16816.F32.BF16 R36, R4, R142, R8 ;  /* 0x0000008e0424723c */ /* 0x000fee0000041808 */
        /* <DEDUP_REMOVED lines=66> */
[----:B--2---:R-:W-:Y:S02]  /*12fc0*/  FADD.FTZ R5, R26, R4 ;  /* 0x000000041a057221 */ /* 0x004fe40000010000 */
[----:B------:R-:W-:Y:S02]  /*12fd0*/  FADD.FTZ R4, R80, R0 ;  /* 0x0000000050047221 */ /* 0x000fe40000010000 */
[----:B------:R-:W-:-:S02]  /*12fe0*/  FADD.FTZ R0, R73, R6 ;  /* 0x0000000649007221 */ /* 0x000fc40000010000 */
[----:B------:R-:W-:Y:S02]  /*12ff0*/  FADD.FTZ R6, R44, R7 ;  /* 0x000000072c067221 */ /* 0x000fe40000010000 */
[----:B------:R-:W-:Y:S02]  /*13000*/  FADD.FTZ R7, R77, R4 ;  /* 0x000000044d077221 */ /* 0x000fe40000010000 */
[----:B------:R-:W-:Y:S02]  /*13010*/  FADD.FTZ R0, R67, R0 ;  /* 0x0000000043007221 */ /* 0x000fe40000010000 */
[----:B----4-:R-:W-:Y:S01]  /*13020*/  FADD.FTZ R5, R25, R5 ;  /* 0x0000000519057221 */ /* 0x010fe20000010000 */
[----:B------:R-:W-:Y:S01]  /*13030*/  STL [R1+0x10], R7 ;  /* 0x0000100701007387 */ /* 0x000fe20000100800 */
[----:B------:R-:W-:-:S03]  /*13040*/  FADD.FTZ R4, R40, R6 ;  /* 0x0000000628047221 */ /* 0x000fc60000010000 */
[----:B------:R1:W-:Y:S01]  /*13050*/  STL [R1+0xc], R0 ;  /* 0x00000c0001007387 */ /* 0x0003e20000100800 */
[----:B------:R-:W-:-:S03]  /*13060*/  IMAD.MOV.U32 R81, RZ, RZ, c[0x0][0x32c] ;  /* 0x0000cb00ff517624 */ /* 0x000fc600078e00ff */
[----:B------:R2:W-:Y:S02]  /*13070*/  STL [R1+0x14], R4 ;  /* 0x0000140401007387 */ /* 0x0005e40000100800 */
[----:B------:R-:W-:Y:S02]  /*13080*/  ISETP.GE.AND P6, PT, R81, 0x1, PT ;  /* 0x000000015100780c */ /* 0x000fe40003fc6270 */
[----:B------:R-:W-:Y:S02]  /*13090*/  F2FP.BF16.PACK_AB R144, R55, R54 ;  /* 0x000000363790723e */ /* 0x000fe400000010ff */
[----:B------:R-:W-:Y:S02]  /*130a0*/  F2FP.BF16.PACK_AB R146, R40, R44 ;  /* 0x0000002c2892723e */ /* 0x000fe400000010ff */
[----:B------:R-:W-:Y:S01]  /*130b0*/  F2FP.BF16.PACK_AB R145, R26, R27 ;  /* 0x0000001b1a91723e */ /* 0x000fe200000010ff */
[----:B-1----:R-:W-:-:S05]  /*130c0*/  FADD.FTZ R0, R24, R5 ;  /* 0x0000000518007221 */ /* 0x002fca0000010000 */
[----:B------:R1:W-:Y:S01]  /*130d0*/  STL [R1+0x18], R0 ;  /* 0x0000180001007387 */ /* 0x0003e20000100800 */
[----:B------:R-:W-:Y:S02]  /*130e0*/  F2FP.BF16.PACK_AB R147, R24, R25 ;  /* 0x000000191893723e */ /* 0x000fe400000010ff */
[----:B------:R-:W-:-:S05]  /*130f0*/  IADD3 R216, R229, -0x2, RZ ;  /* 0xfffffffee5d87810 */ /* 0x000fca0007ffe0ff */
[----:B------:R-:W-:Y:S01]  /*13100*/  HMMA.16816.F32.BF16 R92, R144, R96, R92 ;  /* 0x00000060905c723c */ /* 0x000fe2000004185c */
[----:B--2---:R-:W-:-:S07]  /*13110*/  IADD3 R4, R2, c[0x0][0x328], RZ ;  /* 0x0000ca0002047a10 */ /* 0x004fce0007ffe0ff */
[C---:B------:R-:W-:Y:S08]  /*13120*/  HMMA.16816.F32.BF16 R108, R144.reuse, R112, R108 ;  /* 0x00000070906c723c */ /* 0x040ff0000004186c */
[C---:B------:R-:W-:Y:S08]  /*13130*/  HMMA.16816.F32.BF16 R124, R144.reuse, R128, R124 ;  /* 0x00000080907c723c */ /* 0x040ff0000004187c */
[C---:B------:R-:W-:Y:S08]  /*13140*/  HMMA.16816.F32.BF16 R96, R144.reuse, R98, R12 ;  /* 0x000000629060723c */ /* 0x040ff0000004180c */
[C---:B------:R-:W-:Y:S08]  /*13150*/  HMMA.16816.F32.BF16 R112, R144.reuse, R114, R16 ;  /* 0x000000729070723c */ /* 0x040ff00000041810 */
[C---:B------:R-:W-:Y:S08]  /*13160*/  HMMA.16816.F32.BF16 R128, R144.reuse, R130, R32 ;  /* 0x000000829080723c */ /* 0x040ff00000041820 */
[C---:B------:R-:W-:Y:S08]  /*13170*/  HMMA.16816.F32.BF16 R140, R144.reuse, R48, R20 ;  /* 0x00000030908c723c */ /* 0x040ff00000041814 */
[----:B------:R-:W-:Y:S01]  /*13180*/  HMMA.16816.F32.BF16 R144, R144, R50, R36 ;  /* 0x000000329090723c */ /* 0x000fe20000041824 */
[----:B------:R-:W-:Y:S07]  /*13190*/  @!P6 BRA `(.L_x_933) ;  /* 0x000001100000e947 */ /* 0x000fee0003800000 */
[C---:B-1----:R-:W-:Y:S01]  /*131a0*/  ISETP.GT.AND P0, PT, R2.reuse, RZ, PT ;  /* 0x000000ff0200720c */ /* 0x042fe20003f04270 */
        /* <DEDUP_REMOVED lines=10> */
.L_x_935:
[----:B------:R-:W-:-:S13]  /*13250*/  ISETP.NE.AND P0, PT, R5, 0x1, PT ;  /* 0x000000010500780c */ /* 0x000fda0003f05270 */
[----:B------:R-:W-:-:S05]  /*13260*/  @P0 IMAD.HI.U32 R2, R0, c[0x0][0x330], RZ ;  /* 0x0000cc0000020a27 */ /* 0x000fca00078e00ff */
[----:B------:R-:W-:Y:S02]  /*13270*/  @P0 SHF.R.U32.HI R0, RZ, c[0x0][0x334], R2 ;  /* 0x0000cd00ff000a19 */ /* 0x000fe40000011602 */
.L_x_936:
[----:B------:R-:W-:Y:S05]  /*13280*/  BSYNC B0 ;  /* 0x0000000000007941 */ /* 0x000fea0003800000 */
.L_x_934:
[----:B------:R-:W-:-:S05]  /*13290*/  IMAD R0, R0, R5, c[0x0][0x32c] ;  /* 0x0000cb0000007624 */ /* 0x000fca00078e0205 */
[----:B------:R-:W-:-:S04]  /*132a0*/  IMNMX R4, R4, R0, PT ;  /* 0x0000000004047217 */ /* 0x000fc80003800200 */
.L_x_933:
[----:B-1----:R-:W2:Y:S01]  /*132b0*/  LDL R5, [R1+0x8] ;  /* 0x0000080001057983 */ /* 0x002ea20000100800 */
[----:B------:R-:W-:-:S05]  /*132c0*/  IMAD.HI R0, R4, 0x66666667, RZ ;  /* 0x6666666704007827 */ /* 0x000fca00078e02ff */
[----:B------:R-:W-:-:S04]  /*132d0*/  SHF.R.U32.HI R2, RZ, 0x1f, R0 ;  /* 0x0000001fff027819 */ /* 0x000fc80000011600 */
[----:B------:R-:W-:-:S04]  /*132e0*/  LEA.HI.SX32 R0, R0, R2, 0x1b ;  /* 0x0000000200007211 */ /* 0x000fc800078fdaff */
[----:B--2---:R-:W-:-:S04]  /*132f0*/  IMNMX R5, R5, R0, !PT ;  /* 0x0000000005057217 */ /* 0x004fc80007800200 */
[----:B------:R-:W-:Y:S01]  /*13300*/  ISETP.GE.AND P0, PT, R216, R5, PT ;  /* 0x00000005d800720c */ /* 0x000fe20003f06270 */
[----:B------:R1:W-:-:S12]  /*13310*/  STL [R1], R5 ;  /* 0x0000000501007387 */ /* 0x0003d80000100800 */
[----:B------:R-:W-:Y:S05]  /*13320*/  @!P0 BRA `(.L_x_937) ;  /* 0x0000575000008947 */ /* 0x000fea0003800000 */
[----:B------:R-:W-:Y:S01]  /*13330*/  IMAD.MOV.U32 R85, RZ, RZ, R71 ;  /* 0x000000ffff557224 */ /* 0x000fe200078e0047 */
[----:B------:R-:W-:Y:S01]  /*13340*/  MOV R87, R3 ;  /* 0x0000000300577202 */ /* 0x000fe20000000f00 */
[----:B------:R-:W-:Y:S01]  /*13350*/  IMAD.MOV.U32 R84, RZ, RZ, R72 ;  /* 0x000000ffff547224 */ /* 0x000fe200078e0048 */
[----:B------:R-:W-:Y:S02]  /*13360*/  MOV R86, R70 ;  /* 0x0000004600567202 */ /* 0x000fe40000000f00 */
.L_x_954:
[----:B------:R-:W2:Y:S01]  /*13370*/  LDL R232, [R1+0x8] ;  /* 0x0000080001e87983 */ /* 0x000ea20000100800 */
[----:B------:R-:W-:Y:S04]  /*13380*/  DEPBAR.LE SB0, 0x0 ;  /* 0x000080000000791a */ /* 0x000fe80000000000 */
[----:B------:R-:W2:Y:S01]  /*13390*/  LDL R174, [R1+0x40] ;  /* 0x0000400001ae7983 */ /* 0x000ea20000100800 */
[----:B------:R-:W-:Y:S01]  /*133a0*/  WARPSYNC 0xffffffff ;  /* 0xffffffff00007948 */ /* 0x000fe20003800000 */
[----:B------:R-:W-:Y:S02]  /*133b0*/  ULDC UR4, c[0x0][0x324] ;  /* 0x0000c90000047ab9 */ /* 0x000fe40000000800 */
[----:B------:R-:W2:Y:S01]  /*133c0*/  LDL.64 R172, [R1+0x30] ;  /* 0x0000300001ac7983 */ /* 0x000ea20000100a00 */
[----:B------:R-:W-:Y:S05]  /*133d0*/  ULOP3.LUT UR4, URZ, UR4, URZ, 0x33, !UPT ;  /* 0x000000043f047292 */ /* 0x000fea000f8e333f */
[----:B------:R-:W-:Y:S08]  /*133e0*/  BAR.SYNC.DEFER_BLOCKING 0x0 ;  /* 0x0000000000007b1d */ /* 0x000ff00000010000 */
[----:B------:R-:W-:Y:S08]  /*133f0*/  LDSM.16.M88.4 R80, [R207] ;  /* 0x00000000cf50783b */ /* 0x000ff00000000200 */
[----:B------:R-:W4:Y:S08]  /*13400*/  LDSM.16.M88.4 R16, [R200] ;  /* 0x00000000c810783b */ /* 0x000f300000000200 */
        /* <DEDUP_REMOVED lines=37> */
[----:B------:R-:W-:Y:S01]  /*13660*/  @!P0 SHF.R.S32.HI R0, RZ, 0x1f, R216 ;  /* 0x0000001fff008819 */ /* 0x000fe200000114d8 */
[----:B------:R-:W-:Y:S01]  /*13670*/  @!P0 IMAD.WIDE.U32 R2, R216, c[0x0][0x208], RZ ;  /* 0x00008200d8028a25 */ /* 0x000fe200078e00ff */
[----:B------:R-:W-:Y:S02]  /*13680*/  @!P0 MOV R173, R174 ;  /* 0x000000ae00ad8202 */ /* 0x000fe40000000f00 */
[-C--:B------:R-:W-:Y:S01]  /*13690*/  HMMA.16816.F32.BF16 R12, R164, R162.reuse, R12 ;  /* 0x000000a2a40c723c */ /* 0x080fe2000004180c */
[----:B------:R-:W-:Y:S03]  /*136a0*/  @!P0 MOV R174, c[0x0][0x208] ;  /* 0x0000820000ae8a02 */ /* 0x000fe60000000f00 */
[----:B------:R-:W-:Y:S02]  /*136b0*/  @!P0 IMAD R0, R0, c[0x0][0x208], RZ ;  /* 0x0000820000008a24 */ /* 0x000fe400078e02ff */
[----:B------:R-:W-:Y:S02]  /*136c0*/  @!P0 IMAD.WIDE.U32 R172, R2, 0x50, R172 ;  /* 0x0000005002ac8825 */ /* 0x000fe400078e00ac */
[C---:B------:R-:W-:Y:S01]  /*136d0*/  HMMA.16816.F32.BF16 R16, R156.reuse, R162, R16 ;  /* 0x000000a29c10723c */ /* 0x040fe20000041810 */
[----:B------:R-:W2:Y:S03]  /*136e0*/  LDSM.16.M88.4 R160, [R213] ;  /* 0x00000000d5a0783b */ /* 0x000ea60000000200 */
[----:B------:R-:W-:Y:S01]  /*136f0*/  @!P0 IMAD R0, R216, c[0x0][0x20c], R0 ;  /* 0x00008300d8008a24 */ /* 0x000fe200078e0200 */
[----:B------:R-:W-:Y:S03]  /*13700*/  @!P0 LEA R2, P1, R172, c[0x0][0x1f8], 0x1 ;  /* 0x00007e00ac028a11 */ /* 0x000fe600078208ff */
[-C--:B------:R-:W-:Y:S04]  /*13710*/  HMMA.16816.F32.BF16 R20, R156, R168.reuse, R20 ;  /* 0x000000a89c14723c */ /* 0x080fe80000041814 */
[----:B------:R-:W-:Y:S04]  /*13720*/  @!P0 IADD3 R0, R3, R0, RZ ;  /* 0x0000000003008210 */ /* 0x000fe80007ffe0ff */
[C---:B------:R-:W-:Y:S04]  /*13730*/  HMMA.16816.F32.BF16 R24, R164.reuse, R168, R24 ;  /* 0x000000a8a418723c */ /* 0x040fe80000041818 */
[----:B------:R-:W-:Y:S03]  /*13740*/  @!P0 IMAD R0, R0, 0x50, RZ ;  /* 0x0000005000008824 */ /* 0x000fe600078e02ff */
[----:B------:R-:W-:Y:S01]  /*13750*/  @!P0 MOV R168, 0x5 ;  /* 0x0000000500a88802 */ /* 0x000fe20000000f00 */
[-C--:B------:R-:W-:Y:S04]  /*13760*/  HMMA.16816.F32.BF16 R28, R164, R170.reuse, R28 ;  /* 0x000000aaa41c723c */ /* 0x080fe8000004181c */
[----:B------:R-:W-:Y:S02]  /*13770*/  @!P0 IADD3 R3, R173, R0, RZ ;  /* 0x00000000ad038210 */ /* 0x000fe40007ffe0ff */
[----:B------:R-:W-:Y:S02]  /*13780*/  @!P0 SHF.L.U32 R169, R174, 0x5, RZ ;  /* 0x00000005aea98819 */ /* 0x000fe400000006ff */
[----:B------:R-:W-:Y:S01]  /*13790*/  @!P0 LEA.HI.X R3, R172, c[0x0][0x1fc], R3, 0x1, P1 ;  /* 0x00007f00ac038a11 */ /* 0x000fe200008f0c03 */
[C---:B------:R-:W-:Y:S04]  /*137a0*/  HMMA.16816.F32.BF16 R32, R156.reuse, R170, R32 ;  /* 0x000000aa9c20723c */ /* 0x040fe80000041820 */
[----:B------:R-:W-:Y:S02]  /*137b0*/  @!P0 SHF.L.U64.HI R0, R174, R168, c[0x0][0x20c] ;  /* 0x00008300ae008619 */ /* 0x000fe400000102a8 */
[----:B------:R-:W4:Y:S01]  /*137c0*/  LDSM.16.M88.4 R172, [R212] ;  /* 0x00000000d4ac783b */ /* 0x000f220000000200 */
[-C--:B------:R-:W-:Y:S01]  /*137d0*/  @!P0 IADD3 R178, P2, R2, R169.reuse, RZ ;  /* 0x000000a902b28210 */ /* 0x080fe20007f5e0ff */
[-C--:B-1----:R-:W-:Y:S04]  /*137e0*/  HMMA.16816.F32.BF16 R36, R156, R152.reuse, R36 ;  /* 0x000000989c24723c */ /* 0x082fe80000041824 */
[-C--:B------:R-:W-:Y:S02]  /*137f0*/  @!P0 IADD3.X R179, R3, R0.reuse, RZ, P2, !PT ;  /* 0x0000000003b38210 */ /* 0x080fe400017fe4ff */
[----:B------:R-:W-:Y:S01]  /*13800*/  @!PT LDS RZ, [RZ] ;  /* 0x00000000fffff984 */ /* 0x000fe20000000800 */
[----:B------:R-:W-:Y:S01]  /*13810*/  @!PT LDS RZ, [RZ] ;  /* 0x00000000fffff984 */ /* 0x000fe20000000800 */
[----:B------:R-:W-:Y:S01]  /*13820*/  @!PT LDS RZ, [RZ] ;  /* 0x00000000fffff984 */ /* 0x000fe20000000800 */
[----:B------:R1:W-:Y:S01]  /*13830*/  @!P0 LDGSTS.E.BYPASS.LTC128B.128 [R219+0x100], [R2.64], !P4 ;  /* 0x0010000002db8fae */ /* 0x0003e2000e101d48 */
[-C--:B------:R-:W-:Y:S01]  /*13840*/  @!P0 IADD3 R176, P1, R178, R169.reuse, RZ ;  /* 0x000000a9b2b08210 */ /* 0x080fe20007f3e0ff */
[C---:B------:R-:W-:Y:S04]  /*13850*/  HMMA.16816.F32.BF16 R40, R164.reuse, R152, R40 ;  /* 0x00000098a428723c */ /* 0x040fe80000041828 */
[-C--:B------:R-:W-:Y:S02]  /*13860*/  @!P0 IADD3.X R177, R179, R0.reuse, RZ, P1, !PT ;  /* 0x00000000b3b18210 */ /* 0x080fe40000ffe4ff */
[----:B------:R5:W-:Y:S01]  /*13870*/  @!P0 LDGSTS.E.BYPASS.LTC128B.128 [R219+0x900], [R178.64], !P4 ;  /* 0x00900000b2db8fae */ /* 0x000be2000e101d48 */
[-C--:B------:R-:W-:Y:S01]  /*13880*/  @!P0 IADD3 R168, P2, R176, R169.reuse, RZ ;  /* 0x000000a9b0a88210 */ /* 0x080fe20007f5e0ff */
[-C--:B------:R-:W-:Y:S06]  /*13890*/  HMMA.16816.F32.BF16 R44, R164, R154.reuse, R44 ;  /* 0x0000009aa42c723c */ /* 0x080fec000004182c */
[----:B------:R5:W-:Y:S02]  /*138a0*/  @!P0 LDGSTS.E.BYPASS.LTC128B.128 [R219+0x1100], [R176.64], !P4 ;  /* 0x01100000b0db8fae */ /* 0x000be4000e101d48 */
[C---:B------:R-:W-:Y:S08]  /*138b0*/  HMMA.16816.F32.BF16 R48, R156.reuse, R154, R48 ;  /* 0x0000009a9c30723c */ /* 0x040ff00000041830 */
[-C--:B--2---:R-:W-:Y:S04]  /*138c0*/  HMMA.16816.F32.BF16 R52, R156, R160.reuse, R52 ;  /* 0x000000a09c34723c */ /* 0x084fe80000041834 */
[----:B-1----:R-:W-:Y:S02]  /*138d0*/  @!P0 IADD3 R2, P1, R168, R169, RZ ;  /* 0x000000a9a8028210 */ /* 0x002fe40007f3e0ff */
[-C--:B------:R-:W-:Y:S02]  /*138e0*/  @!P0 IADD3.X R169, R177, R0.reuse, RZ, P2, !PT ;  /* 0x00000000b1a98210 */ /* 0x080fe400017fe4ff */
[C---:B------:R-:W-:Y:S03]  /*138f0*/  HMMA.16816.F32.BF16 R56, R164.reuse, R160, R56 ;  /* 0x000000a0a438723c */ /* 0x040fe60000041838 */
[----:B------:R1:W-:Y:S01]  /*13900*/  @!P0 LDGSTS.E.BYPASS.LTC128B.128 [R219+0x1900], [R168.64], !P4 ;  /* 0x01900000a8db8fae */ /* 0x0003e2000e101d48 */
[----:B------:R-:W-:Y:S04]  /*13910*/  @!P0 IADD3.X R3, R169, R0, RZ, P1, !PT ;  /* 0x00000000a9038210 */ /* 0x000fe80000ffe4ff */
[-C--:B------:R-:W-:Y:S03]  /*13920*/  HMMA.16816.F32.BF16 R60, R164, R162.reuse, R60 ;  /* 0x000000a2a43c723c */ /* 0x080fe6000004183c */
[----:B------:R2:W-:Y:S01]  /*13930*/  @!P0 LDGSTS.E.BYPASS.LTC128B.128 [R219+0x2100], [R2.64], !P4 ;  /* 0x0210000002db8fae */ /* 0x0005e2000e101d48 */
[----:B------:R-:W-:Y:S04]  /*13940*/  ISETP.GT.AND P0, PT, R216, R232, PT ;  /* 0x000000e8d800720c */ /* 0x000fe80003f04270 */
[C---:B------:R-:W-:Y:S03]  /*13950*/  HMMA.16816.F32.BF16 R64, R156.reuse, R162, R64 ;  /* 0x000000a29c40723c */ /* 0x040fe60000041840 */
[----:B-----5:R-:W-:Y:S05]  /*13960*/  LDSM.16.M88.4 R176, [R206] ;  /* 0x00000000ceb0783b */ /* 0x020fea0000000200 */
[-C--:B----4-:R-:W-:Y:S03]  /*13970*/  HMMA.16816.F32.BF16 R68, R156, R172.reuse, R68 ;  /* 0x000000ac9c44723c */ /* 0x090fe60000041844 */
[----:B------:R-:W-:Y:S05]  /*13980*/  LDSM.16.M88.4 R180, [R208+0x2000] ;  /* 0x00200000d0b4783b */ /* 0x000fea0000000200 */
[C---:B------:R-:W-:Y:S03]  /*13990*/  HMMA.16816.F32.BF16 R72, R164.reuse, R172, R72 ;  /* 0x000000aca448723c */ /* 0x040fe60000041848 */
[----:B-1----:R-:W1:Y:S05]  /*139a0*/  LDSM.16.M88.4 R168, [R208] ;  /* 0x00000000d0a8783b */ /* 0x002e6a0000000200 */
[-C--:B------:R-:W-:Y:S03]  /*139b0*/  HMMA.16816.F32.BF16 R76, R164, R174.reuse, R76 ;  /* 0x000000aea44c723c */ /* 0x080fe6000004184c */
[----:B------:R-:W4:Y:S05]  /*139c0*/  LDSM.16.M88.4 R184, [R206+0x800] ;  /* 0x00080000ceb8783b */ /* 0x000f2a0000000200 */
[----:B------:R-:W-:Y:S03]  /*139d0*/  HMMA.16816.F32.BF16 R80, R156, R174, R80 ;  /* 0x000000ae9c50723c */ /* 0x000fe60000041850 */
[----:B------:R-:W5:Y:S08]  /*139e0*/  LDSM.16.M88.4 R152, [R206+0x1000] ;  /* 0x00100000ce98783b */ /* 0x000f700000000200 */
[----:B------:R-:W2:Y:S08]  /*139f0*/  LDSM.16.M88.4 R188, [R206+0x1800] ;  /* 0x00180000cebc783b */ /* 0x000eb00000000200 */
[----:B------:R-:W2:Y:S01]  /*13a00*/  LDSM.16.M88.4 R192, [R206+0x2000] ;  /* 0x00200000cec0783b */ /* 0x000ea20000000200 */
[-C--:B-1----:R-:W-:Y:S07]  /*13a10*/  HMMA.16816.F32.BF16 R4, R168, R176.reuse, R4 ;  /* 0x000000b0a804723c */ /* 0x082fee0000041804 */
[----:B------:R-:W-:Y:S01]  /*13a20*/  LDSM.16.M88.4 R160, [R209] ;  /* 0x00000000d1a0783b */ /* 0x000fe20000000200 */
[C---:B------:R-:W-:Y:S07]  /*13a30*/  HMMA.16816.F32.BF16 R8, R180.reuse, R176, R8 ;  /* 0x000000b0b408723c */ /* 0x040fee0000041808 */
[----:B------:R-:W1:Y:S01]  /*13a40*/  LDSM.16.M88.4 R196, [R203] ;  /* 0x00000000cbc4783b */ /* 0x000e620000000200 */
[-C--:B------:R-:W-:Y:S07]  /*13a50*/  HMMA.16816.F32.BF16 R12, R180, R178.reuse, R12 ;  /* 0x000000b2b40c723c */ /* 0x080fee000004180c */
[----:B------:R-:W1:Y:S01]  /*13a60*/  LDSM.16.M88.4 R156, [R209+0x2000] ;  /* 0x00200000d19c783b */ /* 0x000e620000000200 */
[C---:B------:R-:W-:Y:S07]  /*13a70*/  HMMA.16816.F32.BF16 R16, R168.reuse, R178, R16 ;  /* 0x000000b2a810723c */ /* 0x040fee0000041810 */
[----:B------:R-:W0:Y:S01]  /*13a80*/  LDGDEPBAR ;  /* 0x00000000000079af */ /* 0x000e220000000000 */
        /* <DEDUP_REMOVED lines=22> */
[----:B------:R-:W-:Y:S02]  /*13bf0*/  FMUL.FTZ R3, R10, c[0x0][0x320] ;  /* 0x0000c8000a037a20 */ /* 0x000fe40000410000 */
[----:B------:R-:W-:Y:S04]  /*13c00*/  FMUL.FTZ R2, R11, c[0x0][0x320] ;  /* 0x0000c8000b027a20 */ /* 0x000fe80000410000 */
[----:B------:R-:W4:Y:S10]  /*13c10*/  MUFU.TANH R227, R3 ;  /* 0x0000000300e37308 */ /* 0x000f340000002400 */
[----:B------:R-:W2:Y:S01]  /*13c20*/  MUFU.TANH R226, R2 ;  /* 0x0000000200e27308 */ /* 0x000ea20000002400 */
        /* <DEDUP_REMOVED lines=38> */
[----:B---3--:R-:W-:Y:S01]  /*13e90*/  @P0 MOV R5, R217 ;  /* 0x000000d900050202 */ /* 0x008fe20000000f00 */
[-C--:B------:R-:W-:Y:S01]  /*13ea0*/  HMMA.16816.F32.BF16 R60, R156, R6.reuse, R60 ;  /* 0x000000069c3c723c */ /* 0x080fe2000004183c */
[----:B------:R-:W-:Y:S02]  /*13eb0*/  MOV R217, c[0x0][0x2c4] ;  /* 0x0000b10000d97a02 */ /* 0x000fe40000000f00 */
[----:B------:R1:W3:Y:S02]  /*13ec0*/  MUFU.TANH R224, R0 ;  /* 0x0000000000e07308 */ /* 0x0002e40000002400 */
[----:B------:R-:W-:Y:S03]  /*13ed0*/  ISETP.NE.AND P3, PT, R217, 0x1, PT ;  /* 0x00000001d900780c */ /* 0x000fe60003f65270 */
[C---:B------:R-:W-:Y:S05]  /*13ee0*/  HMMA.16816.F32.BF16 R64, R160.reuse, R6, R64 ;  /* 0x00000006a040723c */ /* 0x040fea0000041840 */
[----:B------:R3:W3:Y:S02]  /*13ef0*/  MUFU.TANH R182, R2 ;  /* 0x0000000200b67308 */ /* 0x0006e40000002400 */
[----:B------:R-:W-:Y:S01]  /*13f00*/  @P0 MOV R7, c[0x0][0x1e0] ;  /* 0x0000780000070a02 */ /* 0x000fe20000000f00 */
[-C--:B-----5:R-:W-:Y:S04]  /*13f10*/  HMMA.16816.F32.BF16 R68, R160, R8.reuse, R68 ;  /* 0x00000008a044723c */ /* 0x0a0fe80000041844 */
[----:B--2---:R-:W-:Y:S04]  /*13f20*/  FMUL.FTZ R3, R58, c[0x0][0x320] ;  /* 0x0000c8003a037a20 */ /* 0x004fe80000410000 */
[----:B------:R2:W2:Y:S01]  /*13f30*/  MUFU.TANH R167, R3 ;  /* 0x0000000300a77308 */ /* 0x0004a20000002400 */
[C---:B------:R-:W-:Y:S04]  /*13f40*/  HMMA.16816.F32.BF16 R72, R156.reuse, R8, R72 ;  /* 0x000000089c48723c */ /* 0x040fe80000041848 */
[----:B-1----:R-:W-:Y:S04]  /*13f50*/  FMUL.FTZ R0, R15, c[0x0][0x320] ;  /* 0x0000c8000f007a20 */ /* 0x002fe80000410000 */
[-C--:B------:R-:W-:Y:S01]  /*13f60*/  HMMA.16816.F32.BF16 R76, R156, R10.reuse, R76 ;  /* 0x0000000a9c4c723c */ /* 0x080fe2000004184c */
[----:B------:R1:W1:Y:S03]  /*13f70*/  MUFU.TANH R223, R0 ;  /* 0x0000000000df7308 */ /* 0x0002660000002400 */
[----:B---3--:R-:W-:Y:S04]  /*13f80*/  FMUL.FTZ R2, R59, c[0x0][0x320] ;  /* 0x0000c8003b027a20 */ /* 0x008fe80000410000 */
[----:B------:R-:W-:Y:S03]  /*13f90*/  HMMA.16816.F32.BF16 R80, R160, R10, R80 ;  /* 0x0000000aa050723c */ /* 0x000fe60000041850 */
[----:B------:R3:W3:Y:S11]  /*13fa0*/  MUFU.TANH R166, R2 ;  /* 0x0000000200a67308 */ /* 0x0006f60000002400 */
[----:B------:R-:W-:Y:S02]  /*13fb0*/  @!UPT UIADD3 URZ, URZ, URZ, URZ ;  /* 0x0000003f3f3ff290 */ /* 0x000fe4000fffe03f */
[----:B--2---:R-:W-:Y:S02]  /*13fc0*/  FMUL.FTZ R3, R76, c[0x0][0x320] ;  /* 0x0000c8004c037a20 */ /* 0x004fe40000410000 */
[----:B-1----:R-:W-:Y:S02]  /*13fd0*/  FMUL.FTZ R0, R16, c[0x0][0x320] ;  /* 0x0000c80010007a20 */ /* 0x002fe40000410000 */
[----:B------:R-:W-:Y:S02]  /*13fe0*/  FMUL.FTZ R6, R79, c[0x0][0x320] ;  /* 0x0000c8004f067a20 */ /* 0x000fe40000410000 */
[----:B------:R1:W2:Y:S02]  /*13ff0*/  MUFU.TANH R175, R0 ;  /* 0x0000000000af7308 */ /* 0x0002a40000002400 */
[----:B------:R-:W-:Y:S02]  /*14000*/  FMUL.FTZ R9, R80, c[0x0][0x320] ;  /* 0x0000c80050097a20 */ /* 0x000fe40000410000 */
[----:B---3--:R-:W-:Y:S02]  /*14010*/  FMUL.FTZ R2, R75, c[0x0][0x320] ;  /* 0x0000c8004b027a20 */ /* 0x008fe40000410000 */
[----:B-1----:R-:W-:Y:S04]  /*14020*/  FMUL.FTZ R0, R17, c[0x0][0x320] ;  /* 0x0000c80011007a20 */ /* 0x002fe80000410000 */
        /* <DEDUP_REMOVED lines=10> */
[----:B------:R-:W1:Y:S10]  /*140d0*/  MUFU.TANH R22, R9 ;  /* 0x0000000900167308 */ /* 0x000e740000002400 */
        /* <DEDUP_REMOVED lines=62> */
[----:B-----5:R-:W-:Y:S02]  /*144c0*/  FMUL.FTZ R0, R57, c[0x0][0x320] ;  /* 0x0000c80039007a20 */ /* 0x020fe40000410000 */
[----:B------:R-:W5:Y:S06]  /*144d0*/  LDL R57, [R1+0x24] ;  /* 0x0000240001397983 */ /* 0x000f6c0000100800 */
[----:B------:R1:W1:Y:S02]  /*144e0*/  MUFU.TANH R55, R0 ;  /* 0x0000000000377308 */ /* 0x0002640000002400 */
[----:B-1----:R-:W-:Y:S02]  /*144f0*/  FMUL.FTZ R0, R60, c[0x0][0x320] ;  /* 0x0000c8003c007a20 */ /* 0x002fe40000410000 */
[----:B------:R-:W2:Y:S06]  /*14500*/  LDL R60, [R1+0x1c] ;  /* 0x00001c00013c7983 */ /* 0x000eac0000100800 */
[----:B------:R1:W1:Y:S02]  /*14510*/  MUFU.TANH R53, R0 ;  /* 0x0000000000357308 */ /* 0x0002640000002400 */
[----:B-1----:R-:W-:Y:S08]  /*14520*/  FMUL.FTZ R0, R61, c[0x0][0x320] ;  /* 0x0000c8003d007a20 */ /* 0x002ff00000410000 */
[----:B------:R1:W1:Y:S02]  /*14530*/  MUFU.TANH R52, R0 ;  /* 0x0000000000347308 */ /* 0x0002640000002400 */
[----:B-1----:R-:W-:Y:S02]  /*14540*/  FMUL.FTZ R0, R62, c[0x0][0x320] ;  /* 0x0000c8003e007a20 */ /* 0x002fe40000410000 */
[----:B------:R-:W2:Y:S06]  /*14550*/  LDL R62, [R1+0x20] ;  /* 0x00002000013e7983 */ /* 0x000eac0000100800 */
        /* <DEDUP_REMOVED lines=10> */
[----:B-1----:R-:W-:Y:S08]  /*14600*/  FMUL.FTZ R0, R67, c[0x0][0x320] ;  /* 0x0000c80043007a20 */ /* 0x002ff00000410000 */
[----:B------:R-:W1:Y:S10]  /*14610*/  MUFU.TANH R67, R6 ;  /* 0x0000000600437308 */ /* 0x000e740000002400 */
[----:B------:R1:W1:Y:S02]  /*14620*/  MUFU.TANH R45, R0 ;  /* 0x00000000002d7308 */ /* 0x0002640000002400 */
[----:B-1----:R-:W-:Y:S01]  /*14630*/  FMUL.FTZ R0, R68, c[0x0][0x320] ;  /* 0x0000c80044007a20 */ /* 0x002fe20000410000 */
[----:B------:R-:W-:Y:S07]  /*14640*/  MOV R68, c[0x0][0x32c] ;  /* 0x0000cb0000447a02 */ /* 0x000fee0000000f00 */
[----:B------:R1:W1:Y:S01]  /*14650*/  MUFU.TANH R30, R0 ;  /* 0x00000000001e7308 */ /* 0x0002620000002400 */
[----:B------:R-:W-:Y:S01]  /*14660*/  ISETP.GE.AND P5, PT, R68, 0x1, PT ;  /* 0x000000014400780c */ /* 0x000fe20003fa6270 */
        /* <DEDUP_REMOVED lines=39> */
[----:B------:R-:W-:Y:S03]  /*148e0*/  @P0 IADD3 R8, P1, R2, R4, RZ ;  /* 0x0000000402080210 */ /* 0x000fe60007f3e0ff */
        /* <DEDUP_REMOVED lines=11> */
[----:B------:R3:W1:Y:S01]  /*149a0*/  MUFU.TANH R25, R4 ;  /* 0x0000000400197308 */ /* 0x0006620000002400 */
[----:B------:R-:W-:Y:S01]  /*149b0*/  @P0 IADD3.X R9, R3, R0, RZ, P1, !PT ;  /* 0x0000000003090210 */ /* 0x000fe20000ffe4ff */
[----:B------:R-:W-:Y:S05]  /*149c0*/  IMAD R0, R216, -0x50, RZ ;  /* 0xffffffb0d8007824 */ /* 0x000fea00078e02ff */
[----:B------:R1:W-:Y:S08]  /*149d0*/  @P0 LDGSTS.E.BYPASS.LTC128B.128 [R219+0x4900], [R8.64], !P4 ;  /* 0x0490000008db0fae */ /* 0x0003f0000e101d48 */
[----:B------:R-:W0:Y:S08]  /*149e0*/  LDGDEPBAR ;  /* 0x00000000000079af */ /* 0x000e300000000000 */
[----:B---3--:R-:W3:Y:S01]  /*149f0*/  SHFL.IDX PT, R4, R5, RZ, 0x1c1f ;  /* 0x001c1fff05047589 */ /* 0x008ee200000e0000 */
[----:B--2---:R-:W-:Y:S04]  /*14a00*/  FMUL.FTZ R2, R83, c[0x0][0x320] ;  /* 0x0000c80053027a20 */ /* 0x004fe80000410000 */
[----:B------:R5:W2:Y:S02]  /*14a10*/  MUFU.TANH R24, R2 ;  /* 0x0000000200187308 */ /* 0x000aa40000002400 */
[----:B-----5:R-:W-:Y:S04]  /*14a20*/  IADD3 R2, -R57, 0x1, R0 ;  /* 0x0000000139027810 */ /* 0x020fe80007ffe100 */
[----:B------:R-:W-:Y:S04]  /*14a30*/  IADD3 R2, -R60, R2, R62 ;  /* 0x000000023c027210 */ /* 0x000fe80007ffe13e */
[C---:B-1----:R-:W-:Y:S02]  /*14a40*/  IADD3 R6, R2.reuse, c[0x0][0x328], RZ ;  /* 0x0000ca0002067a10 */ /* 0x042fe40007ffe0ff */
[----:B------:R-:W-:Y:S02]  /*14a50*/  IADD3 R7, R2, UR4, RZ ;  /* 0x0000000402077c10 */ /* 0x000fe4000fffe0ff */
[----:B---3--:R-:W-:Y:S02]  /*14a60*/  IADD3 R3, R6, R4, RZ ;  /* 0x0000000406037210 */ /* 0x008fe40007ffe0ff */
[----:B------:R-:W-:Y:S01]  /*14a70*/  IADD3 R2, R4, R7, RZ ;  /* 0x0000000704027210 */ /* 0x000fe20007ffe0ff */
[----:B------:R-:W-:-:S05]  /*14a80*/  @!P5 BRA `(.L_x_938) ;  /* 0x000001800000d947 */ /* 0x000fca0003800000 */
[----:B--2-4-:R-:W-:Y:S01]  /*14a90*/  IADD3 R4, -R60, R62, R4 ;  /* 0x0000003e3c047210 */ /* 0x014fe20007ffe104 */
[----:B------:R-:W-:Y:S03]  /*14aa0*/  BSSY B0, `(.L_x_939) ;  /* 0x0000011000007945 */ /* 0x000fe60003800000 */
        /* <DEDUP_REMOVED lines=11> */
.L_x_940:
[----:B------:R-:W-:Y:S04]  /*14b60*/  MOV R8, c[0x0][0x32c] ;  /* 0x0000cb0000087a02 */ /* 0x000fe80000000f00 */
[----:B------:R-:W-:Y:S11]  /*14b70*/  ISETP.NE.AND P0, PT, R8, 0x1, PT ;  /* 0x000000010800780c */ /* 0x000ff60003f05270 */
[----:B------:R-:W-:Y:S02]  /*14b80*/  @!UPT UIADD3 URZ, URZ, URZ, URZ ;  /* 0x0000003f3f3ff290 */ /* 0x000fe4000fffe03f */
[----:B------:R-:W-:Y:S05]  /*14b90*/  @P0 IMAD.HI.U32 R8, R4, c[0x0][0x330], RZ ;  /* 0x0000cc0004080a27 */ /* 0x000fea00078e00ff */
[----:B------:R-:W-:Y:S02]  /*14ba0*/  @P0 SHF.R.U32.HI R4, RZ, c[0x0][0x334], R8 ;  /* 0x0000cd00ff040a19 */ /* 0x000fe40000011608 */
.L_x_941:
[----:B------:R-:W-:Y:S05]  /*14bb0*/  BSYNC B0 ;  /* 0x0000000000007941 */ /* 0x000fea0003800000 */
.L_x_939:
[----:B------:R-:W-:Y:S04]  /*14bc0*/  IMAD.IADD R8, R0, 0x1, -R57 ;  /* 0x0000000100087824 */ /* 0x000fe800078e0a39 */
[----:B------:R-:W-:Y:S05]  /*14bd0*/  IMAD R4, R4, c[0x0][0x32c], R8 ;  /* 0x0000cb0004047a24 */ /* 0x000fea00078e0208 */
[----:B------:R-:W-:Y:S02]  /*14be0*/  IADD3 R8, R4, c[0x0][0x32c], RZ ;  /* 0x0000cb0004087a10 */ /* 0x000fe40007ffe0ff */
[----:B------:R-:W-:Y:S02]  /*14bf0*/  IMNMX R2, R2, R4, !PT ;  /* 0x0000000402027217 */ /* 0x000fe40007800200 */
[----:B------:R-:W-:Y:S02]  /*14c00*/  IMNMX R3, R3, R8, PT ;  /* 0x0000000803037217 */ /* 0x000fe40003800200 */
.L_x_938:
[C---:B--2-4-:R-:W-:Y:S01]  /*14c10*/  ISETP.GE.AND P0, PT, R0.reuse, 0x2, PT ;  /* 0x000000020000780c */ /* 0x054fe20003f06270 */
[----:B------:R-:W1:Y:S01]  /*14c20*/  SHFL.IDX PT, R4, R5, 0x1, 0x1c1f ;  /* 0x003c1f0005047f89 */ /* 0x000e6200000e0000 */
[----:B------:R-:W-:Y:S02]  /*14c30*/  ISETP.GE.AND P1, PT, R0, 0x1, PT ;  /* 0x000000010000780c */ /* 0x000fe40003f26270 */
[----:B------:R-:W-:Y:S02]  /*14c40*/  P2R R20, PR, RZ, 0x1 ;  /* 0x00000001ff147803 */ /* 0x000fe40000000000 */
[C---:B------:R-:W-:Y:S02]  /*14c50*/  ISETP.GT.AND P0, PT, R2.reuse, 0x1, !P0 ;  /* 0x000000010200780c */ /* 0x040fe40004704270 */
[----:B------:R-:W-:Y:S02]  /*14c60*/  P2R R21, PR, RZ, 0x2 ;  /* 0x00000002ff157803 */ /* 0x000fe40000000000 */
[----:B------:R-:W-:Y:S02]  /*14c70*/  ISETP.GT.AND P1, PT, R2, RZ, !P1 ;  /* 0x000000ff0200720c */ /* 0x000fe40004f24270 */
[C---:B------:R-:W-:Y:S02]  /*14c80*/  ISETP.LT.OR P0, PT, R3.reuse, 0x2, P0 ;  /* 0x000000020300780c */ /* 0x040fe40000701670 */
[----:B------:R-:W-:Y:S02]  /*14c90*/  ISETP.GE.AND P2, PT, R0, 0x9, PT ;  /* 0x000000090000780c */ /* 0x000fe40003f46270 */
[C---:B------:R-:W-:Y:S02]  /*14ca0*/  ISETP.LT.OR P1, PT, R3.reuse, 0x1, P1 ;  /* 0x000000010300780c */ /* 0x040fe40000f21670 */
        /* <DEDUP_REMOVED lines=13> */
[C---:B------:R-:W-:Y:S02]  /*14d80*/  ISETP.LT.OR P0, PT, R3.reuse, 0x11, P0 ;  /* 0x000000110300780c */ /* 0x040fe40000701670 */
        /* <DEDUP_REMOVED lines=33> */
[C---:B------:R-:W-:Y:S02]  /*14fa0*/  ISETP.GE.AND P6, PT, R0.reuse, 0x31, PT ;  /* 0x000000310000780c */ /* 0x040fe40003fc6270 */
[----:B------:R-:W-:Y:S02]  /*14fb0*/  ISETP.LT.OR P0, PT, R3, 0x2a, P0 ;  /* 0x0000002a0300780c */ /* 0x000fe40000701670 */
[----:B------:R-:W-:Y:S02]  /*14fc0*/  ISETP.GE.AND P5, PT, R0, 0x32, PT ;  /* 0x000000320000780c */ /* 0x000fe40003fa6270 */
[----:B------:R-:W-:Y:S02]  /*14fd0*/  FSEL R155, R37, -INF , !P0 ;  /* 0xff800000259b7808 */ /* 0x000fe40004000000 */
[----:B------:R-:W-:Y:S02]  /*14fe0*/  ISETP.GT.AND P0, PT, R2, 0x30, !P6 ;  /* 0x000000300200780c */ /* 0x000fe40007704270 */
[----:B------:R-:W-:Y:S02]  /*14ff0*/  ISETP.GE.AND P3, PT, R0, 0x39, PT ;  /* 0x000000390000780c */ /* 0x000fe40003f66270 */
[C---:B------:R-:W-:Y:S02]  /*15000*/  ISETP.LT.OR P0, PT, R3.reuse, 0x31, P0 ;  /* 0x000000310300780c */ /* 0x040fe40000701670 */
        /* <DEDUP_REMOVED lines=8> */
[----:B------:R-:W-:Y:S02]  /*15090*/  ISETP.GE.AND P1, PT, R0, 0x41, PT ;  /* 0x000000410000780c */ /* 0x000fe40003f26270 */
[----:B------:R-:W-:Y:S04]  /*150a0*/  ISETP.LT.OR P0, PT, R3, 0x39, P0 ;  /* 0x000000390300780c */ /* 0x000fe80000701670 */
[----:B------:R-:W-:Y:S02]  /*150b0*/  FSEL R180, R33, -INF , !P0 ;  /* 0xff80000021b47808 */ /* 0x000fe40004000000 */
[C---:B------:R-:W-:Y:S04]  /*150c0*/  ISETP.GT.AND P0, PT, R2.reuse, 0x39, !P2 ;  /* 0x000000390200780c */ /* 0x040fe80005704270 */
[----:B------:R-:W-:Y:S04]  /*150d0*/  ISETP.LT.OR P0, PT, R3, 0x3a, P0 ;  /* 0x0000003a0300780c */ /* 0x000fe80000701670 */
[----:B------:R-:W-:Y:S02]  /*150e0*/  FSEL R181, R31, -INF , !P0 ;  /* 0xff8000001fb57808 */ /* 0x000fe40004000000 */
[----:B------:R-:W-:Y:S04]  /*150f0*/  ISETP.GT.AND P0, PT, R2, 0x40, !P1 ;  /* 0x000000400200780c */ /* 0x000fe80004f04270 */
[C---:B------:R-:W-:Y:S04]  /*15100*/  ISETP.LT.OR P0, PT, R3.reuse, 0x41, P0 ;  /* 0x000000410300780c */ /* 0x040fe80000701670 */
[----:B------:R-:W-:Y:S02]  /*15110*/  FSEL R194, R30, -INF , !P0 ;  /* 0xff8000001ec27808 */ /* 0x000fe40004000000 */
[----:B------:R-:W-:Y:S04]  /*15120*/  ISETP.GE.AND P0, PT, R0, 0x42, PT ;  /* 0x000000420000780c */ /* 0x000fe80003f06270 */
[----:B------:R-:W-:Y:S02]  /*15130*/  P2R R9, PR, RZ, 0x1 ;  /* 0x00000001ff097803 */ /* 0x000fe40000000000 */
[----:B------:R-:W-:Y:S04]  /*15140*/  ISETP.GT.AND P0, PT, R2, 0x41, !P0 ;  /* 0x000000410200780c */ /* 0x000fe80004704270 */
[----:B------:R-:W-:Y:S04]  /*15150*/  ISETP.LT.OR P0, PT, R3, 0x42, P0 ;  /* 0x000000420300780c */ /* 0x000fe80000701670 */
[----:B------:R-:W-:Y:S02]  /*15160*/  FSEL R195, R27, -INF , !P0 ;  /* 0xff8000001bc37808 */ /* 0x000fe40004000000 */
[----:B------:R-:W-:Y:S04]  /*15170*/  ISETP.GE.AND P0, PT, R0, 0x49, PT ;  /* 0x000000490000780c */ /* 0x000fe80003f06270 */
[----:B------:R-:W-:Y:S02]  /*15180*/  P2R R8, PR, RZ, 0x1 ;  /* 0x00000001ff087803 */ /* 0x000fe40000000000 */
[----:B------:R-:W-:Y:S04]  /*15190*/  ISETP.GT.AND P0, PT, R2, 0x48, !P0 ;  /* 0x000000480200780c */ /* 0x000fe80004704270 */
[C---:B------:R-:W-:Y:S04]  /*151a0*/  ISETP.LT.OR P0, PT, R3.reuse, 0x49, P0 ;  /* 0x000000490300780c */ /* 0x040fe80000701670 */
[----:B------:R-:W-:Y:S02]  /*151b0*/  FSEL R199, R22, -INF , !P0 ;  /* 0xff80000016c77808 */ /* 0x000fe40004000000 */
[----:B------:R-:W-:Y:S04]  /*151c0*/  ISETP.GE.AND P0, PT, R0, 0x4a, PT ;  /* 0x0000004a0000780c */ /* 0x000fe80003f06270 */
[----:B------:R-:W-:Y:S02]  /*151d0*/  P2R R22, PR, RZ, 0x1 ;  /* 0x00000001ff167803 */ /* 0x000fe40000000000 */
[----:B------:R-:W-:Y:S01]  /*151e0*/  ISETP.GT.AND P0, PT, R2, 0x49, !P0 ;  /* 0x000000490200780c */ /* 0x000fe20004704270 */
[--C-:B-1----:R-:W-:Y:S03]  /*151f0*/  IMAD.IADD R2, R6, 0x1, R4.reuse ;  /* 0x0000000106027824 */ /* 0x102fe600078e0204 */
[----:B------:R-:W-:Y:S01]  /*15200*/  ISETP.LT.OR P0, PT, R3, 0x4a, P0 ;  /* 0x0000004a0300780c */ /* 0x000fe20000701670 */
[----:B------:R-:W-:Y:S03]  /*15210*/  IMAD.IADD R3, R7, 0x1, R4 ;  /* 0x0000000107037824 */ /* 0x000fe600078e0204 */
[----:B------:R-:W-:Y:S02]  /*15220*/  FSEL R217, R23, -INF , !P0 ;  /* 0xff80000017d97808 */ /* 0x000fe40004000000 */
[----:B------:R-:W-:Y:S11]  /*15230*/  ISETP.GE.AND P0, PT, R68, 0x1, PT ;  /* 0x000000014400780c */ /* 0x000ff60003f06270 */
[----:B------:R-:W-:Y:S02]  /*15240*/  @!UPT UIADD3 URZ, URZ, URZ, URZ ;  /* 0x0000003f3f3ff290 */ /* 0x000fe4000fffe03f */
[----:B------:R-:W-:-:S05]  /*15250*/  @!P0 BRA `(.L_x_942) ;  /* 0x0000018000008947 */ /* 0x000fca0003800000 */
[----:B------:R-:W-:Y:S01]  /*15260*/  IADD3 R4, -R60, R62, R4 ;  /* 0x0000003e3c047210 */ /* 0x000fe20007ffe104 */
        /* <DEDUP_REMOVED lines=12> */
.L_x_944:
[----:B------:R-:W-:Y:S04]  /*15330*/  MOV R23, c[0x0][0x32c] ;  /* 0x0000cb0000177a02 */ /* 0x000fe80000000f00 */
[----:B------:R-:W-:Y:S11]  /*15340*/  ISETP.NE.AND P0, PT, R23, 0x1, PT ;  /* 0x000000011700780c */ /* 0x000ff60003f05270 */
[----:B------:R-:W-:Y:S02]  /*15350*/  @!UPT UIADD3 URZ, URZ, URZ, URZ ;  /* 0x0000003f3f3ff290 */ /* 0x000fe4000fffe03f */
[----:B------:R-:W-:Y:S05]  /*15360*/  @P0 IMAD.HI.U32 R23, R4, c[0x0][0x330], RZ ;  /* 0x0000cc0004170a27 */ /* 0x000fea00078e00ff */
[----:B------:R-:W-:Y:S02]  /*15370*/  @P0 SHF.R.U32.HI R4, RZ, c[0x0][0x334], R23 ;  /* 0x0000cd00ff040a19 */ /* 0x000fe40000011617 */
.L_x_945:
[----:B------:R-:W-:Y:S05]  /*15380*/  BSYNC B0 ;  /* 0x0000000000007941 */ /* 0x000fea0003800000 */
.L_x_943:
[----:B------:R-:W-:Y:S04]  /*15390*/  IMAD.IADD R23, R0, 0x1, -R57 ;  /* 0x0000000100177824 */ /* 0x000fe800078e0a39 */
[----:B------:R-:W-:Y:S05]  /*153a0*/  IMAD R4, R4, c[0x0][0x32c], R23 ;  /* 0x0000cb0004047a24 */ /* 0x000fea00078e0217 */
[----:B------:R-:W-:Y:S02]  /*153b0*/  IADD3 R23, R4, c[0x0][0x32c], RZ ;  /* 0x0000cb0004177a10 */ /* 0x000fe40007ffe0ff */
[----:B------:R-:W-:Y:S02]  /*153c0*/  IMNMX R3, R3, R4, !PT ;  /* 0x0000000403037217 */ /* 0x000fe40007800200 */
[----:B------:R-:W-:Y:S02]  /*153d0*/  IMNMX R2, R2, R23, PT ;  /* 0x0000001702027217 */ /* 0x000fe40003800200 */
.L_x_942:
[----:B------:R-:W-:Y:S01]  /*153e0*/  ISETP.NE.AND P0, PT, R20, RZ, PT ;  /* 0x000000ff1400720c */ /* 0x000fe20003f05270 */
[----:B------:R-:W1:Y:S03]  /*153f0*/  SHFL.IDX PT, R4, R5, 0x2, 0x1c1f ;  /* 0x005c1f0005047f89 */ /* 0x000e6600000e0000 */
[----:B------:R-:W-:Y:S04]  /*15400*/  ISETP.GT.AND P0, PT, R3, 0x1, !P0 ;  /* 0x000000010300780c */ /* 0x000fe80004704270 */
[C---:B------:R-:W-:Y:S04]  /*15410*/  ISETP.LT.OR P0, PT, R2.reuse, 0x2, P0 ;  /* 0x000000020200780c */ /* 0x040fe80000701670 */
        /* <DEDUP_REMOVED lines=34> */
[C---:B------:R-:W-:Y:S04]  /*15640*/  ISETP.GT.AND P0, PT, R3.reuse, 0x28, !P0 ;  /* 0x000000280300780c */ /* 0x040fe80004704270 */
[----:B------:R-:W-:Y:S04]  /*15650*/  ISETP.LT.OR P0, PT, R2, 0x29, P0 ;  /* 0x000000290200780c */ /* 0x000fe80000701670 */
[----:B------:R-:W-:Y:S02]  /*15660*/  FSEL R63, R154, -INF , !P0 ;  /* 0xff8000009a3f7808 */ /* 0x000fe40004000000 */
[----:B------:R-:W-:Y:S04]  /*15670*/  ISETP.NE.AND P0, PT, R10, RZ, PT ;  /* 0x000000ff0a00720c */ /* 0x000fe80003f05270 */
        /* <DEDUP_REMOVED lines=26> */
[----:B------:R-:W-:Y:S04]  /*15820*/  ISETP.NE.AND P0, PT, R21, RZ, PT ;  /* 0x000000ff1500720c */ /* 0x000fe80003f05270 */
        /* <DEDUP_REMOVED lines=25> */
.L_x_948:
[----:B------:R-:W-:Y:S04]  /*159c0*/  MOV R23, c[0x0][0x32c] ;  /* 0x0000cb0000177a02 */ /* 0x000fe80000000f00 */
[----:B------:R-:W-:Y:S11]  /*159d0*/  ISETP.NE.AND P0, PT, R23, 0x1, PT ;  /* 0x000000011700780c */ /* 0x000ff60003f05270 */
[----:B------:R-:W-:Y:S02]  /*159e0*/  @!UPT UIADD3 URZ, URZ, URZ, URZ ;  /* 0x0000003f3f3ff290 */ /* 0x000fe4000fffe03f */
[----:B------:R-:W-:Y:S05]  /*159f0*/  @P0 IMAD.HI.U32 R23, R4, c[0x0][0x330], RZ ;  /* 0x0000cc0004170a27 */ /* 0x000fea00078e00ff */
[----:B------:R-:W-:Y:S02]  /*15a00*/  @P0 SHF.R.U32.HI R4, RZ, c[0x0][0x334], R23 ;  /* 0x0000cd00ff040a19 */ /* 0x000fe40000011617 */
.L_x_949:
[----:B------:R-:W-:Y:S05]  /*15a10*/  BSYNC B0 ;  /* 0x0000000000007941 */ /* 0x000fea0003800000 */
.L_x_947:
[----:B------:R-:W-:Y:S04]  /*15a20*/  IMAD.IADD R23, R0, 0x1, -R57 ;  /* 0x0000000100177824 */ /* 0x000fe800078e0a39 */
[----:B------:R-:W-:Y:S05]  /*15a30*/  IMAD R4, R4, c[0x0][0x32c], R23 ;  /* 0x0000cb0004047a24 */ /* 0x000fea00078e0217 */
[----:B------:R-:W-:Y:S02]  /*15a40*/  IADD3 R23, R4, c[0x0][0x32c], RZ ;  /* 0x0000cb0004177a10 */ /* 0x000fe40007ffe0ff */
[----:B------:R-:W-:Y:S02]  /*15a50*/  IMNMX R3, R3, R4, !PT ;  /* 0x0000000403037217 */ /* 0x000fe40007800200 */
[----:B------:R-:W-:Y:S02]  /*15a60*/  IMNMX R2, R2, R23, PT ;  /* 0x0000001702027217 */ /* 0x000fe40003800200 */
.L_x_946:
[----:B------:R-:W-:Y:S01]  /*15a70*/  ISETP.NE.AND P0, PT, R20, RZ, PT ;  /* 0x000000ff1400720c */ /* 0x000fe20003f05270 */
[----:B------:R-:W1:Y:S03]  /*15a80*/  SHFL.IDX PT, R4, R5, 0x3, 0x1c1f ;  /* 0x007c1f0005047f89 */ /* 0x000e6600000e0000 */
        /* <DEDUP_REMOVED lines=92> */
.L_x_952:
[----:B------:R-:W-:Y:S04]  /*16050*/  MOV R5, c[0x0][0x32c] ;  /* 0x0000cb0000057a02 */ /* 0x000fe80000000f00 */
[----:B------:R-:W-:Y:S11]  /*16060*/  ISETP.NE.AND P0, PT, R5, 0x1, PT ;  /* 0x000000010500780c */ /* 0x000ff60003f05270 */
[----:B------:R-:W-:Y:S02]  /*16070*/  @!UPT UIADD3 URZ, URZ, URZ, URZ ;  /* 0x0000003f3f3ff290 */ /* 0x000fe4000fffe03f */
[----:B------:R-:W-:Y:S05]  /*16080*/  @P0 IMAD.HI.U32 R5, R4, c[0x0][0x330], RZ ;  /* 0x0000cc0004050a27 */ /* 0x000fea00078e00ff */
[----:B------:R-:W-:Y:S02]  /*16090*/  @P0 SHF.R.U32.HI R4, RZ, c[0x0][0x334], R5 ;  /* 0x0000cd00ff040a19 */ /* 0x000fe40000011605 */
.L_x_953:
[----:B------:R-:W-:Y:S05]  /*160a0*/  BSYNC B0 ;  /* 0x0000000000007941 */ /* 0x000fea0003800000 */
.L_x_951:
[----:B------:R-:W-:Y:S04]  /*160b0*/  IMAD.IADD R0, R0, 0x1, -R57 ;  /* 0x0000000100007824 */ /* 0x000fe800078e0a39 */
[----:B------:R-:W-:Y:S05]  /*160c0*/  IMAD R0, R4, c[0x0][0x32c], R0 ;  /* 0x0000cb0004007a24 */ /* 0x000fea00078e0200 */
[----:B------:R-:W-:Y:S02]  /*160d0*/  IADD3 R4, R0, c[0x0][0x32c], RZ ;  /* 0x0000cb0000047a10 */ /* 0x000fe40007ffe0ff */
[----:B------:R-:W-:Y:S02]  /*160e0*/  IMNMX R2, R2, R0, !PT ;  /* 0x0000000002027217 */ /* 0x000fe40007800200 */
[----:B------:R-:W-:Y:S02]  /*160f0*/  IMNMX R3, R3, R4, PT ;  /* 0x0000000403037217 */ /* 0x000fe40003800200 */
.L_x_950:
[----:B------:R-:W-:Y:S01]  /*16100*/  ISETP.NE.AND P0, PT, R21, RZ, PT ;  /* 0x000000ff1500720c */ /* 0x000fe20003f05270 */
[----:B------:R-:W-:Y:S01]  /*16110*/  LDSM.16.MT88.4 R52, [R202] ;  /* 0x00000000ca34783b */ /* 0x000fe20000004200 */
[----:B------:R-:W-:Y:S02]  /*16120*/  FMNMX.FTZ R0, R26, R84, !PT ;  /* 0x000000541a007209 */ /* 0x000fe40007810000 */
[----:B------:R-:W-:Y:S02]  /*16130*/  ISETP.GT.AND P0, PT, R2, RZ, !P0 ;  /* 0x000000ff0200720c */ /* 0x000fe40004704270 */
        /* <DEDUP_REMOVED lines=20> */
[C---:B------:R-:W-:Y:S02]  /*16280*/  ISETP.GT.AND P0, PT, R2.reuse, 0x9, !P0 ;  /* 0x000000090200780c */ /* 0x040fe40004704270 */
        /* <DEDUP_REMOVED lines=48> */
[----:B-1----:R-:W-:Y:S02]  /*16590*/  FMNMX.FTZ R0, R0, R6, !PT ;  /* 0x0000000600007209 */ /* 0x002fe40007810000 */
[----:B------:R-:W-:Y:S02]  /*165a0*/  ISETP.GT.AND P0, PT, R2, 0x28, !P0 ;  /* 0x000000280200780c */ /* 0x000fe40004704270 */
[----:B------:R-:W-:Y:S01]  /*165b0*/  FMNMX.FTZ R4, R56, R4, !PT ;  /* 0x0000000438047209 */ /* 0x000fe20007810000 */
[----:B------:R-:W1:Y:S01]  /*165c0*/  SHFL.BFLY PT, R7, R0, 0x1, 0x1f ;  /* 0x0c201f0000077f89 */ /* 0x000e6200000e0000 */
        /* <DEDUP_REMOVED lines=18> */
[----:B------:R-:W-:Y:S02]  /*166f0*/  ISETP.GT.AND P0, PT, R2, 0x31, !P5 ;  /* 0x000000310200780c */ /* 0x000fe40006f04270 */
[----:B------:R-:W-:Y:S02]  /*16700*/  FMNMX.FTZ R4, R169, R4, !PT ;  /* 0x00000004a9047209 */ /* 0x000fe40007810000 */
[----:B------:R-:W-:Y:S02]  /*16710*/  ISETP.LT.OR P0, PT, R3, 0x32, P0 ;  /* 0x000000320300780c */ /* 0x000fe40000701670 */
[----:B------:R-:W-:Y:S02]  /*16720*/  FMNMX.FTZ R5, R48, R5, !PT ;  /* 0x0000000530057209 */ /* 0x000fe40007810000 */
[----:B------:R-:W-:Y:S02]  /*16730*/  FMNMX.FTZ R4, R172, R4, !PT ;  /* 0x00000004ac047209 */ /* 0x000fe40007810000 */
[----:B------:R-:W-:Y:S02]  /*16740*/  FSEL R178, R166, -INF , !P0 ;  /* 0xff800000a6b27808 */ /* 0x000fe40004000000 */
[----:B------:R-:W-:Y:S02]  /*16750*/  ISETP.GT.AND P0, PT, R2, 0x38, !P3 ;  /* 0x000000380200780c */ /* 0x000fe40005f04270 */
[----:B------:R-:W-:Y:S02]  /*16760*/  FMNMX.FTZ R5, R156, R5, !PT ;  /* 0x000000059c057209 */ /* 0x000fe40007810000 */
[----:B-1----:R-:W-:Y:S02]  /*16770*/  FMNMX.FTZ R72, R0, R7, !PT ;  /* 0x0000000700487209 */ /* 0x002fe40007810000 */
[----:B------:R-:W-:Y:S02]  /*16780*/  FMNMX.FTZ R4, R173, R4, !PT ;  /* 0x00000004ad047209 */ /* 0x000fe40007810000 */
[----:B------:R-:W-:Y:S01]  /*16790*/  ISETP.LT.OR P0, PT, R3, 0x39, P0 ;  /* 0x000000390300780c */ /* 0x000fe20000701670 */
[----:B------:R-:W-:Y:S01]  /*167a0*/  FMUL.FTZ R0, R72, c[0x0][0x2d0] ;  /* 0x0000b40048007a20 */ /* 0x000fe20000410000 */
[----:B------:R-:W-:Y:S02]  /*167b0*/  FMNMX.FTZ R5, R158, R5, !PT ;  /* 0x000000059e057209 */ /* 0x000fe40007810000 */
[----:B------:R-:W-:Y:S02]  /*167c0*/  FMNMX.FTZ R4, R184, R4, !PT ;  /* 0x00000004b8047209 */ /* 0x000fe40007810000 */
[----:B------:R-:W-:Y:S02]  /*167d0*/  FSEL R182, R164, -INF , !P0 ;  /* 0xff800000a4b67808 */ /* 0x000fe40004000000 */
[----:B------:R-:W-:Y:S02]  /*167e0*/  ISETP.GT.AND P0, PT, R2, 0x39, !P2 ;  /* 0x000000390200780c */ /* 0x000fe40005704270 */
[----:B------:R-:W-:Y:S02]  /*167f0*/  FSETP.NEU.FTZ.AND P2, PT, R72, -INF , PT ;  /* 0xff8000004800780b */ /* 0x000fe40003f5d000 */
[----:B------:R-:W-:Y:S02]  /*16800*/  FMNMX.FTZ R5, R159, R5, !PT ;  /* 0x000000059f057209 */ /* 0x000fe40007810000 */
[----:B------:R-:W-:Y:S02]  /*16810*/  FMNMX.FTZ R4, R185, R4, !PT ;  /* 0x00000004b9047209 */ /* 0x000fe40007810000 */
[----:B------:R-:W-:Y:S02]  /*16820*/  FSEL R74, R0, RZ, P2 ;  /* 0x000000ff004a7208 */ /* 0x000fe40001000000 */
[----:B------:R-:W-:Y:S02]  /*16830*/  FMNMX.FTZ R5, R160, R5, !PT ;  /* 0x00000005a0057209 */ /* 0x000fe40007810000 */
[----:B------:R-:W-:Y:S01]  /*16840*/  FMNMX.FTZ R4, R188, R4, !PT ;  /* 0x00000004bc047209 */ /* 0x000fe20007810000 */
[--C-:B------:R-:W-:Y:S01]  /*16850*/  FFMA.FTZ R0, R26, c[0x0][0x2d0], -R74.reuse ;  /* 0x0000b4001a007a23 */ /* 0x100fe2000001084a */
[----:B------:R-:W-:Y:S02]  /*16860*/  FMNMX.FTZ R5, R170, R5, !PT ;  /* 0x00000005aa057209 */ /* 0x000fe40007810000 */
[----:B------:R-:W-:Y:S01]  /*16870*/  FMNMX.FTZ R4, R189, R4, !PT ;  /* 0x00000004bd047209 */ /* 0x000fe20007810000 */
[----:B------:R1:W-:Y:S01]  /*16880*/  MUFU.EX2 R43, R0 ;  /* 0x00000000002b7308 */ /* 0x0003e20000000800 */
[----:B------:R-:W-:Y:S02]  /*16890*/  FMNMX.FTZ R5, R171, R5, !PT ;  /* 0x00000005ab057209 */ /* 0x000fe40007810000 */
[----:B------:R-:W-:Y:S01]  /*168a0*/  ISETP.LT.OR P0, PT, R3, 0x3a, P0 ;  /* 0x0000003a0300780c */ /* 0x000fe20000701670 */
[----:B------:R-:W2:Y:S01]  /*168b0*/  SHFL.BFLY PT, R6, R4, 0x2, 0x1f ;  /* 0x0c401f0004067f89 */ /* 0x000ea200000e0000 */
[----:B------:R-:W-:Y:S02]  /*168c0*/  FMNMX.FTZ R5, R174, R5, !PT ;  /* 0x00000005ae057209 */ /* 0x000fe40007810000 */
[----:B------:R-:W-:Y:S02]  /*168d0*/  FSEL R183, R152, -INF , !P0 ;  /* 0xff80000098b77808 */ /* 0x000fe40004000000 */
[----:B------:R-:W-:Y:S02]  /*168e0*/  FMNMX.FTZ R5, R177, R5, !PT ;  /* 0x00000005b1057209 */ /* 0x000fe40007810000 */
[----:B------:R-:W-:Y:S02]  /*168f0*/  ISETP.GT.AND P0, PT, R2, 0x40, !P1 ;  /* 0x000000400200780c */ /* 0x000fe40004f04270 */
[----:B------:R-:W-:Y:S02]  /*16900*/  FMNMX.FTZ R5, R186, R5, !PT ;  /* 0x00000005ba057209 */ /* 0x000fe40007810000 */
[----:B------:R-:W-:Y:S02]  /*16910*/  ISETP.NE.AND P6, PT, R9, RZ, PT ;  /* 0x000000ff0900720c */ /* 0x000fe40003fc5270 */
[----:B------:R-:W-:Y:S02]  /*16920*/  FMNMX.FTZ R5, R187, R5, !PT ;  /* 0x00000005bb057209 */ /* 0x000fe40007810000 */
[----:B------:R-:W-:Y:S02]  /*16930*/  ISETP.LT.OR P0, PT, R3, 0x41, P0 ;  /* 0x000000410300780c */ /* 0x000fe40000701670 */
[----:B------:R-:W-:Y:S02]  /*16940*/  FMNMX.FTZ R5, R190, R5, !PT ;  /* 0x00000005be057209 */ /* 0x000fe40007810000 */
[----:B------:R-:W-:Y:S01]  /*16950*/  FSEL R179, R65, -INF , !P0 ;  /* 0xff80000041b37808 */ /* 0x000fe20004000000 */
[--C-:B-1----:R-:W-:Y:S01]  /*16960*/  FFMA.FTZ R0, R28, c[0x0][0x2d0], -R74.reuse ;  /* 0x0000b4001c007a23 */ /* 0x102fe2000001084a */
[----:B------:R-:W-:Y:S01]  /*16970*/  FMNMX.FTZ R5, R191, R5, !PT ;  /* 0x00000005bf057209 */ /* 0x000fe20007810000 */
[--C-:B------:R-:W-:Y:S01]  /*16980*/  FFMA.FTZ R28, R59, c[0x0][0x2d0], -R74.reuse ;  /* 0x0000b4003b1c7a23 */ /* 0x100fe2000001084a */
[----:B------:R-:W-:Y:S01]  /*16990*/  ISETP.GT.AND P0, PT, R2, 0x41, !P6 ;  /* 0x000000410200780c */ /* 0x000fe20007704270 */
[----:B------:R-:W1:Y:S01]  /*169a0*/  MUFU.EX2 R49, R0 ;  /* 0x0000000000317308 */ /* 0x000e620000000800 */
[----:B--2---:R-:W-:Y:S02]  /*169b0*/  FMNMX.FTZ R4, R4, R6, !PT ;  /* 0x0000000604047209 */ /* 0x004fe40007810000 */
[----:B------:R-:W2:Y:S01]  /*169c0*/  SHFL.BFLY PT, R6, R5, 0x2, 0x1f ;  /* 0x0c401f0005067f89 */ /* 0x000ea200000e0000 */
[C---:B------:R-:W-:Y:S02]  /*169d0*/  ISETP.LT.OR P0, PT, R3.reuse, 0x42, P0 ;  /* 0x000000420300780c */ /* 0x040fe40000701670 */
[----:B------:R-:W-:Y:S02]  /*169e0*/  ISETP.NE.AND P5, PT, R8, RZ, PT ;  /* 0x000000ff0800720c */ /* 0x000fe40003fa5270 */
[----:B------:R-:W-:Y:S02]  /*169f0*/  FSEL R166, R66, -INF , !P0 ;  /* 0xff80000042a67808 */ /* 0x000fe40004000000 */
[----:B------:R-:W-:Y:S01]  /*16a00*/  MUFU.EX2 R228, R28 ;  /* 0x0000001c00e47308 */ /* 0x000fe20000000800 */
[----:B------:R-:W3:Y:S01]  /*16a10*/  SHFL.BFLY PT, R7, R4, 0x1, 0x1f ;  /* 0x0c201f0004077f89 */ /* 0x000ee200000e0000 */
[----:B------:R-:W-:Y:S02]  /*16a20*/  ISETP.GT.AND P0, PT, R2, 0x48, !P5 ;  /* 0x000000480200780c */ /* 0x000fe40006f04270 */
[----:B------:R-:W-:Y:S02]  /*16a30*/  ISETP.NE.AND P6, PT, R22, RZ, PT ;  /* 0x000000ff1600720c */ /* 0x000fe40003fc5270 */
[C---:B------:R-:W-:Y:S02]  /*16a40*/  ISETP.LT.OR P0, PT, R3.reuse, 0x49, P0 ;  /* 0x000000490300780c */ /* 0x040fe40000701670 */
[----:B------:R-:W-:Y:S02]  /*16a50*/  ISETP.GT.AND P3, PT, R2, 0x49, !P6 ;  /* 0x000000490200780c */ /* 0x000fe40007764270 */
[----:B------:R-:W-:Y:S02]  /*16a60*/  FSEL R164, R64, -INF , !P0 ;  /* 0xff80000040a47808 */ /* 0x000fe40004000000 */
[----:B------:R-:W-:Y:S01]  /*16a70*/  ISETP.LT.OR P3, PT, R3, 0x4a, P3 ;  /* 0x0000004a0300780c */ /* 0x000fe20001f61670 */
[--C-:B------:R-:W-:Y:S01]  /*16a80*/  FFMA.FTZ R3, R39, c[0x0][0x2d0], -R74.reuse ;  /* 0x0000b40027037a23 */ /* 0x100fe2000001084a */
[----:B-1----:R-:W-:Y:S02]  /*16a90*/  F2FP.BF16.PACK_AB R76, R49, R43 ;  /* 0x0000002b314c723e */ /* 0x002fe400000010ff */
[----:B------:R-:W-:Y:S01]  /*16aa0*/  FSEL R73, R67, -INF , !P3 ;  /* 0xff80000043497808 */ /* 0x000fe20005800000 */
[----:B------:R1:W-:Y:S01]  /*16ab0*/  MUFU.EX2 R247, R3 ;  /* 0x0000000300f77308 */ /* 0x0003e20000000800 */
[----:B--2---:R-:W-:Y:S01]  /*16ac0*/  FMNMX.FTZ R0, R5, R6, !PT ;  /* 0x0000000605007209 */ /* 0x004fe20007810000 */
[--C-:B------:R-:W-:Y:S01]  /*16ad0*/  FFMA.FTZ R5, R29, c[0x0][0x2d0], -R74.reuse ;  /* 0x0000b4001d057a23 */ /* 0x100fe2000001084a */
[----:B------:R-:W-:Y:S02]  /*16ae0*/  FMNMX.FTZ R6, R21, R87, !PT ;  /* 0x0000005715067209 */ /* 0x000fe40007810000 */
[----:B---3--:R-:W-:Y:S05]  /*16af0*/  FMNMX.FTZ R71, R4, R7, !PT ;  /* 0x0000000704477209 */ /* 0x008fea0007810000 */
[----:B------:R2:W-:Y:S01]  /*16b00*/  MUFU.EX2 R50, R5 ;  /* 0x0000000500327308 */ /* 0x0005e20000000800 */
[----:B------:R-:W3:Y:S01]  /*16b10*/  SHFL.BFLY PT, R7, R0, 0x1, 0x1f ;  /* 0x0c201f0000077f89 */ /* 0x000ee200000e0000 */
[C---:B------:R-:W-:Y:S01]  /*16b20*/  FSETP.NEU.FTZ.AND P1, PT, R71.reuse, -INF , PT ;  /* 0xff8000004700780b */ /* 0x040fe20003f3d000 */
[----:B------:R-:W-:Y:S05]  /*16b30*/  FMUL.FTZ R4, R71, c[0x0][0x2d0] ;  /* 0x0000b40047047a20 */ /* 0x000fea0000410000 */
[----:B------:R-:W-:Y:S02]  /*16b40*/  FSEL R75, R4, RZ, P1 ;  /* 0x000000ff044b7208 */ /* 0x000fe40000800000 */
[----:B------:R-:W-:Y:S04]  /*16b50*/  FMNMX.FTZ R4, R20, R6, !PT ;  /* 0x0000000614047209 */ /* 0x000fe80007810000 */
[----:B------:R-:W-:Y:S01]  /*16b60*/  FMNMX.FTZ R4, R19, R4, !PT ;  /* 0x0000000413047209 */ /* 0x000fe20007810000 */
[--C-:B-1----:R-:W-:Y:S03]  /*16b70*/  FFMA.FTZ R3, R35, c[0x0][0x2d0], -R75.reuse ;  /* 0x0000b40023037a23 */ /* 0x102fe6000001084b */
[----:B------:R-:W-:Y:S01]  /*16b80*/  FMNMX.FTZ R4, R18, R4, !PT ;  /* 0x0000000412047209 */ /* 0x000fe20007810000 */
[----:B------:R1:W-:Y:S03]  /*16b90*/  MUFU.EX2 R241, R3 ;  /* 0x0000000300f17308 */ /* 0x0003e60000000800 */
[----:B------:R-:W-:Y:S01]  /*16ba0*/  FMNMX.FTZ R4, R57, R4, !PT ;  /* 0x0000000439047209 */ /* 0x000fe20007810000 */
[----:B--2---:R-:W-:Y:S01]  /*16bb0*/  FFMA.FTZ R5, R32, c[0x0][0x2d0], -R74 ;  /* 0x0000b40020057a23 */ /* 0x004fe2000001084a */
[----:B---3--:R-:W-:Y:S01]  /*16bc0*/  FMNMX.FTZ R70, R0, R7, !PT ;  /* 0x0000000700467209 */ /* 0x008fe20007810000 */
[--C-:B------:R-:W-:Y:S01]  /*16bd0*/  FFMA.FTZ R0, R30, c[0x0][0x2d0], -R75.reuse ;  /* 0x0000b4001e007a23 */ /* 0x100fe2000001084b */
[----:B------:R-:W-:Y:S01]  /*16be0*/  FMNMX.FTZ R4, R60, R4, !PT ;  /* 0x000000043c047209 */ /* 0x000fe20007810000 */
[--C-:B------:R-:W-:Y:S02]  /*16bf0*/  FFMA.FTZ R32, R56, c[0x0][0x2d0], -R75.reuse ;  /* 0x0000b40038207a23 */ /* 0x100fe4000001084b */
[----:B------:R2:W3:Y:S01]  /*16c00*/  MUFU.EX2 R80, R5 ;  /* 0x0000000500507308 */ /* 0x0004e20000000800 */
[----:B------:R-:W-:Y:S02]  /*16c10*/  FSETP.NEU.FTZ.AND P0, PT, R70, -INF , PT ;  /* 0xff8000004600780b */ /* 0x000fe40003f1d000 */
[----:B------:R-:W-:Y:S07]  /*16c20*/  FMNMX.FTZ R4, R62, R4, !PT ;  /* 0x000000043e047209 */ /* 0x000fee0007810000 */
[----:B------:R4:W-:Y:S01]  /*16c30*/  MUFU.EX2 R251, R0 ;  /* 0x0000000000fb7308 */ /* 0x0009e20000000800 */
[--C-:B-1----:R-:W-:Y:S09]  /*16c40*/  FFMA.FTZ R3, R36, c[0x0][0x2d0], -R75.reuse ;  /* 0x0000b40024037a23 */ /* 0x102ff2000001084b */
[----:B------:R1:W-:Y:S01]  /*16c50*/  MUFU.EX2 R243, R3 ;  /* 0x0000000300f37308 */ /* 0x0003e20000000800 */
[--C-:B--2---:R-:W-:Y:S01]  /*16c60*/  FFMA.FTZ R5, R25, c[0x0][0x2d0], -R75.reuse ;  /* 0x0000b40019057a23 */ /* 0x104fe2000001084b */
[----:B---3--:R-:W-:Y:S08]  /*16c70*/  F2FP.BF16.PACK_AB R78, R80, R50 ;  /* 0x00000032504e723e */ /* 0x008ff000000010ff */
[----:B------:R2:W-:Y:S01]  /*16c80*/  MUFU.EX2 R47, R5 ;  /* 0x00000005002f7308 */ /* 0x0005e20000000800 */
[----:B----4-:R-:W-:Y:S05]  /*16c90*/  FMUL.FTZ R0, R70, c[0x0][0x2d0] ;  /* 0x0000b40046007a20 */ /* 0x010fea0000410000 */
[----:B------:R-:W-:Y:S04]  /*16ca0*/  FSEL R152, R0, RZ, P0 ;  /* 0x000000ff00987208 */ /* 0x000fe80000000000 */
[----:B------:R-:W-:Y:S01]  /*16cb0*/  MUFU.EX2 R227, R32 ;  /* 0x0000002000e37308 */ /* 0x000fe20000000800 */
[--C-:B------:R-:W-:Y:S02]  /*16cc0*/  FFMA.FTZ R2, R34, c[0x0][0x2d0], -R152.reuse ;  /* 0x0000b40022027a23 */ /* 0x100fe40000010898 */
[----:B------:R-:W-:Y:S02]  /*16cd0*/  FFMA.FTZ R16, R46, c[0x0][0x2d0], -R152 ;  /* 0x0000b4002e107a23 */ /* 0x000fe40000010898 */
[----:B-1----:R-:W-:Y:S05]  /*16ce0*/  FFMA.FTZ R3, R40, c[0x0][0x2d0], -R74 ;  /* 0x0000b40028037a23 */ /* 0x002fea000001084a */
[----:B------:R1:W-:Y:S01]  /*16cf0*/  MUFU.EX2 R242, R2 ;  /* 0x0000000200f27308 */ /* 0x0003e20000000800 */
[--C-:B------:R-:W-:Y:S02]  /*16d00*/  FFMA.FTZ R8, R42, c[0x0][0x2d0], -R152.reuse ;  /* 0x0000b4002a087a23 */ /* 0x100fe40000010898 */
[----:B------:R-:W-:Y:S02]  /*16d10*/  FFMA.FTZ R12, R45, c[0x0][0x2d0], -R152 ;  /* 0x0000b4002d0c7a23 */ /* 0x000fe40000010898 */
[--C-:B--2---:R-:W-:Y:S02]  /*16d20*/  FFMA.FTZ R5, R27, c[0x0][0x2d0], -R75.reuse ;  /* 0x0000b4001b057a23 */ /* 0x104fe4000001084b */
[--C-:B------:R-:W-:Y:S03]  /*16d30*/  FFMA.FTZ R40, R61, c[0x0][0x2d0], -R74.reuse ;  /* 0x0000b4003d287a23 */ /* 0x100fe6000001084a */
[----:B------:R2:W3:Y:S10]  /*16d40*/  MUFU.EX2 R252, R5 ;  /* 0x0000000500fc7308 */ /* 0x0004f40000000800 */
[----:B------:R-:W-:Y:S01]  /*16d50*/  MUFU.EX2 R245, R3 ;  /* 0x0000000300f57308 */ /* 0x000fe20000000800 */
[----:B-1----:R-:W-:Y:S09]  /*16d60*/  FFMA.FTZ R2, R38, c[0x0][0x2d0], -R74 ;  /* 0x0000b40026027a23 */ /* 0x002ff2000001084a */
[----:B------:R-:W-:Y:S01]  /*16d70*/  MUFU.EX2 R240, R2 ;  /* 0x0000000200f07308 */ /* 0x000fe20000000800 */
[----:B--2---:R-:W-:Y:S01]  /*16d80*/  FMNMX.FTZ R5, R154, R4, !PT ;  /* 0x000000049a057209 */ /* 0x004fe20007810000 */
[--C-:B------:R-:W-:Y:S01]  /*16d90*/  FFMA.FTZ R4, R33, c[0x0][0x2d0], -R75.reuse ;  /* 0x0000b40021047a23 */ /* 0x100fe2000001084b */
[----:B---3--:R-:W-:Y:S02]  /*16da0*/  F2FP.BF16.PACK_AB R77, R252, R47 ;  /* 0x0000002ffc4d723e */ /* 0x008fe400000010ff */
[----:B------:R-:W-:Y:S05]  /*16db0*/  FMNMX.FTZ R5, R161, R5, !PT ;  /* 0x00000005a1057209 */ /* 0x000fea0007810000 */
[----:B------:R1:W2:Y:S01]  /*16dc0*/  MUFU.EX2 R250, R4 ;  /* 0x0000000400fa7308 */ /* 0x0002a20000000800 */
[----:B------:R-:W-:Y:S04]  /*16dd0*/  FMNMX.FTZ R0, R162, R5, !PT ;  /* 0x00000005a2007209 */ /* 0x000fe80007810000 */
[----:B------:R-:W-:Y:S05]  /*16de0*/  FMNMX.FTZ R0, R163, R0, !PT ;  /* 0x00000000a3007209 */ /* 0x000fea0007810000 */
[----:B------:R-:W-:Y:S10]  /*16df0*/  MUFU.EX2 R233, R8 ;  /* 0x0000000800e97308 */ /* 0x000ff40000000800 */
[----:B------:R-:W-:Y:S01]  /*16e00*/  MUFU.EX2 R232, R12 ;  /* 0x0000000c00e87308 */ /* 0x000fe20000000800 */
[--C-:B-1----:R-:W-:Y:S01]  /*16e10*/  FFMA.FTZ R4, R23, c[0x0][0x2d0], -R152.reuse ;  /* 0x0000b40017047a23 */ /* 0x102fe20000010898 */
[----:B--2---:R-:W-:Y:S08]  /*16e20*/  F2FP.BF16.PACK_AB R79, R250, R251 ;  /* 0x000000fbfa4f723e */ /* 0x004ff000000010ff */
[----:B------:R1:W-:Y:S10]  /*16e30*/  MUFU.EX2 R249, R4 ;  /* 0x0000000400f97308 */ /* 0x0003f40000000800 */
[----:B------:R-:W-:Y:S10]  /*16e40*/  MUFU.EX2 R231, R16 ;  /* 0x0000001000e77308 */ /* 0x000ff40000000800 */
[----:B------:R-:W-:Y:S01]  /*16e50*/  MUFU.EX2 R225, R40 ;  /* 0x0000002800e17308 */ /* 0x000fe20000000800 */
[----:B-1----:R-:W-:Y:S01]  /*16e60*/  FMNMX.FTZ R4, R165, R0, !PT ;  /* 0x00000000a5047209 */ /* 0x002fe20007810000 */
[----:B------:R-:W-:Y:S02]  /*16e70*/  FFMA.FTZ R0, R24, c[0x0][0x2d0], -R152 ;  /* 0x0000b40018007a23 */ /* 0x000fe40000010898 */
[----:B------:R-:W-:Y:S01]  /*16e80*/  FFMA.FTZ R24, R51, c[0x0][0x2d0], -R74 ;  /* 0x0000b40033187a23 */ /* 0x000fe2000001084a */
[----:B------:R-:W-:Y:S05]  /*16e90*/  FMNMX.FTZ R4, R167, R4, !PT ;  /* 0x00000004a7047209 */ /* 0x000fea0007810000 */
[----:B------:R1:W2:Y:S10]  /*16ea0*/  MUFU.EX2 R248, R0 ;  /* 0x0000000000f87308 */ /* 0x0002b40000000800 */
[----:B------:R-:W-:Y:S01]  /*16eb0*/  MUFU.EX2 R229, R24 ;  /* 0x0000001800e57308 */ /* 0x000fe20000000800 */
[----:B-1----:R-:W-:Y:S02]  /*16ec0*/  FMNMX.FTZ R0, R178, R4, !PT ;  /* 0x00000004b2007209 */ /* 0x002fe40007810000 */
[----:B--2---:R-:W-:Y:S02]  /*16ed0*/  F2FP.BF16.PACK_AB R64, R248, R249 ;  /* 0x000000f9f840723e */ /* 0x004fe400000010ff */
[----:B------:R-:W-:Y:S01]  /*16ee0*/  FMNMX.FTZ R4, R182, R0, !PT ;  /* 0x00000000b6047209 */ /* 0x000fe20007810000 */
[----:B------:R-:W-:Y:S03]  /*16ef0*/  FFMA.FTZ R0, R31, c[0x0][0x2d0], -R152 ;  /* 0x0000b4001f007a23 */ /* 0x000fe60000010898 */
[----:B------:R-:W-:Y:S01]  /*16f00*/  FMNMX.FTZ R4, R183, R4, !PT ;  /* 0x00000004b7047209 */ /* 0x000fe20007810000 */
[----:B------:R1:W2:Y:S03]  /*16f10*/  MUFU.EX2 R246, R0 ;  /* 0x0000000000f67308 */ /* 0x0002a60000000800 */
[----:B-1----:R-:W-:Y:S01]  /*16f20*/  FMNMX.FTZ R0, R179, R4, !PT ;  /* 0x00000004b3007209 */ /* 0x002fe20007810000 */
[----:B------:R-:W-:Y:S01]  /*16f30*/  FFMA.FTZ R4, R41, c[0x0][0x2d0], -R74 ;  /* 0x0000b40029047a23 */ /* 0x000fe2000001084a */
[----:B--2---:R-:W-:Y:S02]  /*16f40*/  F2FP.BF16.PACK_AB R66, R242, R246 ;  /* 0x000000f6f242723e */ /* 0x004fe400000010ff */
[----:B------:R-:W-:Y:S03]  /*16f50*/  FMNMX.FTZ R0, R166, R0, !PT ;  /* 0x00000000a6007209 */ /* 0x000fe60007810000 */
[----:B------:R1:W-:Y:S01]  /*16f60*/  MUFU.EX2 R244, R4 ;  /* 0x0000000400f47308 */ /* 0x0003e20000000800 */
[----:B------:R-:W-:Y:S04]  /*16f70*/  FMNMX.FTZ R0, R164, R0, !PT ;  /* 0x00000000a4007209 */ /* 0x000fe80007810000 */
[----:B------:R-:W-:Y:S05]  /*16f80*/  FMNMX.FTZ R0, R73, R0, !PT ;  /* 0x0000000049007209 */ /* 0x000fea0007810000 */
[----:B------:R-:W2:Y:S02]  /*16f90*/  SHFL.BFLY PT, R2, R0, 0x2, 0x1f ;  /* 0x0c401f0000027f89 */ /* 0x000ea400000e0000 */
[----:B--2---:R-:W-:Y:S01]  /*16fa0*/  FMNMX.FTZ R3, R0, R2, !PT ;  /* 0x0000000200037209 */ /* 0x004fe20007810000 */
[----:B------:R-:W-:Y:S01]  /*16fb0*/  FFMA.FTZ R2, R37, c[0x0][0x2d0], -R75 ;  /* 0x0000b40025027a23 */ /* 0x000fe2000001084b */
[----:B------:R-:W-:Y:S04]  /*16fc0*/  FSEL R0, R72, RZ, P2 ;  /* 0x000000ff48007208 */ /* 0x000fe80001000000 */
[----:B------:R-:W-:Y:S01]  /*16fd0*/  LDSM.16.MT88.4 R36, [R205] ;  /* 0x00000000cd24783b */ /* 0x000fe20000004200 */
[----:B------:R2:W-:Y:S01]  /*16fe0*/  MUFU.EX2 R239, R2 ;  /* 0x0000000200ef7308 */ /* 0x0005e20000000800 */
[----:B------:R-:W-:Y:S04]  /*16ff0*/  FADD.FTZ R0, -R0, R84 ;  /* 0x0000005400007221 */ /* 0x000fe80000010100 */
[----:B------:R-:W-:Y:S02]  /*17000*/  FMUL.FTZ R0, R0, c[0x0][0x2d0] ;  /* 0x0000b40000007a20 */ /* 0x000fe40000410000 */
[----:B-1----:R-:W1:Y:S03]  /*17010*/  SHFL.BFLY PT, R4, R3, 0x1, 0x1f ;  /* 0x0c201f0003047f89 */ /* 0x002e6600000e0000 */
[----:B------:R3:W4:Y:S01]  /*17020*/  MUFU.EX2 R69, R0 ;  /* 0x0000000000457308 */ /* 0x0007220000000800 */
[----:B--2---:R-:W-:Y:S05]  /*17030*/  FSEL R2, R71, RZ, P1 ;  /* 0x000000ff47027208 */ /* 0x004fea0000800000 */
[----:B------:R-:W-:Y:S01]  /*17040*/  FADD.FTZ R2, -R2, R85 ;  /* 0x0000005502027221 */ /* 0x000fe20000010100 */
[----:B-1----:R-:W-:Y:S03]  /*17050*/  FMNMX.FTZ R3, R3, R4, !PT ;  /* 0x0000000403037209 */ /* 0x002fe60007810000 */
[----:B------:R-:W-:Y:S01]  /*17060*/  FMUL.FTZ R2, R2, c[0x0][0x2d0] ;  /* 0x0000b40002027a20 */ /* 0x000fe20000410000 */
[----:B---3--:R-:W-:Y:S01]  /*17070*/  FSEL R0, R70, RZ, P0 ;  /* 0x000000ff46007208 */ /* 0x008fe20000000000 */
[----:B----4-:R-:W-:Y:S01]  /*17080*/  FMUL.FTZ R16, R69, R100 ;  /* 0x0000006445107220 */ /* 0x010fe20000410000 */
[C---:B------:R-:W-:Y:S01]  /*17090*/  FSETP.NEU.FTZ.AND P0, PT, R3.reuse, -INF , PT ;  /* 0xff8000000300780b */ /* 0x040fe20003f1d000 */
[----:B------:R-:W1:Y:S01]  /*170a0*/  MUFU.EX2 R68, R2 ;  /* 0x0000000200447308 */ /* 0x000e620000000800 */
[----:B------:R-:W-:Y:S02]  /*170b0*/  FMUL.FTZ R4, R3, c[0x0][0x2d0] ;  /* 0x0000b40003047a20 */ /* 0x000fe40000410000 */
[----:B------:R-:W-:Y:S02]  /*170c0*/  FADD.FTZ R0, -R0, R86 ;  /* 0x0000005600007221 */ /* 0x000fe40000010100 */
[C---:B------:R-:W-:Y:S01]  /*170d0*/  FMUL.FTZ R17, R69.reuse, R101 ;  /* 0x0000006545117220 */ /* 0x040fe20000410000 */
[----:B------:R-:W-:Y:S01]  /*170e0*/  FSEL R153, R4, RZ, P0 ;  /* 0x000000ff04997208 */ /* 0x000fe20000000000 */
[----:B------:R-:W-:Y:S02]  /*170f0*/  FMUL.FTZ R0, R0, c[0x0][0x2d0] ;  /* 0x0000b40000007a20 */ /* 0x000fe40000410000 */
[----:B------:R-:W-:Y:S02]  /*17100*/  FMUL.FTZ R32, R69, R116 ;  /* 0x0000007445207220 */ /* 0x000fe40000410000 */
[----:B------:R2:W3:Y:S01]  /*17110*/  MUFU.EX2 R2, R0 ;  /* 0x0000000000027308 */ /* 0x0004e20000000800 */
[--C-:B------:R-:W-:Y:S02]  /*17120*/  FFMA.FTZ R4, R18, c[0x0][0x2d0], -R153.reuse ;  /* 0x0000b40012047a23 */ /* 0x100fe40000010899 */
[--C-:B------:R-:W-:Y:S02]  /*17130*/  FFMA.FTZ R5, R19, c[0x0][0x2d0], -R153.reuse ;  /* 0x0000b40013057a23 */ /* 0x100fe40000010899 */
[----:B------:R-:W-:Y:S02]  /*17140*/  FMUL.FTZ R33, R69, R117 ;  /* 0x0000007545217220 */ /* 0x000fe40000410000 */
[--C-:B------:R-:W-:Y:S03]  /*17150*/  FFMA.FTZ R62, R62, c[0x0][0x2d0], -R153.reuse ;  /* 0x0000b4003e3e7a23 */ /* 0x100fe60000010899 */
[----:B------:R4:W-:Y:S01]  /*17160*/  MUFU.EX2 R238, R4 ;  /* 0x0000000400ee7308 */ /* 0x0009e20000000800 */
[C---:B-1----:R-:W-:Y:S02]  /*17170*/  FMUL.FTZ R6, R68.reuse, R90 ;  /* 0x0000005a44067220 */ /* 0x042fe40000410000 */
[C---:B------:R-:W-:Y:S02]  /*17180*/  FMUL.FTZ R7, R68.reuse, R91 ;  /* 0x0000005b44077220 */ /* 0x040fe40000410000 */
[C---:B------:R-:W-:Y:S02]  /*17190*/  FMUL.FTZ R18, R68.reuse, R102 ;  /* 0x0000006644127220 */ /* 0x040fe40000410000 */
[C---:B------:R-:W-:Y:S03]  /*171a0*/  FMUL.FTZ R19, R68.reuse, R103 ;  /* 0x0000006744137220 */ /* 0x040fe60000410000 */
[----:B------:R-:W1:Y:S01]  /*171b0*/  MUFU.EX2 R236, R5 ;  /* 0x0000000500ec7308 */ /* 0x000e620000000800 */
[C---:B------:R-:W-:Y:S01]  /*171c0*/  FMUL.FTZ R34, R68.reuse, R118 ;  /* 0x0000007644227220 */ /* 0x040fe20000410000 */
[----:B------:R-:W-:Y:S01]  /*171d0*/  LDSM.16.MT88.4 R100, [R201+0x2000] ;  /* 0x00200000c964783b */ /* 0x000fe20000004200 */
[----:B------:R-:W-:Y:S02]  /*171e0*/  FMUL.FTZ R35, R68, R119 ;  /* 0x0000007744237220 */ /* 0x000fe40000410000 */
[----:B--2---:R-:W-:Y:S02]  /*171f0*/  FFMA.FTZ R0, R21, c[0x0][0x2d0], -R153 ;  /* 0x0000b40015007a23 */ /* 0x004fe40000010899 */
[C---:B---3--:R-:W-:Y:S02]  /*17200*/  FMUL.FTZ R9, R2.reuse, R93 ;  /* 0x0000005d02097220 */ /* 0x048fe40000410000 */
[C---:B------:R-:W-:Y:S01]  /*17210*/  FMUL.FTZ R8, R2.reuse, R92 ;  /* 0x0000005c02087220 */ /* 0x040fe20000410000 */
[----:B------:R2:W-:Y:S01]  /*17220*/  MUFU.EX2 R234, R0 ;  /* 0x0000000000ea7308 */ /* 0x0005e20000000800 */
[C---:B------:R-:W-:Y:S01]  /*17230*/  FMUL.FTZ R12, R2.reuse, R96 ;  /* 0x00000060020c7220 */ /* 0x040fe20000410000 */
[----:B------:R-:W-:Y:S01]  /*17240*/  LDSM.16.MT88.4 R116, [R205+0x2000] ;  /* 0x00200000cd74783b */ /* 0x000fe20000004200 */
[----:B------:R-:W-:Y:S02]  /*17250*/  FMUL.FTZ R13, R2, R97 ;  /* 0x00000061020d7220 */ /* 0x000fe40000410000 */
        /* <DEDUP_REMOVED lines=10> */
[----:B------:R-:W-:Y:S01]  /*17300*/  FFMA.FTZ R44, R155, c[0x0][0x2d0], -R74 ;  /* 0x0000b4009b2c7a23 */ /* 0x000fe2000001084a */
[----:B------:R-:W-:Y:S01]  /*17310*/  MOV R113, R49 ;  /* 0x0000003100717202 */ /* 0x000fe20000000f00 */
[C---:B------:R-:W-:Y:S02]  /*17320*/  FMUL.FTZ R40, R2.reuse, R124 ;  /* 0x0000007c02287220 */ /* 0x040fe40000410000 */
[----:B------:R1:W-:Y:S01]  /*17330*/  MUFU.EX2 R224, R44 ;  /* 0x0000002c00e07308 */ /* 0x0003e20000000800 */
[----:B------:R-:W-:Y:S02]  /*17340*/  FMUL.FTZ R41, R2, R125 ;  /* 0x0000007d02297220 */ /* 0x000fe40000410000 */
[----:B--2---:R-:W-:Y:S02]  /*17350*/  FFMA.FTZ R0, R20, c[0x0][0x2d0], -R153 ;  /* 0x0000b40014007a23 */ /* 0x004fe40000010899 */
[----:B------:R-:W2:Y:S01]  /*17360*/  LDSM.16.MT88.4 R20, [R201] ;  /* 0x00000000c914783b */ /* 0x000ea20000004200 */
[----:B------:R-:W-:Y:S02]  /*17370*/  FMUL.FTZ R45, R2, R129 ;  /* 0x00000081022d7220 */ /* 0x000fe40000410000 */
[C---:B------:R-:W-:Y:S02]  /*17380*/  FMUL.FTZ R49, R69.reuse, R133 ;  /* 0x0000008545317220 */ /* 0x040fe40000410000 */
[----:B------:R4:W5:Y:S01]  /*17390*/  MUFU.EX2 R235, R0 ;  /* 0x0000000000eb7308 */ /* 0x0009620000000800 */
[C---:B------:R-:W-:Y:S02]  /*173a0*/  FMUL.FTZ R50, R68.reuse, R134 ;  /* 0x0000008644327220 */ /* 0x040fe40000410000 */
[----:B---3--:R-:W-:Y:S02]  /*173b0*/  FMUL.FTZ R4, R69, R88 ;  /* 0x0000005845047220 */ /* 0x008fe40000410000 */
[----:B------:R-:W-:Y:S01]  /*173c0*/  LDSM.16.MT88.4 R88, [R205+0x800] ;  /* 0x00080000cd58783b */ /* 0x000fe20000004200 */
[----:B------:R-:W-:Y:S02]  /*173d0*/  FMUL.FTZ R51, R68, R135 ;  /* 0x0000008744337220 */ /* 0x000fe40000410000 */
[--C-:B------:R-:W-:Y:S02]  /*173e0*/  FFMA.FTZ R92, R158, c[0x0][0x2d0], -R152.reuse ;  /* 0x0000b4009e5c7a23 */ /* 0x100fe40000010898 */
[C---:B------:R-:W-:Y:S01]  /*173f0*/  FMUL.FTZ R56, R2.reuse, R140 ;  /* 0x0000008c02387220 */ /* 0x040fe20000410000 */
[----:B------:R-:W-:Y:S01]  /*17400*/  MUFU.EX2 R129, R62 ;  /* 0x0000003e00817308 */ /* 0x000fe20000000800 */
[C---:B------:R-:W-:Y:S02]  /*17410*/  FMUL.FTZ R61, R2.reuse, R145 ;  /* 0x00000091023d7220 */ /* 0x040fe40000410000 */
[----:B-1----:R-:W-:Y:S07]  /*17420*/  FMUL.FTZ R44, R2, R128 ;  /* 0x00000080022c7220 */ /* 0x002fee0000410000 */
[----:B------:R-:W-:Y:S01]  /*17430*/  MUFU.EX2 R220, R92 ;  /* 0x0000005c00dc7308 */ /* 0x000fe20000000800 */
[----:B----4-:R-:W-:Y:S02]  /*17440*/  FSEL R0, R3, RZ, P0 ;  /* 0x000000ff03007208 */ /* 0x010fe40000000000 */
[----:B-----5:R-:W-:Y:S03]  /*17450*/  F2FP.BF16.PACK_AB R65, R235, R234 ;  /* 0x000000eaeb41723e */ /* 0x020fe600000010ff */
[----:B------:R-:W-:Y:S02]  /*17460*/  FADD.FTZ R0, -R0, R87 ;  /* 0x0000005700007221 */ /* 0x000fe40000010100 */
[----:B------:R-:W-:Y:S02]  /*17470*/  LDSM.16.MT88.4 R84, [R201+0x800] ;  /* 0x00080000c954783b */ /* 0x000fe40000004200 */
[----:B------:R-:W-:Y:S01]  /*17480*/  FMUL.FTZ R0, R0, c[0x0][0x2d0] ;  /* 0x0000b40000007a20 */ /* 0x000fe20000410000 */
[-C--:B--2---:R-:W-:Y:S05]  /*17490*/  HMMA.16816.F32.BF16 R4, R76, R20.reuse, R4 ;  /* 0x000000144c04723c */ /* 0x084fea0000041804 */
[----:B------:R-:W1:Y:S02]  /*174a0*/  MUFU.EX2 R0, R0 ;  /* 0x0000000000007308 */ /* 0x000e640000000800 */
[C---:B-1----:R-:W-:Y:S02]  /*174b0*/  FMUL.FTZ R10, R0.reuse, R94 ;  /* 0x0000005e000a7220 */ /* 0x042fe40000410000 */
[C---:B------:R-:W-:Y:S02]  /*174c0*/  FMUL.FTZ R11, R0.reuse, R95 ;  /* 0x0000005f000b7220 */ /* 0x040fe40000410000 */
[----:B------:R-:W-:Y:S01]  /*174d0*/  LDSM.16.MT88.4 R92, [R202+0x800] ;  /* 0x00080000ca5c783b */ /* 0x000fe20000004200 */
[C---:B------:R-:W-:Y:S02]  /*174e0*/  FMUL.FTZ R26, R0.reuse, R110 ;  /* 0x0000006e001a7220 */ /* 0x040fe40000410000 */
[C---:B------:R-:W-:Y:S02]  /*174f0*/  FMUL.FTZ R30, R0.reuse, R114 ;  /* 0x00000072001e7220 */ /* 0x040fe40000410000 */
[C---:B------:R-:W-:Y:S03]  /*17500*/  HMMA.16816.F32.BF16 R8, R64.reuse, R20, R8 ;  /* 0x000000144008723c */ /* 0x040fe60000041808 */
[----:B------:R-:W2:Y:S01]  /*17510*/  LDL.LU R110, [R1+0x10] ;  /* 0x00001000016e7983 */ /* 0x000ea20000300800 */
[C---:B------:R-:W-:Y:S02]  /*17520*/  FMUL.FTZ R14, R0.reuse, R98 ;  /* 0x00000062000e7220 */ /* 0x040fe40000410000 */
[----:B------:R-:W-:Y:S01]  /*17530*/  FMUL.FTZ R15, R0, R99 ;  /* 0x00000063000f7220 */ /* 0x000fe20000410000 */
[----:B------:R-:W3:Y:S01]  /*17540*/  LDL.LU R108, [R1+0xc] ;  /* 0x00000c00016c7983 */ /* 0x000ee20000300800 */
[--C-:B------:R-:W-:Y:S03]  /*17550*/  FFMA.FTZ R20, R48, c[0x0][0x2d0], -R152.reuse ;  /* 0x0000b40030147a23 */ /* 0x100fe60000010898 */
[----:B------:R-:W4:Y:S01]  /*17560*/  LDL.LU R114, [R1+0x14] ;  /* 0x0000140001727983 */ /* 0x000f220000300800 */
[----:B------:R1:W-:Y:S01]  /*17570*/  MUFU.EX2 R230, R20 ;  /* 0x0000001400e67308 */ /* 0x0003e20000000800 */
[-C--:B------:R-:W-:Y:S03]  /*17580*/  HMMA.16816.F32.BF16 R12, R64, R22.reuse, R12 ;  /* 0x00000016400c723c */ /* 0x080fe6000004180c */
[C---:B------:R-:W-:Y:S01]  /*17590*/  FMUL.FTZ R27, R0.reuse, R111 ;  /* 0x0000006f001b7220 */ /* 0x040fe20000410000 */
[----:B------:R-:W-:Y:S01]  /*175a0*/  MOV R111, R43 ;  /* 0x0000002b006f7202 */ /* 0x000fe20000000f00 */
[C---:B------:R-:W-:Y:S02]  /*175b0*/  FMUL.FTZ R31, R0.reuse, R115 ;  /* 0x00000073001f7220 */ /* 0x040fe40000410000 */
[C---:B------:R-:W-:Y:S01]  /*175c0*/  FMUL.FTZ R42, R0.reuse, R126 ;  /* 0x0000007e002a7220 */ /* 0x040fe20000410000 */
[C---:B------:R-:W-:Y:S04]  /*175d0*/  HMMA.16816.F32.BF16 R16, R76.reuse, R22, R16 ;  /* 0x000000164c10723c */ /* 0x040fe80000041810 */
[----:B------:R-:W-:Y:S02]  /*175e0*/  FMUL.FTZ R21, R69, R105 ;  /* 0x0000006945157220 */ /* 0x000fe40000410000 */
[----:B------:R-:W-:Y:S02]  /*175f0*/  FMUL.FTZ R43, R0, R127 ;  /* 0x0000007f002b7220 */ /* 0x000fe40000410000 */
[C---:B------:R-:W-:Y:S04]  /*17600*/  FMUL.FTZ R22, R68.reuse, R106 ;  /* 0x0000006a44167220 */ /* 0x040fe80000410000 */
[----:B------:R-:W-:Y:S02]  /*17610*/  FMUL.FTZ R23, R68, R107 ;  /* 0x0000006b44177220 */ /* 0x000fe40000410000 */
[--C-:B------:R-:W-:Y:S02]  /*17620*/  FFMA.FTZ R48, R63, c[0x0][0x2d0], -R75.reuse ;  /* 0x0000b4003f307a23 */ /* 0x100fe4000001084b */
[C---:B-1----:R-:W-:Y:S02]  /*17630*/  FMUL.FTZ R20, R69.reuse, R104 ;  /* 0x0000006845147220 */ /* 0x042fe40000410000 */
[----:B------:R1:W-:Y:S01]  /*17640*/  MUFU.EX2 R223, R48 ;  /* 0x0000003000df7308 */ /* 0x0003e20000000800 */
[C---:B------:R-:W-:Y:S02]  /*17650*/  FMUL.FTZ R46, R0.reuse, R130 ;  /* 0x00000082002e7220 */ /* 0x040fe40000410000 */
[C---:B------:R-:W-:Y:S02]  /*17660*/  FMUL.FTZ R47, R0.reuse, R131 ;  /* 0x00000083002f7220 */ /* 0x040fe40000410000 */
[-C--:B------:R-:W-:Y:S03]  /*17670*/  HMMA.16816.F32.BF16 R20, R76, R36.reuse, R20 ;  /* 0x000000244c14723c */ /* 0x080fe60000041814 */
[C---:B------:R-:W-:Y:S02]  /*17680*/  FMUL.FTZ R59, R0.reuse, R143 ;  /* 0x0000008f003b7220 */ /* 0x040fe40000410000 */
[C---:B------:R-:W-:Y:S02]  /*17690*/  FMUL.FTZ R62, R0.reuse, R146 ;  /* 0x00000092003e7220 */ /* 0x040fe40000410000 */
[----:B------:R-:W-:Y:S01]  /*176a0*/  FMUL.FTZ R63, R0, R147 ;  /* 0x00000093003f7220 */ /* 0x000fe20000410000 */
[C---:B------:R-:W-:Y:S07]  /*176b0*/  HMMA.16816.F32.BF16 R24, R64.reuse, R36, R24 ;  /* 0x000000244018723c */ /* 0x040fee0000041818 */
[----:B------:R-:W-:Y:S01]  /*176c0*/  FFMA.FTZ R36, R58, c[0x0][0x2d0], -R75 ;  /* 0x0000b4003a247a23 */ /* 0x000fe2000001084b */
[-C--:B------:R-:W-:Y:S03]  /*176d0*/  HMMA.16816.F32.BF16 R28, R64, R38.reuse, R28 ;  /* 0x00000026401c723c */ /* 0x080fe6000004181c */
[----:B------:R5:W-:Y:S01]  /*176e0*/  MUFU.EX2 R226, R36 ;  /* 0x0000002400e27308 */ /* 0x000be20000000800 */
[C---:B------:R-:W-:Y:S02]  /*176f0*/  FMUL.FTZ R37, R69.reuse, R121 ;  /* 0x0000007945257220 */ /* 0x040fe40000410000 */
[----:B------:R-:W2:Y:S01]  /*17700*/  LDL.LU R121, [R1+0x18] ;  /* 0x0000180001797983 */ /* 0x000ea20000300800 */
[C---:B-1----:R-:W-:Y:S01]  /*17710*/  FMUL.FTZ R48, R69.reuse, R132 ;  /* 0x0000008445307220 */ /* 0x042fe20000410000 */
[C---:B------:R-:W-:Y:S02]  /*17720*/  HMMA.16816.F32.BF16 R32, R76.reuse, R38, R32 ;  /* 0x000000264c20723c */ /* 0x040fe40000041820 */
[----:B------:R-:W-:Y:S02]  /*17730*/  LDSM.16.MT88.4 R132, [R202+0x2000] ;  /* 0x00200000ca84783b */ /* 0x000fe40000004200 */
[--C-:B------:R-:W-:Y:S02]  /*17740*/  FFMA.FTZ R58, R60, c[0x0][0x2d0], -R153.reuse ;  /* 0x0000b4003c3a7a23 */ /* 0x100fe40000010899 */
[----:B------:R-:W-:Y:S02]  /*17750*/  FMUL.FTZ R60, R2, R144 ;  /* 0x00000090023c7220 */ /* 0x000fe40000410000 */
[C---:B------:R-:W-:Y:S01]  /*17760*/  FMUL.FTZ R38, R68.reuse, R122 ;  /* 0x0000007a44267220 */ /* 0x040fe20000410000 */
[----:B------:R1:W-:Y:S03]  /*17770*/  MUFU.EX2 R130, R58 ;  /* 0x0000003a00827308 */ /* 0x0003e60000000800 */
[----:B------:R-:W-:Y:S02]  /*17780*/  FMUL.FTZ R39, R68, R123 ;  /* 0x0000007b44277220 */ /* 0x000fe40000410000 */
[----:B-----5:R-:W-:Y:S01]  /*17790*/  FMUL.FTZ R36, R69, R120 ;  /* 0x0000007845247220 */ /* 0x020fe20000410000 */
[----:B------:R-:W-:Y:S02]  /*177a0*/  MOV R120, R80 ;  /* 0x0000005000787202 */ /* 0x000fe40000000f00 */
[----:B------:R-:W5:Y:S04]  /*177b0*/  LDSM.16.MT88.4 R80, [R204] ;  /* 0x00000000cc50783b */ /* 0x000f680000004200 */
[-C--:B------:R-:W-:Y:S03]  /*177c0*/  HMMA.16816.F32.BF16 R36, R76, R52.reuse, R36 ;  /* 0x000000344c24723c */ /* 0x080fe60000041824 */
[----:B-1----:R-:W-:Y:S05]  /*177d0*/  FMUL.FTZ R58, R0, R142 ;  /* 0x0000008e003a7220 */ /* 0x002fea0000410000 */
[C---:B------:R-:W-:Y:S07]  /*177e0*/  HMMA.16816.F32.BF16 R40, R64.reuse, R52, R40 ;  /* 0x000000344028723c */ /* 0x040fee0000041828 */
[--C-:B------:R-:W-:Y:S01]  /*177f0*/  FFMA.FTZ R52, R57, c[0x0][0x2d0], -R153.reuse ;  /* 0x0000b40039347a23 */ /* 0x100fe20000010899 */
[-C--:B------:R-:W-:Y:S03]  /*17800*/  HMMA.16816.F32.BF16 R44, R64, R54.reuse, R44 ;  /* 0x00000036402c723c */ /* 0x080fe6000004182c */
[----:B------:R1:W1:Y:S01]  /*17810*/  MUFU.EX2 R124, R52 ;  /* 0x00000034007c7308 */ /* 0x0002620000000800 */
[----:B------:R-:W-:Y:S02]  /*17820*/  FMUL.FTZ R57, R2, R141 ;  /* 0x0000008d02397220 */ /* 0x000fe40000410000 */
[C---:B------:R-:W-:Y:S02]  /*17830*/  FMUL.FTZ R53, R69.reuse, R137 ;  /* 0x0000008945357220 */ /* 0x040fe40000410000 */
[C---:B------:R-:W-:Y:S07]  /*17840*/  HMMA.16816.F32.BF16 R48, R76.reuse, R54, R48 ;  /* 0x000000364c30723c */ /* 0x040fee0000041830 */
[C---:B------:R-:W-:Y:S02]  /*17850*/  FMUL.FTZ R55, R68.reuse, R139 ;  /* 0x0000008b44377220 */ /* 0x040fe40000410000 */
[----:B------:R-:W-:Y:S03]  /*17860*/  FMUL.FTZ R54, R68, R138 ;  /* 0x0000008a44367220 */ /* 0x000fe60000410000 */
[C---:B-1----:R-:W-:Y:S07]  /*17870*/  FMUL.FTZ R52, R69.reuse, R136 ;  /* 0x0000008845347220 */ /* 0x042fee0000410000 */
[-C--:B-----5:R-:W-:Y:S08]  /*17880*/  HMMA.16816.F32.BF16 R52, R76, R80.reuse, R52 ;  /* 0x000000504c34723c */ /* 0x0a0ff00000041834 */
[C---:B------:R-:W-:Y:S07]  /*17890*/  HMMA.16816.F32.BF16 R56, R64.reuse, R80, R56 ;  /* 0x000000504038723c */ /* 0x040fee0000041838 */
[----:B------:R-:W-:Y:S01]  /*178a0*/  FFMA.FTZ R80, R154, c[0x0][0x2d0], -R153 ;  /* 0x0000b4009a507a23 */ /* 0x000fe20000010899 */
[-C--:B------:R-:W-:Y:S03]  /*178b0*/  HMMA.16816.F32.BF16 R60, R64, R82.reuse, R60 ;  /* 0x00000052403c723c */ /* 0x080fe6000004183c */
[----:B------:R1:W5:Y:S01]  /*178c0*/  MUFU.EX2 R221, R80 ;  /* 0x0000005000dd7308 */ /* 0x0003620000000800 */
        /* <DEDUP_REMOVED lines=15> */
[--C-:B-1----:R-:W-:Y:S04]  /*179c0*/  FFMA.FTZ R80, R156, c[0x0][0x2d0], -R152.reuse ;  /* 0x0000b4009c507a23 */ /* 0x102fe80000010898 */
        /* <DEDUP_REMOVED lines=12> */
[----:B------:R1:W5:Y:S07]  /*17a90*/  MUFU.EX2 R218, R84 ;  /* 0x0000005400da7308 */ /* 0x00036e0000000800 */
[C---:B------:R-:W-:Y:S03]  /*17aa0*/  HMMA.16816.F32.BF16 R32, R76.reuse, R90, R32 ;  /* 0x0000005a4c20723c */ /* 0x040fe60000041820 */
[----:B------:R3:W-:Y:S05]  /*17ab0*/  MUFU.EX2 R193, R88 ;  /* 0x0000005800c17308 */ /* 0x0007ea0000000800 */
[-C--:B------:R-:W-:Y:S08]  /*17ac0*/  HMMA.16816.F32.BF16 R36, R76, R92.reuse, R36 ;  /* 0x0000005c4c24723c */ /* 0x080ff00000041824 */
[C---:B------:R-:W-:Y:S04]  /*17ad0*/  HMMA.16816.F32.BF16 R40, R80.reuse, R92, R40 ;  /* 0x0000005c5028723c */ /* 0x040fe80000041828 */
[--C-:B-1----:R-:W-:Y:S03]  /*17ae0*/  FFMA.FTZ R84, R175, c[0x0][0x2d0], -R74.reuse ;  /* 0x0000b400af547a23 */ /* 0x102fe6000001084a */
[--C-:B------:R-:W-:Y:S01]  /*17af0*/  FFMA.FTZ R92, R162, c[0x0][0x2d0], -R153.reuse ;  /* 0x0000b400a25c7a23 */ /* 0x100fe20000010899 */
[-C--:B------:R-:W-:Y:S01]  /*17b00*/  HMMA.16816.F32.BF16 R44, R80, R94.reuse, R44 ;  /* 0x0000005e502c723c */ /* 0x080fe2000004182c */
[----:B------:R1:W-:Y:S03]  /*17b10*/  MUFU.EX2 R196, R84 ;  /* 0x0000005400c47308 */ /* 0x0003e60000000800 */
[--C-:B---3--:R-:W-:Y:S04]  /*17b20*/  FFMA.FTZ R88, R180, c[0x0][0x2d0], -R74.reuse ;  /* 0x0000b400b4587a23 */ /* 0x108fe8000001084a */
[C---:B------:R-:W-:Y:S03]  /*17b30*/  HMMA.16816.F32.BF16 R48, R76.reuse, R94, R48 ;  /* 0x0000005e4c30723c */ /* 0x040fe60000041830 */
[----:B------:R3:W-:Y:S01]  /*17b40*/  MUFU.EX2 R138, R92 ;  /* 0x0000005c008a7308 */ /* 0x0007e20000000800 */
[--C-:B-1----:R-:W-:Y:S09]  /*17b50*/  FFMA.FTZ R84, R176, c[0x0][0x2d0], -R74.reuse ;  /* 0x0000b400b0547a23 */ /* 0x102ff2000001084a */
[----:B------:R1:W-:Y:S01]  /*17b60*/  MUFU.EX2 R176, R88 ;  /* 0x0000005800b07308 */ /* 0x0003e20000000800 */
[----:B---3--:R-:W-:Y:S09]  /*17b70*/  FFMA.FTZ R92, R163, c[0x0][0x2d0], -R153 ;  /* 0x0000b400a35c7a23 */ /* 0x008ff20000010899 */
[----:B------:R3:W-:Y:S10]  /*17b80*/  MUFU.EX2 R197, R84 ;  /* 0x0000005400c57308 */ /* 0x0007f40000000800 */
[----:B------:R2:W-:Y:S01]  /*17b90*/  MUFU.EX2 R137, R92 ;  /* 0x0000005c00897308 */ /* 0x0005e20000000800 */
[----:B-1----:R-:W-:Y:S09]  /*17ba0*/  FFMA.FTZ R88, R181, c[0x0][0x2d0], -R74 ;  /* 0x0000b400b5587a23 */ /* 0x002ff2000001084a */
[----:B------:R1:W-:Y:S01]  /*17bb0*/  MUFU.EX2 R180, R88 ;  /* 0x0000005800b47308 */ /* 0x0003e20000000800 */
[--C-:B---3--:R-:W-:Y:S09]  /*17bc0*/  FFMA.FTZ R84, R168, c[0x0][0x2d0], -R75.reuse ;  /* 0x0000b400a8547a23 */ /* 0x108ff2000001084b */
[----:B------:R3:W-:Y:S01]  /*17bd0*/  MUFU.EX2 R192, R84 ;  /* 0x0000005400c07308 */ /* 0x0007e20000000800 */
[--C-:B--2---:R-:W-:Y:S09]  /*17be0*/  FFMA.FTZ R92, R171, c[0x0][0x2d0], -R152.reuse ;  /* 0x0000b400ab5c7a23 */ /* 0x104ff20000010898 */
[----:B------:R2:W-:Y:S01]  /*17bf0*/  MUFU.EX2 R142, R92 ;  /* 0x0000005c008e7308 */ /* 0x0005e20000000800 */
[----:B-1----:R-:W-:Y:S09]  /*17c00*/  FFMA.FTZ R88, R172, c[0x0][0x2d0], -R75 ;  /* 0x0000b400ac587a23 */ /* 0x002ff2000001084b */
[----:B------:R1:W-:Y:S01]  /*17c10*/  MUFU.EX2 R143, R88 ;  /* 0x00000058008f7308 */ /* 0x0003e20000000800 */
[----:B---3--:R-:W3:Y:S08]  /*17c20*/  LDSM.16.MT88.4 R84, [R204+0x800] ;  /* 0x00080000cc54783b */ /* 0x008ef00000004200 */
[----:B--2---:R-:W-:Y:S01]  /*17c30*/  LDSM.16.MT88.4 R92, [R202+0x1000] ;  /* 0x00100000ca5c783b */ /* 0x004fe20000004200 */
[--C-:B-1----:R-:W-:Y:S04]  /*17c40*/  FFMA.FTZ R88, R161, c[0x0][0x2d0], -R153.reuse ;  /* 0x0000b400a1587a23 */ /* 0x102fe80000010899 */
[----:B------:R1:W2:Y:S01]  /*17c50*/  MUFU.EX2 R139, R88 ;  /* 0x00000058008b7308 */ /* 0x0002a20000000800 */
[-C--:B---3--:R-:W-:Y:S08]  /*17c60*/  HMMA.16816.F32.BF16 R52, R76, R84.reuse, R52 ;  /* 0x000000544c34723c */ /* 0x088ff00000041834 */
[C---:B------:R-:W-:Y:S01]  /*17c70*/  HMMA.16816.F32.BF16 R56, R80.reuse, R84, R56 ;  /* 0x000000545038723c */ /* 0x040fe20000041838 */
[----:B-1----:R-:W1:Y:S06]  /*17c80*/  LDSM.16.MT88.4 R88, [R201+0x1000] ;  /* 0x00100000c958783b */ /* 0x002e6c0000004200 */
[----:B------:R-:W-:Y:S01]  /*17c90*/  FFMA.FTZ R84, R165, c[0x0][0x2d0], -R153 ;  /* 0x0000b400a5547a23 */ /* 0x000fe20000010899 */
[-C--:B------:R-:W-:Y:S03]  /*17ca0*/  HMMA.16816.F32.BF16 R60, R80, R86.reuse, R60 ;  /* 0x00000056503c723c */ /* 0x080fe6000004183c */
[----:B------:R3:W3:Y:S04]  /*17cb0*/  MUFU.EX2 R141, R84 ;  /* 0x00000054008d7308 */ /* 0x0006e80000000800 */
[--C-:B------:R-:W-:Y:S01]  /*17cc0*/  FFMA.FTZ R80, R173, c[0x0][0x2d0], -R75.reuse ;  /* 0x0000b400ad507a23 */ /* 0x100fe2000001084b */
[----:B------:R-:W-:Y:S04]  /*17cd0*/  HMMA.16816.F32.BF16 R64, R76, R86, R64 ;  /* 0x000000564c40723c */ /* 0x000fe80000041840 */
[----:B-----5:R-:W-:Y:S01]  /*17ce0*/  F2FP.BF16.PACK_AB R82, R218, R198 ;  /* 0x000000c6da52723e */ /* 0x020fe200000010ff */
[----:B------:R5:W-:Y:S01]  /*17cf0*/  MUFU.EX2 R175, R80 ;  /* 0x0000005000af7308 */ /* 0x000be20000000800 */
[----:B--2---:R-:W-:Y:S02]  /*17d00*/  F2FP.BF16.PACK_AB R81, R138, R139 ;  /* 0x0000008b8a51723e */ /* 0x004fe400000010ff */
[----:B------:R-:W-:Y:S04]  /*17d10*/  F2FP.BF16.PACK_AB R76, R228, R229 ;  /* 0x000000e5e44c723e */ /* 0x000fe800000010ff */
[----:B------:R-:W-:Y:S02]  /*17d20*/  F2FP.BF16.PACK_AB R77, R226, R227 ;  /* 0x000000e3e24d723e */ /* 0x000fe400000010ff */
[----:B------:R-:W-:Y:S02]  /*17d30*/  F2FP.BF16.PACK_AB R78, R224, R225 ;  /* 0x000000e1e04e723e */ /* 0x000fe400000010ff */
[----:B------:R-:W-:Y:S01]  /*17d40*/  F2FP.BF16.PACK_AB R79, R222, R223 ;  /* 0x000000dfde4f723e */ /* 0x000fe200000010ff */
[----:B---3--:R-:W2:Y:S01]  /*17d50*/  LDSM.16.MT88.4 R84, [R205+0x1000] ;  /* 0x00100000cd54783b */ /* 0x008ea20000004200 */
[----:B------:R-:W-:Y:S05]  /*17d60*/  F2FP.BF16.PACK_AB R83, R141, R137 ;  /* 0x000000898d53723e */ /* 0x000fea00000010ff */
[-C--:B-1----:R-:W-:Y:S03]  /*17d70*/  HMMA.16816.F32.BF16 R4, R76, R88.reuse, R4 ;  /* 0x000000584c04723c */ /* 0x082fe60000041804 */
[--C-:B-----5:R-:W-:Y:S04]  /*17d80*/  FFMA.FTZ R80, R170, c[0x0][0x2d0], -R152.reuse ;  /* 0x0000b400aa507a23 */ /* 0x120fe80000010898 */
        /* <DEDUP_REMOVED lines=8> */
[C---:B------:R-:W-:Y:S04]  /*17e10*/  HMMA.16816.F32.BF16 R24, R80.reuse, R84, R24 ;  /* 0x000000545018723c */ /* 0x040fe80000041818 */
[----:B-1----:R-:W-:Y:S03]  /*17e20*/  FFMA.FTZ R88, R177, c[0x0][0x2d0], -R152 ;  /* 0x0000b400b1587a23 */ /* 0x002fe60000010898 */
[--C-:B------:R-:W-:Y:S01]  /*17e30*/  FFMA.FTZ R84, R184, c[0x0][0x2d0], -R75.reuse ;  /* 0x0000b400b8547a23 */ /* 0x100fe2000001084b */
[-C--:B------:R-:W-:Y:S01]  /*17e40*/  HMMA.16816.F32.BF16 R28, R80, R86.reuse, R28 ;  /* 0x00000056501c723c */ /* 0x080fe2000004181c */
[----:B------:R1:W-:Y:S07]  /*17e50*/  MUFU.EX2 R172, R88 ;  /* 0x0000005800ac7308 */ /* 0x0003ee0000000800 */
[C---:B------:R-:W-:Y:S03]  /*17e60*/  HMMA.16816.F32.BF16 R32, R76.reuse, R86, R32 ;  /* 0x000000564c20723c */ /* 0x040fe60000041820 */
[----:B------:R2:W-:Y:S05]  /*17e70*/  MUFU.EX2 R169, R84 ;  /* 0x0000005400a97308 */ /* 0x0005ea0000000800 */
[-C--:B------:R-:W-:Y:S08]  /*17e80*/  HMMA.16816.F32.BF16 R36, R76, R92.reuse, R36 ;  /* 0x0000005c4c24723c */ /* 0x080ff00000041824 */
[C---:B------:R-:W-:Y:S04]  /*17e90*/  HMMA.16816.F32.BF16 R40, R80.reuse, R92, R40 ;  /* 0x0000005c5028723c */ /* 0x040fe80000041828 */
[--C-:B-1----:R-:W-:Y:S04]  /*17ea0*/  FFMA.FTZ R88, R194, c[0x0][0x2d0], -R74.reuse ;  /* 0x0000b400c2587a23 */ /* 0x102fe8000001084a */
[-C--:B------:R-:W-:Y:S01]  /*17eb0*/  HMMA.16816.F32.BF16 R44, R80, R94.reuse, R44 ;  /* 0x0000005e502c723c */ /* 0x080fe2000004182c */
[----:B------:R1:W-:Y:S03]  /*17ec0*/  MUFU.EX2 R170, R88 ;  /* 0x0000005800aa7308 */ /* 0x0003e60000000800 */
[--C-:B--2---:R-:W-:Y:S04]  /*17ed0*/  FFMA.FTZ R84, R185, c[0x0][0x2d0], -R75.reuse ;  /* 0x0000b400b9547a23 */ /* 0x104fe8000001084b */
[C---:B------:R-:W-:Y:S01]  /*17ee0*/  HMMA.16816.F32.BF16 R48, R76.reuse, R94, R48 ;  /* 0x0000005e4c30723c */ /* 0x040fe20000041830 */
[----:B------:R-:W-:Y:S02]  /*17ef0*/  LDSM.16.MT88.4 R92, [R202+0x1800] ;  /* 0x00180000ca5c783b */ /* 0x000fe40000004200 */
[----:B------:R2:W3:Y:S01]  /*17f00*/  MUFU.EX2 R168, R84 ;  /* 0x0000005400a87308 */ /* 0x0004e20000000800 */
[--C-:B-1----:R-:W-:Y:S09]  /*17f10*/  FFMA.FTZ R88, R195, c[0x0][0x2d0], -R74.reuse ;  /* 0x0000b400c3587a23 */ /* 0x102ff2000001084a */
[----:B------:R1:W5:Y:S01]  /*17f20*/  MUFU.EX2 R171, R88 ;  /* 0x0000005800ab7308 */ /* 0x0003620000000800 */
[--C-:B--2---:R-:W-:Y:S01]  /*17f30*/  FFMA.FTZ R84, R199, c[0x0][0x2d0], -R74.reuse ;  /* 0x0000b400c7547a23 */ /* 0x104fe2000001084a */
[----:B---3--:R-:W-:Y:S01]  /*17f40*/  F2FP.BF16.PACK_AB R149, R168, R169 ;  /* 0x000000a9a895723e */ /* 0x008fe200000010ff */
[----:B------:R-:W-:Y:S07]  /*17f50*/  FFMA.FTZ R74, R217, c[0x0][0x2d0], -R74 ;  /* 0x0000b400d94a7a23 */ /* 0x000fee000001084a */
[----:B------:R2:W-:Y:S10]  /*17f60*/  MUFU.EX2 R165, R84 ;  /* 0x0000005400a57308 */ /* 0x0005f40000000800 */
[----:B------:R3:W3:Y:S01]  /*17f70*/  MUFU.EX2 R163, R74 ;  /* 0x0000004a00a37308 */ /* 0x0006e20000000800 */
[----:B-1----:R-:W1:Y:S01]  /*17f80*/  LDSM.16.MT88.4 R88, [R204+0x1000] ;  /* 0x00100000cc58783b */ /* 0x002e620000004200 */
[----:B-----5:R-:W-:Y:S07]  /*17f90*/  F2FP.BF16.PACK_AB R148, R171, R170 ;  /* 0x000000aaab94723e */ /* 0x020fee00000010ff */
[----:B--2---:R-:W2:Y:S01]  /*17fa0*/  LDSM.16.MT88.4 R84, [R201+0x1800] ;  /* 0x00180000c954783b */ /* 0x004ea20000004200 */
[--C-:B---3--:R-:W-:Y:S01]  /*17fb0*/  FFMA.FTZ R74, R188, c[0x0][0x2d0], -R75.reuse ;  /* 0x0000b400bc4a7a23 */ /* 0x108fe2000001084b */
[----:B------:R-:W-:Y:S01]  /*17fc0*/  F2FP.BF16.PACK_AB R150, R163, R165 ;  /* 0x000000a5a396723e */ /* 0x000fe200000010ff */
[----:B------:R-:W-:Y:S02]  /*17fd0*/  FFMA.FTZ R75, R189, c[0x0][0x2d0], -R75 ;  /* 0x0000b400bd4b7a23 */ /* 0x000fe4000001084b */
[----:B------:R3:W-:Y:S10]  /*17fe0*/  MUFU.EX2 R162, R74 ;  /* 0x0000004a00a27308 */ /* 0x0007f40000000800 */
[----:B------:R-:W5:Y:S01]  /*17ff0*/  MUFU.EX2 R161, R75 ;  /* 0x0000004b00a17308 */ /* 0x000f620000000800 */
[-C--:B-1----:R-:W-:Y:S08]  /*18000*/  HMMA.16816.F32.BF16 R52, R76, R88.reuse, R52 ;  /* 0x000000584c34723c */ /* 0x082ff00000041834 */
[C---:B------:R-:W-:Y:S04]  /*18010*/  HMMA.16816.F32.BF16 R56, R80.reuse, R88, R56 ;  /* 0x000000585038723c */ /* 0x040fe80000041838 */
[--C-:B---3--:R-:W-:Y:S04]  /*18020*/  FFMA.FTZ R74, R167, c[0x0][0x2d0], -R153.reuse ;  /* 0x0000b400a74a7a23 */ /* 0x108fe80000010899 */
[-C--:B------:R-:W-:Y:S01]  /*18030*/  HMMA.16816.F32.BF16 R60, R80, R90.reuse, R60 ;  /* 0x0000005a503c723c */ /* 0x080fe2000004183c */
[----:B------:R1:W-:Y:S03]  /*18040*/  MUFU.EX2 R140, R74 ;  /* 0x0000004a008c7308 */ /* 0x0003e60000000800 */
[----:B-----5:R-:W-:Y:S03]  /*18050*/  F2FP.BF16.PACK_AB R151, R161, R162 ;  /* 0x000000a2a197723e */ /* 0x020fe600000010ff */
[----:B------:R-:W-:Y:S01]  /*18060*/  F2FP.BF16.PACK_AB R80, R142, R136 ;  /* 0x000000888e50723e */ /* 0x000fe200000010ff */
[----:B------:R-:W-:Y:S01]  /*18070*/  HMMA.16816.F32.BF16 R64, R76, R90, R64 ;  /* 0x0000005a4c40723c */ /* 0x000fe20000041840 */
[----:B------:R-:W3:Y:S03]  /*18080*/  LDSM.16.MT88.4 R88, [R205+0x1800] ;  /* 0x00180000cd58783b */ /* 0x000ee60000004200 */
[----:B------:R-:W-:Y:S03]  /*18090*/  F2FP.BF16.PACK_AB R82, R172, R173 ;  /* 0x000000adac52723e */ /* 0x000fe600000010ff */
[----:B------:R-:W-:Y:S02]  /*180a0*/  F2FP.BF16.PACK_AB R76, R197, R196 ;  /* 0x000000c4c54c723e */ /* 0x000fe400000010ff */
[----:B------:R-:W-:Y:S03]  /*180b0*/  F2FP.BF16.PACK_AB R77, R193, R192 ;  /* 0x000000c0c14d723e */ /* 0x000fe600000010ff */
[----:B------:R-:W-:Y:S02]  /*180c0*/  F2FP.BF16.PACK_AB R78, R180, R176 ;  /* 0x000000b0b44e723e */ /* 0x000fe400000010ff */
[----:B------:R-:W-:Y:S01]  /*180d0*/  F2FP.BF16.PACK_AB R79, R175, R143 ;  /* 0x0000008faf4f723e */ /* 0x000fe200000010ff */
[--C-:B-1----:R-:W-:Y:S06]  /*180e0*/  FFMA.FTZ R74, R178, c[0x0][0x2d0], -R153.reuse ;  /* 0x0000b400b24a7a23 */ /* 0x102fec0000010899 */
[-C--:B--2---:R-:W-:Y:S01]  /*180f0*/  HMMA.16816.F32.BF16 R4, R76, R84.reuse, R4 ;  /* 0x000000544c04723c */ /* 0x084fe20000041804 */
        /* <DEDUP_REMOVED lines=13> */
[--C-:B-1----:R-:W-:Y:S04]  /*181d0*/  FFMA.FTZ R74, R187, c[0x0][0x2d0], -R152.reuse ;  /* 0x0000b400bb4a7a23 */ /* 0x102fe80000010898 */
[-C--:B---3--:R-:W-:Y:S01]  /*181e0*/  HMMA.16816.F32.BF16 R20, R76, R88.reuse, R20 ;  /* 0x000000584c14723c */ /* 0x088fe20000041814 */
[----:B------:R1:W3:Y:S07]  /*181f0*/  MUFU.EX2 R158, R74 ;  /* 0x0000004a009e7308 */ /* 0x0002ee0000000800 */
[C---:B------:R-:W-:Y:S08]  /*18200*/  HMMA.16816.F32.BF16 R24, R80.reuse, R88, R24 ;  /* 0x000000585018723c */ /* 0x040ff00000041818 */
[-C--:B------:R-:W-:Y:S08]  /*18210*/  HMMA.16816.F32.BF16 R28, R80, R90.reuse, R28 ;  /* 0x0000005a501c723c */ /* 0x080ff0000004181c */
[C---:B------:R-:W-:Y:S04]  /*18220*/  HMMA.16816.F32.BF16 R32, R76.reuse, R90, R32 ;  /* 0x0000005a4c20723c */ /* 0x040fe80000041820 */
[--C-:B-1----:R-:W-:Y:S01]  /*18230*/  FFMA.FTZ R74, R190, c[0x0][0x2d0], -R152.reuse ;  /* 0x0000b400be4a7a23 */ /* 0x102fe20000010898 */
[----:B---3--:R-:W-:Y:S01]  /*18240*/  F2FP.BF16.PACK_AB R144, R158, R160 ;  /* 0x000000a09e90723e */ /* 0x008fe200000010ff */
[----:B------:R-:W-:Y:S02]  /*18250*/  FFMA.FTZ R152, R191, c[0x0][0x2d0], -R152 ;  /* 0x0000b400bf987a23 */ /* 0x000fe40000010898 */
[-C--:B------:R-:W-:Y:S01]  /*18260*/  HMMA.16816.F32.BF16 R36, R76, R92.reuse, R36 ;  /* 0x0000005c4c24723c */ /* 0x080fe20000041824 */
[----:B------:R1:W-:Y:S07]  /*18270*/  MUFU.EX2 R159, R74 ;  /* 0x0000004a009f7308 */ /* 0x0003ee0000000800 */
[C---:B------:R-:W-:Y:S03]  /*18280*/  HMMA.16816.F32.BF16 R40, R80.reuse, R92, R40 ;  /* 0x0000005c5028723c */ /* 0x040fe60000041828 */
[----:B------:R-:W3:Y:S05]  /*18290*/  MUFU.EX2 R157, R152 ;  /* 0x00000098009d7308 */ /* 0x000eea0000000800 */
[-C--:B------:R-:W-:Y:S08]  /*182a0*/  HMMA.16816.F32.BF16 R44, R80, R94.reuse, R44 ;  /* 0x0000005e502c723c */ /* 0x080ff0000004182c */
[C---:B------:R-:W-:Y:S04]  /*182b0*/  HMMA.16816.F32.BF16 R48, R76.reuse, R94, R48 ;  /* 0x0000005e4c30723c */ /* 0x040fe80000041830 */
[--C-:B-1----:R-:W-:Y:S04]  /*182c0*/  FFMA.FTZ R74, R179, c[0x0][0x2d0], -R153.reuse ;  /* 0x0000b400b34a7a23 */ /* 0x102fe80000010899 */
[----:B------:R1:W-:Y:S01]  /*182d0*/  MUFU.EX2 R152, R74 ;  /* 0x0000004a00987308 */ /* 0x0003e20000000800 */
[-C--:B--2---:R-:W-:Y:S03]  /*182e0*/  HMMA.16816.F32.BF16 R52, R76, R84.reuse, R52 ;  /* 0x000000544c34723c */ /* 0x084fe60000041834 */
[----:B---3--:R-:W-:Y:S05]  /*182f0*/  F2FP.BF16.PACK_AB R146, R157, R159 ;  /* 0x0000009f9d92723e */ /* 0x008fea00000010ff */
[C---:B------:R-:W-:Y:S07]  /*18300*/  HMMA.16816.F32.BF16 R56, R80.reuse, R84, R56 ;  /* 0x000000545038723c */ /* 0x040fee0000041838 */
[----:B------:R-:W-:Y:S01]  /*18310*/  MOV R85, R71 ;  /* 0x0000004700557202 */ /* 0x000fe20000000f00 */
[-C--:B------:R-:W-:Y:S04]  /*18320*/  HMMA.16816.F32.BF16 R60, R80, R86.reuse, R60 ;  /* 0x00000056503c723c */ /* 0x080fe8000004183c */
[----:B------:R-:W-:Y:S01]  /*18330*/  MOV R84, R72 ;  /* 0x0000004800547202 */ /* 0x000fe20000000f00 */
[----:B-1----:R-:W-:Y:S03]  /*18340*/  FFMA.FTZ R74, R166, c[0x0][0x2d0], -R153 ;  /* 0x0000b400a64a7a23 */ /* 0x002fe60000010899 */
[----:B------:R-:W-:Y:S01]  /*18350*/  HMMA.16816.F32.BF16 R64, R76, R86, R64 ;  /* 0x000000564c40723c */ /* 0x000fe20000041840 */
[----:B------:R-:W1:Y:S06]  /*18360*/  MUFU.EX2 R75, R74 ;  /* 0x0000004a004b7308 */ /* 0x000e6c0000000800 */
[----:B------:R-:W-:Y:S01]  /*18370*/  MOV R86, R70 ;  /* 0x0000004600567202 */ /* 0x000fe20000000f00 */
[-C--:B------:R-:W-:Y:S05]  /*18380*/  HMMA.16816.F32.BF16 R88, R148, R100.reuse, R4 ;  /* 0x000000649458723c */ /* 0x080fea0000041804 */
[----:B------:R-:W-:Y:S02]  /*18390*/  MOV R87, R3 ;  /* 0x0000000300577202 */ /* 0x000fe40000000f00 */
[----:B------:R-:W-:Y:S02]  /*183a0*/  FFMA.FTZ R4, R69, R110, R111 ;  /* 0x0000006e45047223 */ /* 0x000fe4000001006f */
[----:B------:R-:W-:Y:S03]  /*183b0*/  FFMA.FTZ R6, R68, R108, R109 ;  /* 0x0000006c44067223 */ /* 0x000fe6000001006d */
[----:B----4-:R-:W-:Y:S02]  /*183c0*/  FFMA.FTZ R5, R2, R114, R249 ;  /* 0x0000007202057223 */ /* 0x010fe400000100f9 */
[----:B------:R-:W-:Y:S02]  /*183d0*/  FADD.FTZ R4, R113, R4 ;  /* 0x0000000471047221 */ /* 0x000fe40000010000 */
[----:B------:R-:W-:Y:S02]  /*183e0*/  FADD.FTZ R2, R252, R6 ;  /* 0x00000006fc027221 */ /* 0x000fe40000010000 */
[----:B------:R-:W-:Y:S01]  /*183f0*/  FADD.FTZ R5, R248, R5 ;  /* 0x00000005f8057221 */ /* 0x000fe20000010000 */
[----:B-1----:R-:W-:Y:S01]  /*18400*/  F2FP.BF16.PACK_AB R145, R75, R152 ;  /* 0x000000984b91723e */ /* 0x002fe200000010ff */
[--C-:B------:R-:W-:Y:S02]  /*18410*/  FFMA.FTZ R74, R164, c[0x0][0x2d0], -R153.reuse ;  /* 0x0000b400a44a7a23 */ /* 0x100fe40000010899 */
[----:B------:R-:W-:Y:S02]  /*18420*/  FFMA.FTZ R153, R73, c[0x0][0x2d0], -R153 ;  /* 0x0000b40049997a23 */ /* 0x000fe40000010899 */
[----:B------:R-:W-:Y:S02]  /*18430*/  FADD.FTZ R7, R112, R4 ;  /* 0x0000000470077221 */ /* 0x000fe40000010000 */
[----:B------:R-:W-:Y:S01]  /*18440*/  FADD.FTZ R6, R251, R2 ;  /* 0x00000002fb067221 */ /* 0x000fe20000010000 */
[----:B------:R-:W-:Y:S01]  /*18450*/  MUFU.EX2 R73, R153 ;  /* 0x0000009900497308 */ /* 0x000fe20000000800 */
[----:B------:R-:W-:Y:S02]  /*18460*/  FADD.FTZ R4, R246, R5 ;  /* 0x00000005f6047221 */ /* 0x000fe40000010000 */
[----:B------:R-:W-:Y:S02]  /*18470*/  FFMA.FTZ R2, R0, R121, R234 ;  /* 0x0000007900027223 */ /* 0x000fe400000100ea */
[----:B------:R-:W-:Y:S05]  /*18480*/  FADD.FTZ R0, R120, R7 ;  /* 0x0000000778007221 */ /* 0x000fea0000010000 */
[----:B------:R-:W1:Y:S02]  /*18490*/  MUFU.EX2 R74, R74 ;  /* 0x0000004a004a7308 */ /* 0x000e640000000800 */
[----:B-1----:R-:W-:Y:S07]  /*184a0*/  F2FP.BF16.PACK_AB R147, R73, R74 ;  /* 0x0000004a4993723e */ /* 0x002fee00000010ff */
[C---:B------:R-:W-:Y:S07]  /*184b0*/  HMMA.16816.F32.BF16 R92, R144.reuse, R100, R8 ;  /* 0x00000064905c723c */ /* 0x040fee0000041808 */
[----:B------:R-:W-:Y:S01]  /*184c0*/  FADD.FTZ R10, R250, R6 ;  /* 0x00000006fa0a7221 */ /* 0x000fe20000010000 */
[-C--:B------:R-:W-:Y:S01]  /*184d0*/  HMMA.16816.F32.BF16 R96, R144, R102.reuse, R12 ;  /* 0x000000669060723c */ /* 0x080fe2000004180c */
[----:B------:R-:W2:Y:S03]  /*184e0*/  LDL R13, [R1] ;  /* 0x00000000010d7983 */ /* 0x000ea60000100800 */
        /* <DEDUP_REMOVED lines=83> */
[----:B------:R-:W-:Y:S03]  /*18a20*/  FADD.FTZ R0, R73, R0 ;  /* 0x0000000049007221 */ /* 0x000fe60000010000 */
[----:B------:R1:W-:Y:S04]  /*18a30*/  STL [R1+0x14], R2 ;  /* 0x0000140201007387 */ /* 0x0003e80000100800 */
[----:B------:R1:W-:Y:S01]  /*18a40*/  STL [R1+0x18], R0 ;  /* 0x0000180001007387 */ /* 0x0003e20000100800 */
[C---:B--2---:R-:W-:Y:S02]  /*18a50*/  ISETP.GT.AND P0, PT, R216.reuse, R13, PT ;  /* 0x0000000dd800720c */ /* 0x044fe40003f04270 */
[----:B------:R-:W-:Y:S11]  /*18a60*/  IADD3 R216, R216, -0x1, RZ ;  /* 0xffffffffd8d87810 */ /* 0x000ff60007ffe0ff */
[----:B-1----:R-:W-:-:S05]  /*18a70*/  @P0 BRA `(.L_x_954) ;  /* 0xffffa8f000000947 */ /* 0x002fca000383ffff */
.L_x_937:
[----:B-1----:R-:W2:Y:S04]  /*18a80*/  LDL R5, [R1+0x1c] ;  /* 0x00001c0001057983 */ /* 0x002ea80000100800 */
[----:B------:R-:W3:Y:S04]  /*18a90*/  LDL R0, [R1+0x48] ;  /* 0x0000480001007983 */ /* 0x000ee80000100800 */
[----:B------:R-:W4:Y:S01]  /*18aa0*/  LDL R2, [R1+0x20] ;  /* 0x0000200001027983 */ /* 0x000f220000100800 */
[----:B------:R-:W-:-:S05]  /*18ab0*/  IMAD.MOV.U32 R4, RZ, RZ, c[0x0][0x2c4] ;  /* 0x0000b100ff047624 */ /* 0x000fca00078e00ff */
[----:B------:R-:W-:Y:S01]  /*18ac0*/  ISETP.NE.AND P1, PT, R4, 0x1, PT ;  /* 0x000000010400780c */ /* 0x000fe20003f25270 */
[----:B--2---:R-:W-:Y:S02]  /*18ad0*/  IMAD.MOV.U32 R6, RZ, RZ, R5 ;  /* 0x000000ffff067224 */ /* 0x004fe400078e0005 */
[----:B------:R-:W-:Y:S01]  /*18ae0*/  IMAD.MOV.U32 R5, RZ, RZ, c[0x0][0x32c] ;  /* 0x0000cb00ff057624 */ /* 0x000fe200078e00ff */
[----:B---3--:R-:W-:-:S04]  /*18af0*/  IADD3 R0, R0, 0x7f, RZ ;  /* 0x0000007f00007810 */ /* 0x008fc80007ffe0ff */
[----:B------:R-:W-:-:S05]  /*18b00*/  ISETP.GE.AND P0, PT, R5, 0x1, PT ;  /* 0x000000010500780c */ /* 0x000fca0003f06270 */
[----:B------:R-:W-:Y:S01]  /*18b10*/  @P1 IMAD.HI.U32 R4, R0, c[0x0][0x2c8], RZ ;  /* 0x0000b20000041a27 */ /* 0x000fe200078e00ff */
[----:B----4-:R-:W-:-:S04]  /*18b20*/  IADD3 R2, R2, 0x1, -R6 ;  /* 0x0000000102027810 */ /* 0x010fc80007ffe806 */
        /* <DEDUP_REMOVED lines=14> */
.L_x_957:
[----:B------:R-:W-:-:S04]  /*18c10*/  MOV R4, c[0x0][0x32c] ;  /* 0x0000cb0000047a02 */ /* 0x000fc80000000f00 */
[----:B------:R-:W-:-:S13]  /*18c20*/  ISETP.NE.AND P0, PT, R4, 0x1, PT ;  /* 0x000000010400780c */ /* 0x000fda0003f05270 */
[----:B------:R-:W-:-:S05]  /*18c30*/  @P0 IMAD.HI.U32 R4, R0, c[0x0][0x330], RZ ;  /* 0x0000cc0000040a27 */ /* 0x000fca00078e00ff */
[----:B------:R-:W-:Y:S02]  /*18c40*/  @P0 SHF.R.U32.HI R0, RZ, c[0x0][0x334], R4 ;  /* 0x0000cd00ff000a19 */ /* 0x000fe40000011604 */
.L_x_958:
[----:B------:R-:W-:Y:S05]  /*18c50*/  BSYNC B0 ;  /* 0x0000000000007941 */ /* 0x000fea0003800000 */
.L_x_956:
[----:B------:R-:W-:-:S05]  /*18c60*/  IMAD R0, R0, c[0x0][0x32c], RZ ;  /* 0x0000cb0000007a24 */ /* 0x000fca00078e02ff */
[----:B------:R-:W-:-:S03]  /*18c70*/  IMNMX R2, R2, R0, !PT ;  /* 0x0000000002027217 */ /* 0x000fc60007800200 */
.L_x_955:
[----:B------:R-:W2:Y:S01]  /*18c80*/  LDL R4, [R1+0x8] ;  /* 0x0000080001047983 */ /* 0x000ea20000100800 */
        /* <DEDUP_REMOVED lines=13> */
.L_x_960:
[----:B--2---:R-:W2:Y:S01]  /*18d60*/  LDL R216, [R1+0x8] ;  /* 0x0000080001d87983 */ /* 0x004ea20000100800 */
[----:B------:R-:W-:Y:S04]  /*18d70*/  DEPBAR.LE SB0, 0x0 ;  /* 0x000080000000791a */ /* 0x000fe80000000000 */
[----:B------:R-:W2:Y:S01]  /*18d80*/  LDL R3, [R1+0x40] ;  /* 0x0000400001037983 */ /* 0x000ea20000100800 */
[----:B------:R-:W-:Y:S03]  /*18d90*/  WARPSYNC 0xffffffff ;  /* 0xffffffff00007948 */ /* 0x000fe60003800000 */
[----:B------:R-:W2:Y:S06]  /*18da0*/  LDL.64 R172, [R1+0x30] ;  /* 0x0000300001ac7983 */ /* 0x000eac0000100a00 */
        /* <DEDUP_REMOVED lines=37> */
[----:B--2---:R-:W-:Y:S04]  /*19000*/  ISETP.GT.AND P0, PT, R216, R217, PT ;  /* 0x000000d9d800720c */ /* 0x004fe80003f04270 */
[-C--:B------:R-:W-:Y:S08]  /*19010*/  HMMA.16816.F32.BF16 R12, R164, R162.reuse, R12 ;  /* 0x000000a2a40c723c */ /* 0x080ff0000004180c */
[C---:B------:R-:W-:Y:S01]  /*19020*/  HMMA.16816.F32.BF16 R16, R156.reuse, R162, R16 ;  /* 0x000000a29c10723c */ /* 0x040fe20000041810 */
[----:B------:R-:W-:Y:S03]  /*19030*/  @!P0 MOV R174, c[0x0][0x208] ;  /* 0x0000820000ae8a02 */ /* 0x000fe60000000f00 */
[----:B------:R-:W-:Y:S01]  /*19040*/  @!P0 SHF.R.S32.HI R0, RZ, 0x1f, R217 ;  /* 0x0000001fff008819 */ /* 0x000fe200000114d9 */
[C---:B------:R-:W-:Y:S01]  /*19050*/  @!P0 IMAD.WIDE.U32 R160, R217.reuse, c[0x0][0x208], RZ ;  /* 0x00008200d9a08a25 */ /* 0x040fe200078e00ff */
[----:B------:R-:W-:Y:S02]  /*19060*/  @!P0 MOV R173, R3 ;  /* 0x0000000300ad8202 */ /* 0x000fe40000000f00 */
[-C--:B------:R-:W-:Y:S04]  /*19070*/  HMMA.16816.F32.BF16 R20, R156, R168.reuse, R20 ;  /* 0x000000a89c14723c */ /* 0x080fe80000041814 */
[----:B------:R-:W-:Y:S01]  /*19080*/  @!P0 IMAD R0, R0, c[0x0][0x208], RZ ;  /* 0x0000820000008a24 */ /* 0x000fe200078e02ff */
[----:B------:R-:W-:Y:S01]  /*19090*/  @!P0 SHF.L.U32 R3, R174, 0x5, RZ ;  /* 0x00000005ae038819 */ /* 0x000fe200000006ff */
[----:B------:R-:W-:Y:S02]  /*190a0*/  @!P0 IMAD.WIDE.U32 R172, R160, 0x50, R172 ;  /* 0x00000050a0ac8825 */ /* 0x000fe400078e00ac */
[C---:B------:R-:W-:Y:S04]  /*190b0*/  HMMA.16816.F32.BF16 R24, R164.reuse, R168, R24 ;  /* 0x000000a8a418723c */ /* 0x040fe80000041818 */
[----:B------:R-:W-:Y:S03]  /*190c0*/  @!P0 IMAD R0, R217, c[0x0][0x20c], R0 ;  /* 0x00008300d9008a24 */ /* 0x000fe600078e0200 */
[----:B------:R-:W-:Y:S01]  /*190d0*/  @!P0 LEA R168, P1, R172, c[0x0][0x1f8], 0x1 ;  /* 0x00007e00aca88a11 */ /* 0x000fe200078208ff */
[-C--:B------:R-:W-:Y:S01]  /*190e0*/  HMMA.16816.F32.BF16 R28, R164, R170.reuse, R28 ;  /* 0x000000aaa41c723c */ /* 0x080fe2000004181c */
[----:B------:R-:W-:Y:S03]  /*190f0*/  @!P0 MOV R169, 0x5 ;  /* 0x0000000500a98802 */ /* 0x000fe60000000f00 */
[----:B------:R-:W-:Y:S02]  /*19100*/  @!P0 IADD3 R0, R161, R0, RZ ;  /* 0x00000000a1008210 */ /* 0x000fe40007ffe0ff */
[----:B------:R-:W2:Y:S01]  /*19110*/  LDSM.16.M88.4 R160, [R213] ;  /* 0x00000000d5a0783b */ /* 0x000ea20000000200 */
[----:B------:R-:W-:Y:S01]  /*19120*/  @!P0 IADD3 R180, P2, R168, R3, RZ ;  /* 0x00000003a8b48210 */ /* 0x000fe20007f5e0ff */
[C---:B------:R-:W-:Y:S04]  /*19130*/  HMMA.16816.F32.BF16 R32, R156.reuse, R170, R32 ;  /* 0x000000aa9c20723c */ /* 0x040fe80000041820 */
[----:B------:R-:W-:Y:S04]  /*19140*/  @!P0 IMAD R0, R0, 0x50, RZ ;  /* 0x0000005000008824 */ /* 0x000fe800078e02ff */
[-C--:B-1----:R-:W-:Y:S04]  /*19150*/  HMMA.16816.F32.BF16 R36, R156, R152.reuse, R36 ;  /* 0x000000989c24723c */ /* 0x082fe80000041824 */
[----:B------:R-:W-:Y:S02]  /*19160*/  @!P0 IADD3 R87, R173, R0, RZ ;  /* 0x00000000ad578210 */ /* 0x000fe40007ffe0ff */
[----:B------:R-:W-:Y:S02]  /*19170*/  @!P0 SHF.L.U64.HI R0, R174, R169, c[0x0][0x20c] ;  /* 0x00008300ae008619 */ /* 0x000fe400000102a9 */
[----:B------:R-:W-:Y:S01]  /*19180*/  @!P0 LEA.HI.X R169, R172, c[0x0][0x1fc], R87, 0x1, P1 ;  /* 0x00007f00aca98a11 */ /* 0x000fe200008f0c57 */
[C---:B------:R-:W-:Y:S01]  /*19190*/  HMMA.16816.F32.BF16 R40, R164.reuse, R152, R40 ;  /* 0x00000098a428723c */ /* 0x040fe20000041828 */
[----:B------:R-:W1:Y:S03]  /*191a0*/  LDSM.16.M88.4 R172, [R212] ;  /* 0x00000000d4ac783b */ /* 0x000e660000000200 */
[-C--:B------:R-:W-:Y:S02]  /*191b0*/  @!P0 IADD3.X R181, R169, R0.reuse, RZ, P2, !PT ;  /* 0x00000000a9b58210 */ /* 0x080fe400017fe4ff */
[-C--:B------:R-:W-:Y:S02]  /*191c0*/  @!P0 IADD3 R178, P1, R180, R3.reuse, RZ ;  /* 0x00000003b4b28210 */ /* 0x080fe40007f3e0ff */
[-C--:B------:R-:W-:Y:S01]  /*191d0*/  HMMA.16816.F32.BF16 R44, R164, R154.reuse, R44 ;  /* 0x0000009aa42c723c */ /* 0x080fe2000004182c */
[----:B------:R-:W-:Y:S01]  /*191e0*/  @!PT LDS RZ, [RZ] ;  /* 0x00000000fffff984 */ /* 0x000fe20000000800 */
[----:B------:R-:W-:Y:S01]  /*191f0*/  @!PT LDS RZ, [RZ] ;  /* 0x00000000fffff984 */ /* 0x000fe20000000800 */
[----:B------:R-:W-:Y:S01]  /*19200*/  @!PT LDS RZ, [RZ] ;  /* 0x00000000fffff984 */ /* 0x000fe20000000800 */
[----:B------:R4:W-:Y:S03]  /*19210*/  @!P0 LDGSTS.E.BYPASS.LTC128B.128 [R219+0x100], [R168.64], !P4 ;  /* 0x00100000a8db8fae */ /* 0x0009e6000e101d48 */
[-C--:B------:R-:W-:Y:S02]  /*19220*/  @!P0 IADD3.X R179, R181, R0.reuse, RZ, P1, !PT ;  /* 0x00000000b5b38210 */ /* 0x080fe40000ffe4ff */
[-C--:B------:R-:W-:Y:S02]  /*19230*/  @!P0 IADD3 R176, P2, R178, R3.reuse, RZ ;  /* 0x00000003b2b08210 */ /* 0x080fe40007f5e0ff */
[C---:B------:R-:W-:Y:S01]  /*19240*/  HMMA.16816.F32.BF16 R48, R156.reuse, R154, R48 ;  /* 0x0000009a9c30723c */ /* 0x040fe20000041830 */
[----:B------:R5:W-:Y:S03]  /*19250*/  @!P0 LDGSTS.E.BYPASS.LTC128B.128 [R219+0x900], [R180.64], !P4 ;  /* 0x00900000b4db8fae */ /* 0x000be6000e101d48 */
[-C--:B------:R-:W-:Y:S04]  /*19260*/  @!P0 IADD3.X R177, R179, R0.reuse, RZ, P2, !PT ;  /* 0x00000000b3b18210 */ /* 0x080fe800017fe4ff */
[-C--:B--2---:R-:W-:Y:S01]  /*19270*/  HMMA.16816.F32.BF16 R52, R156, R160.reuse, R52 ;  /* 0x000000a09c34723c */ /* 0x084fe20000041834 */
[----:B------:R2:W-:Y:S07]  /*19280*/  @!P0 LDGSTS.E.BYPASS.LTC128B.128 [R219+0x1100], [R178.64], !P4 ;  /* 0x01100000b2db8fae */ /* 0x0005ee000e101d48 */
[C---:B------:R-:W-:Y:S01]  /*19290*/  HMMA.16816.F32.BF16 R56, R164.reuse, R160, R56 ;  /* 0x000000a0a438723c */ /* 0x040fe20000041838 */
[----:B------:R2:W-:Y:S03]  /*192a0*/  @!P0 LDGSTS.E.BYPASS.LTC128B.128 [R219+0x1900], [R176.64], !P4 ;  /* 0x01900000b0db8fae */ /* 0x0005e6000e101d48 */
[----:B----4-:R-:W-:Y:S04]  /*192b0*/  @!P0 IADD3 R168, P1, R176, R3, RZ ;  /* 0x00000003b0a88210 */ /* 0x010fe80007f3e0ff */
[----:B------:R-:W-:Y:S01]  /*192c0*/  @!P0 IADD3.X R169, R177, R0, RZ, P1, !PT ;  /* 0x00000000b1a98210 */ /* 0x000fe20000ffe4ff */
[-C--:B------:R-:W-:Y:S04]  /*192d0*/  HMMA.16816.F32.BF16 R60, R164, R162.reuse, R60 ;  /* 0x000000a2a43c723c */ /* 0x080fe8000004183c */
[----:B------:R4:W-:Y:S01]  /*192e0*/  @!P0 LDGSTS.E.BYPASS.LTC128B.128 [R219+0x2100], [R168.64], !P4 ;  /* 0x02100000a8db8fae */ /* 0x0009e2000e101d48 */
[C---:B------:R-:W-:Y:S02]  /*192f0*/  ISETP.GT.AND P0, PT, R217.reuse, R216, PT ;  /* 0x000000d8d900720c */ /* 0x040fe40003f04270 */
[----:B------:R-:W-:Y:S01]  /*19300*/  IADD3 R216, R217, -0x1, RZ ;  /* 0xffffffffd9d87810 */ /* 0x000fe20007ffe0ff */
[C---:B------:R-:W-:Y:S04]  /*19310*/  HMMA.16816.F32.BF16 R64, R156.reuse, R162, R64 ;  /* 0x000000a29c40723c */ /* 0x040fe80000041840 */
[----:B-----5:R-:W-:Y:S04]  /*19320*/  LDSM.16.M88.4 R180, [R208+0x2000] ;  /* 0x00200000d0b4783b */ /* 0x020fe80000000200 */
[-C--:B-1----:R-:W-:Y:S04]  /*19330*/  HMMA.16816.F32.BF16 R68, R156, R172.reuse, R68 ;  /* 0x000000ac9c44723c */ /* 0x082fe80000041844 */
[----:B--2---:R-:W-:Y:S04]  /*19340*/  LDSM.16.M88.4 R176, [R206] ;  /* 0x00000000ceb0783b */ /* 0x004fe80000000200 */
[C---:B------:R-:W-:Y:S04]  /*19350*/  HMMA.16816.F32.BF16 R72, R164.reuse, R172, R72 ;  /* 0x000000aca448723c */ /* 0x040fe80000041848 */
[----:B------:R-:W-:Y:S04]  /*19360*/  LDSM.16.M88.4 R184, [R206+0x800] ;  /* 0x00080000ceb8783b */ /* 0x000fe80000000200 */
[-C--:B------:R-:W-:Y:S04]  /*19370*/  HMMA.16816.F32.BF16 R76, R164, R174.reuse, R76 ;  /* 0x000000aea44c723c */ /* 0x080fe8000004184c */
[----:B----4-:R-:W1:Y:S04]  /*19380*/  LDSM.16.M88.4 R168, [R208] ;  /* 0x00000000d0a8783b */ /* 0x010e680000000200 */
[----:B------:R-:W-:Y:S04]  /*19390*/  HMMA.16816.F32.BF16 R80, R156, R174, R80 ;  /* 0x000000ae9c50723c */ /* 0x000fe80000041850 */
[----:B------:R-:W2:Y:S08]  /*193a0*/  LDSM.16.M88.4 R152, [R206+0x1000] ;  /* 0x00100000ce98783b */ /* 0x000eb00000000200 */
[----:B------:R-:W4:Y:S08]  /*193b0*/  LDSM.16.M88.4 R188, [R206+0x1800] ;  /* 0x00180000cebc783b */ /* 0x000f300000000200 */
[----:B------:R-:W5:Y:S08]  /*193c0*/  LDSM.16.M88.4 R192, [R206+0x2000] ;  /* 0x00200000cec0783b */ /* 0x000f700000000200 */
[----:B------:R-:W-:Y:S01]  /*193d0*/  LDSM.16.M88.4 R160, [R209] ;  /* 0x00000000d1a0783b */ /* 0x000fe20000000200 */
[-C--:B-1----:R-:W-:Y:S07]  /*193e0*/  HMMA.16816.F32.BF16 R4, R168, R176.reuse, R4 ;  /* 0x000000b0a804723c */ /* 0x082fee0000041804 */
[----:B------:R-:W1:Y:S01]  /*193f0*/  LDSM.16.M88.4 R196, [R203] ;  /* 0x00000000cbc4783b */ /* 0x000e620000000200 */
[C---:B------:R-:W-:Y:S07]  /*19400*/  HMMA.16816.F32.BF16 R8, R180.reuse, R176, R8 ;  /* 0x000000b0b408723c */ /* 0x040fee0000041808 */
[----:B------:R-:W1:Y:S01]  /*19410*/  LDSM.16.M88.4 R156, [R209+0x2000] ;  /* 0x00200000d19c783b */ /* 0x000e620000000200 */
[-C--:B------:R-:W-:Y:S07]  /*19420*/  HMMA.16816.F32.BF16 R12, R180, R178.reuse, R12 ;  /* 0x000000b2b40c723c */ /* 0x080fee000004180c */
[----:B------:R-:W0:Y:S01]  /*19430*/  LDGDEPBAR ;  /* 0x00000000000079af */ /* 0x000e220000000000 */
[C---:B------:R-:W-:Y:S08]  /*19440*/  HMMA.16816.F32.BF16 R16, R168.reuse, R178, R16 ;  /* 0x000000b2a810723c */ /* 0x040ff00000041810 */
        /* <DEDUP_REMOVED lines=34> */
[----:B------:R2:W4:Y:S01]  /*19670*/  MUFU.TANH R173, R0 ;  /* 0x0000000000ad7308 */ /* 0x0005220000002400 */
[-C--:B-1----:R-:W-:Y:S08]  /*19680*/  HMMA.16816.F32.BF16 R20, R160, R4.reuse, R20 ;  /* 0x00000004a014723c */ /* 0x082ff00000041814 */
[C---:B------:R-:W-:Y:S04]  /*19690*/  HMMA.16816.F32.BF16 R24, R156.reuse, R4, R24 ;  /* 0x000000049c18723c */ /* 0x040fe80000041818 */
[----:B--2---:R-:W-:Y:S02]  /*196a0*/  FMUL.FTZ R0, R9, c[0x0][0x320] ;  /* 0x0000c80009007a20 */ /* 0x004fe40000410000 */
[----:B------:R-:W1:Y:S02]  /*196b0*/  LDSM.16.M88.4 R8, [R203+0x1000] ;  /* 0x00100000cb08783b */ /* 0x000e640000000200 */
[-C--:B------:R-:W-:Y:S01]  /*196c0*/  HMMA.16816.F32.BF16 R28, R156, R6.reuse, R28 ;  /* 0x000000069c1c723c */ /* 0x080fe2000004181c */
[----:B------:R2:W5:Y:S07]  /*196d0*/  MUFU.TANH R168, R0 ;  /* 0x0000000000a87308 */ /* 0x00056e0000002400 */
        /* <DEDUP_REMOVED lines=8> */
[----:B---3--:R-:W1:Y:S07]  /*19760*/  LDSM.16.M88.4 R4, [R203+0x1800] ;  /* 0x00180000cb04783b */ /* 0x008e6e0000000200 */
[C---:B------:R-:W-:Y:S04]  /*19770*/  HMMA.16816.F32.BF16 R40, R156.reuse, R8, R40 ;  /* 0x000000089c28723c */ /* 0x040fe80000041828 */
[----:B--2---:R-:W-:Y:S04]  /*19780*/  FMUL.FTZ R0, R13, c[0x0][0x320] ;  /* 0x0000c8000d007a20 */ /* 0x004fe80000410000 */
[-C--:B------:R-:W-:Y:S01]  /*19790*/  HMMA.16816.F32.BF16 R44, R156, R10.reuse, R44 ;  /* 0x0000000a9c2c723c */ /* 0x080fe2000004182c */
[----:B------:R2:W3:Y:S07]  /*197a0*/  MUFU.TANH R155, R0 ;  /* 0x00000000009b7308 */ /* 0x0004ee0000002400 */
[C---:B------:R-:W-:Y:S08]  /*197b0*/  HMMA.16816.F32.BF16 R48, R160.reuse, R10, R48 ;  /* 0x0000000aa030723c */ /* 0x040ff00000041830 */
[----:B------:R-:W-:Y:S04]  /*197c0*/  FMUL.FTZ R8, R41, c[0x0][0x320] ;  /* 0x0000c80029087a20 */ /* 0x000fe80000410000 */
[----:B------:R3:W-:Y:S01]  /*197d0*/  MUFU.TANH R184, R8 ;  /* 0x0000000800b87308 */ /* 0x0007e20000002400 */
[----:B----4-:R-:W-:Y:S02]  /*197e0*/  FMUL.FTZ R3, R42, c[0x0][0x320] ;  /* 0x0000c8002a037a20 */ /* 0x010fe40000410000 */
[----:B--2---:R-:W-:Y:S01]  /*197f0*/  FMUL.FTZ R0, R14, c[0x0][0x320] ;  /* 0x0000c8000e007a20 */ /* 0x004fe20000410000 */
[-C--:B-1----:R-:W-:Y:S06]  /*19800*/  HMMA.16816.F32.BF16 R52, R160, R4.reuse, R52 ;  /* 0x00000004a034723c */ /* 0x082fec0000041834 */
[----:B------:R1:W-:Y:S02]  /*19810*/  MUFU.TANH R166, R0 ;  /* 0x0000000000a67308 */ /* 0x0003e40000002400 */
[C---:B------:R-:W-:Y:S08]  /*19820*/  HMMA.16816.F32.BF16 R56, R156.reuse, R4, R56 ;  /* 0x000000049c38723c */ /* 0x040ff00000041838 */
[----:B------:R2:W-:Y:S01]  /*19830*/  MUFU.TANH R243, R3 ;  /* 0x0000000300f37308 */ /* 0x0005e20000002400 */
[-C--:B------:R-:W-:Y:S01]  /*19840*/  HMMA.16816.F32.BF16 R60, R156, R6.reuse, R60 ;  /* 0x000000069c3c723c */ /* 0x080fe2000004183c */
[----:B---3--:R-:W3:Y:S01]  /*19850*/  LDSM.16.M88.4 R8, [R203+0x2000] ;  /* 0x00200000cb08783b */ /* 0x008ee20000000200 */
        /* <DEDUP_REMOVED lines=18> */
[----:B-----5:R-:W-:Y:S02]  /*19980*/  FMNMX.FTZ R4, R168, R4, !PT ;  /* 0x00000004a8047209 */ /* 0x020fe40007810000 */
[----:B----4-:R-:W-:Y:S02]  /*19990*/  FMNMX.FTZ R3, R154, R2, !PT ;  /* 0x000000029a037209 */ /* 0x010fe40007810000 */
[----:B------:R-:W-:Y:S03]  /*199a0*/  HMMA.16816.F32.BF16 R80, R160, R10, R80 ;  /* 0x0000000aa050723c */ /* 0x000fe60000041850 */
[----:B------:R-:W-:Y:S01]  /*199b0*/  MUFU.TANH R157, R8 ;  /* 0x00000008009d7308 */ /* 0x000fe20000002400 */
[----:B------:R-:W-:Y:S01]  /*199c0*/  FMNMX.FTZ R4, R164, R4, !PT ;  /* 0x00000004a4047209 */ /* 0x000fe20007810000 */
[----:B-1----:R-:W-:Y:S01]  /*199d0*/  FMUL.FTZ R0, R17, c[0x0][0x320] ;  /* 0x0000c80011007a20 */ /* 0x002fe20000410000 */
[----:B------:R-:W-:Y:S02]  /*199e0*/  FMNMX.FTZ R3, R153, R3, !PT ;  /* 0x0000000399037209 */ /* 0x000fe40007810000 */
[----:B------:R-:W-:Y:S01]  /*199f0*/  FMUL.FTZ R5, R73, c[0x0][0x320] ;  /* 0x0000c80049057a20 */ /* 0x000fe20000410000 */
[----:B------:R-:W-:Y:S03]  /*19a00*/  FMNMX.FTZ R4, R155, R4, !PT ;  /* 0x000000049b047209 */ /* 0x000fe60007810000 */
        /* <DEDUP_REMOVED lines=146> */
[--C-:B------:R-:W-:Y:S02]  /*1a330*/  FFMA.FTZ R9, R12, c[0x0][0x2d0], -R152.reuse ;  /* 0x0000b4000c097a23 */ /* 0x100fe40000010898 */
[--C-:B------:R-:W-:Y:S02]  /*1a340*/  FFMA.FTZ R32, R29, c[0x0][0x2d0], -R152.reuse ;  /* 0x0000b4001d207a23 */ /* 0x100fe40000010898 */
[----:B------:R-:W-:Y:S01]  /*1a350*/  MUFU.EX2 R224, R9 ;  /* 0x0000000900e07308 */ /* 0x000fe20000000800 */
[--C-:B------:R-:W-:Y:S02]  /*1a360*/  FFMA.FTZ R40, R40, c[0x0][0x2d0], -R152.reuse ;  /* 0x0000b40028287a23 */ /* 0x100fe40000010898 */
[--C-:B------:R-:W-:Y:S01]  /*1a370*/  FFMA.FTZ R44, R44, c[0x0][0x2d0], -R152.reuse ;  /* 0x0000b4002c2c7a23 */ /* 0x100fe20000010898 */
        /* <DEDUP_REMOVED lines=39> */
[----:B-1----:R-:W-:Y:S01]  /*1a5f0*/  FMNMX.FTZ R70, R5, R8, !PT ;  /* 0x0000000805467209 */ /* 0x002fe20007810000 */
[----:B------:R-:W-:Y:S04]  /*1a600*/  FFMA.FTZ R5, R19, c[0x0][0x2d0], -R152 ;  /* 0x0000b40013057a23 */ /* 0x000fe80000010898 */
[----:B------:R1:W-:Y:S01]  /*1a610*/  MUFU.EX2 R229, R5 ;  /* 0x0000000500e57308 */ /* 0x0003e20000000800 */
[----:B----4-:R-:W-:Y:S01]  /*1a620*/  FMNMX.FTZ R4, R0, R7, !PT ;  /* 0x0000000700047209 */ /* 0x010fe20007810000 */
[----:B------:R-:W-:Y:S01]  /*1a630*/  FMUL.FTZ R7, R78, c[0x0][0x320] ;  /* 0x0000c8004e077a20 */ /* 0x000fe20000410000 */
[----:B------:R-:W-:Y:S07]  /*1a640*/  FMNMX.FTZ R0, R245, R6, !PT ;  /* 0x00000006f5007209 */ /* 0x000fee0007810000 */
[----:B------:R4:W5:Y:S01]  /*1a650*/  MUFU.TANH R74, R7 ;  /* 0x00000007004a7308 */ /* 0x0009620000002400 */
[----:B------:R-:W-:Y:S04]  /*1a660*/  FMNMX.FTZ R0, R247, R0, !PT ;  /* 0x00000000f7007209 */ /* 0x000fe80007810000 */
[----:B------:R-:W-:Y:S01]  /*1a670*/  FMNMX.FTZ R6, R188, R0, !PT ;  /* 0x00000000bc067209 */ /* 0x000fe20007810000 */
[----:B------:R-:W-:Y:S03]  /*1a680*/  FMUL.FTZ R0, R79, c[0x0][0x320] ;  /* 0x0000c8004f007a20 */ /* 0x000fe60000410000 */
[----:B------:R-:W-:Y:S01]  /*1a690*/  FMNMX.FTZ R6, R195, R6, !PT ;  /* 0x00000006c3067209 */ /* 0x000fe20007810000 */
[----:B------:R2:W2:Y:S01]  /*1a6a0*/  MUFU.TANH R75, R0 ;  /* 0x00000000004b7308 */ /* 0x0004a20000002400 */
[----:B-1----:R-:W-:Y:S01]  /*1a6b0*/  @P0 MOV R5, R221 ;  /* 0x000000dd00050202 */ /* 0x002fe20000000f00 */
[----:B----4-:R-:W1:Y:S01]  /*1a6c0*/  SHFL.BFLY PT, R7, R4, 0x1, 0x1f ;  /* 0x0c201f0004077f89 */ /* 0x010e6200000e0000 */
[----:B--2---:R-:W-:Y:S04]  /*1a6d0*/  FMNMX.FTZ R0, R156, R6, !PT ;  /* 0x000000069c007209 */ /* 0x004fe80007810000 */
[----:B------:R-:W-:Y:S01]  /*1a6e0*/  FMNMX.FTZ R3, R157, R0, !PT ;  /* 0x000000009d037209 */ /* 0x000fe20007810000 */
[----:B------:R-:W-:Y:S03]  /*1a6f0*/  FADD.FTZ R0, -R72, R2 ;  /* 0x0000000248007221 */ /* 0x000fe60000010100 */
[----:B------:R-:W-:Y:S01]  /*1a700*/  FMNMX.FTZ R3, R191, R3, !PT ;  /* 0x00000003bf037209 */ /* 0x000fe20007810000 */
[----:B------:R-:W-:Y:S03]  /*1a710*/  FMUL.FTZ R2, R0, c[0x0][0x2d0] ;  /* 0x0000b40000027a20 */ /* 0x000fe60000410000 */
[----:B---3--:R-:W-:Y:S01]  /*1a720*/  FMNMX.FTZ R0, R193, R3, !PT ;  /* 0x00000003c1007209 */ /* 0x008fe20007810000 */
[----:B------:R2:W3:Y:S01]  /*1a730*/  MUFU.EX2 R73, R2 ;  /* 0x0000000200497308 */ /* 0x0004e20000000800 */
[----:B-1----:R-:W-:Y:S01]  /*1a740*/  FMNMX.FTZ R71, R4, R7, !PT ;  /* 0x0000000704477209 */ /* 0x002fe20007810000 */
[----:B------:R-:W-:Y:S01]  /*1a750*/  FFMA.FTZ R4, R154, c[0x0][0x2d0], -R152 ;  /* 0x0000b4009a047a23 */ /* 0x000fe20000010898 */
[----:B-----5:R-:W-:Y:S01]  /*1a760*/  FMNMX.FTZ R0, R74, R0, !PT ;  /* 0x000000004a007209 */ /* 0x020fe20007810000 */
[----:B------:R-:W-:Y:S02]  /*1a770*/  FMUL.FTZ R154, R70, c[0x0][0x2d0] ;  /* 0x0000b400469a7a20 */ /* 0x000fe40000410000 */
[----:B------:R-:W-:Y:S01]  /*1a780*/  @P0 IMAD.WIDE.U32 R6, R216, c[0x0][0x1e0], RZ ;  /* 0x00007800d8060a25 */ /* 0x000fe200078e00ff */
[----:B------:R-:W-:Y:S03]  /*1a790*/  FMNMX.FTZ R0, R75, R0, !PT ;  /* 0x000000004b007209 */ /* 0x000fe60007810000 */
[----:B------:R-:W-:Y:S02]  /*1a7a0*/  MUFU.EX2 R236, R4 ;  /* 0x0000000400ec7308 */ /* 0x000fe40000000800 */
[----:B------:R-:W1:Y:S01]  /*1a7b0*/  SHFL.BFLY PT, R3, R0, 0x2, 0x1f ;  /* 0x0c401f0000037f89 */ /* 0x000e6200000e0000 */
[----:B--2---:R-:W-:Y:S02]  /*1a7c0*/  FADD.FTZ R2, -R71, R84 ;  /* 0x0000005447027221 */ /* 0x004fe40000010100 */
[C---:B---3--:R-:W-:Y:S02]  /*1a7d0*/  FMUL.FTZ R33, R73.reuse, R117 ;  /* 0x0000007549217220 */ /* 0x048fe40000410000 */
[----:B------:R-:W-:Y:S02]  /*1a7e0*/  FMUL.FTZ R2, R2, c[0x0][0x2d0] ;  /* 0x0000b40002027a20 */ /* 0x000fe40000410000 */
[----:B------:R-:W-:Y:S02]  /*1a7f0*/  FMUL.FTZ R49, R73, R133 ;  /* 0x0000008549317220 */ /* 0x000fe40000410000 */
[----:B------:R2:W3:Y:S01]  /*1a800*/  MUFU.EX2 R69, R2 ;  /* 0x0000000200457308 */ /* 0x0004e20000000800 */
[----:B-1----:R-:W-:Y:S01]  /*1a810*/  FMNMX.FTZ R0, R0, R3, !PT ;  /* 0x0000000300007209 */ /* 0x002fe20007810000 */
[--C-:B------:R-:W-:Y:S08]  /*1a820*/  FFMA.FTZ R3, R14, c[0x0][0x2d0], -R152.reuse ;  /* 0x0000b4000e037a23 */ /* 0x100ff00000010898 */
[----:B------:R-:W-:Y:S01]  /*1a830*/  MUFU.EX2 R239, R3 ;  /* 0x0000000300ef7308 */ /* 0x000fe20000000800 */
[----:B--2---:R-:W-:Y:S02]  /*1a840*/  FADD.FTZ R2, -R70, R85 ;  /* 0x0000005546027221 */ /* 0x004fe40000010100 */
[C---:B---3--:R-:W-:Y:S02]  /*1a850*/  FMUL.FTZ R19, R69.reuse, R103 ;  /* 0x0000006745137220 */ /* 0x048fe40000410000 */
[----:B------:R-:W-:Y:S02]  /*1a860*/  FMUL.FTZ R2, R2, c[0x0][0x2d0] ;  /* 0x0000b40002027a20 */ /* 0x000fe40000410000 */
[C---:B------:R-:W-:Y:S03]  /*1a870*/  FMUL.FTZ R34, R69.reuse, R118 ;  /* 0x0000007645227220 */ /* 0x040fe60000410000 */
[----:B------:R1:W2:Y:S01]  /*1a880*/  MUFU.EX2 R68, R2 ;  /* 0x0000000200447308 */ /* 0x0002a20000000800 */
[C---:B------:R-:W-:Y:S02]  /*1a890*/  FMUL.FTZ R35, R69.reuse, R119 ;  /* 0x0000007745237220 */ /* 0x040fe40000410000 */
[C---:B------:R-:W-:Y:S02]  /*1a8a0*/  FMUL.FTZ R50, R69.reuse, R134 ;  /* 0x0000008645327220 */ /* 0x040fe40000410000 */
[----:B------:R-:W-:Y:S02]  /*1a8b0*/  FMUL.FTZ R51, R69, R135 ;  /* 0x0000008745337220 */ /* 0x000fe40000410000 */
[--C-:B-1----:R-:W-:Y:S02]  /*1a8c0*/  FFMA.FTZ R2, R153, c[0x0][0x2d0], -R152.reuse ;  /* 0x0000b40099027a23 */ /* 0x102fe40000010898 */
[----:B------:R-:W-:Y:S02]  /*1a8d0*/  FMUL.FTZ R153, R71, c[0x0][0x2d0] ;  /* 0x0000b40047997a20 */ /* 0x000fe40000410000 */
[----:B------:R1:W3:Y:S01]  /*1a8e0*/  MUFU.EX2 R238, R2 ;  /* 0x0000000200ee7308 */ /* 0x0002e20000000800 */
[----:B--2---:R-:W-:Y:S02]  /*1a8f0*/  FMUL.FTZ R29, R68, R113 ;  /* 0x00000071441d7220 */ /* 0x004fe40000410000 */
[--C-:B------:R-:W-:Y:S01]  /*1a900*/  FFMA.FTZ R3, R169, c[0x0][0x2d0], -R153.reuse ;  /* 0x0000b400a9037a23 */ /* 0x100fe20000010899 */
[----:B------:R-:W-:Y:S01]  /*1a910*/  MOV R169, R220 ;  /* 0x000000dc00a97202 */ /* 0x000fe20000000f00 */
[--C-:B------:R-:W-:Y:S02]  /*1a920*/  FFMA.FTZ R48, R180, c[0x0][0x2d0], -R153.reuse ;  /* 0x0000b400b4307a23 */ /* 0x100fe40000010899 */
[--C-:B------:R-:W-:Y:S02]  /*1a930*/  FFMA.FTZ R56, R178, c[0x0][0x2d0], -R153.reuse ;  /* 0x0000b400b2387a23 */ /* 0x100fe40000010899 */
[--C-:B------:R-:W-:Y:S01]  /*1a940*/  FFMA.FTZ R60, R179, c[0x0][0x2d0], -R153.reuse ;  /* 0x0000b400b33c7a23 */ /* 0x100fe20000010899 */
[----:B------:R2:W-:Y:S01]  /*1a950*/  MUFU.EX2 R232, R3 ;  /* 0x0000000300e87308 */ /* 0x0005e20000000800 */
[C---:B------:R-:W-:Y:S02]  /*1a960*/  FMUL.FTZ R41, R68.reuse, R125 ;  /* 0x0000007d44297220 */ /* 0x040fe40000410000 */
[C---:B------:R-:W-:Y:S02]  /*1a970*/  FMUL.FTZ R45, R68.reuse, R129 ;  /* 0x00000081442d7220 */ /* 0x040fe40000410000 */
[C---:B------:R-:W-:Y:S02]  /*1a980*/  FMUL.FTZ R57, R68.reuse, R141 ;  /* 0x0000008d44397220 */ /* 0x040fe40000410000 */
[----:B------:R-:W-:Y:S03]  /*1a990*/  FMUL.FTZ R61, R68, R145 ;  /* 0x00000091443d7220 */ /* 0x000fe60000410000 */
[----:B------:R4:W-:Y:S01]  /*1a9a0*/  MUFU.EX2 R129, R48 ;  /* 0x0000003000817308 */ /* 0x0009e20000000800 */
[----:B-1----:R-:W-:Y:S01]  /*1a9b0*/  FFMA.FTZ R2, R87, c[0x0][0x2d0], -R152 ;  /* 0x0000b40057027a23 */ /* 0x002fe20000010898 */
[----:B---3--:R-:W-:Y:S08]  /*1a9c0*/  F2FP.BF16.PACK_AB R76, R238, R236 ;  /* 0x000000ecee4c723e */ /* 0x008ff000000010ff */
[----:B------:R1:W3:Y:S01]  /*1a9d0*/  MUFU.EX2 R237, R2 ;  /* 0x0000000200ed7308 */ /* 0x0002e20000000800 */
[--C-:B--2---:R-:W-:Y:S09]  /*1a9e0*/  FFMA.FTZ R3, R167, c[0x0][0x2d0], -R153.reuse ;  /* 0x0000b400a7037a23 */ /* 0x104ff20000010899 */
[----:B------:R2:W5:Y:S01]  /*1a9f0*/  MUFU.EX2 R233, R3 ;  /* 0x0000000300e97308 */ /* 0x0005620000000800 */
[----:B----4-:R-:W-:Y:S01]  /*1aa00*/  FMUL.FTZ R48, R73, R132 ;  /* 0x0000008449307220 */ /* 0x010fe20000410000 */
[----:B-1----:R-:W1:Y:S01]  /*1aa10*/  SHFL.BFLY PT, R2, R0, 0x1, 0x1f ;  /* 0x0c201f0000027f89 */ /* 0x002e6200000e0000 */
[----:B---3--:R-:W-:Y:S01]  /*1aa20*/  F2FP.BF16.PACK_AB R78, R239, R237 ;  /* 0x000000edef4e723e */ /* 0x008fe200000010ff */
[--C-:B--2---:R-:W-:Y:S01]  /*1aa30*/  FFMA.FTZ R3, R17, c[0x0][0x2d0], -R153.reuse ;  /* 0x0000b40011037a23 */ /* 0x104fe20000010899 */
[----:B-----5:R-:W-:Y:S01]  /*1aa40*/  F2FP.BF16.PACK_AB R77, R233, R232 ;  /* 0x000000e8e94d723e */ /* 0x020fe200000010ff */
[----:B------:R-:W-:Y:S01]  /*1aa50*/  FMUL.FTZ R17, R73, R101 ;  /* 0x0000006549117220 */ /* 0x000fe20000410000 */
[----:B------:R-:W-:Y:S03]  /*1aa60*/  MOV R101, R189 ;  /* 0x000000bd00657202 */ /* 0x000fe60000000f00 */
[----:B------:R1:W-:Y:S02]  /*1aa70*/  MUFU.EX2 R235, R3 ;  /* 0x0000000300eb7308 */ /* 0x0003e40000000800 */
[----:B-1----:R-:W-:Y:S01]  /*1aa80*/  FMNMX.FTZ R3, R0, R2, !PT ;  /* 0x0000000200037209 */ /* 0x002fe20007810000 */
[--C-:B------:R-:W-:Y:S02]  /*1aa90*/  FFMA.FTZ R2, R173, c[0x0][0x2d0], -R154.reuse ;  /* 0x0000b400ad027a23 */ /* 0x100fe4000001089a */
[----:B------:R-:W-:Y:S05]  /*1aaa0*/  FFMA.FTZ R0, R16, c[0x0][0x2d0], -R153 ;  /* 0x0000b40010007a23 */ /* 0x000fea0000010899 */
[----:B------:R1:W-:Y:S10]  /*1aab0*/  MUFU.EX2 R226, R2 ;  /* 0x0000000200e27308 */ /* 0x0003f40000000800 */
[----:B------:R2:W3:Y:S01]  /*1aac0*/  MUFU.EX2 R234, R0 ;  /* 0x0000000000ea7308 */ /* 0x0004e20000000800 */
[----:B-1----:R-:W-:Y:S09]  /*1aad0*/  FFMA.FTZ R2, R168, c[0x0][0x2d0], -R154 ;  /* 0x0000b400a8027a23 */ /* 0x002ff2000001089a */
[----:B------:R1:W4:Y:S01]  /*1aae0*/  MUFU.EX2 R227, R2 ;  /* 0x0000000200e37308 */ /* 0x0003220000000800 */
[----:B--2---:R-:W-:Y:S01]  /*1aaf0*/  FADD.FTZ R0, -R3, R86 ;  /* 0x0000005603007221 */ /* 0x004fe20000010100 */
[----:B---3--:R-:W-:Y:S03]  /*1ab00*/  F2FP.BF16.PACK_AB R79, R234, R235 ;  /* 0x000000ebea4f723e */ /* 0x008fe600000010ff */
[----:B------:R-:W-:Y:S06]  /*1ab10*/  FMUL.FTZ R0, R0, c[0x0][0x2d0] ;  /* 0x0000b40000007a20 */ /* 0x000fec0000410000 */
[----:B------:R-:W2:Y:S01]  /*1ab20*/  MUFU.EX2 R0, R0 ;  /* 0x0000000000007308 */ /* 0x000ea20000000800 */
[--C-:B-1----:R-:W-:Y:S01]  /*1ab30*/  FFMA.FTZ R2, R164, c[0x0][0x2d0], -R154.reuse ;  /* 0x0000b400a4027a23 */ /* 0x102fe2000001089a */
[----:B----4-:R-:W-:Y:S02]  /*1ab40*/  F2FP.BF16.PACK_AB R64, R227, R226 ;  /* 0x000000e2e340723e */ /* 0x010fe400000010ff */
[----:B------:R-:W-:Y:S06]  /*1ab50*/  MOV R164, R191 ;  /* 0x000000bf00a47202 */ /* 0x000fec0000000f00 */
[----:B------:R1:W-:Y:S10]  /*1ab60*/  MUFU.EX2 R230, R2 ;  /* 0x0000000200e67308 */ /* 0x0003f40000000800 */
[----:B------:R3:W-:Y:S01]  /*1ab70*/  MUFU.EX2 R191, R56 ;  /* 0x0000003800bf7308 */ /* 0x0007e20000000800 */
[C---:B--2---:R-:W-:Y:S01]  /*1ab80*/  FMUL.FTZ R14, R0.reuse, R98 ;  /* 0x00000062000e7220 */ /* 0x044fe20000410000 */
[----:B------:R-:W-:Y:S01]  /*1ab90*/  MOV R98, R190 ;  /* 0x000000be00627202 */ /* 0x000fe20000000f00 */
[C---:B------:R-:W-:Y:S02]  /*1aba0*/  FMUL.FTZ R30, R0.reuse, R114 ;  /* 0x00000072001e7220 */ /* 0x040fe40000410000 */
[C---:B------:R-:W-:Y:S02]  /*1abb0*/  FMUL.FTZ R31, R0.reuse, R115 ;  /* 0x00000073001f7220 */ /* 0x040fe40000410000 */
[C---:B------:R-:W-:Y:S03]  /*1abc0*/  FMUL.FTZ R42, R0.reuse, R126 ;  /* 0x0000007e002a7220 */ /* 0x040fe60000410000 */
[----:B------:R2:W-:Y:S01]  /*1abd0*/  MUFU.EX2 R190, R60 ;  /* 0x0000003c00be7308 */ /* 0x0005e20000000800 */
[C---:B------:R-:W-:Y:S02]  /*1abe0*/  FMUL.FTZ R43, R0.reuse, R127 ;  /* 0x0000007f002b7220 */ /* 0x040fe40000410000 */
[C---:B------:R-:W-:Y:S02]  /*1abf0*/  FMUL.FTZ R46, R0.reuse, R130 ;  /* 0x00000082002e7220 */ /* 0x040fe40000410000 */
[----:B-1----:R-:W-:Y:S01]  /*1ac00*/  FFMA.FTZ R2, R155, c[0x0][0x2d0], -R154 ;  /* 0x0000b4009b027a23 */ /* 0x002fe2000001089a */
[----:B------:R-:W-:Y:S01]  /*1ac10*/  MOV R155, R195 ;  /* 0x000000c3009b7202 */ /* 0x000fe20000000f00 */
[C---:B------:R-:W-:Y:S02]  /*1ac20*/  FMUL.FTZ R47, R0.reuse, R131 ;  /* 0x00000083002f7220 */ /* 0x040fe40000410000 */
[C---:B------:R-:W-:Y:S01]  /*1ac30*/  FMUL.FTZ R58, R0.reuse, R142 ;  /* 0x0000008e003a7220 */ /* 0x040fe20000410000 */
[----:B------:R1:W4:Y:S01]  /*1ac40*/  MUFU.EX2 R231, R2 ;  /* 0x0000000200e77308 */ /* 0x0003220000000800 */
[C---:B------:R-:W-:Y:S02]  /*1ac50*/  FMUL.FTZ R59, R0.reuse, R143 ;  /* 0x0000008f003b7220 */ /* 0x040fe40000410000 */
[----:B------:R-:W-:Y:S02]  /*1ac60*/  FMUL.FTZ R62, R0, R146 ;  /* 0x00000092003e7220 */ /* 0x000fe40000410000 */
[----:B---3--:R-:W-:Y:S02]  /*1ac70*/  FMUL.FTZ R56, R68, R140 ;  /* 0x0000008c44387220 */ /* 0x008fe40000410000 */
[----:B------:R-:W-:Y:S02]  /*1ac80*/  FMUL.FTZ R63, R0, R147 ;  /* 0x00000093003f7220 */ /* 0x000fe40000410000 */
[----:B--2---:R-:W-:Y:S02]  /*1ac90*/  FMUL.FTZ R60, R68, R144 ;  /* 0x00000090443c7220 */ /* 0x004fe40000410000 */
[----:B-1----:R-:W-:Y:S01]  /*1aca0*/  FMUL.FTZ R2, R3, c[0x0][0x2d0] ;  /* 0x0000b40003027a20 */ /* 0x002fe20000410000 */
[----:B----4-:R-:W-:Y:S03]  /*1acb0*/  F2FP.BF16.PACK_AB R66, R231, R230 ;  /* 0x000000e6e742723e */ /* 0x010fe600000010ff */
[--C-:B------:R-:W-:Y:S02]  /*1acc0*/  FFMA.FTZ R4, R170, c[0x0][0x2d0], -R2.reuse ;  /* 0x0000b400aa047a23 */ /* 0x100fe40000010802 */
[--C-:B------:R-:W-:Y:S01]  /*1acd0*/  FFMA.FTZ R16, R174, c[0x0][0x2d0], -R2.reuse ;  /* 0x0000b400ae107a23 */ /* 0x100fe20000010802 */
[----:B------:R-:W-:Y:S01]  /*1ace0*/  MOV R174, R196 ;  /* 0x000000c400ae7202 */ /* 0x000fe20000000f00 */
[----:B------:R1:W-:Y:S01]  /*1acf0*/  MUFU.EX2 R170, R4 ;  /* 0x0000000400aa7308 */ /* 0x0003e20000000800 */
[--C-:B------:R-:W-:Y:S02]  /*1ad00*/  FFMA.FTZ R28, R28, c[0x0][0x2d0], -R2.reuse ;  /* 0x0000b4001c1c7a23 */ /* 0x100fe40000010802 */
[--C-:B------:R-:W-:Y:S07]  /*1ad10*/  FFMA.FTZ R74, R74, c[0x0][0x2d0], -R2.reuse ;  /* 0x0000b4004a4a7a23 */ /* 0x100fee0000010802 */
[----:B------:R2:W-:Y:S10]  /*1ad20*/  MUFU.EX2 R168, R16 ;  /* 0x0000001000a87308 */ /* 0x0005f40000000800 */
[----:B------:R3:W-:Y:S01]  /*1ad30*/  MUFU.EX2 R196, R32 ;  /* 0x0000002000c47308 */ /* 0x0007e20000000800 */
[--C-:B-1----:R-:W-:Y:S09]  /*1ad40*/  FFMA.FTZ R4, R171, c[0x0][0x2d0], -R2.reuse ;  /* 0x0000b400ab047a23 */ /* 0x102ff20000010802 */
[----:B------:R1:W4:Y:S01]  /*1ad50*/  MUFU.EX2 R171, R4 ;  /* 0x0000000400ab7308 */ /* 0x0003220000000800 */
[C---:B--2---:R-:W-:Y:S01]  /*1ad60*/  FMUL.FTZ R16, R73.reuse, R100 ;  /* 0x0000006449107220 */ /* 0x044fe20000410000 */
[----:B------:R-:W-:Y:S01]  /*1ad70*/  MOV R100, R188 ;  /* 0x000000bc00647202 */ /* 0x000fe20000000f00 */
[----:B---3--:R-:W-:Y:S02]  /*1ad80*/  FMUL.FTZ R32, R73, R116 ;  /* 0x0000007449207220 */ /* 0x008fe40000410000 */
[--C-:B-1----:R-:W-:Y:S01]  /*1ad90*/  FFMA.FTZ R4, R166, c[0x0][0x2d0], -R2.reuse ;  /* 0x0000b400a6047a23 */ /* 0x102fe20000010802 */
[----:B----4-:R-:W-:Y:S04]  /*1ada0*/  F2FP.BF16.PACK_AB R65, R171, R170 ;  /* 0x000000aaab41723e */ /* 0x010fe800000010ff */
[----:B------:R1:W-:Y:S02]  /*1adb0*/  MUFU.EX2 R173, R4 ;  /* 0x0000000400ad7308 */ /* 0x0003e40000000800 */
[----:B-1----:R-:W-:Y:S08]  /*1adc0*/  FFMA.FTZ R4, R165, c[0x0][0x2d0], -R2 ;  /* 0x0000b400a5047a23 */ /* 0x002ff00000010802 */
[----:B------:R1:W-:Y:S10]  /*1add0*/  MUFU.EX2 R165, R28 ;  /* 0x0000001c00a57308 */ /* 0x0003f40000000800 */
[----:B------:R2:W3:Y:S01]  /*1ade0*/  MUFU.EX2 R176, R4 ;  /* 0x0000000400b07308 */ /* 0x0004e20000000800 */
[----:B-1----:R-:W-:Y:S01]  /*1adf0*/  FMUL.FTZ R28, R68, R112 ;  /* 0x00000070441c7220 */ /* 0x002fe20000410000 */
[----:B--2---:R-:W-:Y:S02]  /*1ae00*/  @P0 SHF.R.S32.HI R4, RZ, 0x1f, R216 ;  /* 0x0000001fff040819 */ /* 0x004fe400000114d8 */
[----:B---3--:R-:W-:Y:S03]  /*1ae10*/  F2FP.BF16.PACK_AB R67, R176, R173 ;  /* 0x000000adb043723e */ /* 0x008fe600000010ff */
[----:B------:R-:W-:Y:S02]  /*1ae20*/  @P0 IMAD R8, R4, c[0x0][0x1e0], RZ ;  /* 0x0000780004080a24 */ /* 0x000fe400078e02ff */
[----:B------:R-:W-:Y:S02]  /*1ae30*/  FFMA.FTZ R4, R20, c[0x0][0x2d0], -R152 ;  /* 0x0000b40014047a23 */ /* 0x000fe40000010898 */
[----:B------:R-:W-:Y:S02]  /*1ae40*/  @P0 IMAD R8, R216, c[0x0][0x1e4], R8 ;  /* 0x00007900d8080a24 */ /* 0x000fe400078e0208 */
[----:B------:R1:W-:Y:S02]  /*1ae50*/  MUFU.EX2 R228, R4 ;  /* 0x0000000400e47308 */ /* 0x0003e40000000800 */
[----:B-1----:R-:W-:Y:S05]  /*1ae60*/  @P0 MOV R4, R222 ;  /* 0x000000de00040202 */ /* 0x002fea0000000f00 */
[----:B------:R-:W-:Y:S01]  /*1ae70*/  @P0 IMAD.WIDE.U32 R4, R6, 0x50, R4 ;  /* 0x0000005006040825 */ /* 0x000fe200078e0004 */
[----:B------:R-:W-:Y:S02]  /*1ae80*/  @P0 IADD3 R6, R7, R8, RZ ;  /* 0x0000000807060210 */ /* 0x000fe40007ffe0ff */
[----:B------:R-:W-:Y:S01]  /*1ae90*/  @P0 MOV R7, c[0x0][0x1e0] ;  /* 0x0000780000070a02 */ /* 0x000fe20000000f00 */
[----:B------:R-:W-:Y:S01]  /*1aea0*/  FFMA.FTZ R8, R13, c[0x0][0x2d0], -R152 ;  /* 0x0000b4000d087a23 */ /* 0x000fe20000010898 */
[----:B------:R-:W-:Y:S01]  /*1aeb0*/  @P0 LEA R10, P1, R4, c[0x0][0x1c8], 0x1 ;  /* 0x00007200040a0a11 */ /* 0x000fe200078208ff */
[----:B------:R-:W-:Y:S01]  /*1aec0*/  @P0 IMAD R6, R6, 0x50, RZ ;  /* 0x0000005006060824 */ /* 0x000fe200078e02ff */
[----:B------:R-:W-:Y:S01]  /*1aed0*/  @P0 SHF.L.U32 R13, R7, 0x5, RZ ;  /* 0x00000005070d0819 */ /* 0x000fe200000006ff */
[----:B------:R1:W-:Y:S03]  /*1aee0*/  MUFU.EX2 R225, R8 ;  /* 0x0000000800e17308 */ /* 0x0003e60000000800 */
[----:B------:R-:W-:Y:S02]  /*1aef0*/  @P0 IADD3 R6, R5, R6, RZ ;  /* 0x0000000605060210 */ /* 0x000fe40007ffe0ff */
[----:B------:R-:W-:Y:S02]  /*1af00*/  @P0 MOV R5, 0x5 ;  /* 0x0000000500050802 */ /* 0x000fe40000000f00 */
[----:B------:R-:W-:Y:S02]  /*1af10*/  @P0 LEA.HI.X R11, R4, c[0x0][0x1cc], R6, 0x1, P1 ;  /* 0x00007300040b0a11 */ /* 0x000fe400008f0c06 */
[----:B------:R-:W-:Y:S01]  /*1af20*/  @P0 SHF.L.U64.HI R12, R7, R5, c[0x0][0x1e4] ;  /* 0x00007900070c0619 */ /* 0x000fe20000010205 */
[--C-:B------:R-:W-:Y:S02]  /*1af30*/  FFMA.FTZ R5, R21, c[0x0][0x2d0], -R153.reuse ;  /* 0x0000b40015057a23 */ /* 0x100fe40000010899 */
[----:B------:R2:W-:Y:S02]  /*1af40*/  @P0 LDGSTS.E.BYPASS.LTC128B.128 [R219+0x2900], [R10.64], !P4 ;  /* 0x029000000adb0fae */ /* 0x0005e4000e101d48 */
[----:B------:R3:W-:Y:S01]  /*1af50*/  MUFU.EX2 R223, R5 ;  /* 0x0000000500df7308 */ /* 0x0007e20000000800 */
[-C--:B-1----:R-:W-:Y:S04]  /*1af60*/  @P0 IADD3 R8, P3, R10, R13.reuse, RZ ;  /* 0x0000000d0a080210 */ /* 0x082fe80007f7e0ff */
[-C--:B------:R-:W-:Y:S02]  /*1af70*/  @P0 IADD3.X R9, R11, R12.reuse, RZ, P3, !PT ;  /* 0x0000000c0b090210 */ /* 0x080fe40001ffe4ff */
[-C--:B------:R-:W-:Y:S03]  /*1af80*/  @P0 IADD3 R6, P1, R8, R13.reuse, RZ ;  /* 0x0000000d08060210 */ /* 0x080fe60007f3e0ff */
[----:B------:R1:W-:Y:S01]  /*1af90*/  @P0 LDGSTS.E.BYPASS.LTC128B.128 [R219+0x3100], [R8.64], !P4 ;  /* 0x0310000008db0fae */ /* 0x0003e2000e101d48 */
[-C--:B------:R-:W-:Y:S02]  /*1afa0*/  @P0 IADD3.X R7, R9, R12.reuse, RZ, P1, !PT ;  /* 0x0000000c09070210 */ /* 0x080fe40000ffe4ff */
[-C--:B------:R-:W-:Y:S01]  /*1afb0*/  @P0 IADD3 R4, P2, R6, R13.reuse, RZ ;  /* 0x0000000d06040210 */ /* 0x080fe20007f5e0ff */
[--C-:B--2---:R-:W-:Y:S03]  /*1afc0*/  FFMA.FTZ R11, R22, c[0x0][0x2d0], -R153.reuse ;  /* 0x0000b400160b7a23 */ /* 0x104fe60000010899 */
[----:B---3--:R-:W-:Y:S01]  /*1afd0*/  @P0 IADD3.X R5, R7, R12, RZ, P2, !PT ;  /* 0x0000000c07050210 */ /* 0x008fe200017fe4ff */
[----:B------:R2:W-:Y:S01]  /*1afe0*/  @P0 LDGSTS.E.BYPASS.LTC128B.128 [R219+0x3900], [R6.64], !P4 ;  /* 0x0390000006db0fae */ /* 0x0005e2000e101d48 */
[----:B------:R-:W-:Y:S01]  /*1aff0*/  @P0 IADD3 R10, P1, R4, R13, RZ ;  /* 0x0000000d040a0210 */ /* 0x000fe20007f3e0ff */
[----:B------:R3:W-:Y:S01]  /*1b000*/  MUFU.EX2 R222, R11 ;  /* 0x0000000b00de7308 */ /* 0x0007e20000000800 */
[C---:B------:R-:W-:Y:S01]  /*1b010*/  FMUL.FTZ R13, R68.reuse, R97 ;  /* 0x00000061440d7220 */ /* 0x040fe20000410000 */
[----:B------:R-:W-:Y:S04]  /*1b020*/  MOV R97, R193 ;  /* 0x000000c100617202 */ /* 0x000fe80000000f00 */
[----:B------:R4:W-:Y:S04]  /*1b030*/  @P0 LDGSTS.E.BYPASS.LTC128B.128 [R219+0x4100], [R4.64], !P4 ;  /* 0x0410000004db0fae */ /* 0x0009e8000e101d48 */
[----:B------:R5:W-:Y:S01]  /*1b040*/  MUFU.EX2 R193, R44 ;  /* 0x0000002c00c17308 */ /* 0x000be20000000800 */
[C---:B-1----:R-:W-:Y:S02]  /*1b050*/  FMUL.FTZ R9, R68.reuse, R93 ;  /* 0x0000005d44097220 */ /* 0x042fe40000410000 */
[----:B------:R-:W-:Y:S02]  /*1b060*/  FMUL.FTZ R8, R68, R92 ;  /* 0x0000005c44087220 */ /* 0x000fe40000410000 */
[--C-:B------:R-:W-:Y:S01]  /*1b070*/  FFMA.FTZ R92, R185, c[0x0][0x2d0], -R154.reuse ;  /* 0x0000b400b95c7a23 */ /* 0x100fe2000001089a */
[----:B---3--:R-:W-:Y:S01]  /*1b080*/  @P0 IADD3.X R11, R5, R12, RZ, P1, !PT ;  /* 0x0000000c050b0210 */ /* 0x008fe20000ffe4ff */
[--C-:B--2---:R-:W-:Y:S02]  /*1b090*/  FFMA.FTZ R6, R15, c[0x0][0x2d0], -R153.reuse ;  /* 0x0000b4000f067a23 */ /* 0x104fe40000010899 */
[----:B------:R-:W-:Y:S02]  /*1b0a0*/  FMUL.FTZ R7, R69, R91 ;  /* 0x0000005b45077220 */ /* 0x000fe40000410000 */
[----:B------:R1:W-:Y:S01]  /*1b0b0*/  @P0 LDGSTS.E.BYPASS.LTC128B.128 [R219+0x4900], [R10.64], !P4 ;  /* 0x049000000adb0fae */ /* 0x0003e2000e101d48 */
[----:B------:R2:W-:Y:S01]  /*1b0c0*/  MUFU.EX2 R220, R6 ;  /* 0x0000000600dc7308 */ /* 0x0005e20000000800 */
[--C-:B------:R-:W-:Y:S02]  /*1b0d0*/  FFMA.FTZ R12, R26, c[0x0][0x2d0], -R154.reuse ;  /* 0x0000b4001a0c7a23 */ /* 0x100fe4000001089a */
[--C-:B----4-:R-:W-:Y:S02]  /*1b0e0*/  FFMA.FTZ R4, R18, c[0x0][0x2d0], -R153.reuse ;  /* 0x0000b40012047a23 */ /* 0x110fe40000010899 */
[----:B------:R-:W-:Y:S02]  /*1b0f0*/  FMUL.FTZ R5, R73, R89 ;  /* 0x0000005949057220 */ /* 0x000fe40000410000 */
[----:B------:R-:W3:Y:S01]  /*1b100*/  LDSM.16.MT88.4 R20, [R201] ;  /* 0x00000000c914783b */ /* 0x000ee20000004200 */
[C---:B------:R-:W-:Y:S01]  /*1b110*/  FMUL.FTZ R15, R0.reuse, R99 ;  /* 0x00000063000f7220 */ /* 0x040fe20000410000 */
[----:B------:R-:W-:Y:S01]  /*1b120*/  MOV R99, R194 ;  /* 0x000000c200637202 */ /* 0x000fe20000000f00 */
[----:B------:R4:W-:Y:S01]  /*1b130*/  MUFU.EX2 R221, R4 ;  /* 0x0000000400dd7308 */ /* 0x0009e20000000800 */
[C---:B------:R-:W-:Y:S01]  /*1b140*/  FMUL.FTZ R18, R69.reuse, R102 ;  /* 0x0000006645127220 */ /* 0x040fe20000410000 */
[----:B------:R-:W-:Y:S01]  /*1b150*/  MOV R102, R187 ;  /* 0x000000bb00667202 */ /* 0x000fe20000000f00 */
[----:B------:R-:W-:Y:S02]  /*1b160*/  FMUL.FTZ R26, R0, R110 ;  /* 0x0000006e001a7220 */ /* 0x000fe40000410000 */
[----:B------:R-:W3:Y:S01]  /*1b170*/  LDSM.16.MT88.4 R36, [R205] ;  /* 0x00000000cd24783b */ /* 0x000ee20000004200 */
[----:B-----5:R-:W-:Y:S04]  /*1b180*/  FMUL.FTZ R44, R68, R128 ;  /* 0x00000080442c7220 */ /* 0x020fe80000410000 */
[----:B------:R5:W-:Y:S03]  /*1b190*/  MUFU.EX2 R199, R12 ;  /* 0x0000000c00c77308 */ /* 0x000be60000000800 */
[----:B------:R-:W3:Y:S01]  /*1b1a0*/  LDSM.16.MT88.4 R52, [R202] ;  /* 0x00000000ca34783b */ /* 0x000ee20000004200 */
[----:B--2---:R-:W-:Y:S02]  /*1b1b0*/  FMUL.FTZ R6, R69, R90 ;  /* 0x0000005a45067220 */ /* 0x004fe40000410000 */
[C---:B-1----:R-:W-:Y:S02]  /*1b1c0*/  FMUL.FTZ R10, R0.reuse, R94 ;  /* 0x0000005e000a7220 */ /* 0x042fe40000410000 */
[----:B------:R-:W-:Y:S02]  /*1b1d0*/  FMUL.FTZ R11, R0, R95 ;  /* 0x0000005f000b7220 */ /* 0x000fe40000410000 */
[----:B------:R1:W-:Y:S01]  /*1b1e0*/  MUFU.EX2 R194, R40 ;  /* 0x0000002800c27308 */ /* 0x0003e20000000800 */
[----:B------:R-:W2:Y:S01]  /*1b1f0*/  LDSM.16.MT88.4 R80, [R204] ;  /* 0x00000000cc50783b */ /* 0x000ea20000004200 */
[--C-:B----4-:R-:W-:Y:S01]  /*1b200*/  FFMA.FTZ R4, R172, c[0x0][0x2d0], -R154.reuse ;  /* 0x0000b400ac047a23 */ /* 0x110fe2000001089a */
[----:B------:R-:W-:Y:S06]  /*1b210*/  MOV R172, R218 ;  /* 0x000000da00ac7202 */ /* 0x000fec0000000f00 */
[----:B------:R-:W4:Y:S01]  /*1b220*/  LDSM.16.MT88.4 R84, [R201+0x800] ;  /* 0x00080000c954783b */ /* 0x000f220000004200 */
[----:B------:R3:W-:Y:S01]  /*1b230*/  MUFU.EX2 R197, R4 ;  /* 0x0000000400c57308 */ /* 0x0007e20000000800 */
[C---:B-----5:R-:W-:Y:S01]  /*1b240*/  FMUL.FTZ R12, R68.reuse, R96 ;  /* 0x00000060440c7220 */ /* 0x060fe20000410000 */
[----:B------:R-:W-:Y:S05]  /*1b250*/  MOV R96, R192 ;  /* 0x000000c000607202 */ /* 0x000fea0000000f00 */
[----:B------:R-:W-:Y:S03]  /*1b260*/  LDSM.16.MT88.4 R116, [R205+0x2000] ;  /* 0x00200000cd74783b */ /* 0x000fe60000004200 */
[----:B------:R5:W-:Y:S01]  /*1b270*/  MUFU.EX2 R187, R92 ;  /* 0x0000005c00bb7308 */ /* 0x000be20000000800 */
[C---:B-1----:R-:W-:Y:S04]  /*1b280*/  FMUL.FTZ R40, R68.reuse, R124 ;  /* 0x0000007c44287220 */ /* 0x042fe80000410000 */
[----:B------:R-:W-:Y:S08]  /*1b290*/  LDSM.16.MT88.4 R132, [R202+0x2000] ;  /* 0x00200000ca84783b */ /* 0x000ff00000004200 */
[----:B------:R-:W0:Y:S01]  /*1b2a0*/  LDGDEPBAR ;  /* 0x00000000000079af */ /* 0x000e220000000000 */
[--C-:B---3--:R-:W-:Y:S02]  /*1b2b0*/  FFMA.FTZ R4, R25, c[0x0][0x2d0], -R154.reuse ;  /* 0x0000b40019047a23 */ /* 0x108fe4000001089a */
[----:B------:R-:W-:Y:S02]  /*1b2c0*/  FMUL.FTZ R25, R68, R109 ;  /* 0x0000006d44197220 */ /* 0x000fe40000410000 */
[----:B------:R1:W-:Y:S03]  /*1b2d0*/  MUFU.EX2 R198, R4 ;  /* 0x0000000400c67308 */ /* 0x0003e60000000800 */
[----:B-----5:R-:W-:Y:S01]  /*1b2e0*/  LDSM.16.MT88.4 R92, [R202+0x800] ;  /* 0x00080000ca5c783b */ /* 0x020fe20000004200 */
[----:B-1----:R-:W-:Y:S02]  /*1b2f0*/  FFMA.FTZ R4, R24, c[0x0][0x2d0], -R154 ;  /* 0x0000b40018047a23 */ /* 0x002fe4000001089a */
[--C-:B------:R-:W-:Y:S04]  /*1b300*/  FFMA.FTZ R24, R27, c[0x0][0x2d0], -R2.reuse ;  /* 0x0000b4001b187a23 */ /* 0x100fe80000010802 */
[----:B------:R1:W-:Y:S01]  /*1b310*/  MUFU.EX2 R218, R4 ;  /* 0x0000000400da7308 */ /* 0x0003e20000000800 */
[----:B------:R-:W-:Y:S09]  /*1b320*/  FMUL.FTZ R27, R0, R111 ;  /* 0x0000006f001b7220 */ /* 0x000ff20000410000 */
[----:B------:R3:W-:Y:S01]  /*1b330*/  MUFU.EX2 R166, R24 ;  /* 0x0000001800a67308 */ /* 0x0007e20000000800 */
[----:B-1----:R-:W-:Y:S02]  /*1b340*/  FMUL.FTZ R4, R73, R88 ;  /* 0x0000005849047220 */ /* 0x002fe40000410000 */
[----:B------:R-:W1:Y:S05]  /*1b350*/  LDSM.16.MT88.4 R88, [R205+0x800] ;  /* 0x00080000cd58783b */ /* 0x000e6a0000004200 */
[-C--:B------:R-:W-:Y:S05]  /*1b360*/  HMMA.16816.F32.BF16 R4, R76, R20.reuse, R4 ;  /* 0x000000144c04723c */ /* 0x080fea0000041804 */
[----:B---3--:R-:W-:Y:S02]  /*1b370*/  FMUL.FTZ R24, R68, R108 ;  /* 0x0000006c44187220 */ /* 0x008fe40000410000 */
[----:B------:R-:W3:Y:S01]  /*1b380*/  LDL R108, [R1+0x28] ;  /* 0x00002800016c7983 */ /* 0x000ee20000100800 */
[C---:B------:R-:W-:Y:S03]  /*1b390*/  HMMA.16816.F32.BF16 R8, R64.reuse, R20, R8 ;  /* 0x000000144008723c */ /* 0x040fe60000041808 */
[----:B------:R-:W5:Y:S04]  /*1b3a0*/  LDL.LU R115, [R1+0x10] ;  /* 0x0000100001737983 */ /* 0x000f680000300800 */
[----:B------:R-:W-:Y:S01]  /*1b3b0*/  FFMA.FTZ R20, R175, c[0x0][0x2d0], -R2 ;  /* 0x0000b400af147a23 */ /* 0x000fe20000010802 */
[-C--:B------:R-:W-:Y:S01]  /*1b3c0*/  HMMA.16816.F32.BF16 R12, R64, R22.reuse, R12 ;  /* 0x00000016400c723c */ /* 0x080fe2000004180c */
[----:B------:R-:W5:Y:S02]  /*1b3d0*/  LDL.LU R114, [R1+0xc] ;  /* 0x00000c0001727983 */ /* 0x000f640000300800 */
[----:B------:R1:W1:Y:S01]  /*1b3e0*/  MUFU.EX2 R167, R20 ;  /* 0x0000001400a77308 */ /* 0x0002620000000800 */
[----:B------:R-:W-:Y:S01]  /*1b3f0*/  FMUL.FTZ R21, R73, R105 ;  /* 0x0000006949157220 */ /* 0x000fe20000410000 */
[----:B------:R-:W5:Y:S03]  /*1b400*/  LDL.LU R113, [R1+0x14] ;  /* 0x0000140001717983 */ /* 0x000f660000300800 */
[C---:B------:R-:W-:Y:S01]  /*1b410*/  HMMA.16816.F32.BF16 R16, R76.reuse, R22, R16 ;  /* 0x000000164c10723c */ /* 0x040fe20000041810 */
[----:B------:R-:W5:Y:S06]  /*1b420*/  LDL.LU R112, [R1+0x18] ;  /* 0x0000180001707983 */ /* 0x000f6c0000300800 */
[C---:B------:R-:W-:Y:S02]  /*1b430*/  FMUL.FTZ R22, R69.reuse, R106 ;  /* 0x0000006a45167220 */ /* 0x040fe40000410000 */
[----:B------:R-:W-:Y:S03]  /*1b440*/  FMUL.FTZ R23, R69, R107 ;  /* 0x0000006b45177220 */ /* 0x000fe60000410000 */
[----:B-1----:R-:W-:Y:S07]  /*1b450*/  FMUL.FTZ R20, R73, R104 ;  /* 0x0000006849147220 */ /* 0x002fee0000410000 */
[-C--:B------:R-:W-:Y:S08]  /*1b460*/  HMMA.16816.F32.BF16 R20, R76, R36.reuse, R20 ;  /* 0x000000244c14723c */ /* 0x080ff00000041814 */
[C---:B------:R-:W-:Y:S07]  /*1b470*/  HMMA.16816.F32.BF16 R24, R64.reuse, R36, R24 ;  /* 0x000000244018723c */ /* 0x040fee0000041818 */
[----:B------:R-:W-:Y:S01]  /*1b480*/  FFMA.FTZ R36, R177, c[0x0][0x2d0], -R152 ;  /* 0x0000b400b1247a23 */ /* 0x000fe20000010898 */
[-C--:B------:R-:W-:Y:S03]  /*1b490*/  HMMA.16816.F32.BF16 R28, R64, R38.reuse, R28 ;  /* 0x00000026401c723c */ /* 0x080fe6000004181c */
[----:B------:R1:W-:Y:S01]  /*1b4a0*/  MUFU.EX2 R195, R36 ;  /* 0x0000002400c37308 */ /* 0x0003e20000000800 */
[----:B------:R-:W-:Y:S04]  /*1b4b0*/  FMUL.FTZ R37, R73, R121 ;  /* 0x0000007949257220 */ /* 0x000fe80000410000 */
[C---:B------:R-:W-:Y:S07]  /*1b4c0*/  HMMA.16816.F32.BF16 R32, R76.reuse, R38, R32 ;  /* 0x000000264c20723c */ /* 0x040fee0000041820 */
[C---:B------:R-:W-:Y:S02]  /*1b4d0*/  FMUL.FTZ R38, R69.reuse, R122 ;  /* 0x0000007a45267220 */ /* 0x040fe40000410000 */
[----:B------:R-:W-:Y:S03]  /*1b4e0*/  FMUL.FTZ R39, R69, R123 ;  /* 0x0000007b45277220 */ /* 0x000fe60000410000 */
[----:B-1----:R-:W-:Y:S07]  /*1b4f0*/  FMUL.FTZ R36, R73, R120 ;  /* 0x0000007849247220 */ /* 0x002fee0000410000 */
[-C--:B------:R-:W-:Y:S08]  /*1b500*/  HMMA.16816.F32.BF16 R36, R76, R52.reuse, R36 ;  /* 0x000000344c24723c */ /* 0x080ff00000041824 */
[C---:B------:R-:W-:Y:S07]  /*1b510*/  HMMA.16816.F32.BF16 R40, R64.reuse, R52, R40 ;  /* 0x000000344028723c */ /* 0x040fee0000041828 */
[--C-:B------:R-:W-:Y:S01]  /*1b520*/  FFMA.FTZ R52, R181, c[0x0][0x2d0], -R153.reuse ;  /* 0x0000b400b5347a23 */ /* 0x100fe20000010899 */
[-C--:B------:R-:W-:Y:S03]  /*1b530*/  HMMA.16816.F32.BF16 R44, R64, R54.reuse, R44 ;  /* 0x00000036402c723c */ /* 0x080fe6000004182c */
[----:B------:R1:W-:Y:S01]  /*1b540*/  MUFU.EX2 R192, R52 ;  /* 0x0000003400c07308 */ /* 0x0003e20000000800 */
[----:B------:R-:W-:Y:S04]  /*1b550*/  FMUL.FTZ R53, R73, R137 ;  /* 0x0000008949357220 */ /* 0x000fe80000410000 */
[C---:B------:R-:W-:Y:S07]  /*1b560*/  HMMA.16816.F32.BF16 R48, R76.reuse, R54, R48 ;  /* 0x000000364c30723c */ /* 0x040fee0000041830 */
[C---:B------:R-:W-:Y:S02]  /*1b570*/  FMUL.FTZ R54, R69.reuse, R138 ;  /* 0x0000008a45367220 */ /* 0x040fe40000410000 */
[----:B------:R-:W-:Y:S03]  /*1b580*/  FMUL.FTZ R55, R69, R139 ;  /* 0x0000008b45377220 */ /* 0x000fe60000410000 */
[----:B-1----:R-:W-:Y:S07]  /*1b590*/  FMUL.FTZ R52, R73, R136 ;  /* 0x0000008849347220 */ /* 0x002fee0000410000 */
[-C--:B--2---:R-:W-:Y:S08]  /*1b5a0*/  HMMA.16816.F32.BF16 R52, R76, R80.reuse, R52 ;  /* 0x000000504c34723c */ /* 0x084ff00000041834 */
[C---:B------:R-:W-:Y:S07]  /*1b5b0*/  HMMA.16816.F32.BF16 R56, R64.reuse, R80, R56 ;  /* 0x000000504038723c */ /* 0x040fee0000041838 */
[--C-:B------:R-:W-:Y:S01]  /*1b5c0*/  FFMA.FTZ R80, R182, c[0x0][0x2d0], -R154.reuse ;  /* 0x0000b400b6507a23 */ /* 0x100fe2000001089a */
[-C--:B------:R-:W-:Y:S03]  /*1b5d0*/  HMMA.16816.F32.BF16 R60, R64, R82.reuse, R60 ;  /* 0x00000052403c723c */ /* 0x080fe6000004183c */
[----:B------:R1:W-:Y:S01]  /*1b5e0*/  MUFU.EX2 R128, R80 ;  /* 0x0000005000807308 */ /* 0x0003e20000000800 */
        /* <DEDUP_REMOVED lines=14> */
[-C--:B----4-:R-:W-:Y:S03]  /*1b6d0*/  HMMA.16816.F32.BF16 R4, R76, R84.reuse, R4 ;  /* 0x000000544c04723c */ /* 0x090fe60000041804 */
[----:B-1----:R-:W-:Y:S04]  /*1b6e0*/  FFMA.FTZ R80, R183, c[0x0][0x2d0], -R154 ;  /* 0x0000b400b7507a23 */ /* 0x002fe8000001089a */
[----:B------:R1:W2:Y:S02]  /*1b6f0*/  MUFU.EX2 R188, R80 ;  /* 0x0000005000bc7308 */ /* 0x0002a40000000800 */
        /* <DEDUP_REMOVED lines=11> */
[----:B------:R1:W4:Y:S07]  /*1b7b0*/  MUFU.EX2 R137, R84 ;  /* 0x0000005400897308 */ /* 0x00032e0000000800 */
[C---:B------:R-:W-:Y:S03]  /*1b7c0*/  HMMA.16816.F32.BF16 R32, R76.reuse, R90, R32 ;  /* 0x0000005a4c20723c */ /* 0x040fe60000041820 */
[----:B------:R2:W-:Y:S01]  /*1b7d0*/  MUFU.EX2 R183, R88 ;  /* 0x0000005800b77308 */ /* 0x0005e20000000800 */
[----:B---3--:R-:W-:Y:S02]  /*1b7e0*/  ISETP.GT.AND P0, PT, R217, R108, PT ;  /* 0x0000006cd900720c */ /* 0x008fe40003f04270 */
[----:B------:R-:W-:Y:S02]  /*1b7f0*/  MOV R217, R216 ;  /* 0x000000d800d97202 */ /* 0x000fe40000000f00 */
[-C--:B------:R-:W-:Y:S08]  /*1b800*/  HMMA.16816.F32.BF16 R36, R76, R92.reuse, R36 ;  /* 0x0000005c4c24723c */ /* 0x080ff00000041824 */
[C---:B------:R-:W-:Y:S04]  /*1b810*/  HMMA.16816.F32.BF16 R40, R80.reuse, R92, R40 ;  /* 0x0000005c5028723c */ /* 0x040fe80000041828 */
[----:B-1----:R-:W-:Y:S02]  /*1b820*/  FFMA.FTZ R84, R245, c[0x0][0x2d0], -R2 ;  /* 0x0000b400f5547a23 */ /* 0x002fe40000010802 */
[----:B-----5:R-:W-:Y:S02]  /*1b830*/  FFMA.FTZ R0, R0, R112, R170 ;  /* 0x0000007000007223 */ /* 0x020fe400000100aa */
[-C--:B------:R-:W-:Y:S01]  /*1b840*/  HMMA.16816.F32.BF16 R44, R80, R94.reuse, R44 ;  /* 0x0000005e502c723c */ /* 0x080fe2000004182c */
[----:B------:R1:W-:Y:S03]  /*1b850*/  MUFU.EX2 R138, R84 ;  /* 0x00000054008a7308 */ /* 0x0003e60000000800 */
[----:B--2---:R-:W-:Y:S02]  /*1b860*/  FFMA.FTZ R88, R242, c[0x0][0x2d0], -R152 ;  /* 0x0000b400f2587a23 */ /* 0x004fe40000010898 */
[--C-:B------:R-:W-:Y:S02]  /*1b870*/  FFMA.FTZ R92, R250, c[0x0][0x2d0], -R153.reuse ;  /* 0x0000b400fa5c7a23 */ /* 0x100fe40000010899 */
[C---:B------:R-:W-:Y:S03]  /*1b880*/  HMMA.16816.F32.BF16 R48, R76.reuse, R94, R48 ;  /* 0x0000005e4c30723c */ /* 0x040fe60000041830 */
[----:B------:R2:W-:Y:S10]  /*1b890*/  MUFU.EX2 R185, R88 ;  /* 0x0000005800b97308 */ /* 0x0005f40000000800 */
[----:B------:R3:W-:Y:S01]  /*1b8a0*/  MUFU.EX2 R180, R92 ;  /* 0x0000005c00b47308 */ /* 0x0007e20000000800 */
[----:B-1----:R-:W-:Y:S09]  /*1b8b0*/  FFMA.FTZ R84, R247, c[0x0][0x2d0], -R2 ;  /* 0x0000b400f7547a23 */ /* 0x002ff20000010802 */
[----:B------:R1:W5:Y:S01]  /*1b8c0*/  MUFU.EX2 R136, R84 ;  /* 0x0000005400887308 */ /* 0x0003620000000800 */
[--C-:B--2---:R-:W-:Y:S09]  /*1b8d0*/  FFMA.FTZ R88, R186, c[0x0][0x2d0], -R152.reuse ;  /* 0x0000b400ba587a23 */ /* 0x104ff20000010898 */
[----:B------:R2:W-:Y:S01]  /*1b8e0*/  MUFU.EX2 R186, R88 ;  /* 0x0000005800ba7308 */ /* 0x0005e20000000800 */
[--C-:B---3--:R-:W-:Y:S09]  /*1b8f0*/  FFMA.FTZ R92, R244, c[0x0][0x2d0], -R153.reuse ;  /* 0x0000b400f45c7a23 */ /* 0x108ff20000010899 */
[----:B------:R3:W-:Y:S01]  /*1b900*/  MUFU.EX2 R181, R92 ;  /* 0x0000005c00b57308 */ /* 0x0007e20000000800 */
[----:B-1----:R-:W1:Y:S01]  /*1b910*/  LDSM.16.MT88.4 R84, [R204+0x800] ;  /* 0x00080000cc54783b */ /* 0x002e620000004200 */
[----:B--2---:R-:W-:Y:S08]  /*1b920*/  FFMA.FTZ R88, R240, c[0x0][0x2d0], -R152 ;  /* 0x0000b400f0587a23 */ /* 0x004ff00000010898 */
[----:B------:R2:W-:Y:S01]  /*1b930*/  MUFU.EX2 R184, R88 ;  /* 0x0000005800b87308 */ /* 0x0005e20000000800 */
[--C-:B---3--:R-:W-:Y:S09]  /*1b940*/  FFMA.FTZ R92, R102, c[0x0][0x2d0], -R154.reuse ;  /* 0x0000b400665c7a23 */ /* 0x108ff2000001089a */
[----:B------:R3:W-:Y:S01]  /*1b950*/  MUFU.EX2 R178, R92 ;  /* 0x0000005c00b27308 */ /* 0x0007e20000000800 */
[--C-:B--2---:R-:W-:Y:S01]  /*1b960*/  FFMA.FTZ R88, R249, c[0x0][0x2d0], -R153.reuse ;  /* 0x0000b400f9587a23 */ /* 0x104fe20000010899 */
[-C--:B-1----:R-:W-:Y:S08]  /*1b970*/  HMMA.16816.F32.BF16 R52, R76, R84.reuse, R52 ;  /* 0x000000544c34723c */ /* 0x082ff00000041834 */
[----:B------:R1:W-:Y:S01]  /*1b980*/  MUFU.EX2 R182, R88 ;  /* 0x0000005800b67308 */ /* 0x0003e20000000800 */
[C---:B------:R-:W-:Y:S01]  /*1b990*/  HMMA.16816.F32.BF16 R56, R80.reuse, R84, R56 ;  /* 0x000000545038723c */ /* 0x040fe20000041838 */
[----:B---3--:R-:W-:Y:S06]  /*1b9a0*/  LDSM.16.MT88.4 R92, [R202+0x1000] ;  /* 0x00100000ca5c783b */ /* 0x008fec0000004200 */
[--C-:B------:R-:W-:Y:S01]  /*1b9b0*/  FFMA.FTZ R84, R246, c[0x0][0x2d0], -R153.reuse ;  /* 0x0000b400f6547a23 */ /* 0x100fe20000010899 */
[-C--:B------:R-:W-:Y:S03]  /*1b9c0*/  HMMA.16816.F32.BF16 R60, R80, R86.reuse, R60 ;  /* 0x00000056503c723c */ /* 0x080fe6000004183c */
[----:B------:R2:W-:Y:S04]  /*1b9d0*/  MUFU.EX2 R179, R84 ;  /* 0x0000005400b37308 */ /* 0x0005e80000000800 */
[--C-:B------:R-:W-:Y:S01]  /*1b9e0*/  FFMA.FTZ R80, R251, c[0x0][0x2d0], -R154.reuse ;  /* 0x0000b400fb507a23 */ /* 0x100fe2000001089a */
[----:B------:R-:W-:Y:S01]  /*1b9f0*/  HMMA.16816.F32.BF16 R64, R76, R86, R64 ;  /* 0x000000564c40723c */ /* 0x000fe20000041840 */
[----:B-1----:R-:W1:Y:S03]  /*1ba00*/  LDSM.16.MT88.4 R88, [R201+0x1000] ;  /* 0x00100000c958783b */ /* 0x002e660000004200 */
[----:B------:R-:W-:Y:S01]  /*1ba10*/  F2FP.BF16.PACK_AB R82, R187, R188 ;  /* 0x000000bcbb52723e */ /* 0x000fe200000010ff */
[----:B------:R3:W-:Y:S01]  /*1ba20*/  MUFU.EX2 R143, R80 ;  /* 0x00000050008f7308 */ /* 0x0007e20000000800 */
[----:B----4-:R-:W-:Y:S02]  /*1ba30*/  F2FP.BF16.PACK_AB R81, R137, R139 ;  /* 0x0000008b8951723e */ /* 0x010fe400000010ff */
[----:B------:R-:W-:Y:S04]  /*1ba40*/  F2FP.BF16.PACK_AB R76, R195, R196 ;  /* 0x000000c4c34c723e */ /* 0x000fe800000010ff */
[----:B------:R-:W-:Y:S02]  /*1ba50*/  F2FP.BF16.PACK_AB R78, R193, R194 ;  /* 0x000000c2c14e723e */ /* 0x000fe400000010ff */
[----:B------:R-:W-:Y:S02]  /*1ba60*/  F2FP.BF16.PACK_AB R77, R192, R129 ;  /* 0x00000081c04d723e */ /* 0x000fe400000010ff */
[----:B------:R-:W-:Y:S02]  /*1ba70*/  F2FP.BF16.PACK_AB R79, R190, R191 ;  /* 0x000000bfbe4f723e */ /* 0x000fe400000010ff */
[----:B-----5:R-:W-:Y:S01]  /*1ba80*/  F2FP.BF16.PACK_AB R83, R136, R138 ;  /* 0x0000008a8853723e */ /* 0x020fe200000010ff */
[----:B--2---:R-:W2:Y:S01]  /*1ba90*/  LDSM.16.MT88.4 R84, [R205+0x1000] ;  /* 0x00100000cd54783b */ /* 0x004ea20000004200 */
[--C-:B---3--:R-:W-:Y:S04]  /*1baa0*/  FFMA.FTZ R80, R252, c[0x0][0x2d0], -R154.reuse ;  /* 0x0000b400fc507a23 */ /* 0x108fe8000001089a */
[----:B------:R3:W-:Y:S01]  /*1bab0*/  MUFU.EX2 R142, R80 ;  /* 0x00000050008e7308 */ /* 0x0007e20000000800 */
[-C--:B-1----:R-:W-:Y:S03]  /*1bac0*/  HMMA.16816.F32.BF16 R4, R76, R88.reuse, R4 ;  /* 0x000000584c04723c */ /* 0x082fe60000041804 */
[----:B---3--:R-:W-:Y:S07]  /*1bad0*/  F2FP.BF16.PACK_AB R80, R189, R128 ;  /* 0x00000080bd50723e */ /* 0x008fee00000010ff */
[C---:B------:R-:W-:Y:S07]  /*1bae0*/  HMMA.16816.F32.BF16 R8, R80.reuse, R88, R8 ;  /* 0x000000585008723c */ /* 0x040fee0000041808 */
[----:B------:R-:W-:Y:S01]  /*1baf0*/  FFMA.FTZ R88, R101, c[0x0][0x2d0], -R154 ;  /* 0x0000b40065587a23 */ /* 0x000fe2000001089a */
[-C--:B------:R-:W-:Y:S03]  /*1bb00*/  HMMA.16816.F32.BF16 R12, R80, R90.reuse, R12 ;  /* 0x0000005a500c723c */ /* 0x080fe6000004180c */
[----:B------:R1:W-:Y:S01]  /*1bb10*/  MUFU.EX2 R177, R88 ;  /* 0x0000005800b17308 */ /* 0x0003e20000000800 */
[----:B------:R-:W-:Y:S04]  /*1bb20*/  MOV R101, R174 ;  /* 0x000000ae00657202 */ /* 0x000fe80000000f00 */
[C---:B------:R-:W-:Y:S08]  /*1bb30*/  HMMA.16816.F32.BF16 R16, R76.reuse, R90, R16 ;  /* 0x0000005a4c10723c */ /* 0x040ff00000041810 */
[-C--:B--2---:R-:W-:Y:S08]  /*1bb40*/  HMMA.16816.F32.BF16 R20, R76, R84.reuse, R20 ;  /* 0x000000544c14723c */ /* 0x084ff00000041814 */
[C---:B------:R-:W-:Y:S04]  /*1bb50*/  HMMA.16816.F32.BF16 R24, R80.reuse, R84, R24 ;  /* 0x000000545018723c */ /* 0x040fe80000041818 */
[--C-:B-1----:R-:W-:Y:S01]  /*1bb60*/  FFMA.FTZ R88, R100, c[0x0][0x2d0], -R2.reuse ;  /* 0x0000b40064587a23 */ /* 0x102fe20000010802 */
[----:B------:R-:W-:Y:S02]  /*1bb70*/  MOV R100, R169 ;  /* 0x000000a900647202 */ /* 0x000fe40000000f00 */
[--C-:B------:R-:W-:Y:S01]  /*1bb80*/  FFMA.FTZ R84, R157, c[0x0][0x2d0], -R2.reuse ;  /* 0x0000b4009d547a23 */ /* 0x100fe20000010802 */
[-C--:B------:R-:W-:Y:S01]  /*1bb90*/  HMMA.16816.F32.BF16 R28, R80, R86.reuse, R28 ;  /* 0x00000056501c723c */ /* 0x080fe2000004181c */
[----:B------:R1:W-:Y:S07]  /*1bba0*/  MUFU.EX2 R141, R88 ;  /* 0x00000058008d7308 */ /* 0x0003ee0000000800 */
        /* <DEDUP_REMOVED lines=8> */
[C---:B------:R-:W-:Y:S04]  /*1bc30*/  HMMA.16816.F32.BF16 R48, R76.reuse, R94, R48 ;  /* 0x0000005e4c30723c */ /* 0x040fe80000041830 */
[----:B-1----:R-:W-:Y:S02]  /*1bc40*/  FFMA.FTZ R88, R156, c[0x0][0x2d0], -R2 ;  /* 0x0000b4009c587a23 */ /* 0x002fe40000010802 */
[----:B------:R1:W-:Y:S10]  /*1bc50*/  MUFU.EX2 R156, R84 ;  /* 0x00000054009c7308 */ /* 0x0003f40000000800 */
[----:B------:R2:W-:Y:S01]  /*1bc60*/  MUFU.EX2 R155, R88 ;  /* 0x00000058009b7308 */ /* 0x0005e20000000800 */
[----:B-1----:R-:W-:Y:S01]  /*1bc70*/  FFMA.FTZ R84, R99, c[0x0][0x2d0], -R152 ;  /* 0x0000b40063547a23 */ /* 0x002fe20000010898 */
[----:B------:R-:W-:Y:S02]  /*1bc80*/  MOV R99, R96 ;  /* 0x0000006000637202 */ /* 0x000fe40000000f00 */
[----:B------:R-:W-:Y:S06]  /*1bc90*/  MOV R96, R164 ;  /* 0x000000a400607202 */ /* 0x000fec0000000f00 */
[----:B------:R1:W-:Y:S01]  /*1bca0*/  MUFU.EX2 R175, R84 ;  /* 0x0000005400af7308 */ /* 0x0003e20000000800 */
[----:B------:R-:W-:Y:S01]  /*1bcb0*/  FFMA.FTZ R96, R96, c[0x0][0x2d0], -R2 ;  /* 0x0000b40060607a23 */ /* 0x000fe20000010802 */
[----:B--2---:R-:W2:Y:S08]  /*1bcc0*/  LDSM.16.MT88.4 R88, [R204+0x1000] ;  /* 0x00100000cc58783b */ /* 0x004eb00000004200 */
[----:B------:R3:W-:Y:S01]  /*1bcd0*/  MUFU.EX2 R164, R92 ;  /* 0x0000005c00a47308 */ /* 0x0007e20000000800 */
[--C-:B-1----:R-:W-:Y:S09]  /*1bce0*/  FFMA.FTZ R84, R172, c[0x0][0x2d0], -R152.reuse ;  /* 0x0000b400ac547a23 */ /* 0x102ff20000010898 */
[----:B------:R1:W4:Y:S01]  /*1bcf0*/  MUFU.EX2 R172, R84 ;  /* 0x0000005400ac7308 */ /* 0x0003220000000800 */
[--C-:B---3--:R-:W-:Y:S09]  /*1bd00*/  FFMA.FTZ R92, R162, c[0x0][0x2d0], -R153.reuse ;  /* 0x0000b400a25c7a23 */ /* 0x108ff20000010899 */
[----:B------:R3:W5:Y:S01]  /*1bd10*/  MUFU.EX2 R162, R92 ;  /* 0x0000005c00a27308 */ /* 0x0007620000000800 */
[-C--:B--2---:R-:W-:Y:S03]  /*1bd20*/  HMMA.16816.F32.BF16 R52, R76, R88.reuse, R52 ;  /* 0x000000584c34723c */ /* 0x084fe60000041834 */
[----:B-1----:R-:W-:Y:S01]  /*1bd30*/  FFMA.FTZ R84, R159, c[0x0][0x2d0], -R152 ;  /* 0x0000b4009f547a23 */ /* 0x002fe20000010898 */
[----:B----4-:R-:W-:Y:S04]  /*1bd40*/  F2FP.BF16.PACK_AB R148, R172, R175 ;  /* 0x000000afac94723e */ /* 0x010fe800000010ff */
[C---:B------:R-:W-:Y:S01]  /*1bd50*/  HMMA.16816.F32.BF16 R56, R80.reuse, R88, R56 ;  /* 0x000000585038723c */ /* 0x040fe20000041838 */
[----:B------:R1:W-:Y:S06]  /*1bd60*/  MUFU.EX2 R174, R84 ;  /* 0x0000005400ae7308 */ /* 0x0003ec0000000800 */
[--C-:B------:R-:W-:Y:S01]  /*1bd70*/  FFMA.FTZ R88, R161, c[0x0][0x2d0], -R153.reuse ;  /* 0x0000b400a1587a23 */ /* 0x100fe20000010899 */
[-C--:B------:R-:W-:Y:S03]  /*1bd80*/  HMMA.16816.F32.BF16 R60, R80, R90.reuse, R60 ;  /* 0x0000005a503c723c */ /* 0x080fe6000004183c */
[----:B------:R2:W-:Y:S01]  /*1bd90*/  MUFU.EX2 R163, R88 ;  /* 0x0000005800a37308 */ /* 0x0005e20000000800 */
[----:B---3--:R-:W-:Y:S01]  /*1bda0*/  FFMA.FTZ R92, R100, c[0x0][0x2d0], -R154 ;  /* 0x0000b400645c7a23 */ /* 0x008fe2000001089a */
[----:B-----5:R-:W-:Y:S02]  /*1bdb0*/  F2FP.BF16.PACK_AB R149, R162, R164 ;  /* 0x000000a4a295723e */ /* 0x020fe400000010ff */
[----:B------:R-:W-:Y:S01]  /*1bdc0*/  FFMA.FTZ R80, R160, c[0x0][0x2d0], -R153 ;  /* 0x0000b400a0507a23 */ /* 0x000fe20000010899 */
[----:B------:R-:W-:Y:S04]  /*1bdd0*/  HMMA.16816.F32.BF16 R64, R76, R90, R64 ;  /* 0x0000005a4c40723c */ /* 0x000fe80000041840 */
[----:B------:R-:W-:Y:S01]  /*1bde0*/  F2FP.BF16.PACK_AB R82, R177, R178 ;  /* 0x000000b2b152723e */ /* 0x000fe200000010ff */
[----:B------:R3:W4:Y:S02]  /*1bdf0*/  MUFU.EX2 R161, R80 ;  /* 0x0000005000a17308 */ /* 0x0007240000000800 */
[----:B------:R-:W-:Y:S02]  /*1be00*/  F2FP.BF16.PACK_AB R76, R185, R183 ;  /* 0x000000b7b94c723e */ /* 0x000fe400000010ff */
[----:B------:R-:W-:Y:S03]  /*1be10*/  F2FP.BF16.PACK_AB R78, R184, R186 ;  /* 0x000000bab84e723e */ /* 0x000fe600000010ff */
[----:B-1----:R-:W-:Y:S01]  /*1be20*/  FFMA.FTZ R84, R158, c[0x0][0x2d0], -R152 ;  /* 0x0000b4009e547a23 */ /* 0x002fe20000010898 */
[----:B------:R-:W-:Y:S02]  /*1be30*/  F2FP.BF16.PACK_AB R77, R180, R182 ;  /* 0x000000b6b44d723e */ /* 0x000fe400000010ff */
[----:B------:R-:W-:Y:S01]  /*1be40*/  F2FP.BF16.PACK_AB R79, R179, R181 ;  /* 0x000000b5b34f723e */ /* 0x000fe200000010ff */
[----:B------:R1:W5:Y:S01]  /*1be50*/  MUFU.EX2 R169, R84 ;  /* 0x0000005400a97308 */ /* 0x0003620000000800 */
[----:B------:R-:W-:Y:S02]  /*1be60*/  F2FP.BF16.PACK_AB R81, R140, R141 ;  /* 0x0000008d8c51723e */ /* 0x000fe400000010ff */
[----:B------:R-:W-:Y:S01]  /*1be70*/  F2FP.BF16.PACK_AB R83, R156, R155 ;  /* 0x0000009b9c53723e */ /* 0x000fe200000010ff */
[----:B--2---:R-:W-:Y:S06]  /*1be80*/  LDSM.16.MT88.4 R88, [R205+0x1800] ;  /* 0x00180000cd58783b */ /* 0x004fec0000004200 */
[----:B------:R2:W-:Y:S01]  /*1be90*/  MUFU.EX2 R159, R92 ;  /* 0x0000005c009f7308 */ /* 0x0005e20000000800 */
[--C-:B---3--:R-:W-:Y:S01]  /*1bea0*/  FFMA.FTZ R80, R101, c[0x0][0x2d0], -R154.reuse ;  /* 0x0000b40065507a23 */ /* 0x108fe2000001089a */
[----:B----4-:R-:W-:Y:S01]  /*1beb0*/  F2FP.BF16.PACK_AB R151, R161, R163 ;  /* 0x000000a3a197723e */ /* 0x010fe200000010ff */
[----:B------:R-:W-:Y:S07]  /*1bec0*/  LDSM.16.MT88.4 R100, [R201+0x2000] ;  /* 0x00200000c964783b */ /* 0x000fee0000004200 */
[----:B------:R3:W4:Y:S01]  /*1bed0*/  MUFU.EX2 R160, R80 ;  /* 0x0000005000a07308 */ /* 0x0007220000000800 */
[----:B-1----:R-:W1:Y:S01]  /*1bee0*/  LDSM.16.MT88.4 R84, [R201+0x1800] ;  /* 0x00180000c954783b */ /* 0x002e620000004200 */
[----:B-----5:R-:W-:Y:S08]  /*1bef0*/  F2FP.BF16.PACK_AB R150, R169, R174 ;  /* 0x000000aea996723e */ /* 0x020ff000000010ff */
[----:B------:R-:W-:Y:S01]  /*1bf00*/  MUFU.EX2 R152, R74 ;  /* 0x0000004a00987308 */ /* 0x000fe20000000800 */
[----:B--2---:R-:W2:Y:S01]  /*1bf10*/  LDSM.16.MT88.4 R92, [R202+0x1800] ;  /* 0x00180000ca5c783b */ /* 0x004ea20000004200 */
[----:B---3--:R-:W-:Y:S02]  /*1bf20*/  F2FP.BF16.PACK_AB R80, R142, R143 ;  /* 0x0000008f8e50723e */ /* 0x008fe400000010ff */
[----:B----4-:R-:W-:Y:S01]  /*1bf30*/  F2FP.BF16.PACK_AB R144, R159, R160 ;  /* 0x000000a09f90723e */ /* 0x010fe200000010ff */
[-C--:B-1----:R-:W-:Y:S08]  /*1bf40*/  HMMA.16816.F32.BF16 R4, R76, R84.reuse, R4 ;  /* 0x000000544c04723c */ /* 0x082ff00000041804 */
[C---:B------:R-:W-:Y:S07]  /*1bf50*/  HMMA.16816.F32.BF16 R8, R80.reuse, R84, R8 ;  /* 0x000000545008723c */ /* 0x040fee0000041808 */
[--C-:B------:R-:W-:Y:S01]  /*1bf60*/  FFMA.FTZ R84, R99, c[0x0][0x2d0], -R154.reuse ;  /* 0x0000b40063547a23 */ /* 0x100fe2000001089a */
[-C--:B------:R-:W-:Y:S03]  /*1bf70*/  HMMA.16816.F32.BF16 R12, R80, R86.reuse, R12 ;  /* 0x00000056500c723c */ /* 0x080fe6000004180c */
[----:B------:R1:W-:Y:S05]  /*1bf80*/  MUFU.EX2 R158, R84 ;  /* 0x00000054009e7308 */ /* 0x0003ea0000000800 */
[C---:B------:R-:W-:Y:S08]  /*1bf90*/  HMMA.16816.F32.BF16 R16, R76.reuse, R86, R16 ;  /* 0x000000564c10723c */ /* 0x040ff00000041810 */
[-C--:B------:R-:W-:Y:S08]  /*1bfa0*/  HMMA.16816.F32.BF16 R20, R76, R88.reuse, R20 ;  /* 0x000000584c14723c */ /* 0x080ff00000041814 */
[C---:B------:R-:W-:Y:S04]  /*1bfb0*/  HMMA.16816.F32.BF16 R24, R80.reuse, R88, R24 ;  /* 0x000000585018723c */ /* 0x040fe80000041818 */
[----:B-1----:R-:W-:Y:S02]  /*1bfc0*/  FFMA.FTZ R84, R98, c[0x0][0x2d0], -R154 ;  /* 0x0000b40062547a23 */ /* 0x002fe4000001089a */
[----:B------:R-:W-:Y:S01]  /*1bfd0*/  MUFU.EX2 R154, R96 ;  /* 0x00000060009a7308 */ /* 0x000fe20000000800 */
[--C-:B------:R-:W-:Y:S01]  /*1bfe0*/  FFMA.FTZ R88, R97, c[0x0][0x2d0], -R2.reuse ;  /* 0x0000b40061587a23 */ /* 0x100fe20000010802 */
[-C--:B------:R-:W-:Y:S04]  /*1bff0*/  HMMA.16816.F32.BF16 R28, R80, R90.reuse, R28 ;  /* 0x0000005a501c723c */ /* 0x080fe8000004181c */
[----:B------:R-:W-:Y:S04]  /*1c000*/  FFMA.FTZ R2, R75, c[0x0][0x2d0], -R2 ;  /* 0x0000b4004b027a23 */ /* 0x000fe80000010802 */
[C---:B------:R-:W-:Y:S01]  /*1c010*/  HMMA.16816.F32.BF16 R32, R76.reuse, R90, R32 ;  /* 0x0000005a4c20723c */ /* 0x040fe20000041820 */
[----:B------:R1:W3:Y:S07]  /*1c020*/  MUFU.EX2 R157, R84 ;  /* 0x00000054009d7308 */ /* 0x0002ee0000000800 */
[-C--:B--2---:R-:W-:Y:S03]  /*1c030*/  HMMA.16816.F32.BF16 R36, R76, R92.reuse, R36 ;  /* 0x0000005c4c24723c */ /* 0x084fe60000041824 */
[----:B------:R2:W4:Y:S05]  /*1c040*/  MUFU.EX2 R74, R2 ;  /* 0x00000002004a7308 */ /* 0x00052a0000000800 */
[C---:B------:R-:W-:Y:S05]  /*1c050*/  HMMA.16816.F32.BF16 R40, R80.reuse, R92, R40 ;  /* 0x0000005c5028723c */ /* 0x040fea0000041828 */
[----:B------:R-:W5:Y:S03]  /*1c060*/  MUFU.EX2 R153, R88 ;  /* 0x0000005800997308 */ /* 0x000f660000000800 */
[-C--:B------:R-:W-:Y:S01]  /*1c070*/  HMMA.16816.F32.BF16 R44, R80, R94.reuse, R44 ;  /* 0x0000005e502c723c */ /* 0x080fe2000004182c */
[----:B-1----:R-:W1:Y:S03]  /*1c080*/  LDSM.16.MT88.4 R84, [R204+0x1800] ;  /* 0x00180000cc54783b */ /* 0x002e660000004200 */
[----:B---3--:R-:W-:Y:S04]  /*1c090*/  F2FP.BF16.PACK_AB R146, R157, R158 ;  /* 0x0000009e9d92723e */ /* 0x008fe800000010ff */
[C---:B------:R-:W-:Y:S04]  /*1c0a0*/  HMMA.16816.F32.BF16 R48, R76.reuse, R94, R48 ;  /* 0x0000005e4c30723c */ /* 0x040fe80000041830 */
[----:B--2---:R-:W-:Y:S01]  /*1c0b0*/  FFMA.FTZ R2, R68, R113, R226 ;  /* 0x0000007144027223 */ /* 0x004fe200000100e2 */
[----:B----4-:R-:W-:Y:S02]  /*1c0c0*/  F2FP.BF16.PACK_AB R147, R74, R152 ;  /* 0x000000984a93723e */ /* 0x010fe400000010ff */
[----:B-----5:R-:W-:Y:S01]  /*1c0d0*/  F2FP.BF16.PACK_AB R145, R153, R154 ;  /* 0x0000009a9991723e */ /* 0x020fe200000010ff */
[-C--:B-1----:R-:W-:Y:S08]  /*1c0e0*/  HMMA.16816.F32.BF16 R52, R76, R84.reuse, R52 ;  /* 0x000000544c34723c */ /* 0x082ff00000041834 */
[C---:B------:R-:W-:Y:S07]  /*1c0f0*/  HMMA.16816.F32.BF16 R56, R80.reuse, R84, R56 ;  /* 0x000000545038723c */ /* 0x040fee0000041838 */
[----:B------:R-:W-:Y:S01]  /*1c100*/  MOV R84, R71 ;  /* 0x0000004700547202 */ /* 0x000fe20000000f00 */
[-C--:B------:R-:W-:Y:S04]  /*1c110*/  HMMA.16816.F32.BF16 R60, R80, R86.reuse, R60 ;  /* 0x00000056503c723c */ /* 0x080fe8000004183c */
[----:B------:R-:W-:Y:S04]  /*1c120*/  MOV R85, R70 ;  /* 0x0000004600557202 */ /* 0x000fe80000000f00 */
[----:B------:R-:W-:Y:S07]  /*1c130*/  HMMA.16816.F32.BF16 R64, R76, R86, R64 ;  /* 0x000000564c40723c */ /* 0x000fee0000041840 */
[----:B------:R-:W-:Y:S01]  /*1c140*/  MOV R86, R3 ;  /* 0x0000000300567202 */ /* 0x000fe20000000f00 */
[-C--:B------:R-:W-:Y:S07]  /*1c150*/  HMMA.16816.F32.BF16 R88, R148, R100.reuse, R4 ;  /* 0x000000649458723c */ /* 0x080fee0000041804 */
[----:B------:R-:W-:Y:S01]  /*1c160*/  FFMA.FTZ R5, R73, R115, R236 ;  /* 0x0000007349057223 */ /* 0x000fe200000100ec */
[C---:B------:R-:W-:Y:S04]  /*1c170*/  HMMA.16816.F32.BF16 R92, R144.reuse, R100, R8 ;  /* 0x00000064905c723c */ /* 0x040fe80000041808 */
[----:B------:R-:W-:Y:S02]  /*1c180*/  FFMA.FTZ R4, R69, R114, R232 ;  /* 0x0000007245047223 */ /* 0x000fe400000100e8 */
        /* <DEDUP_REMOVED lines=97> */
.L_x_959:
[----:B--2---:R-:W2:Y:S02]  /*1c7a0*/  LDL R0, [R1+0x8] ;  /* 0x0000080001007983 */ /* 0x004ea40000100800 */
[----:B--2---:R-:W-:-:S13]  /*1c7b0*/  ISETP.GE.AND P0, PT, R216, R0, PT ;  /* 0x00000000d800720c */ /* 0x004fda0003f06270 */
[----:B------:R-:W-:Y:S05]  /*1c7c0*/  @!P0 BRA `(.L_x_961) ;  /* 0x0000575000008947 */ /* 0x000fea0003800000 */
[----:B------:R-:W-:Y:S01]  /*1c7d0*/  IMAD.MOV.U32 R85, RZ, RZ, R71 ;  /* 0x000000ffff557224 */ /* 0x000fe200078e0047 */
[----:B------:R-:W-:Y:S01]  /*1c7e0*/  MOV R87, R3 ;  /* 0x0000000300577202 */ /* 0x000fe20000000f00 */
[----:B------:R-:W-:Y:S01]  /*1c7f0*/  IMAD.MOV.U32 R84, RZ, RZ, R72 ;  /* 0x000000ffff547224 */ /* 0x000fe200078e0048 */
[----:B------:R-:W-:Y:S02]  /*1c800*/  MOV R86, R70 ;  /* 0x0000004600567202 */ /* 0x000fe40000000f00 */
.L_x_978:
        /* <DEDUP_REMOVED lines=10> */
[----:B------:R-:W-:Y:S03]  /*1c8b0*/  IMAD R0, R216, c[0x0][0x20c], R0 ;  /* 0x00008300d8007a24 */ /* 0x000fe600078e0200 */
        /* <DEDUP_REMOVED lines=11> */
[----:B------:R-:W2:Y:S04]  /*1c970*/  LDL R228, [R1+0x8] ;  /* 0x0000080001e47983 */ /* 0x000ea80000100800 */
        /* <DEDUP_REMOVED lines=25> */
[-C--:B------:R-:W-:Y:S05]  /*1cb10*/  HMMA.16816.F32.BF16 R4, R156, R160.reuse, R4 ;  /* 0x000000a09c04723c */ /* 0x080fea0000041804 */
[----:B--2---:R-:W-:Y:S02]  /*1cb20*/  MOV R3, R172 ;  /* 0x000000ac00037202 */ /* 0x004fe40000000f00 */
[----:B------:R-:W-:Y:S01]  /*1cb30*/  MOV R172, c[0x0][0x208] ;  /* 0x0000820000ac7a02 */ /* 0x000fe20000000f00 */
[C---:B------:R-:W-:Y:S04]  /*1cb40*/  HMMA.16816.F32.BF16 R8, R164.reuse, R160, R8 ;  /* 0x000000a0a408723c */ /* 0x040fe80000041808 */
[----:B------:R-:W-:Y:S03]  /*1cb50*/  SHF.L.U32 R180, R172, 0x5, RZ ;  /* 0x00000005acb47819 */ /* 0x000fe600000006ff */
[----:B------:R-:W-:Y:S01]  /*1cb60*/  IMAD.WIDE.U32 R160, R216, c[0x0][0x208], RZ ;  /* 0x00008200d8a07a25 */ /* 0x000fe200078e00ff */
[-C--:B------:R-:W-:Y:S04]  /*1cb70*/  HMMA.16816.F32.BF16 R12, R164, R162.reuse, R12 ;  /* 0x000000a2a40c723c */ /* 0x080fe8000004180c */
[----:B------:R-:W-:Y:S01]  /*1cb80*/  IADD3 R0, R161, R0, RZ ;  /* 0x00000000a1007210 */ /* 0x000fe20007ffe0ff */
[----:B------:R-:W-:Y:S03]  /*1cb90*/  IMAD.WIDE.U32 R2, R160, 0x50, R2 ;  /* 0x00000050a0027825 */ /* 0x000fe600078e0002 */
[C---:B------:R-:W-:Y:S01]  /*1cba0*/  HMMA.16816.F32.BF16 R16, R156.reuse, R162, R16 ;  /* 0x000000a29c10723c */ /* 0x040fe20000041810 */
[----:B------:R-:W2:Y:S03]  /*1cbb0*/  LDSM.16.M88.4 R160, [R213] ;  /* 0x00000000d5a0783b */ /* 0x000ea60000000200 */
[----:B------:R-:W-:Y:S01]  /*1cbc0*/  IMAD R0, R0, 0x50, RZ ;  /* 0x0000005000007824 */ /* 0x000fe200078e02ff */
[----:B------:R-:W-:Y:S03]  /*1cbd0*/  LEA R178, P0, R2, c[0x0][0x1f8], 0x1 ;  /* 0x00007e0002b27a11 */ /* 0x000fe600078008ff */
[-C--:B------:R-:W-:Y:S04]  /*1cbe0*/  HMMA.16816.F32.BF16 R20, R156, R168.reuse, R20 ;  /* 0x000000a89c14723c */ /* 0x080fe80000041814 */
[----:B------:R-:W-:Y:S02]  /*1cbf0*/  IADD3 R0, R3, R0, RZ ;  /* 0x0000000003007210 */ /* 0x000fe40007ffe0ff */
[----:B------:R-:W-:Y:S02]  /*1cc00*/  IADD3 R176, P1, R178, R180, RZ ;  /* 0x000000b4b2b07210 */ /* 0x000fe40007f3e0ff */
[C---:B------:R-:W-:Y:S04]  /*1cc10*/  HMMA.16816.F32.BF16 R24, R164.reuse, R168, R24 ;  /* 0x000000a8a418723c */ /* 0x040fe80000041818 */
[----:B------:R-:W-:Y:S02]  /*1cc20*/  LEA.HI.X R179, R2, c[0x0][0x1fc], R0, 0x1, P0 ;  /* 0x00007f0002b37a11 */ /* 0x000fe400000f0c00 */
[----:B------:R-:W-:Y:S02]  /*1cc30*/  SHF.L.U64.HI R0, R172, R217, c[0x0][0x20c] ;  /* 0x00008300ac007619 */ /* 0x000fe400000102d9 */
[-C--:B------:R-:W-:Y:S01]  /*1cc40*/  HMMA.16816.F32.BF16 R28, R164, R170.reuse, R28 ;  /* 0x000000aaa41c723c */ /* 0x080fe2000004181c */
[----:B------:R-:W3:Y:S03]  /*1cc50*/  LDSM.16.M88.4 R172, [R212] ;  /* 0x00000000d4ac783b */ /* 0x000ee60000000200 */
[----:B------:R-:W-:Y:S02]  /*1cc60*/  IADD3.X R177, R179, R0, RZ, P1, !PT ;  /* 0x00000000b3b17210 */ /* 0x000fe40000ffe4ff */
[----:B------:R-:W-:Y:S02]  /*1cc70*/  IADD3 R168, P0, R176, R180, RZ ;  /* 0x000000b4b0a87210 */ /* 0x000fe40007f1e0ff */
[C---:B------:R-:W-:Y:S01]  /*1cc80*/  HMMA.16816.F32.BF16 R32, R156.reuse, R170, R32 ;  /* 0x000000aa9c20723c */ /* 0x040fe20000041820 */
[----:B------:R-:W-:Y:S01]  /*1cc90*/  @!PT LDS RZ, [RZ] ;  /* 0x00000000fffff984 */ /* 0x000fe20000000800 */
[----:B------:R-:W-:Y:S01]  /*1cca0*/  @!PT LDS RZ, [RZ] ;  /* 0x00000000fffff984 */ /* 0x000fe20000000800 */
[----:B------:R-:W-:Y:S01]  /*1ccb0*/  @!PT LDS RZ, [RZ] ;  /* 0x00000000fffff984 */ /* 0x000fe20000000800 */
[----:B------:R4:W-:Y:S03]  /*1ccc0*/  LDGSTS.E.BYPASS.LTC128B.128 [R219+0x100], [R178.64], !P4 ;  /* 0x00100000b2db7fae */ /* 0x0009e6000e101d48 */
[----:B------:R-:W-:Y:S02]  /*1ccd0*/  IADD3.X R169, R177, R0, RZ, P0, !PT ;  /* 0x00000000b1a97210 */ /* 0x000fe400007fe4ff */
[----:B------:R-:W-:Y:S02]  /*1cce0*/  IADD3 R2, P1, R168, R180, RZ ;  /* 0x000000b4a8027210 */ /* 0x000fe40007f3e0ff */
[-C--:B-1----:R-:W-:Y:S01]  /*1ccf0*/  HMMA.16816.F32.BF16 R36, R156, R152.reuse, R36 ;  /* 0x000000989c24723c */ /* 0x082fe20000041824 */
[----:B------:R4:W-:Y:S03]  /*1cd00*/  LDGSTS.E.BYPASS.LTC128B.128 [R219+0x900], [R176.64], !P4 ;  /* 0x00900000b0db7fae */ /* 0x0009e6000e101d48 */
[----:B------:R-:W-:Y:S02]  /*1cd10*/  IADD3.X R3, R169, R0, RZ, P1, !PT ;  /* 0x00000000a9037210 */ /* 0x000fe40000ffe4ff */
[----:B------:R-:W-:Y:S02]  /*1cd20*/  IADD3 R170, P0, R2, R180, RZ ;  /* 0x000000b402aa7210 */ /* 0x000fe40007f1e0ff */
[C---:B------:R-:W-:Y:S01]  /*1cd30*/  HMMA.16816.F32.BF16 R40, R164.reuse, R152, R40 ;  /* 0x00000098a428723c */ /* 0x040fe20000041828 */
[----:B------:R1:W-:Y:S03]  /*1cd40*/  LDGSTS.E.BYPASS.LTC128B.128 [R219+0x1100], [R168.64], !P4 ;  /* 0x01100000a8db7fae */ /* 0x0003e6000e101d48 */
[----:B------:R-:W-:Y:S04]  /*1cd50*/  IADD3.X R171, R3, R0, RZ, P0, !PT ;  /* 0x0000000003ab7210 */ /* 0x000fe800007fe4ff */
[-C--:B------:R-:W-:Y:S01]  /*1cd60*/  HMMA.16816.F32.BF16 R44, R164, R154.reuse, R44 ;  /* 0x0000009aa42c723c */ /* 0x080fe2000004182c */
[----:B------:R5:W-:Y:S07]  /*1cd70*/  LDGSTS.E.BYPASS.LTC128B.128 [R219+0x1900], [R2.64], !P4 ;  /* 0x0190000002db7fae */ /* 0x000bee000e101d48 */
[C---:B------:R-:W-:Y:S01]  /*1cd80*/  HMMA.16816.F32.BF16 R48, R156.reuse, R154, R48 ;  /* 0x0000009a9c30723c */ /* 0x040fe20000041830 */
[----:B------:R1:W-:Y:S07]  /*1cd90*/  LDGSTS.E.BYPASS.LTC128B.128 [R219+0x2100], [R170.64], !P4 ;  /* 0x02100000aadb7fae */ /* 0x0003ee000e101d48 */
[-C--:B--2---:R-:W-:Y:S01]  /*1cda0*/  HMMA.16816.F32.BF16 R52, R156, R160.reuse, R52 ;  /* 0x000000a09c34723c */ /* 0x084fe20000041834 */
[----:B----4-:R-:W-:Y:S07]  /*1cdb0*/  LDSM.16.M88.4 R176, [R206] ;  /* 0x00000000ceb0783b */ /* 0x010fee0000000200 */
[C---:B------:R-:W-:Y:S01]  /*1cdc0*/  HMMA.16816.F32.BF16 R56, R164.reuse, R160, R56 ;  /* 0x000000a0a438723c */ /* 0x040fe20000041838 */
[----:B------:R-:W-:Y:S07]  /*1cdd0*/  LDSM.16.M88.4 R180, [R208+0x2000] ;  /* 0x00200000d0b4783b */ /* 0x000fee0000000200 */
[-C--:B------:R-:W-:Y:S01]  /*1cde0*/  HMMA.16816.F32.BF16 R60, R164, R162.reuse, R60 ;  /* 0x000000a2a43c723c */ /* 0x080fe2000004183c */
[----:B------:R-:W-:Y:S07]  /*1cdf0*/  LDSM.16.M88.4 R184, [R206+0x800] ;  /* 0x00080000ceb8783b */ /* 0x000fee0000000200 */
[C---:B------:R-:W-:Y:S01]  /*1ce00*/  HMMA.16816.F32.BF16 R64, R156.reuse, R162, R64 ;  /* 0x000000a29c40723c */ /* 0x040fe20000041840 */
[----:B-1----:R-:W1:Y:S03]  /*1ce10*/  LDSM.16.M88.4 R168, [R208] ;  /* 0x00000000d0a8783b */ /* 0x002e660000000200 */
[----:B------:R-:W-:Y:S04]  /*1ce20*/  ISETP.GT.AND P0, PT, R216, R228, PT ;  /* 0x000000e4d800720c */ /* 0x000fe80003f04270 */
[-C--:B---3--:R-:W-:Y:S01]  /*1ce30*/  HMMA.16816.F32.BF16 R68, R156, R172.reuse, R68 ;  /* 0x000000ac9c44723c */ /* 0x088fe20000041844 */
[----:B------:R-:W2:Y:S07]  /*1ce40*/  LDSM.16.M88.4 R152, [R206+0x1000] ;  /* 0x00100000ce98783b */ /* 0x000eae0000000200 */
[C---:B------:R-:W-:Y:S01]  /*1ce50*/  HMMA.16816.F32.BF16 R72, R164.reuse, R172, R72 ;  /* 0x000000aca448723c */ /* 0x040fe20000041848 */
[----:B------:R-:W3:Y:S07]  /*1ce60*/  LDSM.16.M88.4 R188, [R206+0x1800] ;  /* 0x00180000cebc783b */ /* 0x000eee0000000200 */
[-C--:B------:R-:W-:Y:S01]  /*1ce70*/  HMMA.16816.F32.BF16 R76, R164, R174.reuse, R76 ;  /* 0x000000aea44c723c */ /* 0x080fe2000004184c */
[----:B------:R-:W4:Y:S07]  /*1ce80*/  LDSM.16.M88.4 R192, [R206+0x2000] ;  /* 0x00200000cec0783b */ /* 0x000f2e0000000200 */
[----:B------:R-:W-:Y:S01]  /*1ce90*/  HMMA.16816.F32.BF16 R80, R156, R174, R80 ;  /* 0x000000ae9c50723c */ /* 0x000fe20000041850 */
[----:B------:R-:W-:Y:S07]  /*1cea0*/  LDSM.16.M88.4 R160, [R209] ;  /* 0x00000000d1a0783b */ /* 0x000fee0000000200 */
[-C--:B-1----:R-:W-:Y:S01]  /*1ceb0*/  HMMA.16816.F32.BF16 R4, R168, R176.reuse, R4 ;  /* 0x000000b0a804723c */ /* 0x082fe20000041804 */
[----:B------:R-:W1:Y:S07]  /*1cec0*/  LDSM.16.M88.4 R196, [R203] ;  /* 0x00000000cbc4783b */ /* 0x000e6e0000000200 */
[C---:B------:R-:W-:Y:S01]  /*1ced0*/  HMMA.16816.F32.BF16 R8, R180.reuse, R176, R8 ;  /* 0x000000b0b408723c */ /* 0x040fe20000041808 */
[----:B------:R-:W1:Y:S07]  /*1cee0*/  LDSM.16.M88.4 R156, [R209+0x2000] ;  /* 0x00200000d19c783b */ /* 0x000e6e0000000200 */
[-C--:B------:R-:W-:Y:S01]  /*1cef0*/  HMMA.16816.F32.BF16 R12, R180, R178.reuse, R12 ;  /* 0x000000b2b40c723c */ /* 0x080fe2000004180c */
[----:B------:R-:W0:Y:S07]  /*1cf00*/  LDGDEPBAR ;  /* 0x00000000000079af */ /* 0x000e2e0000000000 */
        /* <DEDUP_REMOVED lines=58> */
[----:B------:R-:W-:Y:S01]  /*1d2b0*/  FMUL.FTZ R2, R43, c[0x0][0x320] ;  /* 0x0000c8002b027a20 */ /* 0x000fe20000410000 */
[-C--:B--2---:R-:W-:Y:S03]  /*1d2c0*/  HMMA.16816.F32.BF16 R52, R160, R4.reuse, R52 ;  /* 0x00000004a034723c */ /* 0x084fe60000041834 */
[----:B------:R-:W2:Y:S01]  /*1d2d0*/  MUFU.TANH R182, R2 ;  /* 0x0000000200b67308 */ /* 0x000ea20000002400 */
[----:B------:R-:W-:Y:S01]  /*1d2e0*/  BAR.SYNC.DEFER_BLOCKING 0x0 ;  /* 0x0000000000007b1d */ /* 0x000fe20000010000 */
[----:B------:R-:W-:Y:S02]  /*1d2f0*/  FMUL.FTZ R3, R42, c[0x0][0x320] ;  /* 0x0000c8002a037a20 */ /* 0x000fe40000410000 */
[----:B-1----:R-:W-:Y:S01]  /*1d300*/  FMUL.FTZ R0, R14, c[0x0][0x320] ;  /* 0x0000c8000e007a20 */ /* 0x002fe20000410000 */
[C---:B------:R-:W-:Y:S05]  /*1d310*/  HMMA.16816.F32.BF16 R56, R156.reuse, R4, R56 ;  /* 0x000000049c38723c */ /* 0x040fea0000041838 */
[----:B------:R1:W1:Y:S02]  /*1d320*/  MUFU.TANH R224, R0 ;  /* 0x0000000000e07308 */ /* 0x0002640000002400 */
[----:B------:R-:W-:Y:S01]  /*1d330*/  IADD3 R5, R229, R230, RZ ;  /* 0x000000e6e5057210 */ /* 0x000fe20007ffe0ff */
[-C--:B------:R-:W-:Y:S01]  /*1d340*/  HMMA.16816.F32.BF16 R60, R156, R6.reuse, R60 ;  /* 0x000000069c3c723c */ /* 0x080fe2000004183c */
[----:B------:R-:W-:Y:S04]  /*1d350*/  MOV R229, c[0x0][0x2c4] ;  /* 0x0000b10000e57a02 */ /* 0x000fe80000000f00 */
[----:B------:R-:W-:Y:S02]  /*1d360*/  ISETP.NE.AND P2, PT, R229, 0x1, PT ;  /* 0x00000001e500780c */ /* 0x000fe40003f45270 */
[----:B------:R2:W2:Y:S01]  /*1d370*/  MUFU.TANH R183, R3 ;  /* 0x0000000300b77308 */ /* 0x0004a20000002400 */
[C---:B------:R-:W-:Y:S07]  /*1d380*/  HMMA.16816.F32.BF16 R64, R160.reuse, R6, R64 ;  /* 0x00000006a040723c */ /* 0x040fee0000041840 */
[----:B------:R-:W-:Y:S01]  /*1d390*/  @P0 MOV R6, R232 ;  /* 0x000000e800060202 */ /* 0x000fe20000000f00 */
[-C--:B-----5:R-:W-:Y:S04]  /*1d3a0*/  HMMA.16816.F32.BF16 R68, R160, R8.reuse, R68 ;  /* 0x00000008a044723c */ /* 0x0a0fe80000041844 */
[----:B-1----:R-:W-:Y:S01]  /*1d3b0*/  FMUL.FTZ R0, R15, c[0x0][0x320] ;  /* 0x0000c8000f007a20 */ /* 0x002fe20000410000 */
[----:B------:R-:W-:Y:S01]  /*1d3c0*/  @P0 MOV R7, R231 ;  /* 0x000000e700070202 */ /* 0x000fe20000000f00 */
[----:B------:R-:W-:Y:S02]  /*1d3d0*/  FMUL.FTZ R2, R58, c[0x0][0x320] ;  /* 0x0000c8003a027a20 */ /* 0x000fe40000410000 */
[----:B------:R1:W1:Y:S01]  /*1d3e0*/  MUFU.TANH R223, R0 ;  /* 0x0000000000df7308 */ /* 0x0002620000002400 */
[C---:B------:R-:W-:Y:S04]  /*1d3f0*/  HMMA.16816.F32.BF16 R72, R156.reuse, R8, R72 ;  /* 0x000000089c48723c */ /* 0x040fe80000041848 */
[----:B--2---:R-:W-:Y:S02]  /*1d400*/  FMUL.FTZ R3, R57, c[0x0][0x320] ;  /* 0x0000c80039037a20 */ /* 0x004fe40000410000 */
[----:B------:R-:W2:Y:S01]  /*1d410*/  LDL R57, [R1+0x24] ;  /* 0x0000240001397983 */ /* 0x000ea20000100800 */
[----:B------:R-:W-:Y:S02]  /*1d420*/  @P0 MOV R9, c[0x0][0x1e0] ;  /* 0x0000780000090a02 */ /* 0x000fe40000000f00 */
[----:B------:R5:W2:Y:S01]  /*1d430*/  MUFU.TANH R167, R2 ;  /* 0x0000000200a77308 */ /* 0x000aa20000002400 */
[-C--:B------:R-:W-:Y:S08]  /*1d440*/  HMMA.16816.F32.BF16 R76, R156, R10.reuse, R76 ;  /* 0x0000000a9c4c723c */ /* 0x080ff0000004184c */
[----:B------:R-:W-:Y:S04]  /*1d450*/  HMMA.16816.F32.BF16 R80, R160, R10, R80 ;  /* 0x0000000aa050723c */ /* 0x000fe80000041850 */
[----:B-1----:R-:W-:Y:S04]  /*1d460*/  FMUL.FTZ R0, R16, c[0x0][0x320] ;  /* 0x0000c80010007a20 */ /* 0x002fe80000410000 */
[----:B------:R1:W1:Y:S01]  /*1d470*/  MUFU.TANH R175, R0 ;  /* 0x0000000000af7308 */ /* 0x0002620000002400 */
[----:B-----5:R-:W-:Y:S07]  /*1d480*/  @P0 IADD3 R2, R216, -0x1, RZ ;  /* 0xffffffffd8020810 */ /* 0x020fee0007ffe0ff */
[----:B------:R-:W-:Y:S02]  /*1d490*/  FMUL.FTZ R4, R78, c[0x0][0x320] ;  /* 0x0000c8004e047a20 */ /* 0x000fe40000410000 */
[----:B-1----:R-:W-:Y:S04]  /*1d4a0*/  FMUL.FTZ R0, R17, c[0x0][0x320] ;  /* 0x0000c80011007a20 */ /* 0x002fe80000410000 */
        /* <DEDUP_REMOVED lines=76> */
[----:B-----5:R-:W-:Y:S02]  /*1d970*/  FMUL.FTZ R0, R60, c[0x0][0x320] ;  /* 0x0000c8003c007a20 */ /* 0x020fe40000410000 */
[----:B------:R-:W5:Y:S06]  /*1d980*/  LDL R60, [R1+0x1c] ;  /* 0x00001c00013c7983 */ /* 0x000f6c0000100800 */
[----:B------:R1:W1:Y:S02]  /*1d990*/  MUFU.TANH R53, R0 ;  /* 0x0000000000357308 */ /* 0x0002640000002400 */
[----:B-1----:R-:W-:Y:S08]  /*1d9a0*/  FMUL.FTZ R0, R61, c[0x0][0x320] ;  /* 0x0000c8003d007a20 */ /* 0x002ff00000410000 */
[----:B------:R1:W1:Y:S02]  /*1d9b0*/  MUFU.TANH R52, R0 ;  /* 0x0000000000347308 */ /* 0x0002640000002400 */
[----:B-1----:R-:W-:Y:S02]  /*1d9c0*/  FMUL.FTZ R0, R62, c[0x0][0x320] ;  /* 0x0000c8003e007a20 */ /* 0x002fe40000410000 */
[----:B------:R-:W5:Y:S06]  /*1d9d0*/  LDL R62, [R1+0x20] ;  /* 0x00002000013e7983 */ /* 0x000f6c0000100800 */
        /* <DEDUP_REMOVED lines=8> */
[----:B-1----:R-:W-:Y:S01]  /*1da60*/  @P0 SHF.L.U32 R4, R9, 0x5, RZ ;  /* 0x0000000509040819 */ /* 0x002fe200000006ff */
[----:B--2---:R-:W-:Y:S08]  /*1da70*/  FMUL.FTZ R0, R66, c[0x0][0x320] ;  /* 0x0000c80042007a20 */ /* 0x004ff00000410000 */
[----:B------:R1:W2:Y:S02]  /*1da80*/  MUFU.TANH R46, R0 ;  /* 0x00000000002e7308 */ /* 0x0002a40000002400 */
[----:B-1----:R-:W-:Y:S08]  /*1da90*/  FMUL.FTZ R0, R67, c[0x0][0x320] ;  /* 0x0000c80043007a20 */ /* 0x002ff00000410000 */
        /* <DEDUP_REMOVED lines=62> */
[----:B------:R1:W1:Y:S02]  /*1de80*/  MUFU.TANH R24, R2 ;  /* 0x0000000200187308 */ /* 0x0002640000002400 */
[----:B-1----:R-:W-:Y:S04]  /*1de90*/  IADD3 R2, -R57, 0x1, R0 ;  /* 0x0000000139027810 */ /* 0x002fe80007ffe100 */
[----:B-----5:R-:W-:Y:S04]  /*1dea0*/  IADD3 R2, -R60, R2, R62 ;  /* 0x000000023c027210 */ /* 0x020fe80007ffe13e */
[C---:B------:R-:W-:Y:S02]  /*1deb0*/  IADD3 R6, R2.reuse, c[0x0][0x328], RZ ;  /* 0x0000ca0002067a10 */ /* 0x040fe40007ffe0ff */
[----:B------:R-:W-:Y:S02]  /*1dec0*/  IADD3 R7, R2, UR4, RZ ;  /* 0x0000000402077c10 */ /* 0x000fe4000fffe0ff */
[----:B--2---:R-:W-:Y:S02]  /*1ded0*/  IADD3 R3, R6, R4, RZ ;  /* 0x0000000406037210 */ /* 0x004fe40007ffe0ff */
[----:B------:R-:W-:Y:S01]  /*1dee0*/  IADD3 R2, R4, R7, RZ ;  /* 0x0000000704027210 */ /* 0x000fe20007ffe0ff */
[----:B------:R-:W-:-:S05]  /*1def0*/  @!P5 BRA `(.L_x_962) ;  /* 0x000001800000d947 */ /* 0x000fca0003800000 */
[----:B---34-:R-:W-:Y:S01]  /*1df00*/  IADD3 R4, -R60, R62, R4 ;  /* 0x0000003e3c047210 */ /* 0x018fe20007ffe104 */
        /* <DEDUP_REMOVED lines=12> */
.L_x_964:
[----:B------:R-:W-:Y:S04]  /*1dfd0*/  MOV R8, c[0x0][0x32c] ;  /* 0x0000cb0000087a02 */ /* 0x000fe80000000f00 */
[----:B------:R-:W-:Y:S11]  /*1dfe0*/  ISETP.NE.AND P0, PT, R8, 0x1, PT ;  /* 0x000000010800780c */ /* 0x000ff60003f05270 */
[----:B------:R-:W-:Y:S02]  /*1dff0*/  @!UPT UIADD3 URZ, URZ, URZ, URZ ;  /* 0x0000003f3f3ff290 */ /* 0x000fe4000fffe03f */
[----:B------:R-:W-:Y:S05]  /*1e000*/  @P0 IMAD.HI.U32 R8, R4, c[0x0][0x330], RZ ;  /* 0x0000cc0004080a27 */ /* 0x000fea00078e00ff */
[----:B------:R-:W-:Y:S02]  /*1e010*/  @P0 SHF.R.U32.HI R4, RZ, c[0x0][0x334], R8 ;  /* 0x0000cd00ff040a19 */ /* 0x000fe40000011608 */
.L_x_965:
[----:B------:R-:W-:Y:S05]  /*1e020*/  BSYNC B0 ;  /* 0x0000000000007941 */ /* 0x000fea0003800000 */
.L_x_963:
[----:B------:R-:W-:Y:S04]  /*1e030*/  IMAD.IADD R8, R0, 0x1, -R57 ;  /* 0x0000000100087824 */ /* 0x000fe800078e0a39 */
[----:B------:R-:W-:Y:S05]  /*1e040*/  IMAD R4, R4, c[0x0][0x32c], R8 ;  /* 0x0000cb0004047a24 */ /* 0x000fea00078e0208 */
[----:B------:R-:W-:Y:S02]  /*1e050*/  IADD3 R8, R4, c[0x0][0x32c], RZ ;  /* 0x0000cb0004087a10 */ /* 0x000fe40007ffe0ff */
[----:B------:R-:W-:Y:S02]  /*1e060*/  IMNMX R2, R2, R4, !PT ;  /* 0x0000000402027217 */ /* 0x000fe40007800200 */
[----:B------:R-:W-:Y:S02]  /*1e070*/  IMNMX R3, R3, R8, PT ;  /* 0x0000000803037217 */ /* 0x000fe40003800200 */
.L_x_962:
[C---:B---34-:R-:W-:Y:S01]  /*1e080*/  ISETP.GE.AND P0, PT, R0.reuse, 0x2, PT ;  /* 0x000000020000780c */ /* 0x058fe20003f06270 */
        /* <DEDUP_REMOVED lines=113> */
.L_x_968:
[----:B------:R-:W-:Y:S04]  /*1e7a0*/  MOV R23, c[0x0][0x32c] ;  /* 0x0000cb0000177a02 */ /* 0x000fe80000000f00 */
[----:B------:R-:W-:Y:S11]  /*1e7b0*/  ISETP.NE.AND P0, PT, R23, 0x1, PT ;  /* 0x000000011700780c */ /* 0x000ff60003f05270 */
[----:B------:R-:W-:Y:S02]  /*1e7c0*/  @!UPT UIADD3 URZ, URZ, URZ, URZ ;  /* 0x0000003f3f3ff290 */ /* 0x000fe4000fffe03f */
[----:B------:R-:W-:Y:S05]  /*1e7d0*/  @P0 IMAD.HI.U32 R23, R4, c[0x0][0x330], RZ ;  /* 0x0000cc0004170a27 */ /* 0x000fea00078e00ff */
[----:B------:R-:W-:Y:S02]  /*1e7e0*/  @P0 SHF.R.U32.HI R4, RZ, c[0x0][0x334], R23 ;  /* 0x0000cd00ff040a19 */ /* 0x000fe40000011617 */
.L_x_969:
[----:B------:R-:W-:Y:S05]  /*1e7f0*/  BSYNC B0 ;  /* 0x0000000000007941 */ /* 0x000fea0003800000 */
.L_x_967:
[----:B------:R-:W-:Y:S04]  /*1e800*/  IMAD.IADD R23, R0, 0x1, -R57 ;  /* 0x0000000100177824 */ /* 0x000fe800078e0a39 */
[----:B------:R-:W-:Y:S05]  /*1e810*/  IMAD R4, R4, c[0x0][0x32c], R23 ;  /* 0x0000cb0004047a24 */ /* 0x000fea00078e0217 */
[----:B------:R-:W-:Y:S02]  /*1e820*/  IADD3 R23, R4, c[0x0][0x32c], RZ ;  /* 0x0000cb0004177a10 */ /* 0x000fe40007ffe0ff */
[----:B------:R-:W-:Y:S02]  /*1e830*/  IMNMX R3, R3, R4, !PT ;  /* 0x0000000403037217 */ /* 0x000fe40007800200 */
[----:B------:R-:W-:Y:S02]  /*1e840*/  IMNMX R2, R2, R23, PT ;  /* 0x0000001702027217 */ /* 0x000fe40003800200 */
.L_x_966:
        /* <DEDUP_REMOVED lines=94> */
.L_x_972:
[----:B------:R-:W-:Y:S04]  /*1ee30*/  MOV R23, c[0x0][0x32c] ;  /* 0x0000cb0000177a02 */ /* 0x000fe80000000f00 */
[----:B------:R-:W-:Y:S11]  /*1ee40*/  ISETP.NE.AND P0, PT, R23, 0x1, PT ;  /* 0x000000011700780c */ /* 0x000ff60003f05270 */
[----:B------:R-:W-:Y:S02]  /*1ee50*/  @!UPT UIADD3 URZ, URZ, URZ, URZ ;  /* 0x0000003f3f3ff290 */ /* 0x000fe4000fffe03f */
[----:B------:R-:W-:Y:S05]  /*1ee60*/  @P0 IMAD.HI.U32 R23, R4, c[0x0][0x330], RZ ;  /* 0x0000cc0004170a27 */ /* 0x000fea00078e00ff */
[----:B------:R-:W-:Y:S02]  /*1ee70*/  @P0 SHF.R.U32.HI R4, RZ, c[0x0][0x334], R23 ;  /* 0x0000cd00ff040a19 */ /* 0x000fe40000011617 */
.L_x_973:
[----:B------:R-:W-:Y:S05]  /*1ee80*/  BSYNC B0 ;  /* 0x0000000000007941 */ /* 0x000fea0003800000 */
.L_x_971:
[----:B------:R-:W-:Y:S04]  /*1ee90*/  IMAD.IADD R23, R0, 0x1, -R57 ;  /* 0x0000000100177824 */ /* 0x000fe800078e0a39 */
[----:B------:R-:W-:Y:S05]  /*1eea0*/  IMAD R4, R4, c[0x0][0x32c], R23 ;  /* 0x0000cb0004047a24 */ /* 0x000fea00078e0217 */
[----:B------:R-:W-:Y:S02]  /*1eeb0*/  IADD3 R23, R4, c[0x0][0x32c], RZ ;  /* 0x0000cb0004177a10 */ /* 0x000fe40007ffe0ff */
[----:B------:R-:W-:Y:S02]  /*1eec0*/  IMNMX R3, R3, R4, !PT ;  /* 0x0000000403037217 */ /* 0x000fe40007800200 */
[----:B------:R-:W-:Y:S02]  /*1eed0*/  IMNMX R2, R2, R23, PT ;  /* 0x0000001702027217 */ /* 0x000fe40003800200 */
.L_x_970:
        /* <DEDUP_REMOVED lines=94> */
.L_x_976:
[----:B------:R-:W-:Y:S04]  /*1f4c0*/  MOV R5, c[0x0][0x32c] ;  /* 0x0000cb0000057a02 */ /* 0x000fe80000000f00 */
[----:B------:R-:W-:Y:S11]  /*1f4d0*/  ISETP.NE.AND P0, PT, R5, 0x1, PT ;  /* 0x000000010500780c */ /* 0x000ff60003f05270 */
[----:B------:R-:W-:Y:S02]  /*1f4e0*/  @!UPT UIADD3 URZ, URZ, URZ, URZ ;  /* 0x0000003f3f3ff290 */ /* 0x000fe4000fffe03f */
[----:B------:R-:W-:Y:S05]  /*1f4f0*/  @P0 IMAD.HI.U32 R5, R4, c[0x0][0x330], RZ ;  /* 0x0000cc0004050a27 */ /* 0x000fea00078e00ff */
[----:B------:R-:W-:Y:S02]  /*1f500*/  @P0 SHF.R.U32.HI R4, RZ, c[0x0][0x334], R5 ;  /* 0x0000cd00ff040a19 */ /* 0x000fe40000011605 */
.L_x_977:
[----:B------:R-:W-:Y:S05]  /*1f510*/  BSYNC B0 ;  /* 0x0000000000007941 */ /* 0x000fea0003800000 */
.L_x_975:
[----:B------:R-:W-:Y:S04]  /*1f520*/  IMAD.IADD R0, R0, 0x1, -R57 ;  /* 0x0000000100007824 */ /* 0x000fe800078e0a39 */
[----:B------:R-:W-:Y:S05]  /*1f530*/  IMAD R0, R4, c[0x0][0x32c], R0 ;  /* 0x0000cb0004007a24 */ /* 0x000fea00078e0200 */
[----:B------:R-:W-:Y:S02]  /*1f540*/  IADD3 R4, R0, c[0x0][0x32c], RZ ;  /* 0x0000cb0000047a10 */ /* 0x000fe40007ffe0ff */
[----:B------:R-:W-:Y:S02]  /*1f550*/  IMNMX R2, R2, R0, !PT ;  /* 0x0000000002027217 */ /* 0x000fe40007800200 */
[----:B------:R-:W-:Y:S02]  /*1f560*/  IMNMX R3, R3, R4, PT ;  /* 0x0000000403037217 */ /* 0x000fe40003800200 */
.L_x_974:
        /* <DEDUP_REMOVED lines=137> */
[----:B------:R-:W-:Y:S01]  /*1fe00*/  MOV R81, R228 ;  /* 0x000000e400517202 */ /* 0x000fe20000000f00 */
[----:B------:R-:W1:Y:S01]  /*1fe10*/  MUFU.EX2 R49, R0 ;  /* 0x0000000000317308 */ /* 0x000e620000000800 */
[----:B--2---:R-:W-:Y:S02]  /*1fe20*/  FMNMX.FTZ R4, R4, R6, !PT ;  /* 0x0000000604047209 */ /* 0x004fe40007810000 */
[----:B------:R-:W2:Y:S01]  /*1fe30*/  SHFL.BFLY PT, R6, R5, 0x2, 0x1f ;  /* 0x0c401f0005067f89 */ /* 0x000ea200000e0000 */
[----:B------:R-:W-:Y:S02]  /*1fe40*/  ISETP.GT.AND P0, PT, R2, 0x41, !P6 ;  /* 0x000000410200780c */ /* 0x000fe40007704270 */
[----:B------:R-:W-:Y:S02]  /*1fe50*/  ISETP.NE.AND P5, PT, R8, RZ, PT ;  /* 0x000000ff0800720c */ /* 0x000fe40003fa5270 */
[C---:B------:R-:W-:Y:S02]  /*1fe60*/  ISETP.LT.OR P0, PT, R3.reuse, 0x42, P0 ;  /* 0x000000420300780c */ /* 0x040fe40000701670 */
[----:B------:R-:W-:Y:S01]  /*1fe70*/  MUFU.EX2 R228, R28 ;  /* 0x0000001c00e47308 */ /* 0x000fe20000000800 */
[----:B------:R-:W3:Y:S01]  /*1fe80*/  SHFL.BFLY PT, R7, R4, 0x1, 0x1f ;  /* 0x0c201f0004077f89 */ /* 0x000ee200000e0000 */
[----:B------:R-:W-:Y:S02]  /*1fe90*/  FSEL R166, R66, -INF , !P0 ;  /* 0xff80000042a67808 */ /* 0x000fe40004000000 */
[----:B------:R-:W-:Y:S02]  /*1fea0*/  ISETP.GT.AND P0, PT, R2, 0x48, !P5 ;  /* 0x000000480200780c */ /* 0x000fe40006f04270 */
[----:B------:R-:W-:Y:S02]  /*1feb0*/  ISETP.NE.AND P6, PT, R22, RZ, PT ;  /* 0x000000ff1600720c */ /* 0x000fe40003fc5270 */
[----:B------:R-:W-:Y:S02]  /*1fec0*/  ISETP.LT.OR P0, PT, R3, 0x49, P0 ;  /* 0x000000490300780c */ /* 0x000fe40000701670 */
[----:B------:R-:W-:Y:S02]  /*1fed0*/  ISETP.GT.AND P3, PT, R2, 0x49, !P6 ;  /* 0x000000490200780c */ /* 0x000fe40007764270 */
[----:B------:R-:W-:Y:S02]  /*1fee0*/  FSEL R165, R65, -INF , !P0 ;  /* 0xff80000041a57808 */ /* 0x000fe40004000000 */
[----:B------:R-:W-:Y:S01]  /*1fef0*/  ISETP.LT.OR P3, PT, R3, 0x4a, P3 ;  /* 0x0000004a0300780c */ /* 0x000fe20001f61670 */
[--C-:B------:R-:W-:Y:S01]  /*1ff00*/  FFMA.FTZ R3, R39, c[0x0][0x2d0], -R74.reuse ;  /* 0x0000b40027037a23 */ /* 0x100fe2000001084a */
[----:B-1----:R-:W-:Y:S02]  /*1ff10*/  F2FP.BF16.PACK_AB R76, R49, R44 ;  /* 0x0000002c314c723e */ /* 0x002fe400000010ff */
[----:B--2---:R-:W-:Y:S01]  /*1ff20*/  FMNMX.FTZ R0, R5, R6, !PT ;  /* 0x0000000605007209 */ /* 0x004fe20007810000 */
[----:B------:R1:W-:Y:S01]  /*1ff30*/  MUFU.EX2 R247, R3 ;  /* 0x0000000300f77308 */ /* 0x0003e20000000800 */
[--C-:B------:R-:W-:Y:S01]  /*1ff40*/  FFMA.FTZ R5, R29, c[0x0][0x2d0], -R74.reuse ;  /* 0x0000b4001d057a23 */ /* 0x100fe2000001084a */
[----:B------:R-:W-:Y:S02]  /*1ff50*/  FMNMX.FTZ R6, R21, R87, !PT ;  /* 0x0000005715067209 */ /* 0x000fe40007810000 */
[----:B------:R-:W-:Y:S02]  /*1ff60*/  FSEL R73, R67, -INF , !P3 ;  /* 0xff80000043497808 */ /* 0x000fe40005800000 */
[----:B---3--:R-:W-:Y:S02]  /*1ff70*/  FMNMX.FTZ R71, R4, R7, !PT ;  /* 0x0000000704477209 */ /* 0x008fe40007810000 */
[----:B------:R-:W2:Y:S02]  /*1ff80*/  SHFL.BFLY PT, R7, R0, 0x1, 0x1f ;  /* 0x0c201f0000077f89 */ /* 0x000ea400000e0000 */
[----:B------:R3:W-:Y:S01]  /*1ff90*/  MUFU.EX2 R50, R5 ;  /* 0x0000000500327308 */ /* 0x0007e20000000800 */
[C---:B------:R-:W-:Y:S01]  /*1ffa0*/  FMUL.FTZ R4, R71.reuse, c[0x0][0x2d0] ;  /* 0x0000b40047047a20 */ /* 0x040fe20000410000 */
[----:B------:R-:W-:Y:S04]  /*1ffb0*/  FSETP.NEU.FTZ.AND P1, PT, R71, -INF , PT ;  /* 0xff8000004700780b */ /* 0x000fe80003f3d000 */
[----:B------:R-:W-:Y:S02]  /*1ffc0*/  FSEL R75, R4, RZ, P1 ;  /* 0x000000ff044b7208 */ /* 0x000fe40000800000 */
[----:B------:R-:W-:Y:S04]  /*1ffd0*/  FMNMX.FTZ R4, R20, R6, !PT ;  /* 0x0000000614047209 */ /* 0x000fe80007810000 */
[----:B------:R-:W-:Y:S01]  /*1ffe0*/  FMNMX.FTZ R4, R19, R4, !PT ;  /* 0x0000000413047209 */ /* 0x000fe20007810000 */
[--C-:B-1----:R-:W-:Y:S03]  /*1fff0*/  FFMA.FTZ R3, R35, c[0x0][0x2d0], -R75.reuse ;  /* 0x0000b40023037a23 */ /* 0x102fe6000001084b */
[----:B------:R-:W-:Y:S01]  /*20000*/  FMNMX.FTZ R4, R18, R4, !PT ;  /* 0x0000000412047209 */ /* 0x000fe20007810000 */
[----:B------:R1:W-:Y:S03]  /*20010*/  MUFU.EX2 R241, R3 ;  /* 0x0000000300f17308 */ /* 0x0003e60000000800 */
[----:B------:R-:W-:Y:S02]  /*20020*/  FMNMX.FTZ R4, R57, R4, !PT ;  /* 0x0000000439047209 */ /* 0x000fe40007810000 */
[----:B--2---:R-:W-:Y:S01]  /*20030*/  FMNMX.FTZ R70, R0, R7, !PT ;  /* 0x0000000700467209 */ /* 0x004fe20007810000 */
[--C-:B------:R-:W-:Y:S01]  /*20040*/  FFMA.FTZ R0, R30, c[0x0][0x2d0], -R75.reuse ;  /* 0x0000b4001e007a23 */ /* 0x100fe2000001084b */
[----:B------:R-:W-:Y:S01]  /*20050*/  FMNMX.FTZ R4, R60, R4, !PT ;  /* 0x000000043c047209 */ /* 0x000fe20007810000 */
[----:B---3--:R-:W-:Y:S01]  /*20060*/  FFMA.FTZ R5, R32, c[0x0][0x2d0], -R74 ;  /* 0x0000b40020057a23 */ /* 0x008fe2000001084a */
[----:B------:R-:W-:Y:S01]  /*20070*/  FSETP.NEU.FTZ.AND P0, PT, R70, -INF , PT ;  /* 0xff8000004600780b */ /* 0x000fe20003f1d000 */
[--C-:B------:R-:W-:Y:S01]  /*20080*/  FFMA.FTZ R32, R56, c[0x0][0x2d0], -R75.reuse ;  /* 0x0000b40038207a23 */ /* 0x100fe2000001084b */
[----:B------:R2:W-:Y:S01]  /*20090*/  MUFU.EX2 R251, R0 ;  /* 0x0000000000fb7308 */ /* 0x0005e20000000800 */
[----:B------:R-:W-:Y:S09]  /*200a0*/  FMNMX.FTZ R4, R62, R4, !PT ;  /* 0x000000043e047209 */ /* 0x000ff20007810000 */
[----:B------:R3:W4:Y:S01]  /*200b0*/  MUFU.EX2 R80, R5 ;  /* 0x0000000500507308 */ /* 0x0007220000000800 */
[--C-:B-1----:R-:W-:Y:S09]  /*200c0*/  FFMA.FTZ R3, R36, c[0x0][0x2d0], -R75.reuse ;  /* 0x0000b40024037a23 */ /* 0x102ff2000001084b */
[----:B------:R1:W-:Y:S01]  /*200d0*/  MUFU.EX2 R243, R3 ;  /* 0x0000000300f37308 */ /* 0x0003e20000000800 */
[----:B--2---:R-:W-:Y:S05]  /*200e0*/  FMUL.FTZ R0, R70, c[0x0][0x2d0] ;  /* 0x0000b40046007a20 */ /* 0x004fea0000410000 */
[----:B------:R-:W-:Y:S04]  /*200f0*/  FSEL R152, R0, RZ, P0 ;  /* 0x000000ff00987208 */ /* 0x000fe80000000000 */
[----:B------:R-:W-:Y:S01]  /*20100*/  MUFU.EX2 R227, R32 ;  /* 0x0000002000e37308 */ /* 0x000fe20000000800 */
[--C-:B---3--:R-:W-:Y:S01]  /*20110*/  FFMA.FTZ R5, R25, c[0x0][0x2d0], -R75.reuse ;  /* 0x0000b40019057a23 */ /* 0x108fe2000001084b */
[----:B----4-:R-:W-:Y:S01]  /*20120*/  F2FP.BF16.PACK_AB R78, R80, R50 ;  /* 0x00000032504e723e */ /* 0x010fe200000010ff */
[--C-:B------:R-:W-:Y:S02]  /*20130*/  FFMA.FTZ R2, R34, c[0x0][0x2d0], -R152.reuse ;  /* 0x0000b40022027a23 */ /* 0x100fe40000010898 */
[--C-:B------:R-:W-:Y:S05]  /*20140*/  FFMA.FTZ R16, R46, c[0x0][0x2d0], -R152.reuse ;  /* 0x0000b4002e107a23 */ /* 0x100fea0000010898 */
[----:B------:R2:W-:Y:S01]  /*20150*/  MUFU.EX2 R48, R5 ;  /* 0x0000000500307308 */ /* 0x0005e20000000800 */
[--C-:B------:R-:W-:Y:S02]  /*20160*/  FFMA.FTZ R8, R42, c[0x0][0x2d0], -R152.reuse ;  /* 0x0000b4002a087a23 */ /* 0x100fe40000010898 */
[----:B------:R-:W-:Y:S02]  /*20170*/  FFMA.FTZ R12, R45, c[0x0][0x2d0], -R152 ;  /* 0x0000b4002d0c7a23 */ /* 0x000fe40000010898 */
[--C-:B-1----:R-:W-:Y:S02]  /*20180*/  FFMA.FTZ R3, R40, c[0x0][0x2d0], -R74.reuse ;  /* 0x0000b40028037a23 */ /* 0x102fe4000001084a */
[--C-:B------:R-:W-:Y:S03]  /*20190*/  FFMA.FTZ R40, R61, c[0x0][0x2d0], -R74.reuse ;  /* 0x0000b4003d287a23 */ /* 0x100fe6000001084a */
[----:B------:R1:W-:Y:S10]  /*201a0*/  MUFU.EX2 R242, R2 ;  /* 0x0000000200f27308 */ /* 0x0003f40000000800 */
[----:B------:R-:W-:Y:S01]  /*201b0*/  MUFU.EX2 R245, R3 ;  /* 0x0000000300f57308 */ /* 0x000fe20000000800 */
[--C-:B--2---:R-:W-:Y:S09]  /*201c0*/  FFMA.FTZ R5, R27, c[0x0][0x2d0], -R75.reuse ;  /* 0x0000b4001b057a23 */ /* 0x104ff2000001084b */
[----:B------:R2:W3:Y:S01]  /*201d0*/  MUFU.EX2 R252, R5 ;  /* 0x0000000500fc7308 */ /* 0x0004e20000000800 */
[----:B-1----:R-:W-:Y:S09]  /*201e0*/  FFMA.FTZ R2, R38, c[0x0][0x2d0], -R74 ;  /* 0x0000b40026027a23 */ /* 0x002ff2000001084a */
[----:B------:R-:W-:Y:S10]  /*201f0*/  MUFU.EX2 R240, R2 ;  /* 0x0000000200f07308 */ /* 0x000ff40000000800 */
        /* <DEDUP_REMOVED lines=77> */
[C---:B------:R-:W-:Y:S02]  /*206d0*/  FMUL.FTZ R13, R2.reuse, R97 ;  /* 0x00000061020d7220 */ /* 0x040fe40000410000 */
[--C-:B----4-:R-:W-:Y:S02]  /*206e0*/  FFMA.FTZ R4, R43, c[0x0][0x2d0], -R75.reuse ;  /* 0x0000b4002b047a23 */ /* 0x110fe4000001084b */
        /* <DEDUP_REMOVED lines=12> */
[C---:B------:R-:W-:Y:S01]  /*207b0*/  FMUL.FTZ R41, R2.reuse, R125 ;  /* 0x0000007d02297220 */ /* 0x040fe20000410000 */
[----:B------:R1:W-:Y:S01]  /*207c0*/  MUFU.EX2 R223, R48 ;  /* 0x0000003000df7308 */ /* 0x0003e20000000800 */
[----:B------:R-:W-:Y:S02]  /*207d0*/  FMUL.FTZ R45, R2, R129 ;  /* 0x00000081022d7220 */ /* 0x000fe40000410000 */
[----:B--2---:R-:W-:Y:S02]  /*207e0*/  FFMA.FTZ R0, R20, c[0x0][0x2d0], -R153 ;  /* 0x0000b40014007a23 */ /* 0x004fe40000010899 */
[----:B------:R-:W2:Y:S01]  /*207f0*/  LDSM.16.MT88.4 R20, [R201] ;  /* 0x00000000c914783b */ /* 0x000ea20000004200 */
[C---:B------:R-:W-:Y:S02]  /*20800*/  FMUL.FTZ R49, R69.reuse, R133 ;  /* 0x0000008545317220 */ /* 0x040fe40000410000 */
[C---:B------:R-:W-:Y:S02]  /*20810*/  FMUL.FTZ R50, R68.reuse, R134 ;  /* 0x0000008644327220 */ /* 0x040fe40000410000 */
[----:B------:R4:W5:Y:S01]  /*20820*/  MUFU.EX2 R235, R0 ;  /* 0x0000000000eb7308 */ /* 0x0009620000000800 */
[----:B------:R-:W-:Y:S02]  /*20830*/  FMUL.FTZ R51, R68, R135 ;  /* 0x0000008744337220 */ /* 0x000fe40000410000 */
[C---:B---3--:R-:W-:Y:S02]  /*20840*/  FMUL.FTZ R4, R69.reuse, R88 ;  /* 0x0000005845047220 */ /* 0x048fe40000410000 */
[----:B------:R-:W-:Y:S01]  /*20850*/  LDSM.16.MT88.4 R88, [R205+0x800] ;  /* 0x00080000cd58783b */ /* 0x000fe20000004200 */
[--C-:B------:R-:W-:Y:S02]  /*20860*/  FFMA.FTZ R92, R158, c[0x0][0x2d0], -R152.reuse ;  /* 0x0000b4009e5c7a23 */ /* 0x100fe40000010898 */
[C---:B------:R-:W-:Y:S02]  /*20870*/  FMUL.FTZ R56, R2.reuse, R140 ;  /* 0x0000008c02387220 */ /* 0x040fe40000410000 */
[----:B------:R-:W-:Y:S01]  /*20880*/  MUFU.EX2 R220, R92 ;  /* 0x0000005c00dc7308 */ /* 0x000fe20000000800 */
[----:B------:R-:W-:Y:S02]  /*20890*/  FMUL.FTZ R61, R2, R145 ;  /* 0x00000091023d7220 */ /* 0x000fe40000410000 */
[----:B-1----:R-:W-:Y:S02]  /*208a0*/  FMUL.FTZ R48, R69, R132 ;  /* 0x0000008445307220 */ /* 0x002fe40000410000 */
[----:B------:R-:W-:Y:S05]  /*208b0*/  LDSM.16.MT88.4 R132, [R202+0x2000] ;  /* 0x00200000ca84783b */ /* 0x000fea0000004200 */
        /* <DEDUP_REMOVED lines=16> */
[C---:B------:R-:W-:Y:S01]  /*209c0*/  FMUL.FTZ R15, R0.reuse, R99 ;  /* 0x00000063000f7220 */ /* 0x040fe20000410000 */
[----:B------:R-:W3:Y:S01]  /*209d0*/  LDL.LU R108, [R1+0xc] ;  /* 0x00000c00016c7983 */ /* 0x000ee20000300800 */
[----:B------:R-:W-:Y:S03]  /*209e0*/  FFMA.FTZ R20, R47, c[0x0][0x2d0], -R152 ;  /* 0x0000b4002f147a23 */ /* 0x000fe60000010898 */
[----:B------:R-:W4:Y:S01]  /*209f0*/  LDL.LU R114, [R1+0x14] ;  /* 0x0000140001727983 */ /* 0x000f220000300800 */
[----:B------:R1:W-:Y:S01]  /*20a00*/  MUFU.EX2 R230, R20 ;  /* 0x0000001400e67308 */ /* 0x0003e20000000800 */
[-C--:B------:R-:W-:Y:S03]  /*20a10*/  HMMA.16816.F32.BF16 R12, R64, R22.reuse, R12 ;  /* 0x00000016400c723c */ /* 0x080fe6000004180c */
[C---:B------:R-:W-:Y:S01]  /*20a20*/  FMUL.FTZ R27, R0.reuse, R111 ;  /* 0x0000006f001b7220 */ /* 0x040fe20000410000 */
[----:B------:R-:W-:Y:S01]  /*20a30*/  MOV R111, R44 ;  /* 0x0000002c006f7202 */ /* 0x000fe20000000f00 */
[C---:B------:R-:W-:Y:S02]  /*20a40*/  FMUL.FTZ R31, R0.reuse, R115 ;  /* 0x00000073001f7220 */ /* 0x040fe40000410000 */
[----:B------:R-:W-:Y:S01]  /*20a50*/  FMUL.FTZ R42, R0, R126 ;  /* 0x0000007e002a7220 */ /* 0x000fe20000410000 */
[C---:B------:R-:W-:Y:S04]  /*20a60*/  HMMA.16816.F32.BF16 R16, R76.reuse, R22, R16 ;  /* 0x000000164c10723c */ /* 0x040fe80000041810 */
[----:B------:R-:W-:Y:S02]  /*20a70*/  FMUL.FTZ R21, R69, R105 ;  /* 0x0000006945157220 */ /* 0x000fe40000410000 */
[----:B------:R-:W-:Y:S02]  /*20a80*/  FFMA.FTZ R44, R155, c[0x0][0x2d0], -R74 ;  /* 0x0000b4009b2c7a23 */ /* 0x000fe4000001084a */
[C---:B------:R-:W-:Y:S02]  /*20a90*/  FMUL.FTZ R22, R68.reuse, R106 ;  /* 0x0000006a44167220 */ /* 0x040fe40000410000 */
[----:B------:R5:W-:Y:S02]  /*20aa0*/  MUFU.EX2 R224, R44 ;  /* 0x0000002c00e07308 */ /* 0x000be40000000800 */
[----:B------:R-:W-:Y:S02]  /*20ab0*/  FMUL.FTZ R23, R68, R107 ;  /* 0x0000006b44177220 */ /* 0x000fe40000410000 */
[C---:B------:R-:W-:Y:S02]  /*20ac0*/  FMUL.FTZ R43, R0.reuse, R127 ;  /* 0x0000007f002b7220 */ /* 0x040fe40000410000 */
[C---:B-1----:R-:W-:Y:S02]  /*20ad0*/  FMUL.FTZ R20, R69.reuse, R104 ;  /* 0x0000006845147220 */ /* 0x042fe40000410000 */
[C---:B------:R-:W-:Y:S02]  /*20ae0*/  FMUL.FTZ R46, R0.reuse, R130 ;  /* 0x00000082002e7220 */ /* 0x040fe40000410000 */
[C---:B------:R-:W-:Y:S02]  /*20af0*/  FMUL.FTZ R47, R0.reuse, R131 ;  /* 0x00000083002f7220 */ /* 0x040fe40000410000 */
[C---:B------:R-:W-:Y:S01]  /*20b00*/  FMUL.FTZ R59, R0.reuse, R143 ;  /* 0x0000008f003b7220 */ /* 0x040fe20000410000 */
[-C--:B------:R-:W-:Y:S03]  /*20b10*/  HMMA.16816.F32.BF16 R20, R76, R36.reuse, R20 ;  /* 0x000000244c14723c */ /* 0x080fe60000041814 */
[C---:B------:R-:W-:Y:S02]  /*20b20*/  FMUL.FTZ R62, R0.reuse, R146 ;  /* 0x00000092003e7220 */ /* 0x040fe40000410000 */
[----:B------:R-:W-:Y:S03]  /*20b30*/  FMUL.FTZ R63, R0, R147 ;  /* 0x00000093003f7220 */ /* 0x000fe60000410000 */
[C---:B------:R-:W-:Y:S04]  /*20b40*/  HMMA.16816.F32.BF16 R24, R64.reuse, R36, R24 ;  /* 0x000000244018723c */ /* 0x040fe80000041818 */
[----:B-----5:R-:W-:Y:S03]  /*20b50*/  FMUL.FTZ R44, R2, R128 ;  /* 0x00000080022c7220 */ /* 0x020fe60000410000 */
[----:B------:R-:W-:Y:S01]  /*20b60*/  FFMA.FTZ R36, R58, c[0x0][0x2d0], -R75 ;  /* 0x0000b4003a247a23 */ /* 0x000fe2000001084b */
[-C--:B------:R-:W-:Y:S03]  /*20b70*/  HMMA.16816.F32.BF16 R28, R64, R38.reuse, R28 ;  /* 0x00000026401c723c */ /* 0x080fe6000004181c */
[----:B------:R1:W-:Y:S01]  /*20b80*/  MUFU.EX2 R226, R36 ;  /* 0x0000002400e27308 */ /* 0x0003e20000000800 */
[C---:B------:R-:W-:Y:S01]  /*20b90*/  FMUL.FTZ R37, R69.reuse, R121 ;  /* 0x0000007945257220 */ /* 0x040fe20000410000 */
[----:B------:R-:W-:Y:S01]  /*20ba0*/  MOV R121, R80 ;  /* 0x0000005000797202 */ /* 0x000fe20000000f00 */
[--C-:B------:R-:W-:Y:S02]  /*20bb0*/  FFMA.FTZ R58, R60, c[0x0][0x2d0], -R153.reuse ;  /* 0x0000b4003c3a7a23 */ /* 0x100fe40000010899 */
[C---:B------:R-:W-:Y:S04]  /*20bc0*/  HMMA.16816.F32.BF16 R32, R76.reuse, R38, R32 ;  /* 0x000000264c20723c */ /* 0x040fe80000041820 */
[----:B------:R-:W-:Y:S01]  /*20bd0*/  FMUL.FTZ R60, R2, R144 ;  /* 0x00000090023c7220 */ /* 0x000fe20000410000 */
[----:B------:R5:W-:Y:S02]  /*20be0*/  MUFU.EX2 R130, R58 ;  /* 0x0000003a00827308 */ /* 0x000be40000000800 */
[C---:B------:R-:W-:Y:S02]  /*20bf0*/  FMUL.FTZ R38, R68.reuse, R122 ;  /* 0x0000007a44267220 */ /* 0x040fe40000410000 */
[----:B------:R-:W-:Y:S01]  /*20c00*/  FMUL.FTZ R39, R68, R123 ;  /* 0x0000007b44277220 */ /* 0x000fe20000410000 */
[----:B------:R-:W2:Y:S02]  /*20c10*/  LDL.LU R122, [R1+0x18] ;  /* 0x00001800017a7983 */ /* 0x000ea40000300800 */
[----:B-1----:R-:W-:Y:S01]  /*20c20*/  FMUL.FTZ R36, R69, R120 ;  /* 0x0000007845247220 */ /* 0x002fe20000410000 */
[----:B------:R-:W-:Y:S02]  /*20c30*/  MOV R120, R81 ;  /* 0x0000005100787202 */ /* 0x000fe40000000f00 */
[----:B------:R-:W1:Y:S04]  /*20c40*/  LDSM.16.MT88.4 R80, [R204] ;  /* 0x00000000cc50783b */ /* 0x000e680000004200 */
[-C--:B------:R-:W-:Y:S03]  /*20c50*/  HMMA.16816.F32.BF16 R36, R76, R52.reuse, R36 ;  /* 0x000000344c24723c */ /* 0x080fe60000041824 */
[----:B-----5:R-:W-:Y:S05]  /*20c60*/  FMUL.FTZ R58, R0, R142 ;  /* 0x0000008e003a7220 */ /* 0x020fea0000410000 */
        /* <DEDUP_REMOVED lines=9> */
[C---:B-----5:R-:W-:Y:S07]  /*20d00*/  FMUL.FTZ R52, R69.reuse, R136 ;  /* 0x0000008845347220 */ /* 0x060fee0000410000 */
[-C--:B-1----:R-:W-:Y:S08]  /*20d10*/  HMMA.16816.F32.BF16 R52, R76, R80.reuse, R52 ;  /* 0x000000504c34723c */ /* 0x082ff00000041834 */
        /* <DEDUP_REMOVED lines=49> */
[----:B-1----:R-:W-:Y:S01]  /*21030*/  FFMA.FTZ R88, R181, c[0x0][0x2d0], -R74 ;  /* 0x0000b400b5587a23 */ /* 0x002fe2000001084a */
[----:B------:R-:W-:Y:S04]  /*21040*/  MOV R181, R120 ;  /* 0x0000007800b57202 */ /* 0x000fe80000000f00 */
[----:B------:R-:W-:Y:S04]  /*21050*/  ISETP.GT.AND P0, PT, R216, R181, PT ;  /* 0x000000b5d800720c */ /* 0x000fe80003f04270 */
        /* <DEDUP_REMOVED lines=234> */
[----:B------:R-:W-:Y:S01]  /*21f00*/  MOV R216, R0 ;  /* 0x0000000000d87202 */ /* 0x000fe20000000f00 */
[----:B------:R-:W-:-:S05]  /*21f10*/  @P0 BRA `(.L_x_978) ;  /* 0xffffa8f000000947 */ /* 0x000fca000383ffff */
.L_x_961:
[----:B------:R-:W-:Y:S02]  /*21f20*/  MOV R11, 0x1f ;  /* 0x0000001f000b7802 */ /* 0x000fe40000000f00 */
[----:B------:R-:W-:Y:S01]  /*21f30*/  MOV R10, 0xffffffff ;  /* 0xffffffff000a7802 */ /* 0x000fe20000000f00 */
[----:B------:R-:W-:Y:S05]  /*21f40*/  BRA.DIV ~URZ, `(.L_x_979) ;  /* 0x000052527f007947 */ /* 0x000fea000b800000 */
[----:B------:R-:W3:Y:S04]  /*21f50*/  LDL R0, [R1+0x10] ;  /* 0x0000100001007983 */ /* 0x000ee80000100800 */
[----:B--23--:R2:W3:Y:S02]  /*21f60*/  SHFL.BFLY PT, R2, R0, 0x2, 0x1f ;  /* 0x0c401f0000027f89 */ /* 0x00c4e400000e0000 */
.L_x_1065:
[----:B--2---:R-:W2:Y:S02]  /*21f70*/  LDL.LU R0, [R1+0x10] ;  /* 0x0000100001007983 */ /* 0x004ea40000300800 */
[----:B--23--:R-:W-:Y:S01]  /*21f80*/  FADD.FTZ R2, R2, R0 ;  /* 0x0000000002027221 */ /* 0x00cfe20000010000 */
[----:B------:R-:W-:Y:S05]  /*21f90*/  BRA.DIV ~URZ, `(.L_x_980) ;  /* 0x000052627f007947 */ /* 0x000fea000b800000 */
[----:B------:R-:W2:Y:S04]  /*21fa0*/  LDL.LU R8, [R1+0xc] ;  /* 0x00000c0001087983 */ /* 0x000ea80000300800 */
[----:B-1----:R-:W3:Y:S04]  /*21fb0*/  LDL.LU R4, [R1+0x14] ;  /* 0x0000140001047983 */ /* 0x002ee80000300800 */
[----:B------:R-:W4:Y:S04]  /*21fc0*/  LDL.LU R10, [R1+0x18] ;  /* 0x00001800010a7983 */ /* 0x000f280000300800 */
[----:B--2---:R-:W1:Y:S04]  /*21fd0*/  SHFL.BFLY PT, R0, R8, 0x2, 0x1f ;  /* 0x0c401f0008007f89 */ /* 0x004e6800000e0000 */
[----:B---3--:R-:W2:Y:S04]  /*21fe0*/  SHFL.BFLY PT, R6, R4, 0x2, 0x1f ;  /* 0x0c401f0004067f89 */ /* 0x008ea800000e0000 */
[----:B----4-:R-:W3:Y:S01]  /*21ff0*/  SHFL.BFLY PT, R7, R10, 0x2, 0x1f ;  /* 0x0c401f000a077f89 */ /* 0x010ee200000e0000 */
[----:B-1----:R-:W-:-:S02]  /*22000*/  FADD.FTZ R0, R0, R8 ;  /* 0x0000000800007221 */ /* 0x002fc40000010000 */
[----:B--2---:R-:W-:-:S03]  /*22010*/  FADD.FTZ R6, R6, R4 ;  /* 0x0000000406067221 */ /* 0x004fc60000010000 */
[----:B------:R-:W1:Y:S01]  /*22020*/  SHFL.BFLY PT, R5, R0, 0x1, 0x1f ;  /* 0x0c201f0000057f89 */ /* 0x000e6200000e0000 */
[----:B---3--:R-:W-:-:S03]  /*22030*/  FADD.FTZ R7, R7, R10 ;  /* 0x0000000a07077221 */ /* 0x008fc60000010000 */
[----:B------:R-:W2:Y:S04]  /*22040*/  SHFL.BFLY PT, R4, R2, 0x1, 0x1f ;  /* 0x0c201f0002047f89 */ /* 0x000ea800000e0000 */
[----:B------:R-:W3:Y:S04]  /*22050*/  SHFL.BFLY PT, R8, R6, 0x1, 0x1f ;  /* 0x0c201f0006087f89 */ /* 0x000ee800000e0000 */
[----:B------:R4:W4:Y:S01]  /*22060*/  SHFL.BFLY PT, R9, R7, 0x1, 0x1f ;  /* 0x0c201f0007097f89 */ /* 0x00092200000e0000 */
[----:B-1----:R-:W-:Y:S02]  /*22070*/  FADD.FTZ R5, R0, R5 ;  /* 0x0000000500057221 */ /* 0x002fe40000010000 */
[----:B--2---:R-:W-:-:S02]  /*22080*/  FADD.FTZ R2, R2, R4 ;  /* 0x0000000402027221 */ /* 0x004fc40000010000 */
[----:B---3--:R-:W-:-:S03]  /*22090*/  FADD.FTZ R6, R6, R8 ;  /* 0x0000000806067221 */ /* 0x008fc60000010000 */
.L_x_1066:
        /* <DEDUP_REMOVED lines=36> */
[C---:B------:R-:W-:Y:S02]  /*222e0*/  FMUL.FTZ R101, R4.reuse, R107 ;  /* 0x0000006b04657220 */ /* 0x040fe40000410000 */
[C---:B------:R-:W-:Y:S02]  /*222f0*/  FMUL.FTZ R104, R4.reuse, R118 ;  /* 0x0000007604687220 */ /* 0x040fe40000410000 */
[----:B------:R-:W-:-:S02]  /*22300*/  FMUL.FTZ R105, R4, R119 ;  /* 0x0000007704697220 */ /* 0x000fc40000410000 */
[C---:B---3--:R-:W-:Y:S02]  /*22310*/  FMUL.FTZ R50, R2.reuse, R92 ;  /* 0x0000005c02327220 */ /* 0x048fe40000410000 */
[C---:B------:R-:W-:Y:S02]  /*22320*/  FMUL.FTZ R51, R2.reuse, R93 ;  /* 0x0000005d02337220 */ /* 0x040fe40000410000 */
[C---:B------:R-:W-:Y:S02]  /*22330*/  FMUL.FTZ R38, R2.reuse, R96 ;  /* 0x0000006002267220 */ /* 0x040fe40000410000 */
[----:B------:R-:W-:Y:S01]  /*22340*/  FMUL.FTZ R39, R2, R97 ;  /* 0x0000006102277220 */ /* 0x000fe20000410000 */
        /* <DEDUP_REMOVED lines=17> */
[----:B------:R-:W1:Y:S01]  /*22460*/  @P0 MUFU.LG2 R2, R7 ;  /* 0x0000000700020308 */ /* 0x000e620000000c00 */
        /* <DEDUP_REMOVED lines=10> */
[----:B------:R-:W-:Y:S01]  /*22510*/  FMUL.FTZ R67, R4, R151 ;  /* 0x0000009704437220 */ /* 0x000fe20000410000 */
[----:B------:R-:W-:Y:S01]  /*22520*/  @P1 MOV R4, 0x3f317218 ;  /* 0x3f31721800041802 */ /* 0x000fe20000000f00 */
[----:B------:R-:W-:Y:S02]  /*22530*/  @P2 FMUL.FTZ R9, R9, 0.69314718246459960938 ;  /* 0x3f31721809092820 */ /* 0x000fe40000410000 */
[----:B------:R-:W-:-:S02]  /*22540*/  @P2 FMUL.FTZ R5, R5, c[0x0][0x2d0] ;  /* 0x0000b40005052a20 */ /* 0x000fc40000410000 */
[----:B------:R-:W-:Y:S02]  /*22550*/  @P1 FMUL.FTZ R4, R4, c[0x0][0x2d0] ;  /* 0x0000b40004041a20 */ /* 0x000fe40000410000 */
[----:B------:R-:W-:Y:S01]  /*22560*/  @P2 FFMA.FTZ R23, R5, R71, R9 ;  /* 0x0000004705172223 */ /* 0x000fe20000010009 */
[----:B------:R-:W-:Y:S01]  /*22570*/  MOV R5, 0x1 ;  /* 0x0000000100057802 */ /* 0x000fe20000000f00 */
[----:B------:R-:W-:Y:S01]  /*22580*/  @P1 FFMA.FTZ R27, R4, R70, R8 ;  /* 0x00000046041b1223 */ /* 0x000fe20000010008 */
[----:B------:R-:W-:Y:S01]  /*22590*/  @P0 MOV R4, 0x3f317218 ;  /* 0x3f31721800040802 */ /* 0x000fe20000000f00 */
[----:B-1----:R-:W-:Y:S02]  /*225a0*/  @P0 FMUL.FTZ R2, R2, 0.69314718246459960938 ;  /* 0x3f31721802020820 */ /* 0x002fe40000410000 */
[----:B------:R-:W-:Y:S02]  /*225b0*/  @P3 FMUL.FTZ R10, R10, 0.69314718246459960938 ;  /* 0x3f3172180a0a3820 */ /* 0x000fe40000410000 */
[----:B------:R-:W-:-:S02]  /*225c0*/  @P0 FMUL.FTZ R4, R4, c[0x0][0x2d0] ;  /* 0x0000b40004040a20 */ /* 0x000fc40000410000 */
[----:B------:R-:W-:Y:S02]  /*225d0*/  @P3 FMUL.FTZ R6, R6, c[0x0][0x2d0] ;  /* 0x0000b40006063a20 */ /* 0x000fe40000410000 */
[--C-:B------:R-:W-:Y:S01]  /*225e0*/  @P0 FFMA.FTZ R19, R4, R3, R2.reuse ;  /* 0x0000000304130223 */ /* 0x100fe20000010002 */
        /* <DEDUP_REMOVED lines=18> */
.L_x_850:
        /* <DEDUP_REMOVED lines=19> */
.L_x_982:
[----:B--2---:R-:W-:Y:S05]  /*22840*/  BSYNC B0 ;  /* 0x0000000000007941 */ /* 0x004fea0003800000 */
.L_x_981:
        /* <DEDUP_REMOVED lines=11> */
[----:B------:R-:W-:Y:S01]  /*22900*/  SHF.R.S32.HI R70, RZ, 0x1f, R0 ;  /* 0x0000001fff467819 */ /* 0x000fe20000011400 */
[----:B------:R-:W-:Y:S05]  /*22910*/  @!P0 BRA `(.L_x_984) ;  /* 0x0000219000008947 */ /* 0x000fea0003800000 */
[----:B------:R-:W2:Y:S04]  /*22920*/  LDL.LU R12, [R1+0x5c] ;  /* 0x00005c00010c7983 */ /* 0x000ea80000300800 */
[----:B------:R-:W3:Y:S01]  /*22930*/  LDL R18, [R1+0x64] ;  /* 0x0000640001127983 */ /* 0x000ee20000100800 */
[CC--:B------:R-:W-:Y:S01]  /*22940*/  LEA.HI R5, R4.reuse, R71.reuse, RZ, 0x2 ;  /* 0x0000004704057211 */ /* 0x0c0fe200078f10ff */
[----:B------:R-:W-:Y:S01]  /*22950*/  WARPSYNC 0xffffffff ;  /* 0xffffffff00007948 */ /* 0x000fe20003800000 */
[----:B------:R-:W-:Y:S01]  /*22960*/  LEA.HI R25, R4, R71, RZ, 0x5 ;  /* 0x0000004704197211 */ /* 0x000fe200078f28ff */
[----:B------:R-:W-:Y:S01]  /*22970*/  IMAD.MOV.U32 R11, RZ, RZ, -0x10 ;  /* 0xfffffff0ff0b7424 */ /* 0x000fe200078e00ff */
[--C-:B------:R-:W-:Y:S01]  /*22980*/  SHF.R.S32.HI R3, RZ, 0x2, R5.reuse ;  /* 0x00000002ff037819 */ /* 0x100fe20000011405 */
[----:B------:R-:W-:Y:S01]  /*22990*/  IMAD.MOV.U32 R8, RZ, RZ, 0x40 ;  /* 0x00000040ff087424 */ /* 0x000fe200078e00ff */
[----:B------:R-:W-:Y:S01]  /*229a0*/  SHF.R.S32.HI R2, RZ, 0x1f, R5 ;  /* 0x0000001fff027819 */ /* 0x000fe20000011405 */
[----:B------:R-:W-:Y:S01]  /*229b0*/  IMAD.MOV.U32 R14, RZ, RZ, c[0x0][0x388] ;  /* 0x0000e200ff0e7624 */ /* 0x000fe200078e00ff */
[----:B------:R-:W-:-:S02]  /*229c0*/  LOP3.LUT R5, R5, 0xfffffffc, RZ, 0xc0, !PT ;  /* 0xfffffffc05057812 */ /* 0x000fc400078ec0ff */
[----:B------:R-:W-:Y:S02]  /*229d0*/  LEA.HI R2, R2, R3, RZ, 0x3 ;  /* 0x0000000302027211 */ /* 0x000fe400078f18ff */
[----:B------:R-:W-:Y:S01]  /*229e0*/  SHF.R.S32.HI R24, RZ, 0x5, R25 ;  /* 0x00000005ff187819 */ /* 0x000fe20000011419 */
[----:B------:R-:W-:Y:S01]  /*229f0*/  IMAD.IADD R5, R71, 0x1, -R5 ;  /* 0x0000000147057824 */ /* 0x000fe200078e0a05 */
[----:B------:R-:W-:Y:S02]  /*22a00*/  LOP3.LUT R2, R2, 0xfffffff8, RZ, 0xc0, !PT ;  /* 0xfffffff802027812 */ /* 0x000fe400078ec0ff */
[----:B------:R-:W-:Y:S01]  /*22a10*/  F2FP.BF16.PACK_AB R10, R63, R62 ;  /* 0x0000003e3f0a723e */ /* 0x000fe200000010ff */
[----:B------:R-:W-:Y:S01]  /*22a20*/  IMAD.SHL.U32 R4, R24, 0x400, RZ ;  /* 0x0000040018047824 */ /* 0x000fe200078e00ff */
[----:B------:R-:W-:Y:S01]  /*22a30*/  F2FP.BF16.PACK_AB R9, R79, R78 ;  /* 0x0000004e4f09723e */ /* 0x000fe200000010ff */
[----:B------:R-:W-:Y:S02]  /*22a40*/  IMAD.IADD R2, R3, 0x1, -R2 ;  /* 0x0000000103027824 */ /* 0x000fe400078e0a02 */
[----:B------:R-:W-:Y:S01]  /*22a50*/  IMAD R4, R5, 0x2, R4 ;  /* 0x0000000205047824 */ /* 0x000fe200078e0204 */
[----:B------:R-:W-:Y:S01]  /*22a60*/  F2FP.BF16.PACK_AB R5, R77, R76 ;  /* 0x0000004c4d05723e */ /* 0x000fe200000010ff */
[C---:B------:R-:W-:Y:S01]  /*22a70*/  IMAD.SHL.U32 R3, R2.reuse, 0x40, RZ ;  /* 0x0000004002037824 */ /* 0x040fe200078e00ff */
[C---:B------:R-:W-:Y:S01]  /*22a80*/  LOP3.LUT R7, R2.reuse, 0x1, RZ, 0xc0, !PT ;  /* 0x0000000102077812 */ /* 0x040fe200078ec0ff */
[----:B------:R-:W-:Y:S01]  /*22a90*/  BAR.SYNC.DEFER_BLOCKING 0x1, 0x80 ;  /* 0x0042000000007b1d */ /* 0x000fe20000010000 */
[----:B------:R-:W-:-:S02]  /*22aa0*/  LOP3.LUT P2, RZ, R2, 0x2, RZ, 0xc0, !PT ;  /* 0x0000000202ff7812 */ /* 0x000fc4000784c0ff */
[----:B------:R-:W-:Y:S02]  /*22ab0*/  LOP3.LUT R3, R3, 0x1c0, RZ, 0xc0, !PT ;  /* 0x000001c003037812 */ /* 0x000fe400078ec0ff */
[----:B------:R-:W-:Y:S02]  /*22ac0*/  ISETP.NE.U32.AND P1, PT, R7, 0x1, PT ;  /* 0x000000010700780c */ /* 0x000fe40003f25070 */
[----:B------:R-:W-:Y:S02]  /*22ad0*/  SHF.R.U32.HI R6, RZ, 0x3, R3 ;  /* 0x00000003ff067819 */ /* 0x000fe40000011603 */
[----:B------:R-:W-:Y:S02]  /*22ae0*/  LOP3.LUT P0, RZ, R2, 0x4, RZ, 0xc0, !PT ;  /* 0x0000000402ff7812 */ /* 0x000fe4000780c0ff */
[----:B------:R-:W-:Y:S02]  /*22af0*/  LOP3.LUT R3, R6, R3, RZ, 0xfc, !PT ;  /* 0x0000000306037212 */ /* 0x000fe400078efcff */
[----:B------:R-:W-:-:S02]  /*22b00*/  SEL R11, R11, 0x10, !P1 ;  /* 0x000000100b0b7807 */ /* 0x000fc40004800000 */
[----:B------:R-:W-:Y:S01]  /*22b10*/  F2FP.BF16.PACK_AB R7, R75, R74 ;  /* 0x0000004a4b07723e */ /* 0x000fe200000010ff */
[----:B------:R-:W-:Y:S01]  /*22b20*/  IMAD.IADD R3, R4, 0x1, R3 ;  /* 0x0000000104037824 */ /* 0x000fe200078e0203 */
[----:B------:R-:W-:-:S04]  /*22b30*/  F2FP.BF16.PACK_AB R6, R91, R90 ;  /* 0x0000005a5b06723e */ /* 0x000fc800000010ff */
[----:B------:R-:W-:Y:S02]  /*22b40*/  LEA R2, R3, 0x80, 0x1 ;  /* 0x0000008003027811 */ /* 0x000fe400078e08ff */
[----:B------:R-:W-:-:S03]  /*22b50*/  F2FP.BF16.PACK_AB R3, R103, R102 ;  /* 0x000000666703723e */ /* 0x000fc600000010ff */
[----:B------:R-:W-:Y:S01]  /*22b60*/  IMAD.IADD R4, R2, 0x1, R11 ;  /* 0x0000000102047824 */ /* 0x000fe200078e020b */
[----:B------:R1:W-:Y:S04]  /*22b70*/  STS [R2], R7 ;  /* 0x0000000702007388 */ /* 0x0003e80000000800 */
[----:B------:R4:W-:Y:S04]  /*22b80*/  STS [R2+0x400], R6 ;  /* 0x0004000602007388 */ /* 0x0009e80000000800 */
[----:B------:R4:W-:Y:S04]  /*22b90*/  STS [R4+0x400], R3 ;  /* 0x0004000304007388 */ /* 0x0009e80000000800 */
[----:B------:R4:W-:Y:S01]  /*22ba0*/  STS [R4], R5 ;  /* 0x0000000504007388 */ /* 0x0009e20000000800 */
[----:B-1----:R-:W-:Y:S01]  /*22bb0*/  F2FP.BF16.PACK_AB R7, R39, R38 ;  /* 0x000000262707723e */ /* 0x002fe200000010ff */
[----:B----4-:R-:W-:Y:S01]  /*22bc0*/  IMAD.MOV.U32 R6, RZ, RZ, 0x20 ;  /* 0x00000020ff067424 */ /* 0x010fe200078e00ff */
[----:B------:R-:W-:-:S04]  /*22bd0*/  F2FP.BF16.PACK_AB R3, R35, R34 ;  /* 0x000000222303723e */ /* 0x000fc800000010ff */
[----:B------:R-:W-:Y:S02]  /*22be0*/  SEL R6, R6, 0xffffffe0, !P2 ;  /* 0xffffffe006067807 */ /* 0x000fe40005000000 */
[----:B------:R-:W-:Y:S01]  /*22bf0*/  F2FP.BF16.PACK_AB R5, R51, R50 ;  /* 0x000000323305723e */ /* 0x000fe200000010ff */
[----:B------:R1:W-:Y:S01]  /*22c00*/  STS [R2+0x2400], R3 ;  /* 0x0024000302007388 */ /* 0x0003e20000000800 */
[----:B------:R-:W-:-:S03]  /*22c10*/  ISETP.NE.U32.AND P2, PT, RZ, c[0x0][0x500], PT ;  /* 0x00014000ff007a0c */ /* 0x000fc60003f45070 */
[----:B------:R4:W-:Y:S01]  /*22c20*/  STS [R2+0x2000], R5 ;  /* 0x0020000502007388 */ /* 0x0009e20000000800 */
[----:B------:R-:W-:-:S03]  /*22c30*/  ISETP.NE.AND.EX P2, PT, RZ, c[0x0][0x504], PT, P2 ;  /* 0x00014100ff007a0c */ /* 0x000fc60003f45320 */
[----:B------:R4:W-:Y:S04]  /*22c40*/  STS [R4+0x2000], R7 ;  /* 0x0020000704007388 */ /* 0x0009e80000000800 */
[----:B------:R4:W-:Y:S01]  /*22c50*/  STS [R4+0x2400], R10 ;  /* 0x0024000a04007388 */ /* 0x0009e20000000800 */
[----:B-1----:R-:W-:Y:S02]  /*22c60*/  SEL R3, R8, 0xffffffc0, !P0 ;  /* 0xffffffc008037807 */ /* 0x002fe40004000000 */
[----:B------:R-:W-:Y:S01]  /*22c70*/  F2FP.BF16.PACK_AB R8, R101, R100 ;  /* 0x000000646508723e */ /* 0x000fe200000010ff */
[C---:B----4-:R-:W-:Y:S01]  /*22c80*/  IMAD.IADD R5, R2.reuse, 0x1, R6 ;  /* 0x0000000102057824 */ /* 0x050fe200078e0206 */
[----:B------:R-:W-:Y:S01]  /*22c90*/  ISETP.NE.U32.AND P0, PT, RZ, c[0x0][0x508], PT ;  /* 0x00014200ff007a0c */ /* 0x000fe20003f05070 */
[----:B------:R-:W-:-:S02]  /*22ca0*/  IMAD.IADD R3, R2, 0x1, R3 ;  /* 0x0000000102037824 */ /* 0x000fc400078e0203 */
[----:B------:R-:W-:Y:S01]  /*22cb0*/  IMAD.IADD R2, R4, 0x1, R6 ;  /* 0x0000000104027824 */ /* 0x000fe200078e0206 */
[----:B------:R-:W-:Y:S01]  /*22cc0*/  F2FP.BF16.PACK_AB R7, R85, R84 ;  /* 0x000000545507723e */ /* 0x000fe200000010ff */
[----:B------:R1:W-:Y:S01]  /*22cd0*/  STS [R5], R9 ;  /* 0x0000000905007388 */ /* 0x0003e20000000800 */
[----:B------:R-:W-:Y:S02]  /*22ce0*/  ISETP.NE.AND.EX P1, PT, RZ, c[0x0][0x50c], PT, P0 ;  /* 0x00014300ff007a0c */ /* 0x000fe40003f25300 */
[----:B------:R-:W-:Y:S01]  /*22cf0*/  F2FP.BF16.PACK_AB R4, R105, R104 ;  /* 0x000000686904723e */ /* 0x000fe200000010ff */
[----:B------:R4:W-:Y:S04]  /*22d00*/  STS [R5+0x400], R8 ;  /* 0x0004000805007388 */ /* 0x0009e80000000800 */
[----:B------:R4:W-:Y:S04]  /*22d10*/  STS [R2+0x400], R4 ;  /* 0x0004000402007388 */ /* 0x0009e80000000800 */
[----:B------:R4:W-:Y:S01]  /*22d20*/  STS [R2], R7 ;  /* 0x0000000702007388 */ /* 0x0009e20000000800 */
[----:B-1----:R-:W-:-:S02]  /*22d30*/  F2FP.BF16.PACK_AB R9, R41, R40 ;  /* 0x000000282909723e */ /* 0x002fc400000010ff */
[----:B----4-:R-:W-:-:S03]  /*22d40*/  F2FP.BF16.PACK_AB R8, R61, R60 ;  /* 0x0000003c3d08723e */ /* 0x010fc600000010ff */
[----:B------:R-:W-:Y:S01]  /*22d50*/  STS [R5+0x2000], R9 ;  /* 0x0020000905007388 */ /* 0x000fe20000000800 */
[----:B------:R-:W-:-:S03]  /*22d60*/  F2FP.BF16.PACK_AB R4, R59, R58 ;  /* 0x0000003a3b04723e */ /* 0x000fc600000010ff */
[----:B------:R1:W-:Y:S01]  /*22d70*/  STS [R5+0x2400], R8 ;  /* 0x0024000805007388 */ /* 0x0003e20000000800 */
[----:B------:R-:W-:-:S03]  /*22d80*/  F2FP.BF16.PACK_AB R7, R43, R42 ;  /* 0x0000002a2b07723e */ /* 0x000fc600000010ff */
[----:B------:R4:W-:Y:S04]  /*22d90*/  STS [R2+0x2400], R4 ;  /* 0x0024000402007388 */ /* 0x0009e80000000800 */
[----:B------:R4:W-:Y:S01]  /*22da0*/  STS [R2+0x2000], R7 ;  /* 0x0020000702007388 */ /* 0x0009e20000000800 */
[----:B-1----:R-:W-:Y:S02]  /*22db0*/  F2FP.BF16.PACK_AB R5, R69, R68 ;  /* 0x000000444505723e */ /* 0x002fe400000010ff */
[----:B------:R-:W-:Y:S02]  /*22dc0*/  F2FP.BF16.PACK_AB R8, R117, R116 ;  /* 0x000000747508723e */ /* 0x000fe400000010ff */
[----:B----4-:R-:W-:Y:S01]  /*22dd0*/  F2FP.BF16.PACK_AB R4, R119, R118 ;  /* 0x000000767704723e */ /* 0x010fe200000010ff */
[----:B------:R1:W-:Y:S01]  /*22de0*/  STS [R3], R5 ;  /* 0x0000000503007388 */ /* 0x0003e20000000800 */
[----:B------:R-:W-:Y:S01]  /*22df0*/  IMAD.IADD R2, R11, 0x1, R3 ;  /* 0x000000010b027824 */ /* 0x000fe200078e0203 */
[----:B------:R-:W-:-:S02]  /*22e00*/  F2FP.BF16.PACK_AB R7, R107, R106 ;  /* 0x0000006a6b07723e */ /* 0x000fc400000010ff */
[----:B------:R4:W-:Y:S01]  /*22e10*/  STS [R3+0x400], R4 ;  /* 0x0004000403007388 */ /* 0x0009e20000000800 */
[----:B------:R-:W-:-:S03]  /*22e20*/  IMAD.IADD R9, R6, 0x1, R2 ;  /* 0x0000000106097824 */ /* 0x000fc600078e0202 */
[----:B------:R4:W-:Y:S04]  /*22e30*/  STS [R2], R8 ;  /* 0x0000000802007388 */ /* 0x0009e80000000800 */
[----:B------:R4:W-:Y:S01]  /*22e40*/  STS [R2+0x400], R7 ;  /* 0x0004000702007388 */ /* 0x0009e20000000800 */
[----:B-1----:R-:W-:Y:S02]  /*22e50*/  F2FP.BF16.PACK_AB R5, R57, R56 ;  /* 0x000000383905723e */ /* 0x002fe400000010ff */
[----:B----4-:R-:W-:-:S03]  /*22e60*/  F2FP.BF16.PACK_AB R4, R55, R54 ;  /* 0x000000363704723e */ /* 0x010fc600000010ff */
[----:B------:R1:W-:Y:S01]  /*22e70*/  STS [R3+0x2000], R5 ;  /* 0x0020000503007388 */ /* 0x0003e20000000800 */
[----:B------:R-:W-:-:S03]  /*22e80*/  F2FP.BF16.PACK_AB R8, R53, R52 ;  /* 0x000000343508723e */ /* 0x000fc600000010ff */
[----:B------:R4:W-:Y:S01]  /*22e90*/  STS [R3+0x2400], R4 ;  /* 0x0024000403007388 */ /* 0x0009e20000000800 */
[----:B------:R-:W-:-:S03]  /*22ea0*/  F2FP.BF16.PACK_AB R7, R49, R48 ;  /* 0x000000303107723e */ /* 0x000fc600000010ff */
[----:B------:R4:W-:Y:S04]  /*22eb0*/  STS [R2+0x2000], R8 ;  /* 0x0020000802007388 */ /* 0x0009e80000000800 */
[----:B------:R4:W-:Y:S01]  /*22ec0*/  STS [R2+0x2400], R7 ;  /* 0x0024000702007388 */ /* 0x0009e20000000800 */
[----:B-1----:R-:W-:Y:S01]  /*22ed0*/  F2FP.BF16.PACK_AB R5, R87, R86 ;  /* 0x000000565705723e */ /* 0x002fe200000010ff */
[----:B----4-:R-:W-:Y:S01]  /*22ee0*/  IMAD.IADD R3, R6, 0x1, R3 ;  /* 0x0000000106037824 */ /* 0x010fe200078e0203 */
[----:B------:R-:W-:Y:S02]  /*22ef0*/  F2FP.BF16.PACK_AB R4, R89, R88 ;  /* 0x000000585904723e */ /* 0x000fe400000010ff */
[----:B------:R-:W-:Y:S01]  /*22f00*/  F2FP.BF16.PACK_AB R6, R47, R46 ;  /* 0x0000002e2f06723e */ /* 0x000fe200000010ff */
[----:B------:R-:W-:Y:S01]  /*22f10*/  IMAD.IADD R8, R11, 0x1, R3 ;  /* 0x000000010b087824 */ /* 0x000fe200078e0203 */
[----:B------:R1:W-:Y:S01]  /*22f20*/  STS [R3], R5 ;  /* 0x0000000503007388 */ /* 0x0003e20000000800 */
[----:B------:R-:W-:-:S03]  /*22f30*/  F2FP.BF16.PACK_AB R2, R67, R66 ;  /* 0x000000424302723e */ /* 0x000fc600000010ff */
[----:B------:R4:W-:Y:S01]  /*22f40*/  STS [R3+0x400], R4 ;  /* 0x0004000403007388 */ /* 0x0009e20000000800 */
[----:B-1----:R-:W-:Y:S02]  /*22f50*/  F2FP.BF16.PACK_AB R5, R37, R36 ;  /* 0x000000242505723e */ /* 0x002fe400000010ff */
[----:B----4-:R-:W-:-:S05]  /*22f60*/  F2FP.BF16.PACK_AB R4, R65, R64 ;  /* 0x000000404104723e */ /* 0x010fca00000010ff */
[----:B------:R1:W-:Y:S04]  /*22f70*/  STS [R9], R4 ;  /* 0x0000000409007388 */ /* 0x0003e80000000800 */
[----:B------:R4:W-:Y:S04]  /*22f80*/  STS [R8+0x400], R2 ;  /* 0x0004000208007388 */ /* 0x0009e80000000800 */
[----:B------:R2:W-:Y:S04]  /*22f90*/  STS [R3+0x2000], R6 ;  /* 0x0020000603007388 */ /* 0x0005e80000000800 */
[----:B------:R3:W-:Y:S01]  /*22fa0*/  STS [R3+0x2400], R5 ;  /* 0x0024000503007388 */ /* 0x0007e20000000800 */
[----:B-1----:R-:W-:-:S02]  /*22fb0*/  F2FP.BF16.PACK_AB R4, R33, R32 ;  /* 0x000000202104723e */ /* 0x002fc400000010ff */
[----:B----4-:R-:W-:-:S03]  /*22fc0*/  F2FP.BF16.PACK_AB R2, R31, R30 ;  /* 0x0000001e1f02723e */ /* 0x010fc600000010ff */
[----:B------:R1:W-:Y:S01]  /*22fd0*/  STS [R9+0x2000], R4 ;  /* 0x0020000409007388 */ /* 0x0003e20000000800 */
[----:B--2---:R-:W-:-:S03]  /*22fe0*/  IMAD.MOV.U32 R6, RZ, RZ, 0x4 ;  /* 0x00000004ff067424 */ /* 0x004fc600078e00ff */
[----:B------:R2:W-:Y:S01]  /*22ff0*/  STS [R8+0x2400], R2 ;  /* 0x0024000208007388 */ /* 0x0005e20000000800 */
[----:B---3--:R-:W-:Y:S02]  /*23000*/  IMAD.MOV.U32 R3, RZ, RZ, RZ ;  /* 0x000000ffff037224 */ /* 0x008fe400078e00ff */
[CC--:B------:R-:W-:Y:S01]  /*23010*/  @P1 IMAD.WIDE R10, R18.reuse, R6.reuse, c[0x0][0x508] ;  /* 0x00014200120a1625 */ /* 0x0c0fe200078e0206 */
[----:B------:R-:W-:Y:S03]  /*23020*/  BAR.SYNC.DEFER_BLOCKING 0x1, 0x80 ;  /* 0x0042000000007b1d */ /* 0x000fe60000010000 */
[----:B------:R-:W-:-:S03]  /*23030*/  IMAD.WIDE R6, R18, R6, c[0x0][0x500] ;  /* 0x0001400012067625 */ /* 0x000fc600078e0206 */
[----:B------:R2:W5:Y:S04]  /*23040*/  @P1 LDG.E R14, [R10.64] ;  /* 0x000000080a0e1981 */ /* 0x000568000c1e1900 */
[----:B------:R2:W5:Y:S01]  /*23050*/  @P2 LDG.E R3, [R6.64] ;  /* 0x0000000806032981 */ /* 0x000562000c1e1900 */
[----:B------:R-:W-:-:S04]  /*23060*/  ISETP.NE.AND P0, PT, R12, RZ, PT ;  /* 0x000000ff0c00720c */ /* 0x000fc80003f05270 */
[----:B-1----:R-:W-:Y:S01]  /*23070*/  SEL R4, R12, c[0x0][0x3d4], P0 ;  /* 0x0000f5000c047a07 */ /* 0x002fe20000000000 */
[----:B------:R-:W-:Y:S05]  /*23080*/  @P1 BRA `(.L_x_985) ;  /* 0x0000004000001947 */ /* 0x000fea0003800000 */
[----:B------:R-:W-:Y:S05]  /*23090*/  @!P2 BRA `(.L_x_985) ;  /* 0x000000300000a947 */ /* 0x000fea0003800000 */
[----:B--2---:R1:W2:Y:S04]  /*230a0*/  LDG.E R2, [R6.64] ;  /* 0x0000000806027981 */ /* 0x0042a8000c1e1900 */
[----:B-1----:R-:W2:Y:S02]  /*230b0*/  LDG.E R6, [R6.64+0x4] ;  /* 0x0000040806067981 */ /* 0x002ea4000c1e1900 */
[----:B--2--5:R-:W-:Y:S02]  /*230c0*/  IADD3 R14, -R2, R6, RZ ;  /* 0x00000006020e7210 */ /* 0x024fe40007ffe1ff */
.L_x_985:
[----:B------:R-:W3:Y:S04]  /*230d0*/  LDL R5, [R1+0x4c] ;  /* 0x00004c0001057983 */ /* 0x000ee80000100800 */
[----:B------:R-:W3:Y:S04]  /*230e0*/  LDL R72, [R1+0x48] ;  /* 0x0000480001487983 */ /* 0x000ee80000100800 */
[----:B------:R-:W4:Y:S04]  /*230f0*/  LDL R28, [R1+0x50] ;  /* 0x00005000011c7983 */ /* 0x000f280000100800 */
[----:B--2---:R-:W2:Y:S04]  /*23100*/  LDL R15, [R1+0x60] ;  /* 0x00006000010f7983 */ /* 0x004ea80000100800 */
[----:B------:R-:W2:Y:S01]  /*23110*/  LDL.LU R29, [R1+0x54] ;  /* 0x00005400011d7983 */ /* 0x000ea20000300800 */
[----:B------:R-:W-:Y:S01]  /*23120*/  IMAD.MOV.U32 R6, RZ, RZ, 0x368 ;  /* 0x00000368ff067424 */ /* 0x000fe200078e00ff */
[----:B------:R-:W-:-:S04]  /*23130*/  ISETP.GT.AND P2, PT, R4, 0x1, PT ;  /* 0x000000010400780c */ /* 0x000fc80003f44270 */
[----:B------:R-:W-:-:S04]  /*23140*/  SEL R6, R6, 0x328, P2 ;  /* 0x0000032806067807 */ /* 0x000fc80001000000 */
[----:B------:R-:W1:Y:S08]  /*23150*/  LDC.64 R8, c[0x0][R6+0x170] ;  /* 0x00005c0006087b82 */ /* 0x000e700000000a00 */
[----:B------:R1:W4:Y:S08]  /*23160*/  LDC.64 R12, c[0x0][R6+0x168] ;  /* 0x00005a00060c7b82 */ /* 0x0003300000000a00 */
[----:B------:R1:W1:Y:S08]  /*23170*/  LDC.64 R16, c[0x0][R6+0x178] ;  /* 0x00005e0006107b82 */ /* 0x0002700000000a00 */
[----:B------:R1:W1:Y:S01]  /*23180*/  LDC.64 R20, c[0x0][R6+0x160] ;  /* 0x0000580006147b82 */ /* 0x0002620000000a00 */
[----:B------:R-:W-:Y:S01]  /*23190*/  ISETP.NE.U32.AND P0, PT, RZ, c[0x0][0x500], PT ;  /* 0x00014000ff007a0c */ /* 0x000fe20003f05070 */
[----:B------:R-:W-:-:S03]  /*231a0*/  IMAD.MOV.U32 R2, RZ, RZ, c[0x0][0x4e8] ;  /* 0x00013a00ff027624 */ /* 0x000fc600078e00ff */
[----:B------:R-:W-:Y:S02]  /*231b0*/  ISETP.NE.AND.EX P0, PT, RZ, c[0x0][0x504], PT, P0 ;  /* 0x00014100ff007a0c */ /* 0x000fe40003f05300 */
[----:B------:R-:W-:Y:S02]  /*231c0*/  ISETP.NE.AND P5, PT, R2, 0x1, PT ;  /* 0x000000010200780c */ /* 0x000fe40003fa5270 */
[----:B------:R-:W-:Y:S02]  /*231d0*/  SHF.R.S32.HI R4, RZ, 0x1f, R18 ;  /* 0x0000001fff047819 */ /* 0x000fe40000011412 */
[----:B------:R-:W-:Y:S02]  /*231e0*/  SEL R2, R18, RZ, !P0 ;  /* 0x000000ff12027207 */ /* 0x000fe40004000000 */
[----:B-----5:R-:W-:Y:S01]  /*231f0*/  SHF.R.S32.HI R18, RZ, 0x1f, R3 ;  /* 0x0000001fff127819 */ /* 0x020fe20000011403 */
[----:B---3--:R-:W-:Y:S01]  /*23200*/  IMAD.IADD R7, R5, 0x1, R72 ;  /* 0x0000000105077824 */ /* 0x008fe200078e0248 */
[----:B------:R-:W-:Y:S01]  /*23210*/  SEL R5, R4, RZ, !P0 ;  /* 0x000000ff04057207 */ /* 0x000fe20004000000 */
[----:B-1----:R-:W-:-:S04]  /*23220*/  IMAD R4, R9, R2, RZ ;  /* 0x0000000209047224 */ /* 0x002fc800078e02ff */
[----:B------:R-:W-:Y:S02]  /*23230*/  IMAD R6, R8, R5, R4 ;  /* 0x0000000508067224 */ /* 0x000fe400078e0204 */
[----:B------:R-:W-:-:S04]  /*23240*/  @P5 IMAD.HI.U32 R5, R7, c[0x0][0x4ec], RZ ;  /* 0x00013b0007055a27 */ /* 0x000fc800078e00ff */
[----:B------:R-:W-:Y:S01]  /*23250*/  IMAD.MOV.U32 R4, RZ, RZ, R7 ;  /* 0x000000ffff047224 */ /* 0x000fe200078e0007 */
[----:B------:R-:W-:Y:S01]  /*23260*/  @P5 SHF.R.U32.HI R4, RZ, c[0x0][0x4f0], R5 ;  /* 0x00013c00ff045a19 */ /* 0x000fe20000011605 */
[----:B------:R-:W-:Y:S01]  /*23270*/  IMAD.WIDE.U32 R8, R8, R2, RZ ;  /* 0x0000000208087225 */ /* 0x000fe200078e00ff */
[----:B--2---:R-:W-:-:S03]  /*23280*/  SEL R5, R15, RZ, P2 ;  /* 0x000000ff0f057207 */ /* 0x004fc60001000000 */
[----:B----4-:R-:W-:-:S04]  /*23290*/  IMAD.WIDE.U32 R10, R12, R28, RZ ;  /* 0x0000001c0c0a7225 */ /* 0x010fc800078e00ff */
[----:B------:R-:W-:Y:S01]  /*232a0*/  IMAD R12, R13, R28, RZ ;  /* 0x0000001c0d0c7224 */ /* 0x000fe200078e02ff */
[----:B------:R-:W-:Y:S01]  /*232b0*/  IADD3 R15, P1, P0, R8, R10, R3 ;  /* 0x0000000a080f7210 */ /* 0x000fe2000783e003 */
[----:B------:R-:W-:Y:S02]  /*232c0*/  IMAD.IADD R13, R9, 0x1, R6 ;  /* 0x00000001090d7824 */ /* 0x000fe400078e0206 */
[----:B------:R-:W-:Y:S02]  /*232d0*/  IMAD.IADD R10, R11, 0x1, R12 ;  /* 0x000000010b0a7824 */ /* 0x000fe400078e020c */
[----:B------:R-:W-:Y:S02]  /*232e0*/  IMAD.MOV R6, RZ, RZ, -R4 ;  /* 0x000000ffff067224 */ /* 0x000fe400078e0a04 */
[-C--:B------:R-:W-:Y:S02]  /*232f0*/  IMAD R11, R17, R5.reuse, RZ ;  /* 0x00000005110b7224 */ /* 0x080fe400078e02ff */
        /* <DEDUP_REMOVED lines=8> */
[----:B------:R-:W-:Y:S02]  /*23380*/  IADD3.X R9, R6, R13, R11, P1, P0 ;  /* 0x0000000d06097210 */ /* 0x000fe40000fe040b */
[----:B------:R-:W-:Y:S01]  /*23390*/  LOP3.LUT R12, R25, 0xffffffe0, RZ, 0xc0, !PT ;  /* 0xffffffe0190c7812 */ /* 0x000fe200078ec0ff */
[----:B------:R-:W-:-:S02]  /*233a0*/  IMAD R11, R20, R10, R4 ;  /* 0x0000000a140b7224 */ /* 0x000fc400078e0204 */
[----:B------:R-:W-:Y:S01]  /*233b0*/  IMAD.WIDE.U32 R4, R20, R5, R8 ;  /* 0x0000000514047225 */ /* 0x000fe200078e0008 */
[----:B------:R-:W-:-:S03]  /*233c0*/  SHF.R.S32.HI R6, RZ, 0x1f, R25 ;  /* 0x0000001fff067819 */ /* 0x000fc60000011419 */
[----:B------:R-:W-:Y:S02]  /*233d0*/  IMAD.IADD R8, R71, 0x1, -R12 ;  /* 0x0000000147087824 */ /* 0x000fe400078e0a0c */
[----:B------:R-:W-:Y:S01]  /*233e0*/  IMAD.MOV.U32 R12, RZ, RZ, c[0x0][0x4a8] ;  /* 0x00012a00ff0c7624 */ /* 0x000fe200078e00ff */
[----:B------:R-:W-:Y:S01]  /*233f0*/  LEA.HI R6, R6, R24, RZ, 0x2 ;  /* 0x0000001806067211 */ /* 0x000fe200078f10ff */
[----:B------:R-:W-:Y:S01]  /*23400*/  IMAD.MOV.U32 R13, RZ, RZ, c[0x0][0x4ac] ;  /* 0x00012b00ff0d7624 */ /* 0x000fe200078e00ff */
[----:B------:R-:W-:Y:S02]  /*23410*/  SHF.R.S32.HI R9, RZ, 0x1f, R8 ;  /* 0x0000001fff097819 */ /* 0x000fe40000011408 */
[----:B------:R-:W-:Y:S01]  /*23420*/  SEL R12, R12, c[0x0][0x450], P2 ;  /* 0x000114000c0c7a07 */ /* 0x000fe20001000000 */
[----:B------:R-:W-:Y:S01]  /*23430*/  IMAD.IADD R5, R5, 0x1, R11 ;  /* 0x0000000105057824 */ /* 0x000fe200078e020b */
[----:B------:R-:W-:Y:S02]  /*23440*/  LOP3.LUT R10, R6, 0xffffffc, RZ, 0xc0, !PT ;  /* 0x0ffffffc060a7812 */ /* 0x000fe400078ec0ff */
[----:B------:R-:W-:-:S02]  /*23450*/  LEA.HI R9, R9, R8, RZ, 0x2 ;  /* 0x0000000809097211 */ /* 0x000fc400078f10ff */
[----:B------:R-:W-:Y:S02]  /*23460*/  SEL R13, R13, c[0x0][0x454], P2 ;  /* 0x000115000d0d7a07 */ /* 0x000fe40001000000 */
[----:B------:R-:W-:Y:S01]  /*23470*/  LEA R6, P0, R4, R12, 0x2 ;  /* 0x0000000c04067211 */ /* 0x000fe200078010ff */
[----:B------:R-:W-:Y:S01]  /*23480*/  IMAD.IADD R10, R24, 0x1, -R10 ;  /* 0x00000001180a7824 */ /* 0x000fe200078e0a0a */
[----:B------:R-:W-:Y:S02]  /*23490*/  SHF.R.S32.HI R9, RZ, 0x2, R9 ;  /* 0x00000002ff097819 */ /* 0x000fe40000011409 */
[----:B------:R-:W-:Y:S01]  /*234a0*/  LEA.HI.X R5, R4, R13, R5, 0x2, P0 ;  /* 0x0000000d04057211 */ /* 0x000fe200000f1405 */
[----:B------:R-:W-:Y:S01]  /*234b0*/  IMAD R4, R14, c[0x0][0x4e8], RZ ;  /* 0x00013a000e047a24 */ /* 0x000fe200078e02ff */
[----:B------:R-:W-:Y:S01]  /*234c0*/  SHFL.IDX PT, R16, R6, RZ, 0x1c1f ;  /* 0x001c1fff06107589 */ /* 0x000fe200000e0000 */
[----:B------:R-:W-:-:S03]  /*234d0*/  IMAD R9, R10, 0x10, R9 ;  /* 0x000000100a097824 */ /* 0x000fc600078e0209 */
[----:B------:R-:W1:Y:S04]  /*234e0*/  SHFL.IDX PT, R17, R5, RZ, 0x1c1f ;  /* 0x001c1fff05117589 */ /* 0x000e6800000e0000 */
[----:B------:R-:W-:Y:S04]  /*234f0*/  SHFL.IDX PT, R14, R6, 0x1, 0x1c1f ;  /* 0x003c1f00060e7f89 */ /* 0x000fe800000e0000 */
[----:B------:R-:W2:Y:S04]  /*23500*/  SHFL.IDX PT, R15, R5, 0x1, 0x1c1f ;  /* 0x003c1f00050f7f89 */ /* 0x000ea800000e0000 */
[----:B------:R-:W-:Y:S04]  /*23510*/  SHFL.IDX PT, R13, R5, 0x2, 0x1c1f ;  /* 0x005c1f00050d7f89 */ /* 0x000fe800000e0000 */
[----:B------:R3:W-:Y:S01]  /*23520*/  SHFL.IDX PT, R11, R5, 0x3, 0x1c1f ;  /* 0x007c1f00050b7f89 */ /* 0x0007e200000e0000 */
[----:B------:R-:W-:-:S03]  /*23530*/  LOP3.LUT P0, RZ, R8, 0x3, RZ, 0xc0, !PT ;  /* 0x0000000308ff7812 */ /* 0x000fc6000780c0ff */
[----:B------:R-:W4:Y:S01]  /*23540*/  SHFL.IDX PT, R12, R6, 0x2, 0x1c1f ;  /* 0x005c1f00060c7f89 */ /* 0x000f2200000e0000 */
[----:B---3--:R-:W-:-:S05]  /*23550*/  IMAD.IADD R5, R9, 0x1, R72 ;  /* 0x0000000109057824 */ /* 0x008fca00078e0248 */
[C---:B------:R-:W-:Y:S02]  /*23560*/  IADD3 R9, R5.reuse, 0x8, RZ ;  /* 0x0000000805097810 */ /* 0x040fe40007ffe0ff */
[CC--:B------:R-:W-:Y:S02]  /*23570*/  ISETP.GE.OR P4, PT, R5.reuse, R4.reuse, P0 ;  /* 0x000000040500720c */ /* 0x0c0fe40000786670 */
[----:B------:R-:W-:Y:S02]  /*23580*/  IADD3 R8, R5, 0x40, RZ ;  /* 0x0000004005087810 */ /* 0x000fe40007ffe0ff */
[-C--:B------:R-:W-:Y:S02]  /*23590*/  ISETP.GE.OR P3, PT, R9, R4.reuse, P0 ;  /* 0x000000040900720c */ /* 0x080fe40000766670 */
[CC--:B------:R-:W-:Y:S01]  /*235a0*/  ISETP.GE.OR P1, PT, R8.reuse, R4.reuse, P0 ;  /* 0x000000040800720c */ /* 0x0c0fe20000726670 */
[----:B------:R3:W3:Y:S06]  /*235b0*/  SHFL.IDX PT, R10, R6, 0x3, 0x1c1f ;  /* 0x007c1f00060a7f89 */ /* 0x0006ec00000e0000 */
[----:B-1----:R1:W-:Y:S04]  /*235c0*/  @!P4 ST.E [R16.64], R22 ;  /* 0x000000161000c985 */ /* 0x0023e8000c101908 */
[----:B--2---:R1:W-:Y:S01]  /*235d0*/  @!P3 ST.E [R14.64], R23 ;  /* 0x000000170e00b985 */ /* 0x0043e2000c101908 */
[----:B------:R-:W-:-:S03]  /*235e0*/  ISETP.GE.AND P3, PT, R8, R4, PT ;  /* 0x000000040800720c */ /* 0x000fc60003f66270 */
[----:B----4-:R1:W-:Y:S01]  /*235f0*/  @!P1 ST.E [R12.64], R27 ;  /* 0x0000001b0c009985 */ /* 0x0103e2000c101908 */
[----:B------:R-:W-:Y:S02]  /*23600*/  LOP3.LUT R29, R29, 0xfffffffd, RZ, 0xc0, !PT ;  /* 0xfffffffd1d1d7812 */ /* 0x000fe400078ec0ff */
[----:B---3--:R-:W-:-:S04]  /*23610*/  IADD3 R6, R5, 0x48, RZ ;  /* 0x0000004805067810 */ /* 0x008fc80007ffe0ff */
[----:B------:R-:W-:Y:S02]  /*23620*/  ISETP.GE.AND P1, PT, R6, R4, PT ;  /* 0x000000040600720c */ /* 0x000fe40003f26270 */
[----:B------:R-:W-:-:S04]  /*23630*/  LOP3.LUT R29, R29, 0xfffffffe, RZ, 0xc0, !PT ;  /* 0xfffffffe1d1d7812 */ /* 0x000fc800078ec0ff */
[----:B------:R-:W-:-:S07]  /*23640*/  @P3 LOP3.LUT R29, R29, 0x1, RZ, 0xfc, !PT ;  /* 0x000000011d1d3812 */ /* 0x000fce00078efcff */
[----:B------:R-:W-:-:S05]  /*23650*/  @P1 LOP3.LUT R29, R29, 0x2, RZ, 0xfc, !PT ;  /* 0x000000021d1d1812 */ /* 0x000fca00078efcff */
[----:B------:R1:W-:Y:S01]  /*23660*/  STL [R1+0x54], R29 ;  /* 0x0000541d01007387 */ /* 0x0003e20000100800 */
[-C--:B------:R-:W-:Y:S02]  /*23670*/  ISETP.GE.OR P0, PT, R6, R4.reuse, P0 ;  /* 0x000000040600720c */ /* 0x080fe40000706670 */
[----:B------:R-:W-:-:S11]  /*23680*/  ISETP.GE.AND P6, PT, R9, R4, PT ;  /* 0x000000040900720c */ /* 0x000fd60003fc6270 */
[----:B------:R1:W-:Y:S01]  /*23690*/  @!P0 ST.E [R10.64], R19 ;  /* 0x000000130a008985 */ /* 0x0003e2000c101908 */
[----:B------:R-:W-:Y:S01]  /*236a0*/  ISETP.GE.AND P0, PT, R5, R4, PT ;  /* 0x000000040500720c */ /* 0x000fe20003f06270 */
[----:B------:R-:W-:Y:S05]  /*236b0*/  @P2 BRA `(.L_x_986) ;  /* 0x000006c000002947 */ /* 0x000fea0003800000 */
[----:B------:R-:W-:Y:S01]  /*236c0*/  IMAD R18, R18, c[0x0][0x3a0], RZ ;  /* 0x0000e80012127a24 */ /* 0x000fe200078e02ff */
[----:B------:R-:W-:Y:S01]  /*236d0*/  IADD3 R5, R26, R72, RZ ;  /* 0x000000481a057210 */ /* 0x000fe20007ffe0ff */
[C---:B------:R-:W-:Y:S01]  /*236e0*/  IMAD.WIDE.U32 R6, R3.reuse, c[0x0][0x3a0], RZ ;  /* 0x0000e80003067a25 */ /* 0x040fe200078e00ff */
[----:B------:R-:W-:Y:S01]  /*236f0*/  SHF.R.S32.HI R8, RZ, 0x1f, R2 ;  /* 0x0000001fff087819 */ /* 0x000fe20000011402 */
[----:B-1----:R1:W2:Y:S02]  /*23700*/  LDS.128 R12, [R219+0x80] ;  /* 0x00008000db0c7984 */ /* 0x0022a40000000c00 */
        /* <DEDUP_REMOVED lines=31> */
[----:B------:R-:W-:Y:S02]  /*23900*/  IADD3 R5, R44, R72, RZ ;  /* 0x000000482c057210 */ /* 0x000fe40007ffe0ff */
[----:B------:R-:W-:Y:S01]  /*23910*/  LEA.HI.X R6, R2, c[0x0][0x384], R3, 0x1, P0 ;  /* 0x0000e10002067a11 */ /* 0x000fe200000f0c03 */
[----:B------:R-:W-:Y:S05]  /*23920*/  BRA.DIV ~URZ, `(.L_x_987) ;  /* 0x00003b427f007947 */ /* 0x000fea000b800000 */
[----:B--234-:R2:W3:Y:S02]  /*23930*/  SHFL.IDX PT, R8, R6, RZ, 0x181f ;  /* 0x00181fff06087589 */ /* 0x01c4e400000e0000 */
.L_x_1067:
[----:B------:R-:W-:Y:S05]  /*23940*/  BRA.DIV ~URZ, `(.L_x_988) ;  /* 0x00003b927f007947 */ /* 0x000fea000b800000 */
[----:B------:R4:W2:Y:S02]  /*23950*/  SHFL.IDX PT, R2, R7, RZ, 0x181f ;  /* 0x00181fff07027589 */ /* 0x0008a400000e0000 */
.L_x_1068:
        /* <DEDUP_REMOVED lines=8> */
.L_x_1069:
[----:B------:R-:W-:-:S04]  /*239e0*/  IADD3 R3, R5, 0x10, RZ ;  /* 0x0000001005037810 */ /* 0x000fc80007ffe0ff */
[----:B------:R-:W-:-:S13]  /*239f0*/  ISETP.GE.OR P0, PT, R3, R4, P2 ;  /* 0x000000040300720c */ /* 0x000fda0001706670 */
[----:B--2---:R-:W-:-:S04]  /*23a00*/  @!P0 LEA R2, P1, R0, R2, 0x1 ;  /* 0x0000000200028211 */ /* 0x004fc800078208ff */
[----:B------:R-:W-:-:S05]  /*23a10*/  @!P0 LEA.HI.X R3, R0, R8, R70, 0x1, P1 ;  /* 0x0000000800038211 */ /* 0x000fca00008f0c46 */
[----:B------:R2:W-:Y:S01]  /*23a20*/  @!P0 ST.E.128 [R2.64], R16 ;  /* 0x0000001002008985 */ /* 0x0005e2000c101d08 */
[----:B------:R-:W-:Y:S05]  /*23a30*/  BRA.DIV ~URZ, `(.L_x_990) ;  /* 0x00003be27f007947 */ /* 0x000fea000b800000 */
[----:B------:R2:W3:Y:S02]  /*23a40*/  SHFL.IDX PT, R8, R6, 0x2, 0x181f ;  /* 0x00581f0006087f89 */ /* 0x0004e400000e0000 */
.L_x_1070:
[----:B------:R-:W-:Y:S05]  /*23a50*/  BRA.DIV ~URZ, `(.L_x_991) ;  /* 0x00003c327f007947 */ /* 0x000fea000b800000 */
[----:B--2---:R2:W4:Y:S02]  /*23a60*/  SHFL.IDX PT, R2, R7, 0x2, 0x181f ;  /* 0x00581f0007027f89 */ /* 0x00452400000e0000 */
.L_x_1071:
        /* <DEDUP_REMOVED lines=8> */
.L_x_1072:
[----:B------:R-:W-:-:S04]  /*23af0*/  IADD3 R3, R5, 0x30, RZ ;  /* 0x0000003005037810 */ /* 0x000fc80007ffe0ff */
[----:B------:R-:W-:-:S13]  /*23b00*/  ISETP.GE.OR P0, PT, R3, R4, P2 ;  /* 0x000000040300720c */ /* 0x000fda0001706670 */
[----:B---3--:R-:W-:-:S04]  /*23b10*/  @!P0 LEA R2, P1, R0, R2, 0x1 ;  /* 0x0000000200028211 */ /* 0x008fc800078208ff */
[----:B--2---:R-:W-:-:S05]  /*23b20*/  @!P0 LEA.HI.X R3, R0, R8, R70, 0x1, P1 ;  /* 0x0000000800038211 */ /* 0x004fca00008f0c46 */
[----:B-1----:R1:W-:Y:S01]  /*23b30*/  @!P0 ST.E.128 [R2.64], R24 ;  /* 0x0000001802008985 */ /* 0x0023e2000c101d08 */
[----:B------:R-:W-:Y:S05]  /*23b40*/  BRA.DIV ~URZ, `(.L_x_993) ;  /* 0x00003c827f007947 */ /* 0x000fea000b800000 */
[----:B------:R2:W3:Y:S02]  /*23b50*/  SHFL.IDX PT, R8, R6, 0x4, 0x181f ;  /* 0x00981f0006087f89 */ /* 0x0004e400000e0000 */
.L_x_1073:
[----:B------:R-:W-:Y:S05]  /*23b60*/  BRA.DIV ~URZ, `(.L_x_994) ;  /* 0x00003cd27f007947 */ /* 0x000fea000b800000 */
[----:B-1----:R1:W2:Y:S02]  /*23b70*/  SHFL.IDX PT, R2, R7, 0x4, 0x181f ;  /* 0x00981f0007027f89 */ /* 0x0022a400000e0000 */
.L_x_1074:
        /* <DEDUP_REMOVED lines=8> */
.L_x_1075:
[----:B------:R-:W-:-:S04]  /*23c00*/  IADD3 R3, R5, 0x50, RZ ;  /* 0x0000005005037810 */ /* 0x000fc80007ffe0ff */
[----:B------:R-:W-:-:S13]  /*23c10*/  ISETP.GE.OR P0, PT, R3, R4, P2 ;  /* 0x000000040300720c */ /* 0x000fda0001706670 */
[----:B--2---:R-:W-:-:S04]  /*23c20*/  @!P0 LEA R2, P1, R0, R2, 0x1 ;  /* 0x0000000200028211 */ /* 0x004fc800078208ff */
[----:B-1----:R-:W-:-:S05]  /*23c30*/  @!P0 LEA.HI.X R3, R0, R8, R70, 0x1, P1 ;  /* 0x0000000800038211 */ /* 0x002fca00008f0c46 */
[----:B------:R1:W-:Y:S01]  /*23c40*/  @!P0 ST.E.128 [R2.64], R32 ;  /* 0x0000002002008985 */ /* 0x0003e2000c101d08 */
[----:B------:R-:W-:Y:S05]  /*23c50*/  BRA.DIV ~URZ, `(.L_x_996) ;  /* 0x00003d227f007947 */ /* 0x000fea000b800000 */
[----:B------:R2:W1:Y:S02]  /*23c60*/  SHFL.IDX PT, R8, R6, 0x6, 0x181f ;  /* 0x00d81f0006087f89 */ /* 0x00046400000e0000 */
.L_x_1076:
[----:B------:R-:W-:Y:S05]  /*23c70*/  BRA.DIV ~URZ, `(.L_x_997) ;  /* 0x00003d727f007947 */ /* 0x000fea000b800000 */
[----:B-1----:R1:W2:Y:S02]  /*23c80*/  SHFL.IDX PT, R2, R7, 0x6, 0x181f ;  /* 0x00d81f0007027f89 */ /* 0x0022a400000e0000 */
.L_x_1077:
        /* <DEDUP_REMOVED lines=8> */
.L_x_1078:
[----:B------:R-:W-:-:S04]  /*23d10*/  IADD3 R2, R5, 0x70, RZ ;  /* 0x0000007005027810 */ /* 0x000fc80007ffe0ff */
[----:B------:R-:W-:-:S13]  /*23d20*/  ISETP.GE.OR P0, PT, R2, R4, P2 ;  /* 0x000000040200720c */ /* 0x000fda0001706670 */
[----:B------:R-:W-:Y:S05]  /*23d30*/  @P0 BRA `(.L_x_999) ;  /* 0x000018d000000947 */ /* 0x000fea0003800000 */
[----:B----4-:R-:W-:-:S04]  /*23d40*/  LEA R2, P0, R0, R3, 0x1 ;  /* 0x0000000300027211 */ /* 0x010fc800078008ff */
[----:B---3--:R-:W-:-:S05]  /*23d50*/  LEA.HI.X R3, R0, R6, R70, 0x1, P0 ;  /* 0x0000000600037211 */ /* 0x008fca00000f0c46 */
[----:B------:R3:W-:Y:S01]  /*23d60*/  ST.E.128 [R2.64], R40 ;  /* 0x0000002802007985 */ /* 0x0007e2000c101d08 */
[----:B------:R-:W-:Y:S05]  /*23d70*/  BRA `(.L_x_999) ;  /* 0x0000189000007947 */ /* 0x000fea0003800000 */
.L_x_986:
[----:B------:R-:W2:Y:S04]  /*23d80*/  LDL.LU R6, [R1+0x50] ;  /* 0x0000500001067983 */ /* 0x000ea80000300800 */
[----:B------:R-:W3:Y:S01]  /*23d90*/  LDL.LU R9, [R1+0x60] ;  /* 0x0000600001097983 */ /* 0x000ee20000300800 */
[----:B------:R-:W-:Y:S02]  /*23da0*/  IMAD R0, R18, c[0x0][0x408], RZ ;  /* 0x0001020012007a24 */ /* 0x000fe400078e02ff */
[----:B------:R-:W-:-:S04]  /*23db0*/  IMAD.WIDE.U32 R4, R3, c[0x0][0x408], RZ ;  /* 0x0001020003047a25 */ /* 0x000fc800078e00ff */
[----:B------:R-:W-:Y:S01]  /*23dc0*/  IMAD R3, R3, c[0x0][0x40c], R0 ;  /* 0x0001030003037a24 */ /* 0x000fe200078e0200 */
[----:B------:R-:W-:Y:S01]  /*23dd0*/  SHF.R.S32.HI R0, RZ, 0x1f, R2 ;  /* 0x0000001fff007819 */ /* 0x000fe20000011402 */
[----:B------:R-:W-:-:S03]  /*23de0*/  @P5 IMAD.HI.U32 R8, R7, c[0x0][0x4ec], RZ ;  /* 0x00013b0007085a27 */ /* 0x000fc600078e00ff */
[----:B------:R-:W-:Y:S01]  /*23df0*/  IADD3 R5, R5, R3, RZ ;  /* 0x0000000305057210 */ /* 0x000fe20007ffe0ff */
[----:B------:R-:W-:-:S04]  /*23e00*/  IMAD R0, R0, c[0x0][0x440], RZ ;  /* 0x0001100000007a24 */ /* 0x000fc800078e02ff */
        /* <DEDUP_REMOVED lines=20> */
[----:B-1----:R-:W-:-:S04]  /*23f50*/  LEA R19, P1, R2, c[0x0][0x400], 0x2 ;  /* 0x0001000002137a11 */ /* 0x002fc800078210ff */
[----:B------:R-:W-:-:S04]  /*23f60*/  IADD3 R4, R3, R4, RZ ;  /* 0x0000000403047210 */ /* 0x000fc80007ffe0ff */
[----:B------:R-:W-:Y:S01]  /*23f70*/  LEA.HI.X R13, R2, c[0x0][0x404], R4, 0x2, P1 ;  /* 0x00010100020d7a11 */ /* 0x000fe200008f1404 */
[----:B------:R-:W-:Y:S05]  /*23f80*/  BRA.DIV ~URZ, `(.L_x_1000) ;  /* 0x00003ba27f007947 */ /* 0x000fea000b800000 */
[----:B------:R1:W2:Y:S02]  /*23f90*/  SHFL.IDX PT, R12, R13, RZ, 0x1c1f ;  /* 0x001c1fff0d0c7589 */ /* 0x0002a400000e0000 */
.L_x_1079:
[----:B------:R-:W-:Y:S05]  /*23fa0*/  BRA.DIV ~URZ, `(.L_x_1001) ;  /* 0x00003bf27f007947 */ /* 0x000fea000b800000 */
[----:B------:R3:W4:Y:S02]  /*23fb0*/  SHFL.IDX PT, R2, R19, RZ, 0x1c1f ;  /* 0x001c1fff13027589 */ /* 0x00072400000e0000 */
.L_x_1080:
        /* <DEDUP_REMOVED lines=50> */
.L_x_1003:
[----:B------:R-:W-:Y:S05]  /*242e0*/  BSYNC B0 ;  /* 0x0000000000007941 */ /* 0x000fea0003800000 */
.L_x_1002:
[----:B------:R-:W-:Y:S05]  /*242f0*/  BRA.DIV ~URZ, `(.L_x_1004) ;  /* 0x000039127f007947 */ /* 0x000fea000b800000 */
[----:B--2---:R2:W1:Y:S04]  /*24300*/  SHFL.IDX PT, R12, R13, 0x1, 0x1c1f ;  /* 0x003c1f000d0c7f89 */ /* 0x00446800000e0000 */
[----:B----4-:R2:W4:Y:S02]  /*24310*/  SHFL.IDX PT, R2, R19, 0x1, 0x1c1f ;  /* 0x003c1f0013027f89 */ /* 0x01052400000e0000 */
.L_x_1081:
[----:B------:R-:W-:Y:S01]  /*24320*/  BSSY B0, `(.L_x_1005) ;  /* 0x0000023000007945 */ /* 0x000fe20003800000 */
[----:B------:R-:W-:Y:S05]  /*24330*/  @P6 BRA `(.L_x_1006) ;  /* 0x0000021000006947 */ /* 0x000fea0003800000 */
[----:B------:R-:W5:Y:S01]  /*24340*/  LDL R3, [R1+0x24] ;  /* 0x0000240001037983 */ /* 0x000f620000100800 */
        /* <DEDUP_REMOVED lines=32> */
.L_x_1006:
[----:B------:R-:W-:Y:S05]  /*24550*/  BSYNC B0 ;  /* 0x0000000000007941 */ /* 0x000fea0003800000 */
.L_x_1005:
[----:B------:R-:W-:Y:S05]  /*24560*/  BRA.DIV ~URZ, `(.L_x_1007) ;  /* 0x000037727f007947 */ /* 0x000fea000b800000 */
[----:B-1----:R1:W2:Y:S02]  /*24570*/  SHFL.IDX PT, R12, R13, 0x2, 0x1c1f ;  /* 0x005c1f000d0c7f89 */ /* 0x0022a400000e0000 */
.L_x_1082:
[----:B------:R-:W-:Y:S05]  /*24580*/  BRA.DIV ~URZ, `(.L_x_1008) ;  /* 0x000037c27f007947 */ /* 0x000fea000b800000 */
[----:B----4-:R4:W1:Y:S02]  /*24590*/  SHFL.IDX PT, R2, R19, 0x2, 0x1c1f ;  /* 0x005c1f0013027f89 */ /* 0x01086400000e0000 */
.L_x_1083:
[----:B------:R-:W5:Y:S01]  /*245a0*/  LDL R3, [R1+0x54] ;  /* 0x0000540001037983 */ /* 0x000f620000100800 */
[----:B------:R-:W-:Y:S01]  /*245b0*/  BSSY B0, `(.L_x_1009) ;  /* 0x0000024000007945 */ /* 0x000fe20003800000 */
[----:B-----5:R-:W-:-:S13]  /*245c0*/  LOP3.LUT P0, RZ, R3, 0x1, RZ, 0xc0, !PT ;  /* 0x0000000103ff7812 */ /* 0x020fda000780c0ff */
[----:B------:R-:W-:Y:S05]  /*245d0*/  @P0 BRA `(.L_x_1010) ;  /* 0x0000021000000947 */ /* 0x000fea0003800000 */
[----:B------:R-:W5:Y:S01]  /*245e0*/  LDL R3, [R1+0x24] ;  /* 0x0000240001037983 */ /* 0x000f620000100800 */
        /* <DEDUP_REMOVED lines=26> */
[CC--:B-1----:R-:W-:Y:S02]  /*24790*/  @!P1 LEA R10, P5, R7.reuse, R2.reuse, 0x2 ;  /* 0x00000002070a9211 */ /* 0x0c2fe400078a10ff */
[C---:B------:R-:W-:Y:S02]  /*247a0*/  @!P0 LEA R2, P4, R6.reuse, R2, 0x2 ;  /* 0x0000000206028211 */ /* 0x040fe400078810ff */
[-C--:B------:R-:W-:Y:S02]  /*247b0*/  @!P1 LEA.HI.X R11, R7, R12.reuse, R26, 0x2, P5 ;  /* 0x0000000c070b9211 */ /* 0x080fe400028f141a */
[----:B------:R-:W-:-:S03]  /*247c0*/  @!P0 LEA.HI.X R3, R6, R12, R27, 0x2, P4 ;  /* 0x0000000c06038211 */ /* 0x000fc600020f141b */
[----:B------:R2:W-:Y:S04]  /*247d0*/  @!P1 ST.E.64 [R10.64], R46 ;  /* 0x0000002e0a009985 */ /* 0x0005e8000c101b08 */
[----:B------:R2:W-:Y:S02]  /*247e0*/  @!P0 ST.E.64 [R2.64], R32 ;  /* 0x0000002002008985 */ /* 0x0005e4000c101b08 */
.L_x_1010:
[----:B------:R-:W-:Y:S05]  /*247f0*/  BSYNC B0 ;  /* 0x0000000000007941 */ /* 0x000fea0003800000 */
.L_x_1009:
[----:B------:R-:W-:Y:S05]  /*24800*/  BRA.DIV ~URZ, `(.L_x_1011) ;  /* 0x000035b27f007947 */ /* 0x000fea000b800000 */
[----:B--2---:R2:W3:Y:S04]  /*24810*/  SHFL.IDX PT, R12, R13, 0x3, 0x1c1f ;  /* 0x007c1f000d0c7f89 */ /* 0x0044e800000e0000 */
[----:B-1----:R2:W1:Y:S02]  /*24820*/  SHFL.IDX PT, R2, R19, 0x3, 0x1c1f ;  /* 0x007c1f0013027f89 */ /* 0x00246400000e0000 */
.L_x_1084:
[----:B------:R-:W5:Y:S02]  /*24830*/  LDL R3, [R1+0x54] ;  /* 0x0000540001037983 */ /* 0x000f640000100800 */
[----:B-----5:R-:W-:-:S13]  /*24840*/  LOP3.LUT P0, RZ, R3, 0x2, RZ, 0xc0, !PT ;  /* 0x0000000203ff7812 */ /* 0x020fda000780c0ff */
[----:B------:R-:W-:Y:S05]  /*24850*/  @P0 BRA `(.L_x_999) ;  /* 0x00000db000000947 */ /* 0x000fea0003800000 */
[----:B------:R-:W5:Y:S01]  /*24860*/  LDL R3, [R1+0x24] ;  /* 0x0000240001037983 */ /* 0x000f620000100800 */
[----:B------:R-:W-:Y:S02]  /*24870*/  ISETP.GE.AND P4, PT, R4, c[0x0][0x3c8], PT ;  /* 0x0000f20004007a0c */ /* 0x000fe40003f86270 */
[----:B------:R-:W-:Y:S02]  /*24880*/  ISETP.GE.AND P5, PT, R9, c[0x0][0x3c8], PT ;  /* 0x0000f20009007a0c */ /* 0x000fe40003fa6270 */
[----:B------:R-:W-:Y:S02]  /*24890*/  ISETP.GE.AND P3, PT, R0, c[0x0][0x3c8], PT ;  /* 0x0000f20000007a0c */ /* 0x000fe40003f66270 */
[----:B------:R-:W-:Y:S02]  /*248a0*/  ISETP.GE.AND P2, PT, R5, c[0x0][0x3c8], PT ;  /* 0x0000f20005007a0c */ /* 0x000fe40003f46270 */
[----:B-----5:R-:W-:-:S13]  /*248b0*/  ISETP.GE.AND P0, PT, R3, c[0x0][0x3c8], PT ;  /* 0x0000f20003007a0c */ /* 0x020fda0003f06270 */
[----:B-1----:R-:W-:-:S04]  /*248c0*/  @!P0 LEA R10, P1, R3, R2, 0x2 ;  /* 0x00000002030a8211 */ /* 0x002fc800078210ff */
[----:B---3--:R-:W-:Y:S02]  /*248d0*/  @!P0 LEA.HI.X R11, R3, R12, R18, 0x2, P1 ;  /* 0x0000000c030b8211 */ /* 0x008fe400008f1412 */
[-C--:B------:R-:W-:Y:S02]  /*248e0*/  @!P4 LEA R18, P6, R4, R2.reuse, 0x2 ;  /* 0x000000020412c211 */ /* 0x080fe400078c10ff */
[----:B------:R-:W-:Y:S01]  /*248f0*/  ISETP.GE.AND P1, PT, R8, c[0x0][0x3c8], PT ;  /* 0x0000f20008007a0c */ /* 0x000fe20003f26270 */
[----:B------:R1:W-:Y:S01]  /*24900*/  @!P0 ST.E.64 [R10.64], R34 ;  /* 0x000000220a008985 */ /* 0x0003e2000c101b08 */
[----:B------:R-:W-:-:S04]  /*24910*/  @!P5 LEA R20, P0, R9, R2, 0x2 ;  /* 0x000000020914d211 */ /* 0x000fc800078010ff */
[----:B------:R-:W-:-:S05]  /*24920*/  @!P5 LEA.HI.X R21, R9, R12, R21, 0x2, P0 ;  /* 0x0000000c0915d211 */ /* 0x000fca00000f1415 */
[----:B------:R-:W-:Y:S01]  /*24930*/  P2R R3, PR, RZ, 0x40 ;  /* 0x00000040ff037803 */ /* 0x000fe20000000000 */
[----:B------:R3:W-:Y:S01]  /*24940*/  @!P5 ST.E.64 [R20.64], R62 ;  /* 0x0000003e1400d985 */ /* 0x0007e2000c101b08 */
[C---:B------:R-:W-:Y:S02]  /*24950*/  @!P3 LEA R16, P6, R0.reuse, R2, 0x2 ;  /* 0x000000020010b211 */ /* 0x040fe400078c10ff */
[----:B------:R-:W-:Y:S02]  /*24960*/  ISETP.NE.AND P0, PT, R3, RZ, PT ;  /* 0x000000ff0300720c */ /* 0x000fe40003f05270 */
[-C--:B------:R-:W-:Y:S02]  /*24970*/  @!P3 LEA.HI.X R17, R0, R12.reuse, R22, 0x2, P6 ;  /* 0x0000000c0011b211 */ /* 0x080fe400030f1416 */
[----:B--2-4-:R-:W-:Y:S02]  /*24980*/  @!P4 LEA.HI.X R19, R4, R12, R23, 0x2, P0 ;  /* 0x0000000c0413c211 */ /* 0x014fe400000f1417 */
[----:B------:R-:W-:-:S02]  /*24990*/  ISETP.GE.AND P0, PT, R7, c[0x0][0x3c8], PT ;  /* 0x0000f20007007a0c */ /* 0x000fc40003f06270 */
[C---:B------:R-:W-:Y:S01]  /*249a0*/  @!P2 LEA R14, P6, R5.reuse, R2, 0x2 ;  /* 0x00000002050ea211 */ /* 0x040fe200078c10ff */
[----:B------:R3:W-:Y:S03]  /*249b0*/  @!P4 ST.E.64 [R18.64], R60 ;  /* 0x0000003c1200c985 */ /* 0x0007e6000c101b08 */
[----:B------:R-:W-:Y:S01]  /*249c0*/  @!P2 LEA.HI.X R15, R5, R12, R24, 0x2, P6 ;  /* 0x0000000c050fa211 */ /* 0x000fe200030f1418 */
[----:B------:R3:W-:Y:S01]  /*249d0*/  @!P3 ST.E.64 [R16.64], R58 ;  /* 0x0000003a1000b985 */ /* 0x0007e2000c101b08 */
[----:B-1----:R-:W-:-:S03]  /*249e0*/  @!P1 LEA R10, P6, R8, R2, 0x2 ;  /* 0x00000002080a9211 */ /* 0x002fc600078c10ff */
        /* <DEDUP_REMOVED lines=12> */
.L_x_984:
[----:B------:R-:W2:Y:S04]  /*24ab0*/  LDL.LU R3, [R1+0x5c] ;  /* 0x00005c0001037983 */ /* 0x000ea80000300800 */
[----:B------:R-:W3:Y:S01]  /*24ac0*/  LDL R8, [R1+0x64] ;  /* 0x0000640001087983 */ /* 0x000ee20000100800 */
[----:B------:R-:W-:Y:S01]  /*24ad0*/  ISETP.NE.U32.AND P0, PT, RZ, c[0x0][0x508], PT ;  /* 0x00014200ff007a0c */ /* 0x000fe20003f05070 */
[----:B------:R-:W-:Y:S01]  /*24ae0*/  IMAD.MOV.U32 R6, RZ, RZ, 0x4 ;  /* 0x00000004ff067424 */ /* 0x000fe200078e00ff */
[----:B------:R-:W-:Y:S01]  /*24af0*/  ISETP.NE.U32.AND P2, PT, RZ, c[0x0][0x500], PT ;  /* 0x00014000ff007a0c */ /* 0x000fe20003f45070 */
[----:B------:R-:W-:Y:S01]  /*24b00*/  IMAD.MOV.U32 R20, RZ, RZ, c[0x0][0x388] ;  /* 0x0000e200ff147624 */ /* 0x000fe200078e00ff */
[----:B------:R-:W-:Y:S01]  /*24b10*/  ISETP.NE.AND.EX P0, PT, RZ, c[0x0][0x50c], PT, P0 ;  /* 0x00014300ff007a0c */ /* 0x000fe20003f05300 */
[----:B------:R-:W-:Y:S01]  /*24b20*/  IMAD.MOV.U32 R2, RZ, RZ, RZ ;  /* 0x000000ffff027224 */ /* 0x000fe200078e00ff */
[----:B------:R-:W-:Y:S01]  /*24b30*/  ISETP.NE.AND.EX P2, PT, RZ, c[0x0][0x504], PT, P2 ;  /* 0x00014100ff007a0c */ /* 0x000fe20003f45320 */
[----:B---3--:R-:W-:-:S10]  /*24b40*/  IMAD.WIDE R4, R8, R6, c[0x0][0x500] ;  /* 0x0001400008047625 */ /* 0x008fd400078e0206 */
[----:B------:R-:W-:Y:S02]  /*24b50*/  @P0 IMAD.WIDE R6, R8, R6, c[0x0][0x508] ;  /* 0x0001420008060625 */ /* 0x000fe400078e0206 */
        /* <DEDUP_REMOVED lines=9> */
.L_x_1012:
[----:B------:R-:W-:Y:S01]  /*24bf0*/  ISETP.GT.AND P0, PT, R71, 0x7f, PT ;  /* 0x0000007f4700780c */ /* 0x000fe20003f04270 */
[----:B------:R-:W-:Y:S01]  /*24c00*/  BSSY B0, `(.L_x_1013) ;  /* 0x0000038000007945 */ /* 0x000fe20003800000 */
[----:B------:R-:W-:Y:S02]  /*24c10*/  SHF.R.S32.HI R3, RZ, 0x1f, R8 ;  /* 0x0000001fff037819 */ /* 0x000fe40000011408 */
[----:B-----5:R-:W-:-:S02]  /*24c20*/  SHF.R.S32.HI R18, RZ, 0x1f, R2 ;  /* 0x0000001fff127819 */ /* 0x020fc40000011402 */
[----:B------:R-:W-:Y:S02]  /*24c30*/  SEL R10, R8, RZ, !P2 ;  /* 0x000000ff080a7207 */ /* 0x000fe40005000000 */
[----:B------:R-:W-:-:S05]  /*24c40*/  SEL R21, R3, RZ, !P2 ;  /* 0x000000ff03157207 */ /* 0x000fca0005000000 */
[----:B------:R-:W-:Y:S05]  /*24c50*/  @P0 BRA `(.L_x_1014) ;  /* 0x0000032000000947 */ /* 0x000fea0003800000 */
[----:B-1----:R-:W2:Y:S01]  /*24c60*/  LDL R4, [R1+0x48] ;  /* 0x0000480001047983 */ /* 0x002ea20000100800 */
        /* <DEDUP_REMOVED lines=49> */
.L_x_1014:
[----:B------:R-:W-:Y:S05]  /*24f80*/  BSYNC B0 ;  /* 0x0000000000007941 */ /* 0x000fea0003800000 */
.L_x_1013:
[----:B------:R-:W-:-:S13]  /*24f90*/  ISETP.GT.AND P0, PT, R19, 0x1, PT ;  /* 0x000000011300780c */ /* 0x000fda0003f04270 */
[----:B------:R-:W-:Y:S05]  /*24fa0*/  @P0 BRA `(.L_x_999) ;  /* 0x0000066000000947 */ /* 0x000fea0003800000 */
[----:B------:R-:W2:Y:S04]  /*24fb0*/  LDL.LU R8, [R1+0x50] ;  /* 0x0000500001087983 */ /* 0x000ea80000300800 */
[----:B------:R-:W3:Y:S01]  /*24fc0*/  LDL.LU R9, [R1+0x48] ;  /* 0x0000480001097983 */ /* 0x000ee20000300800 */
[----:B-1----:R-:W-:Y:S01]  /*24fd0*/  MOV R4, c[0x0][0x4e8] ;  /* 0x00013a0000047a02 */ /* 0x002fe20000000f00 */
[----:B------:R-:W-:Y:S01]  /*24fe0*/  IMAD R3, R18, c[0x0][0x3a0], RZ ;  /* 0x0000e80012037a24 */ /* 0x000fe200078e02ff */
[----:B------:R-:W-:Y:S01]  /*24ff0*/  ISETP.GE.AND P2, PT, R0, c[0x0][0x3c8], PT ;  /* 0x0000f20000007a0c */ /* 0x000fe20003f46270 */
[----:B------:R-:W-:Y:S01]  /*25000*/  IMAD R6, R21, c[0x0][0x3f0], RZ ;  /* 0x0000fc0015067a24 */ /* 0x000fe200078e02ff */
[----:B------:R-:W-:Y:S01]  /*25010*/  ISETP.NE.AND P0, PT, R4, 0x1, PT ;  /* 0x000000010400780c */ /* 0x000fe20003f05270 */
[----:B------:R-:W-:-:S04]  /*25020*/  IMAD.WIDE.U32 R4, R2, c[0x0][0x3a0], RZ ;  /* 0x0000e80002047a25 */ /* 0x000fc800078e00ff */
[----:B------:R-:W-:-:S05]  /*25030*/  IMAD R2, R2, c[0x0][0x3a4], R3 ;  /* 0x0000e90002027a24 */ /* 0x000fca00078e0203 */
[----:B------:R-:W-:-:S05]  /*25040*/  IADD3 R5, R5, R2, RZ ;  /* 0x0000000205057210 */ /* 0x000fca0007ffe0ff */
[----:B--2---:R-:W-:Y:S01]  /*25050*/  IMAD.WIDE.U32 R4, R8, c[0x0][0x3e8], R4 ;  /* 0x0000fa0008047a25 */ /* 0x004fe200078e0004 */
[----:B---3--:R-:W-:-:S03]  /*25060*/  IADD3 R3, R26, R9, RZ ;  /* 0x000000091a037210 */ /* 0x008fc60007ffe0ff */
        /* <DEDUP_REMOVED lines=23> */
[----:B------:R1:W2:Y:S02]  /*251e0*/  SHFL.IDX PT, R8, R6, RZ, 0x181f ;  /* 0x00181fff06087589 */ /* 0x0002a400000e0000 */
.L_x_1085:
[----:B------:R-:W-:Y:S05]  /*251f0*/  BRA.DIV ~URZ, `(.L_x_1016) ;  /* 0x00002d027f007947 */ /* 0x000fea000b800000 */
[----:B------:R3:W4:Y:S02]  /*25200*/  SHFL.IDX PT, R2, R7, RZ, 0x181f ;  /* 0x00181fff07027589 */ /* 0x00072400000e0000 */
.L_x_1086:
        /* <DEDUP_REMOVED lines=8> */
.L_x_1087:
[----:B------:R-:W-:-:S04]  /*25290*/  IADD3 R3, R4, 0x10, RZ ;  /* 0x0000001004037810 */ /* 0x000fc80007ffe0ff */
[----:B------:R-:W-:-:S13]  /*252a0*/  ISETP.GE.OR P0, PT, R3, R5, P2 ;  /* 0x000000050300720c */ /* 0x000fda0001706670 */
[----:B--2---:R-:W-:-:S04]  /*252b0*/  @!P0 LEA R2, P1, R0, R2, 0x1 ;  /* 0x0000000200028211 */ /* 0x004fc800078208ff */
[----:B-1----:R-:W-:-:S05]  /*252c0*/  @!P0 LEA.HI.X R3, R0, R8, R70, 0x1, P1 ;  /* 0x0000000800038211 */ /* 0x002fca00008f0c46 */
[----:B------:R1:W-:Y:S01]  /*252d0*/  @!P0 ST.E.128 [R2.64], RZ ;  /* 0x000000ff02008985 */ /* 0x0003e2000c101d08 */
[----:B------:R-:W-:Y:S05]  /*252e0*/  BRA.DIV ~URZ, `(.L_x_1018) ;  /* 0x00002d527f007947 */ /* 0x000fea000b800000 */
[----:B------:R2:W1:Y:S02]  /*252f0*/  SHFL.IDX PT, R8, R6, 0x2, 0x181f ;  /* 0x00581f0006087f89 */ /* 0x00046400000e0000 */
.L_x_1088:
[----:B------:R-:W-:Y:S05]  /*25300*/  BRA.DIV ~URZ, `(.L_x_1019) ;  /* 0x00002da27f007947 */ /* 0x000fea000b800000 */
[----:B-1----:R1:W2:Y:S02]  /*25310*/  SHFL.IDX PT, R2, R7, 0x2, 0x181f ;  /* 0x00581f0007027f89 */ /* 0x0022a400000e0000 */
.L_x_1089:
        /* <DEDUP_REMOVED lines=8> */
.L_x_1090:
[----:B------:R-:W-:-:S04]  /*253a0*/  IADD3 R3, R4, 0x30, RZ ;  /* 0x0000003004037810 */ /* 0x000fc80007ffe0ff */
[----:B------:R-:W-:-:S13]  /*253b0*/  ISETP.GE.OR P0, PT, R3, R5, P2 ;  /* 0x000000050300720c */ /* 0x000fda0001706670 */
[----:B--2---:R-:W-:-:S04]  /*253c0*/  @!P0 LEA R2, P1, R0, R2, 0x1 ;  /* 0x0000000200028211 */ /* 0x004fc800078208ff */
[----:B------:R-:W-:-:S05]  /*253d0*/  @!P0 LEA.HI.X R3, R0, R8, R70, 0x1, P1 ;  /* 0x0000000800038211 */ /* 0x000fca00008f0c46 */
[----:B------:R2:W-:Y:S01]  /*253e0*/  @!P0 ST.E.128 [R2.64], RZ ;  /* 0x000000ff02008985 */ /* 0x0005e2000c101d08 */
[----:B------:R-:W-:Y:S05]  /*253f0*/  BRA.DIV ~URZ, `(.L_x_1021) ;  /* 0x00002df27f007947 */ /* 0x000fea000b800000 */
[----:B------:R1:W2:Y:S02]  /*25400*/  SHFL.IDX PT, R8, R6, 0x4, 0x181f ;  /* 0x00981f0006087f89 */ /* 0x0002a400000e0000 */
.L_x_1091:
[----:B------:R-:W-:Y:S05]  /*25410*/  BRA.DIV ~URZ, `(.L_x_1022) ;  /* 0x00002e427f007947 */ /* 0x000fea000b800000 */
[----:B--2---:R2:W1:Y:S02]  /*25420*/  SHFL.IDX PT, R2, R7, 0x4, 0x181f ;  /* 0x00981f0007027f89 */ /* 0x00446400000e0000 */
.L_x_1092:
        /* <DEDUP_REMOVED lines=8> */
.L_x_1093:
[----:B------:R-:W-:-:S04]  /*254b0*/  IADD3 R3, R4, 0x50, RZ ;  /* 0x0000005004037810 */ /* 0x000fc80007ffe0ff */
[----:B------:R-:W-:-:S13]  /*254c0*/  ISETP.GE.OR P0, PT, R3, R5, P2 ;  /* 0x000000050300720c */ /* 0x000fda0001706670 */
[----:B---3--:R-:W-:-:S04]  /*254d0*/  @!P0 LEA R2, P1, R0, R2, 0x1 ;  /* 0x0000000200028211 */ /* 0x008fc800078208ff */
[----:B--2---:R-:W-:-:S05]  /*254e0*/  @!P0 LEA.HI.X R3, R0, R8, R70, 0x1, P1 ;  /* 0x0000000800038211 */ /* 0x004fca00008f0c46 */
[----:B------:R2:W-:Y:S01]  /*254f0*/  @!P0 ST.E.128 [R2.64], RZ ;  /* 0x000000ff02008985 */ /* 0x0005e2000c101d08 */
[----:B------:R-:W-:Y:S05]  /*25500*/  BRA.DIV ~URZ, `(.L_x_1024) ;  /* 0x00002e927f007947 */ /* 0x000fea000b800000 */
[----:B------:R3:W1:Y:S02]  /*25510*/  SHFL.IDX PT, R8, R6, 0x6, 0x181f ;  /* 0x00d81f0006087f89 */ /* 0x00066400000e0000 */
.L_x_1094:
[----:B------:R-:W-:Y:S05]  /*25520*/  BRA.DIV ~URZ, `(.L_x_1025) ;  /* 0x00002ee27f007947 */ /* 0x000fea000b800000 */
[----:B--2---:R2:W3:Y:S02]  /*25530*/  SHFL.IDX PT, R2, R7, 0x6, 0x181f ;  /* 0x00d81f0007027f89 */ /* 0x0044e400000e0000 */
.L_x_1095:
        /* <DEDUP_REMOVED lines=8> */
.L_x_1096:
[----:B------:R-:W-:-:S04]  /*255c0*/  IADD3 R4, R4, 0x70, RZ ;  /* 0x0000007004047810 */ /* 0x000fc80007ffe0ff */
[----:B------:R-:W-:-:S13]  /*255d0*/  ISETP.GE.OR P0, PT, R4, R5, P2 ;  /* 0x000000050400720c */ /* 0x000fda0001706670 */
[----:B----4-:R-:W-:-:S04]  /*255e0*/  @!P0 LEA R2, P1, R0, R2, 0x1 ;  /* 0x0000000200028211 */ /* 0x010fc800078208ff */
[----:B---3--:R-:W-:-:S05]  /*255f0*/  @!P0 LEA.HI.X R3, R0, R6, R70, 0x1, P1 ;  /* 0x0000000600038211 */ /* 0x008fca00008f0c46 */
[----:B------:R3:W-:Y:S04]  /*25600*/  @!P0 ST.E.128 [R2.64], RZ ;  /* 0x000000ff02008985 */ /* 0x0007e8000c101d08 */
.L_x_999:
[----:B------:R-:W-:Y:S05]  /*25610*/  BSYNC B1 ;  /* 0x0000000000017941 */ /* 0x000fea0003800000 */
.L_x_983:
        /* <DEDUP_REMOVED lines=9> */
[----:B------:R-:W-:Y:S01]  /*256b0*/  LOP3.LUT R14, R71, 0x1f, RZ, 0xc0, !PT ;  /* 0x0000001f470e7812 */ /* 0x000fe200078ec0ff */
[----:B-1----:R-:W-:-:S03]  /*256c0*/  IMAD.MOV.U32 R7, RZ, RZ, RZ ;  /* 0x000000ffff077224 */ /* 0x002fc600078e00ff */
[----:B------:R-:W-:Y:S01]  /*256d0*/  ISETP.NE.AND P6, PT, R14, 0x1f, PT ;  /* 0x0000001f0e00780c */ /* 0x000fe20003fc5270 */
[----:B------:R-:W-:Y:S10]  /*256e0*/  BRA.DIV ~URZ, `(.L_x_1028) ;  /* 0x00002e627f007947 */ /* 0x000ff4000b800000 */
[----:B------:R1:W2:Y:S02]  /*256f0*/  SHFL.IDX PT, R9, R45, RZ, 0x1f ;  /* 0x00001fff2d097589 */ /* 0x0002a400000e0000 */
.L_x_1097:
[----:B------:R-:W-:Y:S05]  /*25700*/  BRA.DIV ~URZ, `(.L_x_1029) ;  /* 0x00002eb27f007947 */ /* 0x000fea000b800000 */
[----:B------:R3:W1:Y:S02]  /*25710*/  SHFL.IDX PT, R8, R45, 0x1, 0x1f ;  /* 0x00201f002d087f89 */ /* 0x00066400000e0000 */
.L_x_1098:
        /* <DEDUP_REMOVED lines=19> */
.L_x_1099:
        /* <DEDUP_REMOVED lines=16> */
.L_x_1100:
[----:B----4-:R-:W-:Y:S01]  /*25950*/  IMAD R0, R0, c[0x0][0x538], RZ ;  /* 0x00014e0000007a24 */ /* 0x010fe200078e02ff */
[----:B------:R-:W-:Y:S04]  /*25960*/  BSSY B1, `(.L_x_1032) ;  /* 0x00000ce000017945 */ /* 0x000fe80003800000 */
[----:B-1----:R-:W-:-:S04]  /*25970*/  IADD3 R8, R0, R8, RZ ;  /* 0x0000000800087210 */ /* 0x002fc80007ffe0ff */
[----:B--2---:R-:W-:-:S13]  /*25980*/  ISETP.GT.AND P0, PT, R8, R9, PT ;  /* 0x000000090800720c */ /* 0x004fda0003f04270 */
[----:B------:R-:W-:Y:S05]  /*25990*/  @P0 BRA `(.L_x_1033) ;  /* 0x0000025000000947 */ /* 0x000fea0003800000 */
.L_x_1037:
        /* <DEDUP_REMOVED lines=17> */
.L_x_1101:
        /* <DEDUP_REMOVED lines=16> */
.L_x_1102:
[----:B--2---:R-:W-:-:S05]  /*25bb0*/  IMAD R0, R0, c[0x0][0x538], RZ ;  /* 0x00014e0000007a24 */ /* 0x004fca00078e02ff */
[----:B------:R-:W-:-:S04]  /*25bc0*/  IADD3 R8, R0, R8, RZ ;  /* 0x0000000800087210 */ /* 0x000fc80007ffe0ff */
[----:B------:R-:W-:-:S13]  /*25bd0*/  ISETP.GT.AND P0, PT, R8, R9, PT ;  /* 0x000000090800720c */ /* 0x000fda0003f04270 */
[----:B-1----:R-:W-:Y:S05]  /*25be0*/  @!P0 BRA `(.L_x_1037) ;  /* 0xfffffdb000008947 */ /* 0x002fea000383ffff */
.L_x_1033:
[----:B------:R-:W-:-:S05]  /*25bf0*/  IADD3 R8, -R0, R8, RZ ;  /* 0x0000000800087210 */ /* 0x000fca0007ffe1ff */
[----:B------:R-:W-:-:S05]  /*25c00*/  IMAD R0, R4, c[0x0][0x538], R8 ;  /* 0x00014e0004007a24 */ /* 0x000fca00078e0208 */
[----:B------:R-:W-:Y:S01]  /*25c10*/  ISETP.GT.AND P0, PT, R0, R9, PT ;  /* 0x000000090000720c */ /* 0x000fe20003f04270 */
[----:B------:R-:W-:-:S12]  /*25c20*/  BRA.DIV ~URZ, `(.L_x_1038) ;  /* 0x00002df27f007947 */ /* 0x000fd8000b800000 */
[----:B------:R-:W-:-:S03]  /*25c30*/  VOTE.ANY R5, PT, !P0 ;  /* 0x0000000000057806 */ /* 0x000fc600040e0100 */
.L_x_1103:
[----:B------:R-:W2:Y:S01]  /*25c40*/  LDL.LU R2, [R1+0x64] ;  /* 0x0000640001027983 */ /* 0x000ea20000300800 */
[----:B------:R-:W2:Y:S02]  /*25c50*/  POPC R0, R5 ;  /* 0x0000000500007309 */ /* 0x000ea40000000000 */
[----:B--2---:R-:W-:-:S05]  /*25c60*/  IADD3 R2, R0, R2, RZ ;  /* 0x0000000200027210 */ /* 0x004fca0007ffe0ff */
[----:B------:R1:W-:Y:S01]  /*25c70*/  STL [R1+0x64], R2 ;  /* 0x0000640201007387 */ /* 0x0003e20000100800 */
[----:B------:R-:W-:Y:S05]  /*25c80*/  BRA.DIV ~URZ, `(.L_x_1039) ;  /* 0x00002de27f007947 */ /* 0x000fea000b800000 */
[----:B------:R2:W4:Y:S04]  /*25c90*/  SHFL.IDX PT, R12, R6, R0, 0x1f ;  /* 0x00001f00060c7589 */ /* 0x00052800000e0000 */
[----:B------:R2:W1:Y:S02]  /*25ca0*/  SHFL.IDX PT, R7, R7, R0, 0x1f ;  /* 0x00001f0007077589 */ /* 0x00046400000e0000 */
.L_x_1104:
[----:B------:R-:W-:Y:S01]  /*25cb0*/  ISETP.NE.AND P0, PT, R5, RZ, PT ;  /* 0x000000ff0500720c */ /* 0x000fe20003f05270 */
[----:B------:R-:W-:-:S12]  /*25cc0*/  BSSY B0, `(.L_x_1040) ;  /* 0x0000005000007945 */ /* 0x000fd80003800000 */
[----:B------:R-:W-:Y:S05]  /*25cd0*/  @!P0 BRA `(.L_x_1041) ;  /* 0x0000003000008947 */ /* 0x000fea0003800000 */
[----:B--2---:R-:W-:Y:S01]  /*25ce0*/  IADD3 R0, R0, -0x1, RZ ;  /* 0xffffffff00007810 */ /* 0x004fe20007ffe0ff */
[----:B------:R-:W-:Y:S05]  /*25cf0*/  BRA.DIV ~URZ, `(.L_x_1042) ;  /* 0x00002e427f007947 */ /* 0x000fea000b800000 */
[----:B------:R2:W3:Y:S02]  /*25d00*/  SHFL.IDX PT, R13, R4, R0, 0x1f ;  /* 0x00001f00040d7589 */ /* 0x0004e400000e0000 */
.L_x_1041:
[----:B------:R-:W-:Y:S05]  /*25d10*/  BSYNC B0 ;  /* 0x0000000000007941 */ /* 0x000fea0003800000 */
.L_x_1040:
        /* <DEDUP_REMOVED lines=68> */
.L_x_1044:
        /* <DEDUP_REMOVED lines=68> */
.L_x_1045:
[----:B------:R-:W-:Y:S05]  /*265a0*/  BSYNC B0 ;  /* 0x0000000000007941 */ /* 0x000fea0003800000 */
.L_x_1043:
[----:B------:R-:W-:-:S04]  /*265b0*/  LOP3.LUT R2, RZ, R2, RZ, 0x33, !PT ;  /* 0x00000002ff027212 */ /* 0x000fc800078e33ff */
[----:B-1----:R-:W-:-:S05]  /*265c0*/  IADD3 R0, R2, R12, RZ ;  /* 0x0000000c02007210 */ /* 0x002fca0007ffe0ff */
[----:B------:R1:W-:Y:S01]  /*265d0*/  STL [R1+0x5c], R0 ;  /* 0x00005c0001007387 */ /* 0x0003e20000100800 */
[----:B------:R-:W-:Y:S05]  /*265e0*/  BRA `(.L_x_1046) ;  /* 0x0000005000007947 */ /* 0x000fea0003800000 */
.L_x_1034:
[----:B------:R-:W-:Y:S01]  /*265f0*/  MOV R0, c[0x0][0x53c] ;  /* 0x00014f0000007a02 */ /* 0x000fe20000000f00 */
[----:B------:R1:W-:Y:S04]  /*26600*/  STL [R1+0x58], R9 ;  /* 0x0000580901007387 */ /* 0x0003e80000100800 */
[----:B------:R1:W-:Y:S04]  /*26610*/  STL [R1+0x5c], RZ ;  /* 0x00005cff01007387 */ /* 0x0003e80000100800 */
[----:B------:R1:W-:Y:S04]  /*26620*/  STL [R1+0x60], RZ ;  /* 0x000060ff01007387 */ /* 0x0003e80000100800 */
[----:B------:R1:W-:Y:S02]  /*26630*/  STL [R1+0x64], R0 ;  /* 0x0000640001007387 */ /* 0x0003e40000100800 */
.L_x_1046:
[----:B------:R-:W-:Y:S05]  /*26640*/  BSYNC B1 ;  /* 0x0000000000017941 */ /* 0x000fea0003800000 */
.L_x_1032:
        /* <DEDUP_REMOVED lines=9> */
.L_x_1027:
[----:B-1----:R-:W3:Y:S02]  /*266e0*/  LDL R0, [R1+0x64] ;  /* 0x0000640001007983 */ /* 0x002ee40000100800 */
[----:B---3--:R-:W-:-:S13]  /*266f0*/  ISETP.GE.AND P0, PT, R0, c[0x0][0x53c], PT ;  /* 0x00014f0000007a0c */ /* 0x008fda0003f06270 */
[----:B--2-4-:R-:W-:Y:S01]  /*26700*/  @P0 CALL.REL.NOINC `(.L_x_1047) ;  /* 0x0000001000000944 */ /* 0x014fe20003c00000 */
[----:B------:R-:W-:Y:S05]  /*26710*/  BRA `(.L_x_1048) ;  /* 0xfffdafc000007947 */ /* 0x000fea000383ffff */
.L_x_1047:
[----:B------:R-:W-:Y:S05]  /*26720*/  EXIT ;  /* 0x000000000000794d */ /* 0x000fea0003800000 */
.L_x_779:
[----:B------:R-:W-:Y:S01]  /*26730*/  IMAD.MOV.U32 R0, RZ, RZ, R5 ;  /* 0x000000ffff007224 */ /* 0x000fe200078e0005 */
[----:B------:R-:W-:Y:S02]  /*26740*/  MOV R2, 0x1 ;  /* 0x0000000100027802 */ /* 0x000fe40000000f00 */
[----:B------:R-:W-:Y:S02]  /*26750*/  MOV R3, 0x26770 ;  /* 0x0002677000037802 */ /* 0x000fe40000000f00 */
[----:B------:R-:W-:Y:S05]  /*26760*/  CALL.REL.NOINC `($__internal_14_$__cuda_sm70_shflsync_up_p) ;  /* 0x000024e000007944 */ /* 0x000fea0003c00000 */
[----:B------:R-:W-:Y:S01]  /*26770*/  MOV R0, R4 ;  /* 0x0000000400007202 */ /* 0x000fe20000000f00 */
[----:B------:R-:W-:Y:S05]  /*26780*/  BRA `(.L_x_1049) ;  /* 0xfffd9cd000007947 */ /* 0x000fea000383ffff */
.L_x_780:
[----:B------:R-:W-:Y:S01]  /*26790*/  IMAD.MOV.U32 R0, RZ, RZ, R5 ;  /* 0x000000ffff007224 */ /* 0x000fe200078e0005 */
[----:B------:R-:W-:Y:S02]  /*267a0*/  MOV R2, 0x2 ;  /* 0x0000000200027802 */ /* 0x000fe40000000f00 */
[----:B------:R-:W-:Y:S02]  /*267b0*/  MOV R3, 0x267d0 ;  /* 0x000267d000037802 */ /* 0x000fe40000000f00 */
[----:B------:R-:W-:Y:S05]  /*267c0*/  CALL.REL.NOINC `($__internal_14_$__cuda_sm70_shflsync_up_p) ;  /* 0x0000248000007944 */ /* 0x000fea0003c00000 */
[----:B------:R-:W-:Y:S01]  /*267d0*/  SEL R0, R4, RZ, P4 ;  /* 0x000000ff04007207 */ /* 0x000fe20002000000 */
[----:B------:R-:W-:Y:S01]  /*267e0*/  IMAD.MOV.U32 R2, RZ, RZ, 0x4 ;  /* 0x00000004ff027424 */ /* 0x000fe200078e00ff */
[----:B------:R-:W-:-:S03]  /*267f0*/  MOV R3, 0x26820 ;  /* 0x0002682000037802 */ /* 0x000fc60000000f00 */
[----:B------:R-:W-:Y:S02]  /*26800*/  IMAD.IADD R0, R5, 0x1, R0 ;  /* 0x0000000105007824 */ /* 0x000fe400078e0200 */
        /* <DEDUP_REMOVED lines=13> */
[----:B------:R-:W-:Y:S02]  /*268e0*/  MOV R3, 0x1f ;  /* 0x0000001f00037802 */ /* 0x000fe40000000f00 */
[----:B------:R-:W-:Y:S01]  /*268f0*/  MOV R2, 0x26930 ;  /* 0x0002693000027802 */ /* 0x000fe20000000f00 */
[----:B------:R-:W-:-:S04]  /*26900*/  IMAD.IADD R4, R0, 0x1, R4 ;  /* 0x0000000100047824 */ /* 0x000fc800078e0204 */
[----:B------:R-:W-:Y:S02]  /*26910*/  IMAD.MOV.U32 R11, RZ, RZ, R4 ;  /* 0x000000ffff0b7224 */ /* 0x000fe400078e0004 */
[----:B------:R-:W-:Y:S05]  /*26920*/  CALL.REL.NOINC `($__internal_13_$__cuda_sm70_shflsync_idx_p) ;  /* 0x000022d000007944 */ /* 0x000fea0003c00000 */
[----:B------:R-:W-:Y:S01]  /*26930*/  MOV R0, R10 ;  /* 0x0000000a00007202 */ /* 0x000fe20000000f00 */
[----:B------:R-:W-:Y:S05]  /*26940*/  BRA `(.L_x_1050) ;  /* 0xfffd9c1000007947 */ /* 0x000fea000383ffff */
.L_x_782:
[----:B------:R-:W-:Y:S02]  /*26950*/  SEL R0, RZ, 0x1, P0 ;  /* 0x00000001ff007807 */ /* 0x000fe40000000000 */
[----:B------:R-:W-:Y:S02]  /*26960*/  MOV R2, 0x26980 ;  /* 0x0002698000027802 */ /* 0x000fe40000000f00 */
[----:B------:R-:W-:Y:S05]  /*26970*/  CALL.REL.NOINC `($__internal_15_$__cuda_sm70_votesync_ballot) ;  /* 0x0000234000007944 */ /* 0x000fea0003c00000 */
[----:B------:R-:W-:Y:S01]  /*26980*/  MOV R6, R0 ;  /* 0x0000000000067202 */ /* 0x000fe20000000f00 */
[----:B------:R-:W-:Y:S05]  /*26990*/  BRA `(.L_x_1051) ;  /* 0xfffd9c5000007947 */ /* 0x000fea000383ffff */
.L_x_783:
[----:B------:R-:W-:Y:S01]  /*269a0*/  IMAD.MOV.U32 R11, RZ, RZ, R9 ;  /* 0x000000ffff0b7224 */ /* 0x000fe200078e0009 */
[----:B------:R-:W-:Y:S01]  /*269b0*/  MOV R10, R0 ;  /* 0x00000000000a7202 */ /* 0x000fe20000000f00 */
[----:B------:R-:W-:Y:S01]  /*269c0*/  IMAD.MOV.U32 R3, RZ, RZ, 0x1f ;  /* 0x0000001fff037424 */ /* 0x000fe200078e00ff */
[----:B-1----:R-:W-:Y:S02]  /*269d0*/  MOV R2, 0x269f0 ;  /* 0x000269f000027802 */ /* 0x002fe40000000f00 */
[----:B------:R-:W-:Y:S05]  /*269e0*/  CALL.REL.NOINC `($__internal_13_$__cuda_sm70_shflsync_idx_p) ;  /* 0x0000221000007944 */ /* 0x000fea0003c00000 */
[----:B------:R-:W-:Y:S01]  /*269f0*/  IMAD.MOV.U32 R13, RZ, RZ, R10 ;  /* 0x000000ffff0d7224 */ /* 0x000fe200078e000a */
[----:B------:R-:W-:Y:S01]  /*26a00*/  MOV R11, R8 ;  /* 0x00000008000b7202 */ /* 0x000fe20000000f00 */
[----:B------:R-:W-:Y:S01]  /*26a10*/  IMAD.MOV.U32 R5, RZ, RZ, RZ ;  /* 0x000000ffff057224 */ /* 0x000fe200078e00ff */
[----:B------:R-:W-:Y:S01]  /*26a20*/  MOV R10, R0 ;  /* 0x00000000000a7202 */ /* 0x000fe20000000f00 */
[----:B------:R-:W-:Y:S01]  /*26a30*/  IMAD.MOV.U32 R3, RZ, RZ, 0x1f ;  /* 0x0000001fff037424 */ /* 0x000fe200078e00ff */
[----:B------:R-:W-:-:S02]  /*26a40*/  MOV R2, 0x26a60 ;  /* 0x00026a6000027802 */ /* 0x000fc40000000f00 */
[----:B------:R-:W-:Y:S05]  /*26a50*/  CALL.REL.NOINC `($__internal_13_$__cuda_sm70_shflsync_idx_p) ;  /* 0x000021a000007944 */ /* 0x000fea0003c00000 */
[----:B------:R-:W-:Y:S01]  /*26a60*/  MOV R9, R10 ;  /* 0x0000000a00097202 */ /* 0x000fe20000000f00 */
[----:B------:R-:W-:Y:S05]  /*26a70*/  BRA `(.L_x_1052) ;  /* 0xfffd9be000007947 */ /* 0x000fea000383ffff */
.L_x_786:
[----:B------:R-:W-:Y:S01]  /*26a80*/  IMAD.MOV.U32 R11, RZ, RZ, R4 ;  /* 0x000000ffff0b7224 */ /* 0x000fe200078e0004 */
[----:B------:R-:W-:-:S02]  /*26a90*/  MOV R3, 0x1f ;  /* 0x0000001f00037802 */ /* 0x000fc40000000f00 */
[----:B-1----:R-:W-:Y:S02]  /*26aa0*/  MOV R2, 0x26ac0 ;  /* 0x00026ac000027802 */ /* 0x002fe40000000f00 */
[----:B--234-:R-:W-:Y:S05]  /*26ab0*/  CALL.REL.NOINC `($__internal_13_$__cuda_sm70_shflsync_idx_p) ;  /* 0x0000214000007944 */ /* 0x01cfea0003c00000 */
[----:B------:R-:W-:Y:S01]  /*26ac0*/  MOV R5, R10 ;  /* 0x0000000a00057202 */ /* 0x000fe20000000f00 */
[----:B------:R-:W-:Y:S05]  /*26ad0*/  BRA `(.L_x_785) ;  /* 0xfffd9be000007947 */ /* 0x000fea000383ffff */
.L_x_851:
[----:B------:R-:W-:Y:S01]  /*26ae0*/  IMAD.MOV.U32 R11, RZ, RZ, R5 ;  /* 0x000000ffff0b7224 */ /* 0x000fe200078e0005 */
[----:B------:R-:W-:Y:S01]  /*26af0*/  MOV R10, RZ ;  /* 0x000000ff000a7202 */ /* 0x000fe20000000f00 */
[----:B------:R-:W-:Y:S01]  /*26b00*/  IMAD.MOV.U32 R3, RZ, RZ, 0x181f ;  /* 0x0000181fff037424 */ /* 0x000fe200078e00ff */
[----:B-1----:R-:W-:Y:S02]  /*26b10*/  MOV R2, 0x26b30 ;  /* 0x00026b3000027802 */ /* 0x002fe40000000f00 */
[----:B-----5:R-:W-:Y:S05]  /*26b20*/  CALL.REL.NOINC `($__internal_13_$__cuda_sm70_shflsync_idx_p) ;  /* 0x000020d000007944 */ /* 0x020fea0003c00000 */
[----:B------:R-:W-:Y:S01]  /*26b30*/  MOV R7, R10 ;  /* 0x0000000a00077202 */ /* 0x000fe20000000f00 */
[----:B------:R-:W-:Y:S05]  /*26b40*/  BRA `(.L_x_1053) ;  /* 0xfffe1de000007947 */ /* 0x000fea000383ffff */
.L_x_852:
[----:B------:R-:W-:Y:S01]  /*26b50*/  IMAD.MOV.U32 R11, RZ, RZ, R6 ;  /* 0x000000ffff0b7224 */ /* 0x000fe200078e0006 */
[----:B------:R-:W-:Y:S01]  /*26b60*/  MOV R10, RZ ;  /* 0x000000ff000a7202 */ /* 0x000fe20000000f00 */
[----:B------:R-:W-:Y:S01]  /*26b70*/  IMAD.MOV.U32 R3, RZ, RZ, 0x181f ;  /* 0x0000181fff037424 */ /* 0x000fe200078e00ff */
[----:B-1----:R-:W-:Y:S02]  /*26b80*/  MOV R2, 0x26ba0 ;  /* 0x00026ba000027802 */ /* 0x002fe40000000f00 */
[----:B--23-5:R-:W-:Y:S05]  /*26b90*/  CALL.REL.NOINC `($__internal_13_$__cuda_sm70_shflsync_idx_p) ;  /* 0x0000206000007944 */ /* 0x02cfea0003c00000 */
[----:B------:R-:W-:Y:S01]  /*26ba0*/  MOV R2, R10 ;  /* 0x0000000a00027202 */ /* 0x000fe20000000f00 */
[----:B------:R-:W-:Y:S05]  /*26bb0*/  BRA `(.L_x_1054) ;  /* 0xfffe1d9000007947 */ /* 0x000fea000383ffff */
.L_x_855:
[----:B------:R-:W-:Y:S01]  /*26bc0*/  IMAD.MOV.U32 R11, RZ, RZ, R5 ;  /* 0x000000ffff0b7224 */ /* 0x000fe200078e0005 */
[----:B------:R-:W-:Y:S01]  /*26bd0*/  MOV R10, 0x1 ;  /* 0x00000001000a7802 */ /* 0x000fe20000000f00 */
[----:B--2---:R-:W-:Y:S01]  /*26be0*/  IMAD.MOV.U32 R3, RZ, RZ, 0x181f ;  /* 0x0000181fff037424 */ /* 0x004fe200078e00ff */
[----:B----4-:R-:W-:-:S02]  /*26bf0*/  MOV R2, 0x26c10 ;  /* 0x00026c1000027802 */ /* 0x010fc40000000f00 */
[----:B-1-3-5:R-:W-:Y:S05]  /*26c00*/  CALL.REL.NOINC `($__internal_13_$__cuda_sm70_shflsync_idx_p) ;  /* 0x00001ff000007944 */ /* 0x02afea0003c00000 */
[----:B------:R-:W-:Y:S01]  /*26c10*/  IMAD.MOV.U32 R7, RZ, RZ, R10 ;  /* 0x000000ffff077224 */ /* 0x000fe200078e000a */
[----:B------:R-:W-:Y:S01]  /*26c20*/  MOV R10, 0x1 ;  /* 0x00000001000a7802 */ /* 0x000fe20000000f00 */
[----:B------:R-:W-:Y:S01]  /*26c30*/  IMAD.MOV.U32 R11, RZ, RZ, R6 ;  /* 0x000000ffff0b7224 */ /* 0x000fe200078e0006 */
[----:B------:R-:W-:-:S02]  /*26c40*/  MOV R3, 0x181f ;  /* 0x0000181f00037802 */ /* 0x000fc40000000f00 */
[----:B------:R-:W-:Y:S02]  /*26c50*/  MOV R2, 0x26c70 ;  /* 0x00026c7000027802 */ /* 0x000fe40000000f00 */
[----:B------:R-:W-:Y:S05]  /*26c60*/  CALL.REL.NOINC `($__internal_13_$__cuda_sm70_shflsync_idx_p) ;  /* 0x00001f9000007944 */ /* 0x000fea0003c00000 */
[----:B------:R-:W-:Y:S01]  /*26c70*/  MOV R2, R10 ;  /* 0x0000000a00027202 */ /* 0x000fe20000000f00 */
[----:B------:R-:W-:Y:S05]  /*26c80*/  BRA `(.L_x_1055) ;  /* 0xfffe1db000007947 */ /* 0x000fea000383ffff */
.L_x_858:
[----:B------:R-:W-:Y:S01]  /*26c90*/  IMAD.MOV.U32 R11, RZ, RZ, R5 ;  /* 0x000000ffff0b7224 */ /* 0x000fe200078e0005 */
[----:B------:R-:W-:Y:S01]  /*26ca0*/  MOV R10, 0x2 ;  /* 0x00000002000a7802 */ /* 0x000fe20000000f00 */
[----:B-1----:R-:W-:Y:S01]  /*26cb0*/  IMAD.MOV.U32 R3, RZ, RZ, 0x181f ;  /* 0x0000181fff037424 */ /* 0x002fe200078e00ff */
[----:B--2---:R-:W-:Y:S02]  /*26cc0*/  MOV R2, 0x26ce0 ;  /* 0x00026ce000027802 */ /* 0x004fe40000000f00 */
[----:B---3-5:R-:W-:Y:S05]  /*26cd0*/  CALL.REL.NOINC `($__internal_13_$__cuda_sm70_shflsync_idx_p) ;  /* 0x00001f2000007944 */ /* 0x028fea0003c00000 */
[----:B------:R-:W-:Y:S01]  /*26ce0*/  MOV R7, R10 ;  /* 0x0000000a00077202 */ /* 0x000fe20000000f00 */
[----:B------:R-:W-:Y:S05]  /*26cf0*/  BRA `(.L_x_1056) ;  /* 0xfffe1e1000007947 */ /* 0x000fea000383ffff */
.L_x_859:
[----:B------:R-:W-:Y:S01]  /*26d00*/  IMAD.MOV.U32 R11, RZ, RZ, R6 ;  /* 0x000000ffff0b7224 */ /* 0x000fe200078e0006 */
[----:B------:R-:W-:Y:S01]  /*26d10*/  MOV R10, 0x2 ;  /* 0x00000002000a7802 */ /* 0x000fe20000000f00 */
[----:B------:R-:W-:Y:S01]  /*26d20*/  IMAD.MOV.U32 R3, RZ, RZ, 0x181f ;  /* 0x0000181fff037424 */ /* 0x000fe200078e00ff */
[----:B--2---:R-:W-:Y:S02]  /*26d30*/  MOV R2, 0x26d50 ;  /* 0x00026d5000027802 */ /* 0x004fe40000000f00 */
[----:B-1-345:R-:W-:Y:S05]  /*26d40*/  CALL.REL.NOINC `($__internal_13_$__cuda_sm70_shflsync_idx_p) ;  /* 0x00001eb000007944 */ /* 0x03afea0003c00000 */
[----:B------:R-:W-:Y:S01]  /*26d50*/  MOV R2, R10 ;  /* 0x0000000a00027202 */ /* 0x000fe20000000f00 */
[----:B------:R-:W-:Y:S05]  /*26d60*/  BRA `(.L_x_1057) ;  /* 0xfffe1dc000007947 */ /* 0x000fea000383ffff */
.L_x_862:
[----:B------:R-:W-:Y:S01]  /*26d70*/  IMAD.MOV.U32 R11, RZ, RZ, R5 ;  /* 0x000000ffff0b7224 */ /* 0x000fe200078e0005 */
[----:B------:R-:W-:Y:S01]  /*26d80*/  MOV R10, 0x3 ;  /* 0x00000003000a7802 */ /* 0x000fe20000000f00 */
[----:B-1----:R-:W-:Y:S01]  /*26d90*/  IMAD.MOV.U32 R3, RZ, RZ, 0x181f ;  /* 0x0000181fff037424 */ /* 0x002fe200078e00ff */
[----:B------:R-:W-:-:S02]  /*26da0*/  MOV R2, 0x26dc0 ;  /* 0x00026dc000027802 */ /* 0x000fc40000000f00 */
[----:B--2345:R-:W-:Y:S05]  /*26db0*/  CALL.REL.NOINC `($__internal_13_$__cuda_sm70_shflsync_idx_p) ;  /* 0x00001e4000007944 */ /* 0x03cfea0003c00000 */
        /* <DEDUP_REMOVED lines=8> */
.L_x_865:
[----:B------:R-:W-:Y:S01]  /*26e40*/  IMAD.MOV.U32 R11, RZ, RZ, R5 ;  /* 0x000000ffff0b7224 */ /* 0x000fe200078e0005 */
[----:B------:R-:W-:Y:S01]  /*26e50*/  MOV R10, 0x4 ;  /* 0x00000004000a7802 */ /* 0x000fe20000000f00 */
[----:B-1----:R-:W-:Y:S01]  /*26e60*/  IMAD.MOV.U32 R3, RZ, RZ, 0x181f ;  /* 0x0000181fff037424 */ /* 0x002fe200078e00ff */
[----:B------:R-:W-:Y:S02]  /*26e70*/  MOV R2, 0x26e90 ;  /* 0x00026e9000027802 */ /* 0x000fe40000000f00 */
[----:B--2345:R-:W-:Y:S05]  /*26e80*/  CALL.REL.NOINC `($__internal_13_$__cuda_sm70_shflsync_idx_p) ;  /* 0x00001d7000007944 */ /* 0x03cfea0003c00000 */
[----:B------:R-:W-:Y:S01]  /*26e90*/  MOV R7, R10 ;  /* 0x0000000a00077202 */ /* 0x000fe20000000f00 */
[----:B------:R-:W-:Y:S05]  /*26ea0*/  BRA `(.L_x_1059) ;  /* 0xfffe1e3000007947 */ /* 0x000fea000383ffff */
.L_x_866:
[----:B------:R-:W-:Y:S01]  /*26eb0*/  IMAD.MOV.U32 R11, RZ, RZ, R6 ;  /* 0x000000ffff0b7224 */ /* 0x000fe200078e0006 */
[----:B------:R-:W-:Y:S01]  /*26ec0*/  MOV R10, 0x4 ;  /* 0x00000004000a7802 */ /* 0x000fe20000000f00 */
[----:B-1----:R-:W-:Y:S01]  /*26ed0*/  IMAD.MOV.U32 R3, RZ, RZ, 0x181f ;  /* 0x0000181fff037424 */ /* 0x002fe200078e00ff */
[----:B------:R-:W-:Y:S02]  /*26ee0*/  MOV R2, 0x26f00 ;  /* 0x00026f0000027802 */ /* 0x000fe40000000f00 */
[----:B--2345:R-:W-:Y:S05]  /*26ef0*/  CALL.REL.NOINC `($__internal_13_$__cuda_sm70_shflsync_idx_p) ;  /* 0x00001d0000007944 */ /* 0x03cfea0003c00000 */
[----:B------:R-:W-:Y:S01]  /*26f00*/  MOV R2, R10 ;  /* 0x0000000a00027202 */ /* 0x000fe20000000f00 */
[----:B------:R-:W-:Y:S05]  /*26f10*/  BRA `(.L_x_1060) ;  /* 0xfffe1de000007947 */ /* 0x000fea000383ffff */
.L_x_869:
[----:B------:R-:W-:Y:S01]  /*26f20*/  IMAD.MOV.U32 R11, RZ, RZ, R5 ;  /* 0x000000ffff0b7224 */ /* 0x000fe200078e0005 */
[----:B------:R-:W-:Y:S01]  /*26f30*/  MOV R10, 0x5 ;  /* 0x00000005000a7802 */ /* 0x000fe20000000f00 */
[----:B--2---:R-:W-:Y:S01]  /*26f40*/  IMAD.MOV.U32 R3, RZ, RZ, 0x181f ;  /* 0x0000181fff037424 */ /* 0x004fe200078e00ff */
[----:B------:R-:W-:-:S02]  /*26f50*/  MOV R2, 0x26f70 ;  /* 0x00026f7000027802 */ /* 0x000fc40000000f00 */
[----:B-1-345:R-:W-:Y:S05]  /*26f60*/  CALL.REL.NOINC `($__internal_13_$__cuda_sm70_shflsync_idx_p) ;  /* 0x00001c9000007944 */ /* 0x03afea0003c00000 */
        /* <DEDUP_REMOVED lines=8> */
.L_x_872:
[----:B------:R-:W-:Y:S01]  /*26ff0*/  IMAD.MOV.U32 R11, RZ, RZ, R5 ;  /* 0x000000ffff0b7224 */ /* 0x000fe200078e0005 */
[----:B------:R-:W-:Y:S01]  /*27000*/  MOV R10, 0x6 ;  /* 0x00000006000a7802 */ /* 0x000fe20000000f00 */
[----:B-1----:R-:W-:Y:S01]  /*27010*/  IMAD.MOV.U32 R3, RZ, RZ, 0x181f ;  /* 0x0000181fff037424 */ /* 0x002fe200078e00ff */
[----:B--2---:R-:W-:Y:S02]  /*27020*/  MOV R2, 0x27040 ;  /* 0x0002704000027802 */ /* 0x004fe40000000f00 */
[----:B---345:R-:W-:Y:S05]  /*27030*/  CALL.REL.NOINC `($__internal_13_$__cuda_sm70_shflsync_idx_p) ;  /* 0x00001bc000007944 */ /* 0x038fea0003c00000 */
[----:B------:R-:W-:Y:S01]  /*27040*/  MOV R7, R10 ;  /* 0x0000000a00077202 */ /* 0x000fe20000000f00 */
[----:B------:R-:W-:Y:S05]  /*27050*/  BRA `(.L_x_1062) ;  /* 0xfffe1e5000007947 */ /* 0x000fea000383ffff */
.L_x_873:
[----:B------:R-:W-:Y:S01]  /*27060*/  IMAD.MOV.U32 R11, RZ, RZ, R6 ;  /* 0x000000ffff0b7224 */ /* 0x000fe200078e0006 */
[----:B------:R-:W-:Y:S01]  /*27070*/  MOV R10, 0x6 ;  /* 0x00000006000a7802 */ /* 0x000fe20000000f00 */
[----:B------:R-:W-:Y:S01]  /*27080*/  IMAD.MOV.U32 R3, RZ, RZ, 0x181f ;  /* 0x0000181fff037424 */ /* 0x000fe200078e00ff */
[----:B--2---:R-:W-:Y:S02]  /*27090*/  MOV R2, 0x270b0 ;  /* 0x000270b000027802 */ /* 0x004fe40000000f00 */
[----:B-1-345:R-:W-:Y:S05]  /*270a0*/  CALL.REL.NOINC `($__internal_13_$__cuda_sm70_shflsync_idx_p) ;  /* 0x00001b5000007944 */ /* 0x03afea0003c00000 */
[----:B------:R-:W-:Y:S01]  /*270b0*/  MOV R2, R10 ;  /* 0x0000000a00027202 */ /* 0x000fe20000000f00 */
[----:B------:R-:W-:Y:S05]  /*270c0*/  BRA `(.L_x_1063) ;  /* 0xfffe1e0000007947 */ /* 0x000fea000383ffff */
.L_x_876:
        /* <DEDUP_REMOVED lines=13> */
.L_x_979:
[----:B------:R3:W5:Y:S01]  /*271a0*/  LDL R0, [R1+0x10] ;  /* 0x0000100001007983 */ /* 0x0007620000100800 */
[----:B------:R-:W-:Y:S02]  /*271b0*/  MOV R8, 0x2 ;  /* 0x0000000200087802 */ /* 0x000fe40000000f00 */
[----:B-12---:R-:W-:Y:S02]  /*271c0*/  MOV R4, 0x271e0 ;  /* 0x000271e000047802 */ /* 0x006fe40000000f00 */
[----:B---3-5:R-:W-:Y:S05]  /*271d0*/  CALL.REL.NOINC `($__internal_12_$__cuda_sm70_shflsync_bfly_p) ;  /* 0x000019d000007944 */ /* 0x028fea0003c00000 */
[----:B------:R-:W-:Y:S01]  /*271e0*/  MOV R2, R0 ;  /* 0x0000000000027202 */ /* 0x000fe20000000f00 */
[----:B------:R-:W-:Y:S05]  /*271f0*/  BRA `(.L_x_1065) ;  /* 0xffffad7000007947 */ /* 0x000fea000383ffff */
.L_x_980:
[----:B------:R-:W-:Y:S01]  /*27200*/  IMAD.MOV.U32 R0, RZ, RZ, R2 ;  /* 0x000000ffff007224 */ /* 0x000fe200078e0002 */
[----:B------:R-:W-:Y:S02]  /*27210*/  MOV R8, 0x1 ;  /* 0x0000000100087802 */ /* 0x000fe40000000f00 */
[----:B-1----:R-:W-:Y:S02]  /*27220*/  MOV R4, 0x27240 ;  /* 0x0002724000047802 */ /* 0x002fe40000000f00 */
[----:B------:R-:W-:Y:S05]  /*27230*/  CALL.REL.NOINC `($__internal_12_$__cuda_sm70_shflsync_bfly_p) ;  /* 0x0000197000007944 */ /* 0x000fea0003c00000 */
[----:B------:R-:W-:Y:S02]  /*27240*/  FADD.FTZ R2, R2, R0 ;  /* 0x0000000002027221 */ /* 0x000fe40000010000 */
[----:B------:R1:W5:Y:S01]  /*27250*/  LDL R0, [R1+0xc] ;  /* 0x00000c0001007983 */ /* 0x0003620000100800 */
[----:B------:R-:W-:-:S02]  /*27260*/  MOV R8, 0x2 ;  /* 0x0000000200087802 */ /* 0x000fc40000000f00 */
[----:B------:R-:W-:Y:S02]  /*27270*/  MOV R4, 0x27290 ;  /* 0x0002729000047802 */ /* 0x000fe40000000f00 */
[----:B-1---5:R-:W-:Y:S05]  /*27280*/  CALL.REL.NOINC `($__internal_12_$__cuda_sm70_shflsync_bfly_p) ;  /* 0x0000192000007944 */ /* 0x022fea0003c00000 */
[----:B------:R-:W2:Y:S01]  /*27290*/  LDL.LU R4, [R1+0xc] ;  /* 0x00000c0001047983 */ /* 0x000ea20000300800 */
[----:B------:R-:W-:Y:S01]  /*272a0*/  MOV R8, 0x1 ;  /* 0x0000000100087802 */ /* 0x000fe20000000f00 */
[----:B--2---:R-:W-:Y:S01]  /*272b0*/  FADD.FTZ R5, R4, R0 ;  /* 0x0000000004057221 */ /* 0x004fe20000010000 */
[----:B------:R-:W-:-:S04]  /*272c0*/  MOV R4, 0x272f0 ;  /* 0x000272f000047802 */ /* 0x000fc80000000f00 */
[----:B------:R-:W-:Y:S02]  /*272d0*/  MOV R0, R5 ;  /* 0x0000000500007202 */ /* 0x000fe40000000f00 */
[----:B------:R-:W-:Y:S05]  /*272e0*/  CALL.REL.NOINC `($__internal_12_$__cuda_sm70_shflsync_bfly_p) ;  /* 0x000018c000007944 */ /* 0x000fea0003c00000 */
[----:B------:R-:W-:Y:S02]  /*272f0*/  FADD.FTZ R5, R5, R0 ;  /* 0x0000000005057221 */ /* 0x000fe40000010000 */
[----:B------:R1:W5:Y:S01]  /*27300*/  LDL R0, [R1+0x14] ;  /* 0x0000140001007983 */ /* 0x0003620000100800 */
[----:B------:R-:W-:Y:S02]  /*27310*/  MOV R8, 0x2 ;  /* 0x0000000200087802 */ /* 0x000fe40000000f00 */
        /* <DEDUP_REMOVED lines=19> */
[----:B------:R-:W-:Y:S01]  /*27450*/  MOV R9, R0 ;  /* 0x0000000000097202 */ /* 0x000fe20000000f00 */
[----:B------:R-:W-:Y:S05]  /*27460*/  BRA `(.L_x_1066) ;  /* 0xffffac3000007947 */ /* 0x000fea000383ffff */
.L_x_987:
[----:B--234-:R-:W-:Y:S01]  /*27470*/  IMAD.MOV.U32 R11, RZ, RZ, R6 ;  /* 0x000000ffff0b7224 */ /* 0x01cfe200078e0006 */
[----:B------:R-:W-:Y:S01]  /*27480*/  MOV R10, RZ ;  /* 0x000000ff000a7202 */ /* 0x000fe20000000f00 */
[----:B------:R-:W-:Y:S01]  /*27490*/  IMAD.MOV.U32 R3, RZ, RZ, 0x181f ;  /* 0x0000181fff037424 */ /* 0x000fe200078e00ff */
[----:B------:R-:W-:Y:S02]  /*274a0*/  MOV R2, 0x274c0 ;  /* 0x000274c000027802 */ /* 0x000fe40000000f00 */
[----:B-1----:R-:W-:Y:S05]  /*274b0*/  CALL.REL.NOINC `($__internal_13_$__cuda_sm70_shflsync_idx_p) ;  /* 0x0000174000007944 */ /* 0x002fea0003c00000 */
[----:B------:R-:W-:Y:S01]  /*274c0*/  MOV R8, R10 ;  /* 0x0000000a00087202 */ /* 0x000fe20000000f00 */
[----:B------:R-:W-:Y:S05]  /*274d0*/  BRA `(.L_x_1067) ;  /* 0xffffc46000007947 */ /* 0x000fea000383ffff */
.L_x_988:
[----:B------:R-:W-:Y:S01]  /*274e0*/  IMAD.MOV.U32 R11, RZ, RZ, R7 ;  /* 0x000000ffff0b7224 */ /* 0x000fe200078e0007 */
[----:B------:R-:W-:Y:S01]  /*274f0*/  MOV R10, RZ ;  /* 0x000000ff000a7202 */ /* 0x000fe20000000f00 */
[----:B------:R-:W-:Y:S01]  /*27500*/  IMAD.MOV.U32 R3, RZ, RZ, 0x181f ;  /* 0x0000181fff037424 */ /* 0x000fe200078e00ff */
[----:B------:R-:W-:Y:S02]  /*27510*/  MOV R2, 0x27530 ;  /* 0x0002753000027802 */ /* 0x000fe40000000f00 */
[----:B-123--:R-:W-:Y:S05]  /*27520*/  CALL.REL.NOINC `($__internal_13_$__cuda_sm70_shflsync_idx_p) ;  /* 0x000016d000007944 */ /* 0x00efea0003c00000 */
[----:B------:R-:W-:Y:S01]  /*27530*/  MOV R2, R10 ;  /* 0x0000000a00027202 */ /* 0x000fe20000000f00 */
[----:B------:R-:W-:Y:S05]  /*27540*/  BRA `(.L_x_1068) ;  /* 0xffffc41000007947 */ /* 0x000fea000383ffff */
.L_x_989:
[----:B------:R-:W-:Y:S01]  /*27550*/  IMAD.MOV.U32 R11, RZ, RZ, R6 ;  /* 0x000000ffff0b7224 */ /* 0x000fe200078e0006 */
[----:B------:R-:W-:Y:S01]  /*27560*/  MOV R10, 0x1 ;  /* 0x00000001000a7802 */ /* 0x000fe20000000f00 */
[----:B--2---:R-:W-:Y:S01]  /*27570*/  IMAD.MOV.U32 R3, RZ, RZ, 0x181f ;  /* 0x0000181fff037424 */ /* 0x004fe200078e00ff */
[----:B------:R-:W-:-:S02]  /*27580*/  MOV R2, 0x275a0 ;  /* 0x000275a000027802 */ /* 0x000fc40000000f00 */
[----:B-1--4-:R-:W-:Y:S05]  /*27590*/  CALL.REL.NOINC `($__internal_13_$__cuda_sm70_shflsync_idx_p) ;  /* 0x0000166000007944 */ /* 0x012fea0003c00000 */
        /* <DEDUP_REMOVED lines=8> */
.L_x_990:
[----:B------:R-:W-:Y:S01]  /*27620*/  IMAD.MOV.U32 R11, RZ, RZ, R6 ;  /* 0x000000ffff0b7224 */ /* 0x000fe200078e0006 */
[----:B------:R-:W-:Y:S01]  /*27630*/  MOV R10, 0x2 ;  /* 0x00000002000a7802 */ /* 0x000fe20000000f00 */
[----:B--2---:R-:W-:Y:S01]  /*27640*/  IMAD.MOV.U32 R3, RZ, RZ, 0x181f ;  /* 0x0000181fff037424 */ /* 0x004fe200078e00ff */
[----:B------:R-:W-:Y:S02]  /*27650*/  MOV R2, 0x27670 ;  /* 0x0002767000027802 */ /* 0x000fe40000000f00 */
[----:B-1-34-:R-:W-:Y:S05]  /*27660*/  CALL.REL.NOINC `($__internal_13_$__cuda_sm70_shflsync_idx_p) ;  /* 0x0000159000007944 */ /* 0x01afea0003c00000 */
[----:B------:R-:W-:Y:S01]  /*27670*/  MOV R8, R10 ;  /* 0x0000000a00087202 */ /* 0x000fe20000000f00 */
[----:B------:R-:W-:Y:S05]  /*27680*/  BRA `(.L_x_1070) ;  /* 0xffffc3c000007947 */ /* 0x000fea000383ffff */
.L_x_991:
[----:B------:R-:W-:Y:S01]  /*27690*/  IMAD.MOV.U32 R11, RZ, RZ, R7 ;  /* 0x000000ffff0b7224 */ /* 0x000fe200078e0007 */
[----:B------:R-:W-:Y:S01]  /*276a0*/  MOV R10, 0x2 ;  /* 0x00000002000a7802 */ /* 0x000fe20000000f00 */
[----:B--2---:R-:W-:Y:S01]  /*276b0*/  IMAD.MOV.U32 R3, RZ, RZ, 0x181f ;  /* 0x0000181fff037424 */ /* 0x004fe200078e00ff */
[----:B------:R-:W-:Y:S02]  /*276c0*/  MOV R2, 0x276e0 ;  /* 0x000276e000027802 */ /* 0x000fe40000000f00 */
[----:B-1-34-:R-:W-:Y:S05]  /*276d0*/  CALL.REL.NOINC `($__internal_13_$__cuda_sm70_shflsync_idx_p) ;  /* 0x0000152000007944 */ /* 0x01afea0003c00000 */
[----:B------:R-:W-:Y:S01]  /*276e0*/  MOV R2, R10 ;  /* 0x0000000a00027202 */ /* 0x000fe20000000f00 */
[----:B------:R-:W-:Y:S05]  /*276f0*/  BRA `(.L_x_1071) ;  /* 0xffffc37000007947 */ /* 0x000fea000383ffff */
.L_x_992:
[----:B------:R-:W-:Y:S01]  /*27700*/  IMAD.MOV.U32 R11, RZ, RZ, R6 ;  /* 0x000000ffff0b7224 */ /* 0x000fe200078e0006 */
[----:B------:R-:W-:Y:S01]  /*27710*/  MOV R10, 0x3 ;  /* 0x00000003000a7802 */ /* 0x000fe20000000f00 */
[----:B---3--:R-:W-:Y:S01]  /*27720*/  IMAD.MOV.U32 R3, RZ, RZ, 0x181f ;  /* 0x0000181fff037424 */ /* 0x008fe200078e00ff */
[----:B------:R-:W-:-:S02]  /*27730*/  MOV R2, 0x27750 ;  /* 0x0002775000027802 */ /* 0x000fc40000000f00 */
[----:B-12---:R-:W-:Y:S05]  /*27740*/  CALL.REL.NOINC `($__internal_13_$__cuda_sm70_shflsync_idx_p) ;  /* 0x000014b000007944 */ /* 0x006fea0003c00000 */
        /* <DEDUP_REMOVED lines=8> */
.L_x_993:
[----:B------:R-:W-:Y:S01]  /*277d0*/  IMAD.MOV.U32 R11, RZ, RZ, R6 ;  /* 0x000000ffff0b7224 */ /* 0x000fe200078e0006 */
[----:B------:R-:W-:Y:S01]  /*277e0*/  MOV R10, 0x4 ;  /* 0x00000004000a7802 */ /* 0x000fe20000000f00 */
[----:B-1----:R-:W-:Y:S01]  /*277f0*/  IMAD.MOV.U32 R3, RZ, RZ, 0x181f ;  /* 0x0000181fff037424 */ /* 0x002fe200078e00ff */
[----:B------:R-:W-:Y:S02]  /*27800*/  MOV R2, 0x27820 ;  /* 0x0002782000027802 */ /* 0x000fe40000000f00 */
[----:B----4-:R-:W-:Y:S05]  /*27810*/  CALL.REL.NOINC `($__internal_13_$__cuda_sm70_shflsync_idx_p) ;  /* 0x000013e000007944 */ /* 0x010fea0003c00000 */
[----:B------:R-:W-:Y:S01]  /*27820*/  MOV R8, R10 ;  /* 0x0000000a00087202 */ /* 0x000fe20000000f00 */
[----:B------:R-:W-:Y:S05]  /*27830*/  BRA `(.L_x_1073) ;  /* 0xffffc32000007947 */ /* 0x000fea000383ffff */
.L_x_994:
[----:B------:R-:W-:Y:S01]  /*27840*/  IMAD.MOV.U32 R11, RZ, RZ, R7 ;  /* 0x000000ffff0b7224 */ /* 0x000fe200078e0007 */
[----:B------:R-:W-:Y:S01]  /*27850*/  MOV R10, 0x4 ;  /* 0x00000004000a7802 */ /* 0x000fe20000000f00 */
[----:B-1----:R-:W-:Y:S01]  /*27860*/  IMAD.MOV.U32 R3, RZ, RZ, 0x181f ;  /* 0x0000181fff037424 */ /* 0x002fe200078e00ff */
[----:B------:R-:W-:Y:S02]  /*27870*/  MOV R2, 0x27890 ;  /* 0x0002789000027802 */ /* 0x000fe40000000f00 */
[----:B--234-:R-:W-:Y:S05]  /*27880*/  CALL.REL.NOINC `($__internal_13_$__cuda_sm70_shflsync_idx_p) ;  /* 0x0000137000007944 */ /* 0x01cfea0003c00000 */
[----:B------:R-:W-:Y:S01]  /*27890*/  MOV R2, R10 ;  /* 0x0000000a00027202 */ /* 0x000fe20000000f00 */
[----:B------:R-:W-:Y:S05]  /*278a0*/  BRA `(.L_x_1074) ;  /* 0xffffc2d000007947 */ /* 0x000fea000383ffff */
.L_x_995:
        /* <DEDUP_REMOVED lines=13> */
.L_x_996:
[----:B------:R-:W-:Y:S01]  /*27980*/  IMAD.MOV.U32 R11, RZ, RZ, R6 ;  /* 0x000000ffff0b7224 */ /* 0x000fe200078e0006 */
[----:B------:R-:W-:Y:S01]  /*27990*/  MOV R10, 0x6 ;  /* 0x00000006000a7802 */ /* 0x000fe20000000f00 */
[----:B-1----:R-:W-:Y:S01]  /*279a0*/  IMAD.MOV.U32 R3, RZ, RZ, 0x181f ;  /* 0x0000181fff037424 */ /* 0x002fe200078e00ff */
[----:B------:R-:W-:Y:S02]  /*279b0*/  MOV R2, 0x279d0 ;  /* 0x000279d000027802 */ /* 0x000fe40000000f00 */
[----:B---34-:R-:W-:Y:S05]  /*279c0*/  CALL.REL.NOINC `($__internal_13_$__cuda_sm70_shflsync_idx_p) ;  /* 0x0000123000007944 */ /* 0x018fea0003c00000 */
[----:B------:R-:W-:Y:S01]  /*279d0*/  MOV R8, R10 ;  /* 0x0000000a00087202 */ /* 0x000fe20000000f00 */
[----:B------:R-:W-:Y:S05]  /*279e0*/  BRA `(.L_x_1076) ;  /* 0xffffc28000007947 */ /* 0x000fea000383ffff */
.L_x_997:
[----:B------:R-:W-:Y:S01]  /*279f0*/  IMAD.MOV.U32 R11, RZ, RZ, R7 ;  /* 0x000000ffff0b7224 */ /* 0x000fe200078e0007 */
[----:B------:R-:W-:Y:S01]  /*27a00*/  MOV R10, 0x6 ;  /* 0x00000006000a7802 */ /* 0x000fe20000000f00 */
[----:B-1----:R-:W-:Y:S01]  /*27a10*/  IMAD.MOV.U32 R3, RZ, RZ, 0x181f ;  /* 0x0000181fff037424 */ /* 0x002fe200078e00ff */
[----:B------:R-:W-:Y:S02]  /*27a20*/  MOV R2, 0x27a40 ;  /* 0x00027a4000027802 */ /* 0x000fe40000000f00 */
[----:B--234-:R-:W-:Y:S05]  /*27a30*/  CALL.REL.NOINC `($__internal_13_$__cuda_sm70_shflsync_idx_p) ;  /* 0x000011c000007944 */ /* 0x01cfea0003c00000 */
[----:B------:R-:W-:Y:S01]  /*27a40*/  MOV R2, R10 ;  /* 0x0000000a00027202 */ /* 0x000fe20000000f00 */
[----:B------:R-:W-:Y:S05]  /*27a50*/  BRA `(.L_x_1077) ;  /* 0xffffc23000007947 */ /* 0x000fea000383ffff */
.L_x_998:
[----:B------:R-:W-:Y:S01]  /*27a60*/  IMAD.MOV.U32 R11, RZ, RZ, R6 ;  /* 0x000000ffff0b7224 */ /* 0x000fe200078e0006 */
[----:B------:R-:W-:Y:S01]  /*27a70*/  MOV R10, 0x7 ;  /* 0x00000007000a7802 */ /* 0x000fe20000000f00 */
[----:B--2---:R-:W-:Y:S01]  /*27a80*/  IMAD.MOV.U32 R3, RZ, RZ, 0x181f ;  /* 0x0000181fff037424 */ /* 0x004fe200078e00ff */
[----:B------:R-:W-:-:S02]  /*27a90*/  MOV R2, 0x27ab0 ;  /* 0x00027ab000027802 */ /* 0x000fc40000000f00 */
[----:B-1-34-:R-:W-:Y:S05]  /*27aa0*/  CALL.REL.NOINC `($__internal_13_$__cuda_sm70_shflsync_idx_p) ;  /* 0x0000115000007944 */ /* 0x01afea0003c00000 */
        /* <DEDUP_REMOVED lines=8> */
.L_x_1000:
[----:B------:R-:W-:Y:S01]  /*27b30*/  IMAD.MOV.U32 R11, RZ, RZ, R13 ;  /* 0x000000ffff0b7224 */ /* 0x000fe200078e000d */
[----:B------:R-:W-:Y:S01]  /*27b40*/  MOV R10, RZ ;  /* 0x000000ff000a7202 */ /* 0x000fe20000000f00 */
[----:B------:R-:W-:Y:S01]  /*27b50*/  IMAD.MOV.U32 R3, RZ, RZ, 0x1c1f ;  /* 0x00001c1fff037424 */ /* 0x000fe200078e00ff */
[----:B------:R-:W-:Y:S02]  /*27b60*/  MOV R2, 0x27b80 ;  /* 0x00027b8000027802 */ /* 0x000fe40000000f00 */
[----:B------:R-:W-:Y:S05]  /*27b70*/  CALL.REL.NOINC `($__internal_13_$__cuda_sm70_shflsync_idx_p) ;  /* 0x0000108000007944 */ /* 0x000fea0003c00000 */
[----:B------:R-:W-:Y:S01]  /*27b80*/  MOV R12, R10 ;  /* 0x0000000a000c7202 */ /* 0x000fe20000000f00 */
[----:B------:R-:W-:Y:S05]  /*27b90*/  BRA `(.L_x_1079) ;  /* 0xffffc40000007947 */ /* 0x000fea000383ffff */
.L_x_1001:
[----:B------:R-:W-:Y:S01]  /*27ba0*/  IMAD.MOV.U32 R11, RZ, RZ, R19 ;  /* 0x000000ffff0b7224 */ /* 0x000fe200078e0013 */
[----:B------:R-:W-:Y:S01]  /*27bb0*/  MOV R10, RZ ;  /* 0x000000ff000a7202 */ /* 0x000fe20000000f00 */
[----:B------:R-:W-:Y:S01]  /*27bc0*/  IMAD.MOV.U32 R3, RZ, RZ, 0x1c1f ;  /* 0x00001c1fff037424 */ /* 0x000fe200078e00ff */
[----:B------:R-:W-:Y:S02]  /*27bd0*/  MOV R2, 0x27bf0 ;  /* 0x00027bf000027802 */ /* 0x000fe40000000f00 */
[----:B-12---:R-:W-:Y:S05]  /*27be0*/  CALL.REL.NOINC `($__internal_13_$__cuda_sm70_shflsync_idx_p) ;  /* 0x0000101000007944 */ /* 0x006fea0003c00000 */
[----:B------:R-:W-:Y:S01]  /*27bf0*/  MOV R2, R10 ;  /* 0x0000000a00027202 */ /* 0x000fe20000000f00 */
[----:B------:R-:W-:Y:S05]  /*27c00*/  BRA `(.L_x_1080) ;  /* 0xffffc3b000007947 */ /* 0x000fea000383ffff */
.L_x_1004:
[----:B----4-:R-:W-:Y:S01]  /*27c10*/  IMAD.MOV.U32 R11, RZ, RZ, R13 ;  /* 0x000000ffff0b7224 */ /* 0x010fe200078e000d */
[----:B------:R-:W-:Y:S01]  /*27c20*/  MOV R10, 0x1 ;  /* 0x00000001000a7802 */ /* 0x000fe20000000f00 */
[----:B------:R-:W-:Y:S01]  /*27c30*/  IMAD.MOV.U32 R3, RZ, RZ, 0x1c1f ;  /* 0x00001c1fff037424 */ /* 0x000fe200078e00ff */
[----:B------:R-:W-:-:S02]  /*27c40*/  MOV R2, 0x27c60 ;  /* 0x00027c6000027802 */ /* 0x000fc40000000f00 */
[----:B-123--:R-:W-:Y:S05]  /*27c50*/  CALL.REL.NOINC `($__internal_13_$__cuda_sm70_shflsync_idx_p) ;  /* 0x00000fa000007944 */ /* 0x00efea0003c00000 */
        /* <DEDUP_REMOVED lines=8> */
.L_x_1007:
[----:B----4-:R-:W-:Y:S01]  /*27ce0*/  IMAD.MOV.U32 R11, RZ, RZ, R13 ;  /* 0x000000ffff0b7224 */ /* 0x010fe200078e000d */
[----:B------:R-:W-:Y:S01]  /*27cf0*/  MOV R10, 0x2 ;  /* 0x00000002000a7802 */ /* 0x000fe20000000f00 */
[----:B------:R-:W-:Y:S01]  /*27d00*/  IMAD.MOV.U32 R3, RZ, RZ, 0x1c1f ;  /* 0x00001c1fff037424 */ /* 0x000fe200078e00ff */
[----:B------:R-:W-:Y:S02]  /*27d10*/  MOV R2, 0x27d30 ;  /* 0x00027d3000027802 */ /* 0x000fe40000000f00 */
[----:B-123--:R-:W-:Y:S05]  /*27d20*/  CALL.REL.NOINC `($__internal_13_$__cuda_sm70_shflsync_idx_p) ;  /* 0x00000ed000007944 */ /* 0x00efea0003c00000 */
[----:B------:R-:W-:Y:S01]  /*27d30*/  MOV R12, R10 ;  /* 0x0000000a000c7202 */ /* 0x000fe20000000f00 */
[----:B------:R-:W-:Y:S05]  /*27d40*/  BRA `(.L_x_1082) ;  /* 0xffffc83000007947 */ /* 0x000fea000383ffff */
.L_x_1008:
[----:B----4-:R-:W-:Y:S01]  /*27d50*/  IMAD.MOV.U32 R11, RZ, RZ, R19 ;  /* 0x000000ffff0b7224 */ /* 0x010fe200078e0013 */
[----:B------:R-:W-:Y:S01]  /*27d60*/  MOV R10, 0x2 ;  /* 0x00000002000a7802 */ /* 0x000fe20000000f00 */
[----:B------:R-:W-:Y:S01]  /*27d70*/  IMAD.MOV.U32 R3, RZ, RZ, 0x1c1f ;  /* 0x00001c1fff037424 */ /* 0x000fe200078e00ff */
[----:B------:R-:W-:Y:S02]  /*27d80*/  MOV R2, 0x27da0 ;  /* 0x00027da000027802 */ /* 0x000fe40000000f00 */
[----:B-123--:R-:W-:Y:S05]  /*27d90*/  CALL.REL.NOINC `($__internal_13_$__cuda_sm70_shflsync_idx_p) ;  /* 0x00000e6000007944 */ /* 0x00efea0003c00000 */
[----:B------:R-:W-:Y:S01]  /*27da0*/  MOV R2, R10 ;  /* 0x0000000a00027202 */ /* 0x000fe20000000f00 */
[----:B------:R-:W-:Y:S05]  /*27db0*/  BRA `(.L_x_1083) ;  /* 0xffffc7e000007947 */ /* 0x000fea000383ffff */
.L_x_1011:
[----:B--2---:R-:W-:Y:S01]  /*27dc0*/  IMAD.MOV.U32 R11, RZ, RZ, R13 ;  /* 0x000000ffff0b7224 */ /* 0x004fe200078e000d */
[----:B------:R-:W-:Y:S01]  /*27dd0*/  MOV R10, 0x3 ;  /* 0x00000003000a7802 */ /* 0x000fe20000000f00 */
[----:B------:R-:W-:Y:S01]  /*27de0*/  IMAD.MOV.U32 R3, RZ, RZ, 0x1c1f ;  /* 0x00001c1fff037424 */ /* 0x000fe200078e00ff */
[----:B-1----:R-:W-:-:S02]  /*27df0*/  MOV R2, 0x27e10 ;  /* 0x00027e1000027802 */ /* 0x002fc40000000f00 */
[----:B---34-:R-:W-:Y:S05]  /*27e00*/  CALL.REL.NOINC `($__internal_13_$__cuda_sm70_shflsync_idx_p) ;  /* 0x00000df000007944 */ /* 0x018fea0003c00000 */
        /* <DEDUP_REMOVED lines=8> */
.L_x_1015:
[----:B------:R-:W-:Y:S01]  /*27e90*/  IMAD.MOV.U32 R11, RZ, RZ, R6 ;  /* 0x000000ffff0b7224 */ /* 0x000fe200078e0006 */
[----:B------:R-:W-:Y:S01]  /*27ea0*/  MOV R10, RZ ;  /* 0x000000ff000a7202 */ /* 0x000fe20000000f00 */
[----:B------:R-:W-:Y:S01]  /*27eb0*/  IMAD.MOV.U32 R3, RZ, RZ, 0x181f ;  /* 0x0000181fff037424 */ /* 0x000fe200078e00ff */
[----:B------:R-:W-:Y:S02]  /*27ec0*/  MOV R2, 0x27ee0 ;  /* 0x00027ee000027802 */ /* 0x000fe40000000f00 */
[----:B------:R-:W-:Y:S05]  /*27ed0*/  CALL.REL.NOINC `($__internal_13_$__cuda_sm70_shflsync_idx_p) ;  /* 0x00000d2000007944 */ /* 0x000fea0003c00000 */
[----:B------:R-:W-:Y:S01]  /*27ee0*/  MOV R8, R10 ;  /* 0x0000000a00087202 */ /* 0x000fe20000000f00 */
[----:B------:R-:W-:Y:S05]  /*27ef0*/  BRA `(.L_x_1085) ;  /* 0xffffd2f000007947 */ /* 0x000fea000383ffff */
.L_x_1016:
[----:B------:R-:W-:Y:S01]  /*27f00*/  IMAD.MOV.U32 R11, RZ, RZ, R7 ;  /* 0x000000ffff0b7224 */ /* 0x000fe200078e0007 */
[----:B------:R-:W-:Y:S01]  /*27f10*/  MOV R10, RZ ;  /* 0x000000ff000a7202 */ /* 0x000fe20000000f00 */
[----:B------:R-:W-:Y:S01]  /*27f20*/  IMAD.MOV.U32 R3, RZ, RZ, 0x181f ;  /* 0x0000181fff037424 */ /* 0x000fe200078e00ff */
[----:B------:R-:W-:Y:S02]  /*27f30*/  MOV R2, 0x27f50 ;  /* 0x00027f5000027802 */ /* 0x000fe40000000f00 */
[----:B-12---:R-:W-:Y:S05]  /*27f40*/  CALL.REL.NOINC `($__internal_13_$__cuda_sm70_shflsync_idx_p) ;  /* 0x00000cb000007944 */ /* 0x006fea0003c00000 */
[----:B------:R-:W-:Y:S01]  /*27f50*/  MOV R2, R10 ;  /* 0x0000000a00027202 */ /* 0x000fe20000000f00 */
[----:B------:R-:W-:Y:S05]  /*27f60*/  BRA `(.L_x_1086) ;  /* 0xffffd2a000007947 */ /* 0x000fea000383ffff */
.L_x_1017:
[----:B------:R-:W-:Y:S01]  /*27f70*/  IMAD.MOV.U32 R11, RZ, RZ, R6 ;  /* 0x000000ffff0b7224 */ /* 0x000fe200078e0006 */
[----:B------:R-:W-:Y:S01]  /*27f80*/  MOV R10, 0x1 ;  /* 0x00000001000a7802 */ /* 0x000fe20000000f00 */
[----:B--2---:R-:W-:Y:S01]  /*27f90*/  IMAD.MOV.U32 R3, RZ, RZ, 0x181f ;  /* 0x0000181fff037424 */ /* 0x004fe200078e00ff */
[----:B------:R-:W-:-:S02]  /*27fa0*/  MOV R2, 0x27fc0 ;  /* 0x00027fc000027802 */ /* 0x000fc40000000f00 */
[----:B-1-3--:R-:W-:Y:S05]  /*27fb0*/  CALL.REL.NOINC `($__internal_13_$__cuda_sm70_shflsync_idx_p) ;  /* 0x00000c4000007944 */ /* 0x00afea0003c00000 */
        /* <DEDUP_REMOVED lines=8> */
.L_x_1018:
[----:B------:R-:W-:Y:S01]  /*28040*/  IMAD.MOV.U32 R11, RZ, RZ, R6 ;  /* 0x000000ffff0b7224 */ /* 0x000fe200078e0006 */
[----:B------:R-:W-:Y:S01]  /*28050*/  MOV R10, 0x2 ;  /* 0x00000002000a7802 */ /* 0x000fe20000000f00 */
[----:B-1----:R-:W-:Y:S01]  /*28060*/  IMAD.MOV.U32 R3, RZ, RZ, 0x181f ;  /* 0x0000181fff037424 */ /* 0x002fe200078e00ff */
[----:B------:R-:W-:Y:S02]  /*28070*/  MOV R2, 0x28090 ;  /* 0x0002809000027802 */ /* 0x000fe40000000f00 */
[----:B---34-:R-:W-:Y:S05]  /*28080*/  CALL.REL.NOINC `($__internal_13_$__cuda_sm70_shflsync_idx_p) ;  /* 0x00000b7000007944 */ /* 0x018fea0003c00000 */
[----:B------:R-:W-:Y:S01]  /*28090*/  MOV R8, R10 ;  /* 0x0000000a00087202 */ /* 0x000fe20000000f00 */
[----:B------:R-:W-:Y:S05]  /*280a0*/  BRA `(.L_x_1088) ;  /* 0xffffd25000007947 */ /* 0x000fea000383ffff */
.L_x_1019:
[----:B------:R-:W-:Y:S01]  /*280b0*/  IMAD.MOV.U32 R11, RZ, RZ, R7 ;  /* 0x000000ffff0b7224 */ /* 0x000fe200078e0007 */
[----:B------:R-:W-:Y:S01]  /*280c0*/  MOV R10, 0x2 ;  /* 0x00000002000a7802 */ /* 0x000fe20000000f00 */
[----:B-1----:R-:W-:Y:S01]  /*280d0*/  IMAD.MOV.U32 R3, RZ, RZ, 0x181f ;  /* 0x0000181fff037424 */ /* 0x002fe200078e00ff */
[----:B------:R-:W-:Y:S02]  /*280e0*/  MOV R2, 0x28100 ;  /* 0x0002810000027802 */ /* 0x000fe40000000f00 */
[----:B--234-:R-:W-:Y:S05]  /*280f0*/  CALL.REL.NOINC `($__internal_13_$__cuda_sm70_shflsync_idx_p) ;  /* 0x00000b0000007944 */ /* 0x01cfea0003c00000 */
[----:B------:R-:W-:Y:S01]  /*28100*/  MOV R2, R10 ;  /* 0x0000000a00027202 */ /* 0x000fe20000000f00 */
[----:B------:R-:W-:Y:S05]  /*28110*/  BRA `(.L_x_1089) ;  /* 0xffffd20000007947 */ /* 0x000fea000383ffff */
.L_x_1020:
        /* <DEDUP_REMOVED lines=13> */
.L_x_1021:
[----:B------:R-:W-:Y:S01]  /*281f0*/  IMAD.MOV.U32 R11, RZ, RZ, R6 ;  /* 0x000000ffff0b7224 */ /* 0x000fe200078e0006 */
[----:B------:R-:W-:Y:S01]  /*28200*/  MOV R10, 0x4 ;  /* 0x00000004000a7802 */ /* 0x000fe20000000f00 */
[----:B--2---:R-:W-:Y:S01]  /*28210*/  IMAD.MOV.U32 R3, RZ, RZ, 0x181f ;  /* 0x0000181fff037424 */ /* 0x004fe200078e00ff */
[----:B------:R-:W-:Y:S02]  /*28220*/  MOV R2, 0x28240 ;  /* 0x0002824000027802 */ /* 0x000fe40000000f00 */
[----:B-1-34-:R-:W-:Y:S05]  /*28230*/  CALL.REL.NOINC `($__internal_13_$__cuda_sm70_shflsync_idx_p) ;  /* 0x000009c000007944 */ /* 0x01afea0003c00000 */
[----:B------:R-:W-:Y:S01]  /*28240*/  MOV R8, R10 ;  /* 0x0000000a00087202 */ /* 0x000fe20000000f00 */
[----:B------:R-:W-:Y:S05]  /*28250*/  BRA `(.L_x_1091) ;  /* 0xffffd1b000007947 */ /* 0x000fea000383ffff */
.L_x_1022:
[----:B------:R-:W-:Y:S01]  /*28260*/  IMAD.MOV.U32 R11, RZ, RZ, R7 ;  /* 0x000000ffff0b7224 */ /* 0x000fe200078e0007 */
[----:B------:R-:W-:Y:S01]  /*28270*/  MOV R10, 0x4 ;  /* 0x00000004000a7802 */ /* 0x000fe20000000f00 */
[----:B--2---:R-:W-:Y:S01]  /*28280*/  IMAD.MOV.U32 R3, RZ, RZ, 0x181f ;  /* 0x0000181fff037424 */ /* 0x004fe200078e00ff */
[----:B------:R-:W-:Y:S02]  /*28290*/  MOV R2, 0x282b0 ;  /* 0x000282b000027802 */ /* 0x000fe40000000f00 */
[----:B-1-34-:R-:W-:Y:S05]  /*282a0*/  CALL.REL.NOINC `($__internal_13_$__cuda_sm70_shflsync_idx_p) ;  /* 0x0000095000007944 */ /* 0x01afea0003c00000 */
[----:B------:R-:W-:Y:S01]  /*282b0*/  MOV R2, R10 ;  /* 0x0000000a00027202 */ /* 0x000fe20000000f00 */
[----:B------:R-:W-:Y:S05]  /*282c0*/  BRA `(.L_x_1092) ;  /* 0xffffd16000007947 */ /* 0x000fea000383ffff */
.L_x_1023:
[----:B------:R-:W-:Y:S01]  /*282d0*/  IMAD.MOV.U32 R11, RZ, RZ, R6 ;  /* 0x000000ffff0b7224 */ /* 0x000fe200078e0006 */
[----:B------:R-:W-:Y:S01]  /*282e0*/  MOV R10, 0x5 ;  /* 0x00000005000a7802 */ /* 0x000fe20000000f00 */
[----:B-1----:R-:W-:Y:S01]  /*282f0*/  IMAD.MOV.U32 R3, RZ, RZ, 0x181f ;  /* 0x0000181fff037424 */ /* 0x002fe200078e00ff */
[----:B------:R-:W-:-:S02]  /*28300*/  MOV R2, 0x28320 ;  /* 0x0002832000027802 */ /* 0x000fc40000000f00 */
[----:B--234-:R-:W-:Y:S05]  /*28310*/  CALL.REL.NOINC `($__internal_13_$__cuda_sm70_shflsync_idx_p) ;  /* 0x000008e000007944 */ /* 0x01cfea0003c00000 */
        /* <DEDUP_REMOVED lines=8> */
.L_x_1024:
[----:B------:R-:W-:Y:S01]  /*283a0*/  IMAD.MOV.U32 R11, RZ, RZ, R6 ;  /* 0x000000ffff0b7224 */ /* 0x000fe200078e0006 */
[----:B------:R-:W-:Y:S01]  /*283b0*/  MOV R10, 0x6 ;  /* 0x00000006000a7802 */ /* 0x000fe20000000f00 */
[----:B--2---:R-:W-:Y:S01]  /*283c0*/  IMAD.MOV.U32 R3, RZ, RZ, 0x181f ;  /* 0x0000181fff037424 */ /* 0x004fe200078e00ff */
[----:B------:R-:W-:Y:S02]  /*283d0*/  MOV R2, 0x283f0 ;  /* 0x000283f000027802 */ /* 0x000fe40000000f00 */
[----:B-1--4-:R-:W-:Y:S05]  /*283e0*/  CALL.REL.NOINC `($__internal_13_$__cuda_sm70_shflsync_idx_p) ;  /* 0x0000081000007944 */ /* 0x012fea0003c00000 */
[----:B------:R-:W-:Y:S01]  /*283f0*/  MOV R8, R10 ;  /* 0x0000000a00087202 */ /* 0x000fe20000000f00 */
[----:B------:R-:W-:Y:S05]  /*28400*/  BRA `(.L_x_1094) ;  /* 0xffffd11000007947 */ /* 0x000fea000383ffff */
.L_x_1025:
[----:B------:R-:W-:Y:S01]  /*28410*/  IMAD.MOV.U32 R11, RZ, RZ, R7 ;  /* 0x000000ffff0b7224 */ /* 0x000fe200078e0007 */
[----:B------:R-:W-:Y:S01]  /*28420*/  MOV R10, 0x6 ;  /* 0x00000006000a7802 */ /* 0x000fe20000000f00 */
[----:B--2---:R-:W-:Y:S01]  /*28430*/  IMAD.MOV.U32 R3, RZ, RZ, 0x181f ;  /* 0x0000181fff037424 */ /* 0x004fe200078e00ff */
[----:B------:R-:W-:Y:S02]  /*28440*/  MOV R2, 0x28460 ;  /* 0x0002846000027802 */ /* 0x000fe40000000f00 */
[----:B-1-34-:R-:W-:Y:S05]  /*28450*/  CALL.REL.NOINC `($__internal_13_$__cuda_sm70_shflsync_idx_p) ;  /* 0x000007a000007944 */ /* 0x01afea0003c00000 */
[----:B------:R-:W-:Y:S01]  /*28460*/  MOV R2, R10 ;  /* 0x0000000a00027202 */ /* 0x000fe20000000f00 */
[----:B------:R-:W-:Y:S05]  /*28470*/  BRA `(.L_x_1095) ;  /* 0xffffd0c000007947 */ /* 0x000fea000383ffff */
.L_x_1026:
[----:B------:R-:W-:Y:S01]  /*28480*/  IMAD.MOV.U32 R11, RZ, RZ, R6 ;  /* 0x000000ffff0b7224 */ /* 0x000fe200078e0006 */
[----:B------:R-:W-:Y:S01]  /*28490*/  MOV R10, 0x7 ;  /* 0x00000007000a7802 */ /* 0x000fe20000000f00 */
[----:B-1----:R-:W-:Y:S01]  /*284a0*/  IMAD.MOV.U32 R3, RZ, RZ, 0x181f ;  /* 0x0000181fff037424 */ /* 0x002fe200078e00ff */
[----:B------:R-:W-:-:S02]  /*284b0*/  MOV R2, 0x284d0 ;  /* 0x000284d000027802 */ /* 0x000fc40000000f00 */
[----:B--2-4-:R-:W-:Y:S05]  /*284c0*/  CALL.REL.NOINC `($__internal_13_$__cuda_sm70_shflsync_idx_p) ;  /* 0x0000073000007944 */ /* 0x014fea0003c00000 */
        /* <DEDUP_REMOVED lines=8> */
.L_x_1028:
[----:B------:R-:W-:Y:S01]  /*28550*/  IMAD.MOV.U32 R11, RZ, RZ, R45 ;  /* 0x000000ffff0b7224 */ /* 0x000fe200078e002d */
[----:B------:R-:W-:Y:S01]  /*28560*/  MOV R10, RZ ;  /* 0x000000ff000a7202 */ /* 0x000fe20000000f00 */
[----:B----4-:R-:W-:Y:S01]  /*28570*/  IMAD.MOV.U32 R3, RZ, RZ, 0x1f ;  /* 0x0000001fff037424 */ /* 0x010fe200078e00ff */
[----:B------:R-:W-:Y:S02]  /*28580*/  MOV R2, 0x285a0 ;  /* 0x000285a000027802 */ /* 0x000fe40000000f00 */
[----:B------:R-:W-:Y:S05]  /*28590*/  CALL.REL.NOINC `($__internal_13_$__cuda_sm70_shflsync_idx_p) ;  /* 0x0000066000007944 */ /* 0x000fea0003c00000 */
[----:B------:R-:W-:Y:S01]  /*285a0*/  MOV R9, R10 ;  /* 0x0000000a00097202 */ /* 0x000fe20000000f00 */
[----:B------:R-:W-:Y:S05]  /*285b0*/  BRA `(.L_x_1097) ;  /* 0xffffd14000007947 */ /* 0x000fea000383ffff */
.L_x_1029:
[----:B------:R-:W-:Y:S01]  /*285c0*/  IMAD.MOV.U32 R11, RZ, RZ, R45 ;  /* 0x000000ffff0b7224 */ /* 0x000fe200078e002d */
[----:B------:R-:W-:Y:S01]  /*285d0*/  MOV R10, 0x1 ;  /* 0x00000001000a7802 */ /* 0x000fe20000000f00 */
[----:B----4-:R-:W-:Y:S01]  /*285e0*/  IMAD.MOV.U32 R3, RZ, RZ, 0x1f ;  /* 0x0000001fff037424 */ /* 0x010fe200078e00ff */
[----:B------:R-:W-:Y:S02]  /*285f0*/  MOV R2, 0x28610 ;  /* 0x0002861000027802 */ /* 0x000fe40000000f00 */
[----:B-12---:R-:W-:Y:S05]  /*28600*/  CALL.REL.NOINC `($__internal_13_$__cuda_sm70_shflsync_idx_p) ;  /* 0x000005f000007944 */ /* 0x006fea0003c00000 */
[----:B------:R-:W-:Y:S01]  /*28610*/  MOV R8, R10 ;  /* 0x0000000a00087202 */ /* 0x000fe20000000f00 */
[----:B------:R-:W-:Y:S05]  /*28620*/  BRA `(.L_x_1098) ;  /* 0xffffd0f000007947 */ /* 0x000fea000383ffff */
.L_x_1030:
[----:B------:R-:W-:Y:S02]  /*28630*/  MOV R2, 0x1 ;  /* 0x0000000100027802 */ /* 0x000fe40000000f00 */
[----:B------:R-:W-:-:S02]  /*28640*/  MOV R3, 0x28660 ;  /* 0x0002866000037802 */ /* 0x000fc40000000f00 */
[----:B-123--:R-:W-:Y:S05]  /*28650*/  CALL.REL.NOINC `($__internal_14_$__cuda_sm70_shflsync_up_p) ;  /* 0x000005f000007944 */ /* 0x00efea0003c00000 */
[----:B------:R-:W-:Y:S05]  /*28660*/  BRA `(.L_x_1099) ;  /* 0xffffd1e000007947 */ /* 0x000fea000383ffff */
.L_x_1031:
[----:B------:R-:W-:Y:S02]  /*28670*/  MOV R2, 0x2 ;  /* 0x0000000200027802 */ /* 0x000fe40000000f00 */
[----:B------:R-:W-:-:S02]  /*28680*/  MOV R3, 0x286a0 ;  /* 0x000286a000037802 */ /* 0x000fc40000000f00 */
[----:B-12---:R-:W-:Y:S05]  /*28690*/  CALL.REL.NOINC `($__internal_14_$__cuda_sm70_shflsync_up_p) ;  /* 0x000005b000007944 */ /* 0x006fea0003c00000 */
        /* <DEDUP_REMOVED lines=24> */
.L_x_1035:
[----:B------:R-:W-:Y:S02]  /*28820*/  MOV R2, 0x1 ;  /* 0x0000000100027802 */ /* 0x000fe40000000f00 */
[----:B------:R-:W-:Y:S02]  /*28830*/  MOV R3, 0x28850 ;  /* 0x0002885000037802 */ /* 0x000fe40000000f00 */
[----:B------:R-:W-:Y:S05]  /*28840*/  CALL.REL.NOINC `($__internal_14_$__cuda_sm70_shflsync_up_p) ;  /* 0x0000040000007944 */ /* 0x000fea0003c00000 */
[----:B------:R-:W-:Y:S01]  /*28850*/  MOV R2, R4 ;  /* 0x0000000400027202 */ /* 0x000fe20000000f00 */
[----:B------:R-:W-:Y:S05]  /*28860*/  BRA `(.L_x_1101) ;  /* 0xffffd24000007947 */ /* 0x000fea000383ffff */
.L_x_1036:
        /* <DEDUP_REMOVED lines=27> */
.L_x_1038:
[----:B------:R-:W-:Y:S02]  /*28a20*/  SEL R0, RZ, 0x1, P0 ;  /* 0x00000001ff007807 */ /* 0x000fe40000000000 */
[----:B------:R-:W-:Y:S02]  /*28a30*/  MOV R2, 0x28a50 ;  /* 0x00028a5000027802 */ /* 0x000fe40000000f00 */
[----:B---3--:R-:W-:Y:S05]  /*28a40*/  CALL.REL.NOINC `($__internal_15_$__cuda_sm70_votesync_ballot) ;  /* 0x0000027000007944 */ /* 0x008fea0003c00000 */
[----:B------:R-:W-:Y:S01]  /*28a50*/  MOV R5, R0 ;  /* 0x0000000000057202 */ /* 0x000fe20000000f00 */
[----:B------:R-:W-:Y:S05]  /*28a60*/  BRA `(.L_x_1103) ;  /* 0xffffd1d000007947 */ /* 0x000fea000383ffff */
.L_x_1039:
[----:B------:R-:W-:Y:S01]  /*28a70*/  IMAD.MOV.U32 R11, RZ, RZ, R6 ;  /* 0x000000ffff0b7224 */ /* 0x000fe200078e0006 */
[----:B------:R-:W-:Y:S01]  /*28a80*/  MOV R10, R0 ;  /* 0x00000000000a7202 */ /* 0x000fe20000000f00 */
[----:B------:R-:W-:Y:S01]  /*28a90*/  IMAD.MOV.U32 R3, RZ, RZ, 0x1f ;  /* 0x0000001fff037424 */ /* 0x000fe200078e00ff */
[----:B-1----:R-:W-:Y:S02]  /*28aa0*/  MOV R2, 0x28ac0 ;  /* 0x00028ac000027802 */ /* 0x002fe40000000f00 */
[----:B---3--:R-:W-:Y:S05]  /*28ab0*/  CALL.REL.NOINC `($__internal_13_$__cuda_sm70_shflsync_idx_p) ;  /* 0x0000014000007944 */ /* 0x008fea0003c00000 */
[----:B------:R-:W-:Y:S01]  /*28ac0*/  IMAD.MOV.U32 R12, RZ, RZ, R10 ;  /* 0x000000ffff0c7224 */ /* 0x000fe200078e000a */
[----:B------:R-:W-:Y:S01]  /*28ad0*/  MOV R10, R0 ;  /* 0x00000000000a7202 */ /* 0x000fe20000000f00 */
[----:B------:R-:W-:Y:S01]  /*28ae0*/  IMAD.MOV.U32 R11, RZ, RZ, R7 ;  /* 0x000000ffff0b7224 */ /* 0x000fe200078e0007 */
[----:B------:R-:W-:-:S02]  /*28af0*/  MOV R3, 0x1f ;  /* 0x0000001f00037802 */ /* 0x000fc40000000f00 */
[----:B------:R-:W-:Y:S02]  /*28b00*/  MOV R2, 0x28b20 ;  /* 0x00028b2000027802 */ /* 0x000fe40000000f00 */
[----:B------:R-:W-:Y:S05]  /*28b10*/  CALL.REL.NOINC `($__internal_13_$__cuda_sm70_shflsync_idx_p) ;  /* 0x000000e000007944 */ /* 0x000fea0003c00000 */
[----:B------:R-:W-:Y:S01]  /*28b20*/  MOV R7, R10 ;  /* 0x0000000a00077202 */ /* 0x000fe20000000f00 */
[----:B------:R-:W-:Y:S05]  /*28b30*/  BRA `(.L_x_1104) ;  /* 0xffffd17000007947 */ /* 0x000fea000383ffff */
.L_x_1042:
[----:B------:R-:W-:Y:S01]  /*28b40*/  IMAD.MOV.U32 R11, RZ, RZ, R4 ;  /* 0x000000ffff0b7224 */ /* 0x000fe200078e0004 */
[----:B------:R-:W-:Y:S01]  /*28b50*/  MOV R10, R0 ;  /* 0x00000000000a7202 */ /* 0x000fe20000000f00 */
[----:B------:R-:W-:Y:S01]  /*28b60*/  IMAD.MOV.U32 R3, RZ, RZ, 0x1f ;  /* 0x0000001fff037424 */ /* 0x000fe200078e00ff */
[----:B-1----:R-:W-:Y:S02]  /*28b70*/  MOV R2, 0x28b90 ;  /* 0x00028b9000027802 */ /* 0x002fe40000000f00 */
[----:B---34-:R-:W-:Y:S05]  /*28b80*/  CALL.REL.NOINC `($__internal_13_$__cuda_sm70_shflsync_idx_p) ;  /* 0x0000007000007944 */ /* 0x018fea0003c00000 */
[----:B------:R-:W-:Y:S01]  /*28b90*/  MOV R13, R10 ;  /* 0x0000000a000d7202 */ /* 0x000fe20000000f00 */
[----:B------:R-:W-:Y:S05]  /*28ba0*/  BRA `(.L_x_1041) ;  /* 0xffffd16000007947 */ /* 0x000fea000383ffff */
        .weak           $__internal_12_$__cuda_sm70_shflsync_bfly_p
        .type           $__internal_12_$__cuda_sm70_shflsync_bfly_p,@function
        .size           $__internal_12_$__cuda_sm70_shflsync_bfly_p,($__internal_13_$__cuda_sm70_shflsync_idx_p - $__internal_12_$__cuda_sm70_shflsync_bfly_p)
$__internal_12_$__cuda_sm70_shflsync_bfly_p:
[----:B------:R-:W-:Y:S04]  /*28bb0*/  WARPSYNC R10 ;  /* 0x0000000a00007348 */ /* 0x000fe80003800000 */
[----:B------:R1:W2:Y:S01]  /*28bc0*/  SHFL.BFLY PT, R0, R0, R8, R11 ;  /* 0x0c00000800007389 */ /* 0x0002a200000e000b */
[----:B------:R-:W-:-:S02]  /*28bd0*/  MOV R9, 0x0 ;  /* 0x0000000000097802 */ /* 0x000fc40000000f00 */
[----:B-1----:R-:W-:-:S04]  /*28be0*/  MOV R8, R4 ;  /* 0x0000000400087202 */ /* 0x002fc80000000f00 */
[----:B--2---:R-:W-:Y:S05]  /*28bf0*/  RET.REL.NODEC R8 `(_ZN7cutlass13device_kernelIN5flash19enable_sm80_to_sm89INS1_16FlashAttnFwdSm80INS1_25CollectiveMainloopFwdSm80ILi4ELi1ELb0EN4cute5tupleIJNS5_1CILi128EEENS7_ILi80EEENS7_ILi64EEEEEELi64ENS_10bfloat16_tEfNS_4arch4Sm80ELb0ELb1ELb1ELb1ELb0ELb1ELb1ELb1EEENS1_21CollectiveEpilogueFwdINS6_IJS8_SA_S9_EEENS6_IJNS7_ILi1EEESI_SI_EEESC_SE_Li128ELb1ELb1ELb1ELb0EEENS1_36VarlenDynamicPersistentTileSchedulerILi128ELi80ELi128ELi128ELb1ELb1ELb0ELb1ELb0ELb1EEEEEEEEEvNT_6ParamsE) ;  /* 0xfffd740008007950 */ /* 0x004fea0003c3ffff */
        .weak           $__internal_13_$__cuda_sm70_shflsync_idx_p
        .type           $__internal_13_$__cuda_sm70_shflsync_idx_p,@function
        .size           $__internal_13_$__cuda_sm70_shflsync_idx_p,($__internal_14_$__cuda_sm70_shflsync_up_p - $__internal_13_$__cuda_sm70_shflsync_idx_p)
$__internal_13_$__cuda_sm70_shflsync_idx_p:
[----:B------:R-:W-:-:S04]  /*28c00*/  MOV R44, 0xffffffff ;  /* 0xffffffff002c7802 */ /* 0x000fc80000000f00 */
[----:B------:R-:W-:Y:S04]  /*28c10*/  WARPSYNC R44 ;  /* 0x0000002c00007348 */ /* 0x000fe80003800000 */
[----:B------:R1:W2:Y:S02]  /*28c20*/  SHFL.IDX PT, R10, R11, R10, R3 ;  /* 0x0000000a0b0a7389 */ /* 0x0002a400000e0003 */
[----:B-1----:R-:W-:-:S04]  /*28c30*/  MOV R3, 0x0 ;  /* 0x0000000000037802 */ /* 0x002fc80000000f00 */
[----:B--2---:R-:W-:Y:S05]  /*28c40*/  RET.REL.NODEC R2 `(_ZN7cutlass13device_kernelIN5flash19enable_sm80_to_sm89INS1_16FlashAttnFwdSm80INS1_25CollectiveMainloopFwdSm80ILi4ELi1ELb0EN4cute5tupleIJNS5_1CILi128EEENS7_ILi80EEENS7_ILi64EEEEEELi64ENS_10bfloat16_tEfNS_4arch4Sm80ELb0ELb1ELb1ELb1ELb0ELb1ELb1ELb1EEENS1_21CollectiveEpilogueFwdINS6_IJS8_SA_S9_EEENS6_IJNS7_ILi1EEESI_SI_EEESC_SE_Li128ELb1ELb1ELb1ELb0EEENS1_36VarlenDynamicPersistentTileSchedulerILi128ELi80ELi128ELi128ELb1ELb1ELb0ELb1ELb0ELb1EEEEEEEEEvNT_6ParamsE) ;  /* 0xfffd73b002007950 */ /* 0x004fea0003c3ffff */
        .weak           $__internal_14_$__cuda_sm70_shflsync_up_p
        .type           $__internal_14_$__cuda_sm70_shflsync_up_p,@function
        .size           $__internal_14_$__cuda_sm70_shflsync_up_p,($__internal_15_$__cuda_sm70_votesync_ballot - $__internal_14_$__cuda_sm70_shflsync_up_p)
$__internal_14_$__cuda_sm70_shflsync_up_p:
[----:B------:R-:W-:Y:S02]  /*28c50*/  IMAD.MOV.U32 R4, RZ, RZ, RZ ;  /* 0x000000ffff047224 */ /* 0x000fe400078e00ff */
[----:B------:R-:W-:-:S04]  /*28c60*/  IMAD.MOV.U32 R10, RZ, RZ, -0x1 ;  /* 0xffffffffff0a7424 */ /* 0x000fc800078e00ff */
[----:B------:R-:W-:Y:S04]  /*28c70*/  WARPSYNC R10 ;  /* 0x0000000a00007348 */ /* 0x000fe80003800000 */
[----:B------:R1:W2:Y:S02]  /*28c80*/  SHFL.UP PT, R4, R0, R2, R4 ;  /* 0x0400000200047389 */ /* 0x0002a400000e0004 */
[----:B-1----:R-:W-:Y:S02]  /*28c90*/  MOV R2, R3 ;  /* 0x0000000300027202 */ /* 0x002fe40000000f00 */
[----:B------:R-:W-:-:S04]  /*28ca0*/  MOV R3, 0x0 ;  /* 0x0000000000037802 */ /* 0x000fc80000000f00 */
[----:B--2---:R-:W-:Y:S05]  /*28cb0*/  RET.REL.NODEC R2 `(_ZN7cutlass13device_kernelIN5flash19enable_sm80_to_sm89INS1_16FlashAttnFwdSm80INS1_25CollectiveMainloopFwdSm80ILi4ELi1ELb0EN4cute5tupleIJNS5_1CILi128EEENS7_ILi80EEENS7_ILi64EEEEEELi64ENS_10bfloat16_tEfNS_4arch4Sm80ELb0ELb1ELb1ELb1ELb0ELb1ELb1ELb1EEENS1_21CollectiveEpilogueFwdINS6_IJS8_SA_S9_EEENS6_IJNS7_ILi1EEESI_SI_EEESC_SE_Li128ELb1ELb1ELb1ELb0EEENS1_36VarlenDynamicPersistentTileSchedulerILi128ELi80ELi128ELi128ELb1ELb1ELb0ELb1ELb0ELb1EEEEEEEEEvNT_6ParamsE) ;  /* 0xfffd734002007950 */ /* 0x004fea0003c3ffff */
        .weak           $__internal_15_$__cuda_sm70_votesync_ballot
        .type           $__internal_15_$__cuda_sm70_votesync_ballot,@function
        .size           $__internal_15_$__cuda_sm70_votesync_ballot,(.L_x_1631 - $__internal_15_$__cuda_sm70_votesync_ballot)
$__internal_15_$__cuda_sm70_votesync_ballot:
[----:B------:R-:W-:Y:S01]  /*28cc0*/  ISETP.NE.U32.AND P0, PT, R0, 0x1, PT ;  /* 0x000000010000780c */ /* 0x000fe20003f05070 */
[----:B------:R-:W-:-:S04]  /*28cd0*/  IMAD.MOV.U32 R3, RZ, RZ, -0x1 ;  /* 0xffffffffff037424 */ /* 0x000fc800078e00ff */
[----:B------:R-:W-:Y:S08]  /*28ce0*/  WARPSYNC R3 ;  /* 0x0000000300007348 */ /* 0x000ff00003800000 */
[----:B------:R-:W-:-:S04]  /*28cf0*/  VOTE.ANY R0, PT, !P0 ;  /* 0x0000000000007806 */ /* 0x000fc800040e0100 */
[----:B------:R-:W-:Y:S01]  /*28d00*/  LOP3.LUT R0, R0, R3, RZ, 0xc0, !PT ;  /* 0x0000000300007212 */ /* 0x000fe200078ec0ff */
[----:B------:R-:W-:-:S04]  /*28d10*/  IMAD.MOV.U32 R3, RZ, RZ, 0x0 ;  /* 0x00000000ff037424 */ /* 0x000fc800078e00ff */
[----:B------:R-:W-:Y:S05]  /*28d20*/  RET.REL.NODEC R2 `(_ZN7cutlass13device_kernelIN5flash19enable_sm80_to_sm89INS1_16FlashAttnFwdSm80INS1_25CollectiveMainloopFwdSm80ILi4ELi1ELb0EN4cute5tupleIJNS5_1CILi128EEENS7_ILi80EEENS7_ILi64EEEEEELi64ENS_10bfloat16_tEfNS_4arch4Sm80ELb0ELb1ELb1ELb1ELb0ELb1ELb1ELb1EEENS1_21CollectiveEpilogueFwdINS6_IJS8_SA_S9_EEENS6_IJNS7_ILi1EEESI_SI_EEESC_SE_Li128ELb1ELb1ELb1ELb0EEENS1_36VarlenDynamicPersistentTileSchedulerILi128ELi80ELi128ELi128ELb1ELb1ELb0ELb1ELb0ELb1EEEEEEEEEvNT_6ParamsE) ;  /* 0xfffd72d002007950 */ /* 0x000fea0003c3ffff */
.L_x_1105:
        /* <DEDUP_REMOVED lines=13> */
.L_x_1631:


//--------------------- .text._ZN7cutlass13device_kernelIN5flash19enable_sm80_to_sm89INS1_16FlashAttnFwdSm80INS1_25CollectiveMainloopFwdSm80ILi4ELi1ELb0EN4cute5tupleIJNS5_1CILi128EEENS7_ILi112EEENS7_ILi64EEEEEELi64ENS_10bfloat16_tEfNS_4arch4Sm80ELb1ELb0ELb1ELb0ELb0ELb0ELb1ELb1EEENS1_21CollectiveEpilogueFwdINS6_IJS8_SA_S9_EEENS6_IJNS7_ILi1EEESI_SI_EEESC_SE_Li128ELb0ELb1ELb1ELb0EEENS1_30DynamicPersistentTileSchedulerILi128ELi128ELb1ELb1ELb0EEEEEEEEEvNT_6ParamsE --------------------------
	.section	.text._ZN7cutlass13device_kernelIN5flash19enable_sm80_to_sm89INS1_16FlashAttnFwdSm80INS1_25CollectiveMainloopFwdSm80ILi4ELi1ELb0EN4cute5tupleIJNS5_1CILi128EEENS7_ILi112EEENS7_ILi64EEEEEELi64ENS_10bfloat16_tEfNS_4arch4Sm80ELb1ELb0ELb1ELb0ELb0ELb0ELb1ELb1EEENS1_21CollectiveEpilogueFwdINS6_IJS8_SA_S9_EEENS6_IJNS7_ILi1EEESI_SI_EEESC_SE_Li128ELb0ELb1ELb1ELb0EEENS1_30DynamicPersistentTileSchedulerILi128ELi128ELb1ELb1ELb0EEEEEEEEEvNT_6ParamsE,"ax",@progbits
	.sectioninfo	@"SHI_REGISTERS=255"
	.align	128
.text._ZN7cutlass13device_kernelIN5flash19enable_sm80_to_sm89INS1_16FlashAttnFwdSm80INS1_25CollectiveMainloopFwdSm80ILi4ELi1ELb0EN4cute5tupleIJNS5_1CILi128EEENS7_ILi112EEENS7_ILi64EEEEEELi64ENS_10bfloat16_tEfNS_4arch4Sm80ELb1ELb0ELb1ELb0ELb0ELb0ELb1ELb1EEENS1_21CollectiveEpilogueFwdINS6_IJS8_SA_S9_EEENS6_IJNS7_ILi1EEESI_SI_EEESC_SE_Li128ELb0ELb1ELb1ELb0EEENS1_30DynamicPersistentTileSchedulerILi128ELi128ELb1ELb1ELb0EEEEEEEEEvNT_6ParamsE:
        .type           _ZN7cutlass13device_kernelIN5flash19enable_sm80_to_sm89INS1_16FlashAttnFwdSm80INS1_25CollectiveMainloopFwdSm80ILi4ELi1ELb0EN4cute5tupleIJNS5_1CILi128EEENS7_ILi112EEENS7_ILi64EEEEEELi64ENS_10bfloat16_tEfNS_4arch4Sm80ELb1ELb0ELb1ELb0ELb0ELb0ELb1ELb1EEENS1_21CollectiveEpilogueFwdINS6_IJS8_SA_S9_EEENS6_IJNS7_ILi1EEESI_SI_EEESC_SE_Li128ELb0ELb1ELb1ELb0EEENS1_30DynamicPersistentTileSchedulerILi128ELi128ELb1ELb1ELb0EEEEEEEEEvNT_6ParamsE,@function
        .size           _ZN7cutlass13device_kernelIN5flash19enable_sm80_to_sm89INS1_16FlashAttnFwdSm80INS1_25CollectiveMainloopFwdSm80ILi4ELi1ELb0EN4cute5tupleIJNS5_1CILi128EEENS7_ILi112EEENS7_ILi64EEEEEELi64ENS_10bfloat16_tEfNS_4arch4Sm80ELb1ELb0ELb1ELb0ELb0ELb0ELb1ELb1EEENS1_21CollectiveEpilogueFwdINS6_IJS8_SA_S9_EEENS6_IJNS7_ILi1EEESI_SI_EEESC_SE_Li128ELb0ELb1ELb1ELb0EEENS1_30DynamicPersistentTileSchedulerILi128ELi128ELb1ELb1ELb0EEEEEEEEEvNT_6ParamsE,(.L_x_1636 - _ZN7cutlass13device_kernelIN5flash19enable_sm80_to_sm89INS1_16FlashAttnFwdSm80INS1_25CollectiveMainloopFwdSm80ILi4ELi1ELb0EN4cute5tupleIJNS5_1CILi128EEENS7_ILi112EEENS7_ILi64EEEEEELi64ENS_10bfloat16_tEfNS_4arch4Sm80ELb1ELb0ELb1ELb0ELb0ELb0ELb1ELb1EEENS1_21CollectiveEpilogueFwdINS6_IJS8_SA_S9_EEENS6_IJNS7_ILi1EEESI_SI_EEESC_SE_Li128ELb0ELb1ELb1ELb0EEENS1_30DynamicPersistentTileSchedulerILi128ELi128ELb1ELb1ELb0EEEEEEEEEvNT_6ParamsE)
        .other          _ZN7cutlass13device_kernelIN5flash19enable_sm80_to_sm89INS1_16FlashAttnFwdSm80INS1_25CollectiveMainloopFwdSm80ILi4ELi1ELb0EN4cute5tupleIJNS5_1CILi128EEENS7_ILi112EEENS7_ILi64EEEEEELi64ENS_10bfloat16_tEfNS_4arch4Sm80ELb1ELb0ELb1ELb0ELb0ELb0ELb1ELb1EEENS1_21CollectiveEpilogueFwdINS6_IJS8_SA_S9_EEENS6_IJNS7_ILi1EEESI_SI_EEESC_SE_Li128ELb0ELb1ELb1ELb0EEENS1_30DynamicPersistentTileSchedulerILi128ELi128ELb1ELb1ELb0EEEEEEEEEvNT_6ParamsE,@"STO_CUDA_ENTRY STV_DEFAULT"
_ZN7cutlass13device_kernelIN5flash19enable_sm80_to_sm89INS1_16FlashAttnFwdSm80INS1_25CollectiveMainloopFwdSm80ILi4ELi1ELb0EN4cute5tupleIJNS5_1CILi128EEENS7_ILi112EEENS7_ILi64EEEEEELi64ENS_10bfloat16_tEfNS_4arch4Sm80ELb1ELb0ELb1ELb0ELb0ELb0ELb1ELb1EEENS1_21CollectiveEpilogueFwdINS6_IJS8_SA_S9_EEENS6_IJNS7_ILi1EEESI_SI_EEESC_SE_Li128ELb0ELb1ELb1ELb0EEENS1_30DynamicPersistentTileSchedulerILi128ELi128ELb1ELb1ELb0EEEEEEEEEvNT_6ParamsE:
[----:B------:R-:W-:-:S03]  /*0000*/  MOV R1, c[0x0][0x28] ;  /* 0x00000a0000017a02 */ /* 0x000fc60000000f00 */
[----:B------:R-:W1:Y:S01]  /*0010*/  S2R R17, SR_TID.X ;  /* 0x0000000000117919 */ /* 0x000e620000002100 */
[----:B------:R-:W-:-:S03]  /*0020*/  IADD3 R1, R1, -0x98, RZ ;  /* 0xffffff6801017810 */ /* 0x000fc60007ffe0ff */
[----:B------:R-:W2:Y:S01]  /*0030*/  S2R R16, SR_CTAID.X ;  /* 0x0000000000107919 */ /* 0x000ea20000002500 */
[----:B-1----:R-:W-:-:S05]  /*0040*/  SHF.R.U32.HI R2, RZ, 0x5, R17 ;  /* 0x00000005ff027819 */ /* 0x002fca0000011611 */
[----:B------:R-:W1:Y:S02]  /*0050*/  SHFL.IDX PT, R0, R2, RZ, 0x1f ;  /* 0x00001fff02007589 */ /* 0x000e6400000e0000 */
[----:B-1----:R-:W-:Y:S02]  /*0060*/  ISETP.GE.AND P0, PT, R0, 0x1, PT ;  /* 0x000000010000780c */ /* 0x002fe40003f06270 */
[----:B------:R1:W-:Y:S11]  /*0070*/  STL [R1+0x64], R0 ;  /* 0x0000640001007387 */ /* 0x0003f60000100800 */
[----:B------:R-:W-:Y:S06]  /*0080*/  @P0 BAR.ARV 0x4, 0x80 ;  /* 0x0102000000000b1d */ /* 0x000fec0000002000 */
[----:B--2---:R-:W-:-:S13]  /*0090*/  ISETP.GE.AND P0, PT, R16, c[0x0][0x538], PT ;  /* 0x00014e0010007a0c */ /* 0x004fda0003f06270 */
[----:B------:R-:W-:Y:S05]  /*00a0*/  @P0 EXIT ;  /* 0x000000000000094d */ /* 0x000fea0003800000 */
[----:B-1----:R-:W-:Y:S01]  /*00b0*/  SHF.R.S32.HI R15, RZ, 0x1f, R17 ;  /* 0x0000001fff0f7819 */ /* 0x002fe20000011411 */
[----:B------:R-:W-:Y:S01]  /*00c0*/  IMAD.MOV.U32 R225, RZ, RZ, 0x40 ;  /* 0x00000040ffe17424 */ /* 0x000fe200078e00ff */
[----:B------:R-:W-:Y:S01]  /*00d0*/  ULDC.64 UR8, c[0x0][0x118] ;  /* 0x0000460000087ab9 */ /* 0x000fe20000000a00 */
[----:B------:R-:W-:Y:S01]  /*00e0*/  IMAD.MOV.U32 R227, RZ, RZ, 0x20 ;  /* 0x00000020ffe37424 */ /* 0x000fe200078e00ff */
[CC--:B------:R-:W-:Y:S02]  /*00f0*/  LEA.HI R4, R15.reuse, R17.reuse, RZ, 0x4 ;  /* 0x000000110f047211 */ /* 0x0c0fe400078f20ff */
[CC--:B------:R-:W-:Y:S02]  /*0100*/  LEA.HI R12, R15.reuse, R17.reuse, RZ, 0x3 ;  /* 0x000000110f0c7211 */ /* 0x0c0fe400078f18ff */
[----:B------:R-:W-:Y:S02]  /*0110*/  LEA.HI R0, R15, R17, RZ, 0x2 ;  /* 0x000000110f007211 */ /* 0x000fe400078f10ff */
[----:B------:R-:W-:-:S02]  /*0120*/  LOP3.LUT R2, R4, 0xfffffff0, RZ, 0xc0, !PT ;  /* 0xfffffff004027812 */ /* 0x000fc400078ec0ff */
[----:B------:R-:W-:Y:S02]  /*0130*/  SHF.R.S32.HI R18, RZ, 0x3, R12 ;  /* 0x00000003ff127819 */ /* 0x000fe4000001140c */
[----:B------:R-:W-:Y:S01]  /*0140*/  LOP3.LUT R3, R12, 0xfffffff8, RZ, 0xc0, !PT ;  /* 0xfffffff80c037812 */ /* 0x000fe200078ec0ff */
[C---:B------:R-:W-:Y:S01]  /*0150*/  IMAD.IADD R2, R17.reuse, 0x1, -R2 ;  /* 0x0000000111027824 */ /* 0x040fe200078e0a02 */
[----:B------:R-:W-:Y:S01]  /*0160*/  LOP3.LUT R0, R0, 0xfffffffc, RZ, 0xc0, !PT ;  /* 0xfffffffc00007812 */ /* 0x000fe200078ec0ff */
[----:B------:R-:W-:Y:S01]  /*0170*/  IMAD.SHL.U32 R7, R18, 0x40, RZ ;  /* 0x0000004012077824 */ /* 0x000fe200078e00ff */
[----:B------:R-:W-:Y:S01]  /*0180*/  SHF.R.S32.HI R5, RZ, 0x4, R4 ;  /* 0x00000004ff057819 */ /* 0x000fe20000011404 */
[C---:B------:R-:W-:Y:S02]  /*0190*/  IMAD.IADD R9, R17.reuse, 0x1, -R3 ;  /* 0x0000000111097824 */ /* 0x040fe400078e0a03 */
[----:B------:R-:W-:Y:S01]  /*01a0*/  IMAD.IADD R3, R17, 0x1, -R0 ;  /* 0x0000000111037824 */ /* 0x000fe200078e0a00 */
[----:B------:R-:W-:Y:S01]  /*01b0*/  LEA.HI R4, R4, R5, RZ, 0x1 ;  /* 0x0000000504047211 */ /* 0x000fe200078f08ff */
[----:B------:R-:W-:Y:S01]  /*01c0*/  IMAD.SHL.U32 R10, R9, 0x8, RZ ;  /* 0x00000008090a7824 */ /* 0x000fe200078e00ff */
[----:B------:R-:W-:-:S02]  /*01d0*/  LOP3.LUT R0, R7, 0x1c0, RZ, 0xc0, !PT ;  /* 0x000001c007007812 */ /* 0x000fc400078ec0ff */
[----:B------:R-:W-:Y:S02]  /*01e0*/  LOP3.LUT R6, R4, 0xfffffffe, RZ, 0xc0, !PT ;  /* 0xfffffffe04067812 */ /* 0x000fe400078ec0ff */
[----:B------:R-:W-:Y:S01]  /*01f0*/  SHF.R.S32.HI R4, RZ, 0x1f, R2 ;  /* 0x0000001fff047819 */ /* 0x000fe20000011402 */
[----:B------:R1:W-:Y:S01]  /*0200*/  STL [R1+0x48], R10 ;  /* 0x0000480a01007387 */ /* 0x0003e20000100800 */
[----:B------:R-:W-:Y:S01]  /*0210*/  LEA.HI R8, R3, R3, RZ, 0x1 ;  /* 0x0000000303087211 */ /* 0x000fe200078f08ff */
[----:B------:R-:W-:Y:S01]  /*0220*/  IMAD.IADD R13, R5, 0x1, -R6 ;  /* 0x00000001050d7824 */ /* 0x000fe200078e0a06 */
[----:B------:R-:W-:Y:S02]  /*0230*/  SHF.R.U32.HI R7, RZ, 0x3, R0 ;  /* 0x00000003ff077819 */ /* 0x000fe40000011600 */
[----:B------:R-:W-:Y:S02]  /*0240*/  LEA.HI R11, R4, R2, RZ, 0x3 ;  /* 0x00000002040b7211 */ /* 0x000fe400078f18ff */
[----:B------:R-:W-:-:S02]  /*0250*/  LOP3.LUT R0, R0, 0x38, R10, 0xf8, !PT ;  /* 0x0000003800007812 */ /* 0x000fc400078ef80a */
[----:B------:R-:W-:Y:S02]  /*0260*/  LOP3.LUT R4, R8, 0x1ffffffe, RZ, 0xc0, !PT ;  /* 0x1ffffffe08047812 */ /* 0x000fe400078ec0ff */
[----:B------:R-:W-:-:S03]  /*0270*/  LEA.HI R5, R15, R17, RZ, 0x5 ;  /* 0x000000110f057211 */ /* 0x000fc600078f28ff */
[----:B------:R-:W-:Y:S01]  /*0280*/  IMAD.IADD R14, R3, 0x1, -R4 ;  /* 0x00000001030e7824 */ /* 0x000fe200078e0a04 */
[----:B------:R-:W-:Y:S01]  /*0290*/  SHF.R.S32.HI R230, RZ, 0x5, R5 ;  /* 0x00000005ffe67819 */ /* 0x000fe20000011405 */
[----:B------:R-:W-:Y:S01]  /*02a0*/  IMAD.SHL.U32 R3, R9, 0x40, RZ ;  /* 0x0000004009037824 */ /* 0x000fe200078e00ff */
[----:B------:R-:W-:-:S05]  /*02b0*/  LEA.HI R4, R15, R17, RZ, 0x6 ;  /* 0x000000110f047211 */ /* 0x000fca00078f30ff */
[----:B------:R-:W-:Y:S01]  /*02c0*/  IMAD.SHL.U32 R4, R4, 0x8, RZ ;  /* 0x0000000804047824 */ /* 0x000fe200078e00ff */
[----:B-1----:R-:W-:Y:S02]  /*02d0*/  LOP3.LUT R10, R0, R7, RZ, 0x3c, !PT ;  /* 0x00000007000a7212 */ /* 0x002fe400078e3cff */
[----:B------:R-:W-:Y:S02]  /*02e0*/  LOP3.LUT R0, R11, 0xfffffff8, RZ, 0xc0, !PT ;  /* 0xfffffff80b007812 */ /* 0x000fe400078ec0ff */
[----:B------:R-:W-:Y:S01]  /*02f0*/  LOP3.LUT R10, R10, 0x7ffffe00, R4, 0xf8, !PT ;  /* 0x7ffffe000a0a7812 */ /* 0x000fe200078ef804 */
[----:B------:R-:W-:Y:S02]  /*0300*/  IMAD.SHL.U32 R4, R8, 0x20, RZ ;  /* 0x0000002008047824 */ /* 0x000fe400078e00ff */
[----:B------:R-:W-:Y:S01]  /*0310*/  IMAD.IADD R7, R2, 0x1, -R0 ;  /* 0x0000000102077824 */ /* 0x000fe200078e0a00 */
[----:B------:R-:W-:Y:S01]  /*0320*/  LOP3.LUT R0, R3, 0x1c0, RZ, 0xc0, !PT ;  /* 0x000001c003007812 */ /* 0x000fe200078ec0ff */
[----:B------:R-:W-:Y:S01]  /*0330*/  IMAD.SHL.U32 R241, R10, 0x2, RZ ;  /* 0x000000020af17824 */ /* 0x000fe200078e00ff */
[----:B------:R-:W-:-:S02]  /*0340*/  SHF.R.S32.HI R2, RZ, 0x1f, R5 ;  /* 0x0000001fff027819 */ /* 0x000fc40000011405 */
[----:B------:R-:W-:Y:S02]  /*0350*/  LOP3.LUT R6, R0, 0x8, R12, 0xf8, !PT ;  /* 0x0000000800067812 */ /* 0x000fe400078ef80c */
[----:B------:R-:W-:Y:S02]  /*0360*/  SHF.R.U32.HI R3, RZ, 0x3, R0 ;  /* 0x00000003ff037819 */ /* 0x000fe40000011600 */
[----:B------:R-:W-:Y:S01]  /*0370*/  LEA.HI R0, R2, R230, RZ, 0x2 ;  /* 0x000000e602007211 */ /* 0x000fe200078f10ff */
[----:B------:R-:W-:Y:S01]  /*0380*/  IMAD.SHL.U32 R2, R13, 0x8, RZ ;  /* 0x000000080d027824 */ /* 0x000fe200078e00ff */
[----:B------:R-:W-:Y:S02]  /*0390*/  LOP3.LUT R5, R5, 0xffffffe0, RZ, 0xc0, !PT ;  /* 0xffffffe005057812 */ /* 0x000fe400078ec0ff */
[----:B------:R-:W-:Y:S01]  /*03a0*/  LOP3.LUT R12, R6, R3, RZ, 0x3c, !PT ;  /* 0x00000003060c7212 */ /* 0x000fe200078e3cff */
[----:B------:R-:W-:Y:S01]  /*03b0*/  IMAD.SHL.U32 R3, R7, 0x40, RZ ;  /* 0x0000004007037824 */ /* 0x000fe200078e00ff */
[----:B------:R-:W-:Y:S01]  /*03c0*/  LOP3.LUT R0, R0, 0xffffffc, RZ, 0xc0, !PT ;  /* 0x0ffffffc00007812 */ /* 0x000fe200078ec0ff */
[----:B------:R-:W-:Y:S01]  /*03d0*/  IMAD.IADD R17, R17, 0x1, -R5 ;  /* 0x0000000111117824 */ /* 0x000fe200078e0a05 */
[----:B------:R-:W-:-:S02]  /*03e0*/  LOP3.LUT R4, R4, 0xffffffc0, RZ, 0xc0, !PT ;  /* 0xffffffc004047812 */ /* 0x000fc400078ec0ff */
[----:B------:R-:W-:Y:S01]  /*03f0*/  LOP3.LUT P3, RZ, R7, 0x2, RZ, 0xc0, !PT ;  /* 0x0000000207ff7812 */ /* 0x000fe2000786c0ff */
[----:B------:R-:W-:Y:S01]  /*0400*/  IMAD.IADD R8, R230, 0x1, -R0 ;  /* 0x00000001e6087824 */ /* 0x000fe200078e0a00 */
[----:B------:R-:W-:Y:S01]  /*0410*/  LOP3.LUT R0, R3, 0x1c0, RZ, 0xc0, !PT ;  /* 0x000001c003007812 */ /* 0x000fe200078ec0ff */
[----:B------:R-:W-:Y:S01]  /*0420*/  IMAD.SHL.U32 R3, R11, 0x40, RZ ;  /* 0x000000400b037824 */ /* 0x000fe200078e00ff */
[----:B------:R-:W-:Y:S01]  /*0430*/  SHF.R.S32.HI R6, RZ, 0x1f, R17 ;  /* 0x0000001fff067819 */ /* 0x000fe20000011411 */
[----:B------:R-:W-:Y:S01]  /*0440*/  IMAD R4, R14, 0x8, R4 ;  /* 0x000000080e047824 */ /* 0x000fe200078e0204 */
[----:B------:R-:W-:Y:S02]  /*0450*/  LOP3.LUT R2, R0, 0x8, R2, 0xf8, !PT ;  /* 0x0000000800027812 */ /* 0x000fe400078ef802 */
[----:B------:R-:W-:Y:S02]  /*0460*/  LEA.HI R6, R6, R17, RZ, 0x2 ;  /* 0x0000001106067211 */ /* 0x000fe400078f10ff */
[----:B------:R-:W-:-:S02]  /*0470*/  SHF.R.U32.HI R0, RZ, 0x3, R0 ;  /* 0x00000003ff007819 */ /* 0x000fc40000011600 */
[----:B------:R-:W-:Y:S02]  /*0480*/  SHF.R.S32.HI R5, RZ, 0x2, R6 ;  /* 0x00000002ff057819 */ /* 0x000fe40000011406 */
[----:B------:R-:W-:Y:S01]  /*0490*/  LOP3.LUT R224, R2, R0, RZ, 0x3c, !PT ;  /* 0x0000000002e07212 */ /* 0x000fe200078e3cff */
[----:B------:R-:W-:Y:S01]  /*04a0*/  IMAD R0, R13, 0x200, R12 ;  /* 0x000002000d007824 */ /* 0x000fe200078e020c */
[----:B------:R-:W-:Y:S01]  /*04b0*/  LOP3.LUT R3, R3, 0xfffffe00, RZ, 0xc0, !PT ;  /* 0xfffffe0003037812 */ /* 0x000fe200078ec0ff */
[----:B------:R-:W-:Y:S01]  /*04c0*/  IMAD R15, R8, 0x10, R5 ;  /* 0x00000010080f7824 */ /* 0x000fe200078e0205 */
[----:B------:R-:W-:Y:S02]  /*04d0*/  LOP3.LUT R2, R6, 0x7ffffffc, RZ, 0xc0, !PT ;  /* 0x7ffffffc06027812 */ /* 0x000fe400078ec0ff */
[----:B------:R-:W-:Y:S01]  /*04e0*/  LEA R119, R0, 0x3900, 0x1 ;  /* 0x0000390000777811 */ /* 0x000fe200078e08ff */
[----:B------:R-:W-:Y:S01]  /*04f0*/  IMAD R230, R230, 0x400, R3 ;  /* 0x00000400e6e67824 */ /* 0x000fe200078e0203 */
[----:B------:R-:W-:Y:S01]  /*0500*/  STL [R1+0x68], R15 ;  /* 0x0000680f01007387 */ /* 0x000fe20000100800 */
[----:B------:R-:W-:Y:S01]  /*0510*/  IMAD R0, R9, 0x10, R18 ;  /* 0x0000001009007824 */ /* 0x000fe200078e0212 */
[----:B------:R-:W-:Y:S01]  /*0520*/  LOP3.LUT P0, RZ, R7, 0x4, RZ, 0xc0, !PT ;  /* 0x0000000407ff7812 */ /* 0x000fe2000780c0ff */
[----:B------:R-:W-:Y:S01]  /*0530*/  IMAD.IADD R2, R17, 0x1, -R2 ;  /* 0x0000000111027824 */ /* 0x000fe200078e0a02 */
[----:B------:R-:W-:Y:S01]  /*0540*/  STL [R1+0x5c], R16 ;  /* 0x00005c1001007387 */ /* 0x000fe20000100800 */
[----:B------:R-:W-:Y:S01]  /*0550*/  IMAD.IADD R230, R230, 0x1, R224 ;  /* 0x00000001e6e67824 */ /* 0x000fe200078e02e0 */
[----:B------:R-:W-:Y:S01]  /*0560*/  LOP3.LUT R224, R224, R3, RZ, 0xfc, !PT ;  /* 0x00000003e0e07212 */ /* 0x000fe200078efcff */
[----:B------:R-:W-:Y:S01]  /*0570*/  IMAD.IADD R3, R15, 0x1, R4 ;  /* 0x000000010f037824 */ /* 0x000fe200078e0204 */
[----:B------:R1:W-:Y:S01]  /*0580*/  STL [R1+0x6c], R0 ;  /* 0x00006c0001007387 */ /* 0x0003e20000100800 */
[----:B------:R-:W-:-:S02]  /*0590*/  R2P PR, R9, 0x6 ;  /* 0x0000000609007804 */ /* 0x000fc40000000000 */
[----:B------:R-:W-:Y:S01]  /*05a0*/  LEA R230, R230, 0x7100, 0x1 ;  /* 0x00007100e6e67811 */ /* 0x000fe200078e08ff */
[----:B------:R2:W-:Y:S01]  /*05b0*/  STL [R1+0x60], R3 ;  /* 0x0000600301007387 */ /* 0x0005e20000100800 */
[----:B------:R-:W-:Y:S02]  /*05c0*/  LEA R224, R224, 0x100, 0x1 ;  /* 0x00000100e0e07811 */ /* 0x000fe400078e08ff */
[C---:B------:R-:W-:Y:S02]  /*05d0*/  SEL R226, R225.reuse, 0xffffffc0, !P2 ;  /* 0xffffffc0e1e27807 */ /* 0x040fe40005000000 */
[----:B------:R-:W-:Y:S02]  /*05e0*/  SEL R225, R225, 0xffffffc0, !P0 ;  /* 0xffffffc0e1e17807 */ /* 0x000fe40004000000 */
[C---:B------:R-:W-:Y:S01]  /*05f0*/  IADD3 R234, R119.reuse, 0x20, RZ ;  /* 0x0000002077ea7810 */ /* 0x040fe20007ffe0ff */
[----:B------:R-:W-:Y:S01]  /*0600*/  IMAD.IADD R229, R119, 0x1, R226 ;  /* 0x0000000177e57824 */ /* 0x000fe200078e02e2 */
[----:B------:R-:W-:Y:S01]  /*0610*/  SEL R227, R227, 0xffffffe0, !P3 ;  /* 0xffffffe0e3e37807 */ /* 0x000fe20005800000 */
[----:B------:R-:W-:Y:S01]  /*0620*/  IMAD.IADD R231, R230, 0x1, R225 ;  /* 0x00000001e6e77824 */ /* 0x000fe200078e02e1 */
[----:B------:R-:W-:Y:S01]  /*0630*/  @P1 IADD3 R234, R119, -0x20, RZ ;  /* 0xffffffe077ea1810 */ /* 0x000fe20007ffe0ff */
[----:B------:R-:W-:-:S02]  /*0640*/  IMAD.IADD R225, R225, 0x1, R224 ;  /* 0x00000001e1e17824 */ /* 0x000fc400078e02e0 */
[----:B------:R-:W-:Y:S01]  /*0650*/  IMAD.IADD R233, R230, 0x1, R227 ;  /* 0x00000001e6e97824 */ /* 0x000fe200078e02e3 */
[C---:B------:R-:W-:Y:S01]  /*0660*/  IADD3 R240, R234.reuse, 0x800, RZ ;  /* 0x00000800eaf07810 */ /* 0x040fe20007ffe0ff */
[C---:B------:R-:W-:Y:S01]  /*0670*/  IMAD.IADD R228, R227.reuse, 0x1, R224 ;  /* 0x00000001e3e47824 */ /* 0x040fe200078e02e0 */
[C---:B------:R-:W-:Y:S01]  /*0680*/  IADD3 R239, R234.reuse, 0x1000, RZ ;  /* 0x00001000eaef7810 */ /* 0x040fe20007ffe0ff */
[C---:B------:R-:W-:Y:S01]  /*0690*/  IMAD.IADD R232, R227.reuse, 0x1, R231 ;  /* 0x00000001e3e87824 */ /* 0x040fe200078e02e7 */
[----:B------:R-:W-:Y:S01]  /*06a0*/  IADD3 R238, R234, 0x1800, RZ ;  /* 0x00001800eaee7810 */ /* 0x000fe20007ffe0ff */
[----:B------:R-:W-:Y:S01]  /*06b0*/  IMAD.IADD R226, R226, 0x1, R234 ;  /* 0x00000001e2e27824 */ /* 0x000fe200078e02ea */
[----:B------:R-:W-:Y:S01]  /*06c0*/  IADD3 R237, R234, 0x2000, RZ ;  /* 0x00002000eaed7810 */ /* 0x000fe20007ffe0ff */
[----:B-1----:R-:W-:Y:S01]  /*06d0*/  IMAD.SHL.U32 R0, R2, 0x2, RZ ;  /* 0x0000000202007824 */ /* 0x002fe200078e00ff */
[C---:B------:R-:W-:Y:S01]  /*06e0*/  IADD3 R236, R234.reuse, 0x2800, RZ ;  /* 0x00002800eaec7810 */ /* 0x040fe20007ffe0ff */
[----:B------:R-:W-:Y:S01]  /*06f0*/  IMAD.IADD R227, R227, 0x1, R225 ;  /* 0x00000001e3e37824 */ /* 0x000fe200078e02e1 */
[----:B------:R-:W-:-:S02]  /*0700*/  IADD3 R235, R234, 0x3000, RZ ;  /* 0x00003000eaeb7810 */ /* 0x000fc40007ffe0ff */
[----:B------:R2:W-:Y:S04]  /*0710*/  STL [R1+0x40], R0 ;  /* 0x0000400001007387 */ /* 0x0005e80000100800 */
.L_x_1161:
[----:B------:R-:W3:Y:S01]  /*0720*/  LDL R4, [R1+0x5c] ;  /* 0x00005c0001047983 */ /* 0x000ee20000100800 */
[----:B--2---:R-:W-:Y:S01]  /*0730*/  IMAD.MOV.U32 R0, RZ, RZ, c[0x0][0x560] ;  /* 0x00015800ff007624 */ /* 0x004fe200078e00ff */
[----:B------:R-:W-:Y:S01]  /*0740*/  YIELD ;  /* 0x0000000000007946 */ /* 0x000fe20003800000 */
[----:B------:R-:W-:Y:S03]  /*0750*/  BSSY B0, `(.L_x_1106) ;  /* 0x0000016000007945 */ /* 0x000fe60003800000 */
[----:B------:R-:W-:-:S13]  /*0760*/  ISETP.NE.AND P0, PT, R0, 0x1, PT ;  /* 0x000000010000780c */ /* 0x000fda0003f05270 */
[----:B---3--:R-:W-:Y:S01]  /*0770*/  @P0 IMAD.HI.U32 R0, R4, c[0x0][0x564], RZ ;  /* 0x0001590004000a27 */ /* 0x008fe200078e00ff */
[----:B------:R-:W-:-:S04]  /*0780*/  MOV R3, R4 ;  /* 0x0000000400037202 */ /* 0x000fc80000000f00 */
[----:B------:R-:W-:-:S04]  /*0790*/  @P0 SHF.R.U32.HI R3, RZ, c[0x0][0x568], R0 ;  /* 0x00015a00ff030a19 */ /* 0x000fc80000011600 */
[----:B------:R-:W-:Y:S01]  /*07a0*/  ISETP.GE.AND P0, PT, R3, c[0x0][0x578], PT ;  /* 0x00015e0003007a0c */ /* 0x000fe20003f06270 */
[----:B------:R-:W-:-:S04]  /*07b0*/  IMAD.MOV R2, RZ, RZ, -R3 ;  /* 0x000000ffff027224 */ /* 0x000fc800078e0a03 */
[----:B------:R-:W-:-:S08]  /*07c0*/  IMAD R2, R2, c[0x0][0x560], R4 ;  /* 0x0001580002027a24 */ /* 0x000fd000078e0204 */
[----:B------:R-:W-:Y:S05]  /*07d0*/  @!P0 BRA `(.L_x_1107) ;  /* 0x0000007000008947 */ /* 0x000fea0003800000 */
[----:B------:R-:W-:-:S04]  /*07e0*/  MOV R0, c[0x0][0x56c] ;  /* 0x00015b0000007a02 */ /* 0x000fc80000000f00 */
[----:B------:R-:W-:Y:S02]  /*07f0*/  ISETP.NE.AND P0, PT, R0, 0x1, PT ;  /* 0x000000010000780c */ /* 0x000fe40003f05270 */
[----:B------:R-:W-:-:S11]  /*0800*/  MOV R0, R2 ;  /* 0x0000000200007202 */ /* 0x000fd60000000f00 */
[----:B------:R-:W-:-:S05]  /*0810*/  @P0 IMAD.HI.U32 R4, R2, c[0x0][0x570], RZ ;  /* 0x00015c0002040a27 */ /* 0x000fca00078e00ff */
[----:B------:R-:W-:-:S05]  /*0820*/  @P0 SHF.R.U32.HI R0, RZ, c[0x0][0x574], R4 ;  /* 0x00015d00ff000a19 */ /* 0x000fca0000011604 */
[----:B------:R-:W-:Y:S01]  /*0830*/  IMAD R6, R0, c[0x0][0x56c], RZ ;  /* 0x00015b0000067a24 */ /* 0x000fe200078e02ff */
[----:B------:R-:W-:Y:S05]  /*0840*/  BRA `(.L_x_1108) ;  /* 0x0000006000007947 */ /* 0x000fea0003800000 */
.L_x_1107:
[----:B------:R-:W-:-:S04]  /*0850*/  MOV R0, c[0x0][0x554] ;  /* 0x0001550000007a02 */ /* 0x000fc80000000f00 */
[----:B------:R-:W-:Y:S02]  /*0860*/  ISETP.NE.AND P0, PT, R0, 0x1, PT ;  /* 0x000000010000780c */ /* 0x000fe40003f05270 */
[----:B------:R-:W-:-:S11]  /*0870*/  MOV R0, R2 ;  /* 0x0000000200007202 */ /* 0x000fd60000000f00 */
[----:B------:R-:W-:-:S05]  /*0880*/  @P0 IMAD.HI.U32 R4, R2, c[0x0][0x558], RZ ;  /* 0x0001560002040a27 */ /* 0x000fca00078e00ff */
[----:B------:R-:W-:-:S05]  /*0890*/  @P0 SHF.R.U32.HI R0, RZ, c[0x0][0x55c], R4 ;  /* 0x00015700ff000a19 */ /* 0x000fca0000011604 */
[----:B------:R-:W-:Y:S02]  /*08a0*/  IMAD R6, R0, c[0x0][0x554], RZ ;  /* 0x0001550000067a24 */ /* 0x000fe400078e02ff */
.L_x_1108:
[----:B------:R-:W-:Y:S05]  /*08b0*/  BSYNC B0 ;  /* 0x0000000000007941 */ /* 0x000fea0003800000 */
.L_x_1106:
[----:B------:R-:W-:Y:S01]  /*08c0*/  IMAD.MOV.U32 R4, RZ, RZ, c[0x0][0x53c] ;  /* 0x00014f00ff047624 */ /* 0x000fe200078e00ff */
[----:B------:R-:W-:Y:S01]  /*08d0*/  ULDC UR4, c[0x0][0x1d0] ;  /* 0x0000740000047ab9 */ /* 0x000fe20000000800 */
[----:B------:R-:W-:Y:S01]  /*08e0*/  IMAD.MOV.U32 R11, RZ, RZ, R0 ;  /* 0x000000ffff0b7224 */ /* 0x000fe200078e0000 */
[----:B------:R-:W-:Y:S01]  /*08f0*/  UIADD3 UR5, UR4, 0x6f, URZ ;  /* 0x0000006f04057890 */ /* 0x000fe2000fffe03f */
[----:B------:R-:W-:Y:S01]  /*0900*/  BSSY B0, `(.L_x_1109) ;  /* 0x0000048000007945 */ /* 0x000fe20003800000 */
[----:B------:R-:W-:Y:S01]  /*0910*/  ISETP.NE.AND P0, PT, R4, 0x1, PT ;  /* 0x000000010400780c */ /* 0x000fe20003f05270 */
[----:B------:R-:W-:Y:S01]  /*0920*/  UMOV UR4, URZ ;  /* 0x0000003f00047c82 */ /* 0x000fe20008000000 */
[----:B------:R-:W-:Y:S01]  /*0930*/  LOP3.LUT R4, RZ, R0, RZ, 0x33, !PT ;  /* 0x00000000ff047212 */ /* 0x000fe200078e33ff */
[----:B------:R-:W-:-:S04]  /*0940*/  UIMAD.WIDE UR4, UR5, -0x6db6db6d, UR4 ;  /* 0x92492493050478a5 */ /* 0x000fc8000f8e0204 */
[----:B------:R-:W-:-:S04]  /*0950*/  USHF.R.U32.HI UR4, URZ, 0x1f, UR5 ;  /* 0x0000001f3f047899 */ /* 0x000fc80008011605 */
[----:B------:R-:W-:Y:S02]  /*0960*/  ULEA.HI.SX32 UR4, UR5, UR4, 0x1a ;  /* 0x0000000405047291 */ /* 0x000fe4000f8fd23f */
[----:B------:R-:W-:Y:S01]  /*0970*/  @P0 IMAD.HI.U32 R5, R0, c[0x0][0x540], RZ ;  /* 0x0001500000050a27 */ /* 0x000fe200078e00ff */
[----:B------:R-:W-:-:S03]  /*0980*/  IADD3 R0, R4, c[0x0][0x53c], RZ ;  /* 0x00014f0004007a10 */ /* 0x000fc60007ffe0ff */
[----:B------:R-:W-:Y:S01]  /*0990*/  IMAD.MOV.U32 R4, RZ, RZ, c[0x0][0x2c4] ;  /* 0x0000b100ff047624 */ /* 0x000fe200078e00ff */
[----:B------:R-:W-:Y:S01]  /*09a0*/  @P0 SHF.R.U32.HI R11, RZ, c[0x0][0x544], R5 ;  /* 0x00015100ff0b0a19 */ /* 0x000fe20000011605 */
[----:B------:R-:W-:-:S03]  /*09b0*/  IMAD.MOV.U32 R5, RZ, RZ, c[0x0][0x168] ;  /* 0x00005a00ff057624 */ /* 0x000fc600078e00ff */
[----:B------:R-:W-:Y:S01]  /*09c0*/  ISETP.NE.AND P4, PT, R4, 0x1, PT ;  /* 0x000000010400780c */ /* 0x000fe20003f85270 */
[----:B------:R-:W-:Y:S01]  /*09d0*/  IMAD R0, R11, c[0x0][0x53c], R0 ;  /* 0x00014f000b007a24 */ /* 0x000fe200078e0200 */
[----:B------:R-:W-:Y:S01]  /*09e0*/  IADD3 R5, -R5, 0x70, RZ ;  /* 0x0000007005057810 */ /* 0x000fe20007ffe1ff */
[----:B------:R1:W-:Y:S03]  /*09f0*/  STL [R1+0x54], R11 ;  /* 0x0000540b01007387 */ /* 0x0003e60000100800 */
[----:B------:R-:W-:-:S04]  /*0a00*/  SHF.L.U32 R16, R0, 0x7, RZ ;  /* 0x0000000700107819 */ /* 0x000fc800000006ff */
[----:B------:R-:W-:Y:S01]  /*0a10*/  IADD3 R4, R16, 0x7f, RZ ;  /* 0x0000007f10047810 */ /* 0x000fe20007ffe0ff */
[----:B------:R1:W-:Y:S04]  /*0a20*/  STL [R1+0x58], R16 ;  /* 0x0000581001007387 */ /* 0x0003e80000100800 */
[----:B------:R-:W-:-:S05]  /*0a30*/  @P4 IMAD.HI.U32 R0, R4, c[0x0][0x2c8], RZ ;  /* 0x0000b20004004a27 */ /* 0x000fca00078e00ff */
[----:B------:R-:W-:Y:S01]  /*0a40*/  @P4 SHF.R.U32.HI R4, RZ, c[0x0][0x2cc], R0 ;  /* 0x0000b300ff044a19 */ /* 0x000fe20000011600 */
[----:B------:R-:W-:-:S03]  /*0a50*/  IMAD.MOV.U32 R0, RZ, RZ, c[0x0][0x548] ;  /* 0x00015200ff007624 */ /* 0x000fc600078e00ff */
[----:B------:R-:W-:Y:S01]  /*0a60*/  IADD3 R5, R4, c[0x0][0x1d0], R5 ;  /* 0x0000740004057a10 */ /* 0x000fe20007ffe005 */
[----:B------:R-:W-:Y:S01]  /*0a70*/  IMAD.MOV.U32 R4, RZ, RZ, RZ ;  /* 0x000000ffff047224 */ /* 0x000fe200078e00ff */
[----:B------:R-:W-:Y:S02]  /*0a80*/  ISETP.NE.AND P0, PT, R0, 0x1, PT ;  /* 0x000000010000780c */ /* 0x000fe40003f05270 */
[----:B------:R-:W-:Y:S01]  /*0a90*/  IADD3 R0, R2, -R6, RZ ;  /* 0x8000000602007210 */ /* 0x000fe20007ffe0ff */
[----:B------:R-:W-:-:S04]  /*0aa0*/  IMAD.HI R4, R5, -0x6db6db6d, R4 ;  /* 0x9249249305047827 */ /* 0x000fc800078e0204 */
[----:B------:R-:W-:Y:S01]  /*0ab0*/  IMAD R0, R3, c[0x0][0x554], R0 ;  /* 0x0001550003007a24 */ /* 0x000fe200078e0200 */
[----:B------:R-:W-:-:S03]  /*0ac0*/  SHF.R.U32.HI R6, RZ, 0x1f, R4 ;  /* 0x0000001fff067819 */ /* 0x000fc60000011604 */
[----:B------:R-:W-:Y:S01]  /*0ad0*/  IMAD.MOV.U32 R18, RZ, RZ, R0 ;  /* 0x000000ffff127224 */ /* 0x000fe200078e0000 */
[----:B------:R-:W-:Y:S01]  /*0ae0*/  LEA.HI.SX32 R6, R4, R6, 0x1a ;  /* 0x0000000604067211 */ /* 0x000fe200078fd2ff */
[----:B------:R-:W-:-:S03]  /*0af0*/  @P0 IMAD.HI.U32 R2, R0, c[0x0][0x54c], RZ ;  /* 0x0001530000020a27 */ /* 0x000fc600078e00ff */
[----:B------:R-:W-:Y:S02]  /*0b00*/  IMNMX R6, R6, UR4, PT ;  /* 0x0000000406067c17 */ /* 0x000fe4000b800200 */
[----:B------:R-:W-:Y:S01]  /*0b10*/  @P0 SHF.R.U32.HI R18, RZ, c[0x0][0x550], R2 ;  /* 0x00015400ff120a19 */ /* 0x000fe20000011602 */
[----:B------:R-:W-:Y:S01]  /*0b20*/  IMAD.MOV.U32 R2, RZ, RZ, RZ ;  /* 0x000000ffff027224 */ /* 0x000fe200078e00ff */
[----:B------:R-:W-:Y:S02]  /*0b30*/  ISETP.GE.AND P0, PT, R6, 0x1, PT ;  /* 0x000000010600780c */ /* 0x000fe40003f06270 */
[----:B------:R-:W-:Y:S01]  /*0b40*/  IADD3 R3, -R18, RZ, RZ ;  /* 0x000000ff12037210 */ /* 0x000fe20007ffe1ff */
[----:B------:R1:W-:Y:S04]  /*0b50*/  STL [R1+0x50], R18 ;  /* 0x0000501201007387 */ /* 0x0003e80000100800 */
[----:B------:R-:W-:-:S05]  /*0b60*/  IMAD R23, R3, c[0x0][0x548], R0 ;  /* 0x0001520003177a24 */ /* 0x000fca00078e0200 */
[----:B------:R1:W-:Y:S01]  /*0b70*/  STL [R1+0x44], R23 ;  /* 0x0000441701007387 */ /* 0x0003e20000100800 */
[----:B------:R-:W-:Y:S05]  /*0b80*/  @!P0 BRA `(.L_x_1110) ;  /* 0x000001f000008947 */ /* 0x000fea0003800000 */
[----:B------:R-:W-:-:S04]  /*0b90*/  SHF.R.U32.HI R0, RZ, 0x10, R11 ;  /* 0x00000010ff007819 */ /* 0x000fc8000001160b */
[----:B------:R-:W-:-:S04]  /*0ba0*/  ISETP.NE.AND P0, PT, R0, RZ, PT ;  /* 0x000000ff0000720c */ /* 0x000fc80003f05270 */
[----:B------:R-:W-:-:S04]  /*0bb0*/  SEL R0, R0, c[0x0][0x338], P0 ;  /* 0x0000ce0000007a07 */ /* 0x000fc80000000000 */
[-C--:B------:R-:W-:Y:S02]  /*0bc0*/  IABS R3, R0.reuse ;  /* 0x0000000000037213 */ /* 0x080fe40000000000 */
[----:B------:R-:W-:Y:S02]  /*0bd0*/  IADD3 R7, R0, -0x1, R6 ;  /* 0xffffffff00077810 */ /* 0x000fe40007ffe006 */
[----:B------:R-:W2:Y:S02]  /*0be0*/  I2F.RP R4, R3 ;  /* 0x0000000300047306 */ /* 0x000ea40000209400 */
[----:B------:R-:W-:Y:S02]  /*0bf0*/  IABS R10, R7 ;  /* 0x00000007000a7213 */ /* 0x000fe40000000000 */
[----:B------:R-:W-:-:S04]  /*0c00*/  LOP3.LUT R7, R7, R0, RZ, 0x3c, !PT ;  /* 0x0000000007077212 */ /* 0x000fc800078e3cff */
[----:B------:R-:W-:Y:S01]  /*0c10*/  ISETP.GE.AND P0, PT, R7, RZ, PT ;  /* 0x000000ff0700720c */ /* 0x000fe20003f06270 */
[----:B--2---:R-:W2:Y:S02]  /*0c20*/  MUFU.RCP R4, R4 ;  /* 0x0000000400047308 */ /* 0x004ea40000001000 */
[----:B--2---:R-:W-:-:S06]  /*0c30*/  IADD3 R4, R4, 0xffffffe, RZ ;  /* 0x0ffffffe04047810 */ /* 0x004fcc0007ffe0ff */
[----:B------:R-:W2:Y:S02]  /*0c40*/  F2I.FTZ.U32.TRUNC.NTZ R5, R4 ;  /* 0x0000000400057305 */ /* 0x000ea4000021f000 */
[----:B--2---:R-:W-:Y:S02]  /*0c50*/  IMAD.MOV R2, RZ, RZ, -R5 ;  /* 0x000000ffff027224 */ /* 0x004fe400078e0a05 */
        /* <DEDUP_REMOVED lines=14> */
[----:B------:R-:W-:-:S13]  /*0d40*/  ISETP.GE.U32.AND P2, PT, R4, R3, PT ;  /* 0x000000030400720c */ /* 0x000fda0003f46070 */
[----:B------:R-:W-:-:S05]  /*0d50*/  @P2 IADD3 R2, R2, 0x1, RZ ;  /* 0x0000000102022810 */ /* 0x000fca0007ffe0ff */
[----:B------:R-:W-:Y:S01]  /*0d60*/  @!P0 IMAD.MOV R2, RZ, RZ, -R2 ;  /* 0x000000ffff028224 */ /* 0x000fe200078e0a02 */
[----:B------:R-:W-:Y:S02]  /*0d70*/  @!P1 LOP3.LUT R2, RZ, R0, RZ, 0x33, !PT ;  /* 0x00000000ff029212 */ /* 0x000fe400078e33ff */
.L_x_1110:
[----:B------:R-:W-:Y:S05]  /*0d80*/  BSYNC B0 ;  /* 0x0000000000007941 */ /* 0x000fea0003800000 */
.L_x_1109:
[----:B------:R-:W-:Y:S01]  /*0d90*/  LOP3.LUT R0, R11, 0xffff, RZ, 0xc0, !PT ;  /* 0x0000ffff0b007812 */ /* 0x000fe200078ec0ff */
[----:B------:R-:W-:Y:S01]  /*0da0*/  IMAD.MOV.U32 R19, RZ, RZ, RZ ;  /* 0x000000ffff137224 */ /* 0x000fe200078e00ff */
[----:B------:R-:W-:Y:S01]  /*0db0*/  CS2R R20, SRZ ;  /* 0x0000000000147805 */ /* 0x000fe2000001ff00 */
[----:B------:R-:W-:Y:S01]  /*0dc0*/  IMAD.MOV.U32 R22, RZ, RZ, RZ ;  /* 0x000000ffff167224 */ /* 0x000fe200078e00ff */
[----:B------:R-:W-:Y:S01]  /*0dd0*/  CS2R R178, SRZ ;  /* 0x0000000000b27805 */ /* 0x000fe2000001ff00 */
[----:B------:R-:W-:Y:S01]  /*0de0*/  IMAD R3, R0, R2, RZ ;  /* 0x0000000200037224 */ /* 0x000fe200078e02ff */
[----:B------:R-:W-:Y:S01]  /*0df0*/  PRMT R0, RZ, 0x7610, R0 ;  /* 0x00007610ff007816 */ /* 0x000fe20000000000 */
        /* <DEDUP_REMOVED lines=12> */
[----:B------:R2:W-:Y:S01]  /*0ec0*/  STL [R1+0xc], R17 ;  /* 0x00000c1101007387 */ /* 0x0005e20000100800 */
        /* <DEDUP_REMOVED lines=24> */
[----:B------:R-:W3:Y:S04]  /*1050*/  LDL R5, [R1+0x6c] ;  /* 0x00006c0001057983 */ /* 0x000ee80000100800 */
[----:B------:R-:W4:Y:S04]  /*1060*/  LDL.64 R6, [R1+0x48] ;  /* 0x0000480001067983 */ /* 0x000f280000100a00 */
[----:B------:R1:W4:Y:S01]  /*1070*/  LDL.64 R24, [R1+0x48] ;  /* 0x0000480001187983 */ /* 0x0003220000100a00 */
[----:B------:R-:W-:-:S03]  /*1080*/  ISETP.NE.U32.AND P0, PT, RZ, c[0x0][0x340], PT ;  /* 0x0000d000ff007a0c */ /* 0x000fc60003f05070 */
[----:B------:R-:W5:Y:S01]  /*1090*/  S2R R4, SR_TID.X ;  /* 0x0000000000047919 */ /* 0x000f620000002100 */
[----:B------:R-:W-:-:S13]  /*10a0*/  ISETP.NE.AND.EX P0, PT, RZ, c[0x0][0x344], PT, P0 ;  /* 0x0000d100ff007a0c */ /* 0x000fda0003f05300 */
[----:B------:R-:W-:-:S05]  /*10b0*/  @P0 MOV R2, 0x4 ;  /* 0x0000000400020802 */ /* 0x000fca0000000f00 */
[----:B--2---:R-:W-:-:S05]  /*10c0*/  @P0 IMAD.WIDE R2, R18, R2, c[0x0][0x340] ;  /* 0x0000d00012020625 */ /* 0x004fca00078e0202 */
[----:B------:R2:W4:Y:S01]  /*10d0*/  @P0 LDG.E R14, [R2.64] ;  /* 0x00000008020e0981 */ /* 0x000522000c1e1900 */
[----:B-----5:R-:W-:Y:S02]  /*10e0*/  SHF.R.S32.HI R15, RZ, 0x1f, R4 ;  /* 0x0000001fff0f7819 */ /* 0x020fe40000011404 */
[----:B------:R-:W-:Y:S02]  /*10f0*/  SHF.R.S32.HI R12, RZ, 0x1f, R23 ;  /* 0x0000001fff0c7819 */ /* 0x000fe40000011417 */
[----:B------:R-:W-:Y:S02]  /*1100*/  LEA.HI R15, R15, R4, RZ, 0x3 ;  /* 0x000000040f0f7211 */ /* 0x000fe400078f18ff */
[----:B------:R-:W-:Y:S02]  /*1110*/  SHF.R.S32.HI R13, RZ, 0x1f, R18 ;  /* 0x0000001fff0d7819 */ /* 0x000fe40000011412 */
[----:B------:R-:W-:Y:S02]  /*1120*/  SHF.R.S32.HI R15, RZ, 0x3, R15 ;  /* 0x00000003ff0f7819 */ /* 0x000fe4000001140f */
[----:B------:R-:W-:Y:S01]  /*1130*/  IADD3 R92, R17, -0x1, RZ ;  /* 0xffffffff115c7810 */ /* 0x000fe20007ffe0ff */
[----:B-1----:R-:W-:Y:S01]  /*1140*/  IMAD R11, R13, c[0x0][0x1c0], RZ ;  /* 0x000070000d0b7a24 */ /* 0x002fe200078e02ff */
[----:B------:R-:W-:-:S03]  /*1150*/  SHF.R.S32.HI R9, RZ, 0x1f, R15 ;  /* 0x0000001fff097819 */ /* 0x000fc6000001140f */
[----:B------:R-:W-:Y:S02]  /*1160*/  IMAD R11, R18, c[0x0][0x1c4], R11 ;  /* 0x00007100120b7a24 */ /* 0x000fe400078e020b */
[C---:B------:R-:W-:Y:S02]  /*1170*/  IMAD R4, R9.reuse, c[0x0][0x1e0], RZ ;  /* 0x0000780009047a24 */ /* 0x040fe400078e02ff */
[----:B------:R-:W-:Y:S02]  /*1180*/  IMAD R9, R9, c[0x0][0x208], RZ ;  /* 0x0000820009097a24 */ /* 0x000fe400078e02ff */
[C---:B------:R-:W-:Y:S02]  /*1190*/  IMAD R10, R15.reuse, c[0x0][0x1e4], R4 ;  /* 0x000079000f0a7a24 */ /* 0x040fe400078e0204 */
[----:B------:R-:W-:Y:S01]  /*11a0*/  IMAD R9, R15, c[0x0][0x20c], R9 ;  /* 0x000083000f097a24 */ /* 0x000fe200078e0209 */
[----:B---3--:R-:W-:Y:S01]  /*11b0*/  IADD3 R8, R5, R16, RZ ;  /* 0x0000001005087210 */ /* 0x008fe20007ffe0ff */
[----:B------:R-:W-:-:S03]  /*11c0*/  IMAD R5, R12, c[0x0][0x1b8], RZ ;  /* 0x00006e000c057a24 */ /* 0x000fc600078e02ff */
[----:B------:R-:W-:Y:S01]  /*11d0*/  MOV R0, R8 ;  /* 0x0000000800007202 */ /* 0x000fe20000000f00 */
[----:B--2---:R-:W-:Y:S01]  /*11e0*/  @P4 IMAD.HI.U32 R2, R8, c[0x0][0x2c8], RZ ;  /* 0x0000b20008024a27 */ /* 0x004fe200078e00ff */
[----:B----4-:R-:W-:-:S03]  /*11f0*/  MOV R24, R6 ;  /* 0x0000000600187202 */ /* 0x010fc60000000f00 */
[C---:B------:R-:W-:Y:S01]  /*1200*/  IMAD R5, R23.reuse, c[0x0][0x1bc], R5 ;  /* 0x00006f0017057a24 */ /* 0x040fe200078e0205 */
[----:B------:R-:W-:Y:S01]  /*1210*/  @P4 SHF.R.U32.HI R0, RZ, c[0x0][0x2cc], R2 ;  /* 0x0000b300ff004a19 */ /* 0x000fe20000011602 */
[----:B------:R-:W-:Y:S01]  /*1220*/  IMAD.WIDE.U32 R2, R23, c[0x0][0x1b8], RZ ;  /* 0x00006e0017027a25 */ /* 0x000fe200078e00ff */
[--C-:B------:R-:W-:Y:S02]  /*1230*/  SHF.R.S32.HI R25, RZ, 0x1f, R24.reuse ;  /* 0x0000001fff197819 */ /* 0x100fe40000011418 */
[----:B------:R-:W-:Y:S02]  /*1240*/  ISETP.GE.AND P2, PT, R24, c[0x0][0x198], PT ;  /* 0x0000660018007a0c */ /* 0x000fe40003f46270 */
[----:B------:R-:W-:Y:S01]  /*1250*/  IADD3 R3, R3, R5, RZ ;  /* 0x0000000503037210 */ /* 0x000fe20007ffe0ff */
[C-C-:B------:R-:W-:Y:S01]  /*1260*/  IMAD.WIDE.U32 R4, R15.reuse, c[0x0][0x208], R24.reuse ;  /* 0x000082000f047a25 */ /* 0x140fe200078e0018 */
[----:B------:R1:W-:Y:S03]  /*1270*/  STL [R1+0x4c], R25 ;  /* 0x00004c1901007387 */ /* 0x0003e60000100800 */
[----:B------:R-:W-:Y:S01]  /*1280*/  IMAD.WIDE.U32 R6, R15, c[0x0][0x1e0], R24 ;  /* 0x000078000f067a25 */ /* 0x000fe200078e0018 */
[----:B------:R-:W-:-:S02]  /*1290*/  IADD3 R5, R5, R9, RZ ;  /* 0x0000000905057210 */ /* 0x000fc40007ffe0ff */
[----:B------:R-:W-:Y:S01]  /*12a0*/  SHF.R.S32.HI R9, RZ, 0x1f, R0 ;  /* 0x0000001fff097819 */ /* 0x000fe20000011400 */
[----:B------:R-:W-:Y:S01]  /*12b0*/  IMAD.WIDE.U32 R2, R18, c[0x0][0x1c0], R2 ;  /* 0x0000700012027a25 */ /* 0x000fe200078e0002 */
[----:B------:R-:W-:Y:S02]  /*12c0*/  IADD3 R7, R7, R10, RZ ;  /* 0x0000000a07077210 */ /* 0x000fe40007ffe0ff */
[----:B------:R-:W-:Y:S01]  /*12d0*/  IADD3 R10, -R0, RZ, RZ ;  /* 0x000000ff000a7210 */ /* 0x000fe20007ffe1ff */
[----:B------:R-:W-:Y:S01]  /*12e0*/  IMAD R9, R9, c[0x0][0x1b0], RZ ;  /* 0x00006c0009097a24 */ /* 0x000fe200078e02ff */
[----:B------:R-:W-:Y:S01]  /*12f0*/  IADD3 R3, R3, R11, RZ ;  /* 0x0000000b03037210 */ /* 0x000fe20007ffe0ff */
[C---:B------:R-:W-:Y:S02]  /*1300*/  IMAD R11, R12.reuse, c[0x0][0x1e8], RZ ;  /* 0x00007a000c0b7a24 */ /* 0x040fe400078e02ff */
[----:B------:R-:W-:Y:S02]  /*1310*/  IMAD R12, R12, c[0x0][0x210], RZ ;  /* 0x000084000c0c7a24 */ /* 0x000fe400078e02ff */
[----:B------:R-:W-:-:S02]  /*1320*/  IMAD R10, R10, c[0x0][0x2c4], R8 ;  /* 0x0000b1000a0a7a24 */ /* 0x000fc400078e0208 */
[C---:B------:R-:W-:Y:S02]  /*1330*/  IMAD R11, R23.reuse, c[0x0][0x1ec], R11 ;  /* 0x00007b00170b7a24 */ /* 0x040fe400078e020b */
[----:B------:R-:W-:-:S04]  /*1340*/  IMAD.WIDE.U32 R6, R23, c[0x0][0x1e8], R6 ;  /* 0x00007a0017067a25 */ /* 0x000fc800078e0006 */
[C---:B------:R-:W-:Y:S02]  /*1350*/  IMAD R12, R23.reuse, c[0x0][0x214], R12 ;  /* 0x00008500170c7a24 */ /* 0x040fe400078e020c */
[----:B------:R-:W-:-:S04]  /*1360*/  IMAD.WIDE.U32 R4, R23, c[0x0][0x210], R4 ;  /* 0x0000840017047a25 */ /* 0x000fc800078e0004 */
[C---:B------:R-:W-:Y:S01]  /*1370*/  IMAD R8, R0.reuse, c[0x0][0x1b4], R9 ;  /* 0x00006d0000087a24 */ /* 0x040fe200078e0209 */
[----:B------:R-:W-:Y:S01]  /*1380*/  IADD3 R9, R5, R12, RZ ;  /* 0x0000000c05097210 */ /* 0x000fe20007ffe0ff */
[----:B------:R-:W-:-:S04]  /*1390*/  IMAD.WIDE.U32 R2, R0, c[0x0][0x1b0], R2 ;  /* 0x00006c0000027a25 */ /* 0x000fc800078e0002 */
[----:B------:R-:W-:Y:S01]  /*13a0*/  IMAD.IADD R7, R7, 0x1, R11 ;  /* 0x0000000107077824 */ /* 0x000fe200078e020b */
[----:B------:R-:W-:Y:S02]  /*13b0*/  SHF.R.S32.HI R11, RZ, 0x1f, R10 ;  /* 0x0000001fff0b7819 */ /* 0x000fe4000001140a */
[----:B------:R-:W-:Y:S02]  /*13c0*/  IADD3 R5, R3, R8, RZ ;  /* 0x0000000803057210 */ /* 0x000fe40007ffe0ff */
[----:B------:R-:W-:Y:S01]  /*13d0*/  MOV R8, R4 ;  /* 0x0000000400087202 */ /* 0x000fe20000000f00 */
[----:B------:R-:W-:Y:S01]  /*13e0*/  IMAD R11, R11, c[0x0][0x1a8], RZ ;  /* 0x00006a000b0b7a24 */ /* 0x000fe200078e02ff */
[----:B------:R-:W-:Y:S02]  /*13f0*/  MOV R4, R2 ;  /* 0x0000000200047202 */ /* 0x000fe40000000f00 */
[----:B------:R-:W-:Y:S01]  /*1400*/  @P0 SHF.R.S32.HI R3, RZ, 0x1f, R14 ;  /* 0x0000001fff030819 */ /* 0x000fe2000001140e */
[C---:B------:R-:W-:Y:S01]  /*1410*/  IMAD R11, R10.reuse, c[0x0][0x1ac], R11 ;  /* 0x00006b000a0b7a24 */ /* 0x040fe200078e020b */
[----:B------:R-:W-:Y:S01]  /*1420*/  @P0 MOV R2, R14 ;  /* 0x0000000e00020202 */ /* 0x000fe20000000f00 */
[----:B------:R-:W-:Y:S01]  /*1430*/  @!P0 IMAD.MOV.U32 R2, RZ, RZ, R18 ;  /* 0x000000ffff028224 */ /* 0x000fe200078e0012 */
[----:B------:R-:W-:Y:S01]  /*1440*/  @!P0 MOV R3, R13 ;  /* 0x0000000d00038202 */ /* 0x000fe20000000f00 */
[----:B------:R-:W-:-:S04]  /*1450*/  IMAD.WIDE.U32 R4, R10, c[0x0][0x1a8], R4 ;  /* 0x00006a000a047a25 */ /* 0x000fc800078e0004 */
[----:B------:R-:W-:Y:S01]  /*1460*/  IMAD.WIDE.U32 R12, R2, c[0x0][0x1f0], R6 ;  /* 0x00007c00020c7a25 */ /* 0x000fe200078e0006 */
[----:B------:R-:W-:-:S03]  /*1470*/  IADD3 R7, R5, R11, RZ ;  /* 0x0000000b05077210 */ /* 0x000fc60007ffe0ff */
[C---:B------:R-:W-:Y:S01]  /*1480*/  IMAD R0, R3.reuse, c[0x0][0x218], RZ ;  /* 0x0000860003007a24 */ /* 0x040fe200078e02ff */
[----:B------:R1:W-:Y:S01]  /*1490*/  STL.64 [R1+0x28], R12 ;  /* 0x0000280c01007387 */ /* 0x0003e20000100a00 */
[----:B------:R-:W-:Y:S01]  /*14a0*/  IMAD R6, R3, c[0x0][0x1f0], RZ ;  /* 0x00007c0003067a24 */ /* 0x000fe200078e02ff */
[----:B------:R-:W-:Y:S01]  /*14b0*/  LEA R3, P0, R4, c[0x0][0x160], 0x1 ;  /* 0x0000580004037a11 */ /* 0x000fe200078008ff */
[----:B------:R-:W-:-:S04]  /*14c0*/  IMAD.WIDE.U32 R8, R2, c[0x0][0x218], R8 ;  /* 0x0000860002087a25 */ /* 0x000fc800078e0008 */
[C---:B------:R-:W-:Y:S01]  /*14d0*/  IMAD R5, R2.reuse, c[0x0][0x21c], R0 ;  /* 0x0000870002057a24 */ /* 0x040fe200078e0200 */
[----:B------:R1:W-:Y:S01]  /*14e0*/  STL.64 [R1+0x30], R8 ;  /* 0x0000300801007387 */ /* 0x0003e20000100a00 */
[----:B------:R-:W-:Y:S01]  /*14f0*/  IMAD R6, R2, c[0x0][0x1f4], R6 ;  /* 0x00007d0002067a24 */ /* 0x000fe200078e0206 */
[----:B------:R-:W-:Y:S02]  /*1500*/  LEA.HI.X R2, R4, c[0x0][0x164], R7, 0x1, P0 ;  /* 0x0000590004027a11 */ /* 0x000fe400000f0c07 */
[----:B------:R-:W-:Y:S02]  /*1510*/  IADD3 R4, R9, R5, RZ ;  /* 0x0000000509047210 */ /* 0x000fe40007ffe0ff */
[----:B------:R-:W-:Y:S02]  /*1520*/  IADD3 R6, R13, R6, RZ ;  /* 0x000000060d067210 */ /* 0x000fe40007ffe0ff */
[----:B------:R-:W-:Y:S01]  /*1530*/  IADD3 R0, R15, R16, RZ ;  /* 0x000000100f007210 */ /* 0x000fe20007ffe0ff */
[----:B------:R1:W-:Y:S04]  /*1540*/  STL [R1+0x3c], R4 ;  /* 0x00003c0401007387 */ /* 0x0003e80000100800 */
[----:B------:R1:W-:Y:S01]  /*1550*/  STL [R1+0x38], R6 ;  /* 0x0000380601007387 */ /* 0x0003e20000100800 */
[----:B------:R-:W-:Y:S05]  /*1560*/  BRA.DIV ~URZ, `(.L_x_1112) ;  /* 0x00014a627f007947 */ /* 0x000fea000b800000 */
[----:B------:R2:W3:Y:S02]  /*1570*/  SHFL.IDX PT, R5, R2, RZ, 0x181f ;  /* 0x00181fff02057589 */ /* 0x0004e400000e0000 */
.L_x_1162:
[----:B------:R-:W-:Y:S05]  /*1580*/  BRA.DIV ~URZ, `(.L_x_1113) ;  /* 0x00014ab27f007947 */ /* 0x000fea000b800000 */
[----:B-1----:R1:W4:Y:S02]  /*1590*/  SHFL.IDX PT, R4, R3, RZ, 0x181f ;  /* 0x00181fff03047589 */ /* 0x00232400000e0000 */
.L_x_1163:
[----:B------:R-:W-:Y:S01]  /*15a0*/  MOV R11, c[0x0][0x168] ;  /* 0x00005a00000b7a02 */ /* 0x000fe20000000f00 */
[----:B------:R-:W-:Y:S04]  /*15b0*/  BSSY B0, `(.L_x_1114) ;  /* 0x000000b000007945 */ /* 0x000fe80003800000 */
[----:B------:R-:W-:-:S05]  /*15c0*/  IMAD R11, R11, c[0x0][0x2c4], RZ ;  /* 0x0000b1000b0b7a24 */ /* 0x000fca00078e02ff */
[----:B------:R-:W-:-:S13]  /*15d0*/  ISETP.GE.AND P0, PT, R0, R11, PT ;  /* 0x0000000b0000720c */ /* 0x000fda0003f06270 */
[----:B------:R-:W-:Y:S05]  /*15e0*/  @P0 BRA `(.L_x_1115) ;  /* 0x0000007000000947 */ /* 0x000fea0003800000 */
[----:B------:R-:W5:Y:S02]  /*15f0*/  LDL.64 R6, [R1+0x48] ;  /* 0x0000480001067983 */ /* 0x000f640000100a00 */
[----:B----45:R-:W-:-:S04]  /*1600*/  LEA R4, P0, R6, R4, 0x1 ;  /* 0x0000000406047211 */ /* 0x030fc800078008ff */
[----:B---3--:R-:W-:-:S05]  /*1610*/  LEA.HI.X R5, R6, R5, R7, 0x1, P0 ;  /* 0x0000000506057211 */ /* 0x008fca00000f0c07 */
[----:B------:R-:W-:Y:S01]  /*1620*/  @!PT LDS RZ, [RZ] ;  /* 0x00000000fffff984 */ /* 0x000fe20000000800 */
[----:B------:R-:W-:Y:S01]  /*1630*/  @!PT LDS RZ, [RZ] ;  /* 0x00000000fffff984 */ /* 0x000fe20000000800 */
[----:B------:R-:W-:Y:S01]  /*1640*/  @!PT LDS RZ, [RZ] ;  /* 0x00000000fffff984 */ /* 0x000fe20000000800 */
[----:B------:R3:W-:Y:S04]  /*1650*/  LDGSTS.E.BYPASS.LTC128B.128 [R241+0x7100], [R4.64], !P2 ;  /* 0x0710000004f17fae */ /* 0x0007e8000d101d48 */
.L_x_1115:
[----:B------:R-:W-:Y:S05]  /*1660*/  BSYNC B0 ;  /* 0x0000000000007941 */ /* 0x000fea0003800000 */
.L_x_1114:
[----:B------:R-:W-:Y:S05]  /*1670*/  BRA.DIV ~URZ, `(.L_x_1116) ;  /* 0x00014a327f007947 */ /* 0x000fea000b800000 */
[----:B------:R1:W2:Y:S04]  /*1680*/  SHFL.IDX PT, R6, R2, 0x1, 0x181f ;  /* 0x00381f0002067f89 */ /* 0x0002a800000e0000 */
[----:B---34-:R1:W3:Y:S02]  /*1690*/  SHFL.IDX PT, R4, R3, 0x1, 0x181f ;  /* 0x00381f0003047f89 */ /* 0x0182e400000e0000 */
.L_x_1164:
[----:B------:R-:W-:Y:S01]  /*16a0*/  IADD3 R5, R0, 0x10, RZ ;  /* 0x0000001000057810 */ /* 0x000fe20007ffe0ff */
[----:B------:R-:W-:Y:S03]  /*16b0*/  BSSY B0, `(.L_x_1117) ;  /* 0x000000a000007945 */ /* 0x000fe60003800000 */
[----:B------:R-:W-:-:S13]  /*16c0*/  ISETP.GE.AND P0, PT, R5, R11, PT ;  /* 0x0000000b0500720c */ /* 0x000fda0003f06270 */
[----:B------:R-:W-:Y:S05]  /*16d0*/  @P0 BRA `(.L_x_1118) ;  /* 0x0000007000000947 */ /* 0x000fea0003800000 */
[----:B------:R-:W4:Y:S02]  /*16e0*/  LDL.64 R8, [R1+0x48] ;  /* 0x0000480001087983 */ /* 0x000f240000100a00 */
[----:B---34-:R-:W-:-:S04]  /*16f0*/  LEA R4, P0, R8, R4, 0x1 ;  /* 0x0000000408047211 */ /* 0x018fc800078008ff */
[----:B--2---:R-:W-:-:S05]  /*1700*/  LEA.HI.X R5, R8, R6, R9, 0x1, P0 ;  /* 0x0000000608057211 */ /* 0x004fca00000f0c09 */
[----:B------:R-:W-:Y:S01]  /*1710*/  @!PT LDS RZ, [RZ] ;  /* 0x00000000fffff984 */ /* 0x000fe20000000800 */
[----:B------:R-:W-:Y:S01]  /*1720*/  @!PT LDS RZ, [RZ] ;  /* 0x00000000fffff984 */ /* 0x000fe20000000800 */
[----:B------:R-:W-:Y:S01]  /*1730*/  @!PT LDS RZ, [RZ] ;  /* 0x00000000fffff984 */ /* 0x000fe20000000800 */
[----:B------:R2:W-:Y:S04]  /*1740*/  LDGSTS.E.BYPASS.LTC128B.128 [R241+0x7900], [R4.64], !P2 ;  /* 0x0790000004f17fae */ /* 0x0005e8000d101d48 */
.L_x_1118:
[----:B------:R-:W-:Y:S05]  /*1750*/  BSYNC B0 ;  /* 0x0000000000007941 */ /* 0x000fea0003800000 */
.L_x_1117:
[----:B------:R-:W-:Y:S05]  /*1760*/  BRA.DIV ~URZ, `(.L_x_1119) ;  /* 0x00014a127f007947 */ /* 0x000fea000b800000 */
[----:B--2---:R2:W4:Y:S02]  /*1770*/  SHFL.IDX PT, R6, R2, 0x2, 0x181f ;  /* 0x00581f0002067f89 */ /* 0x00452400000e0000 */
.L_x_1165:
[----:B------:R-:W-:Y:S05]  /*1780*/  BRA.DIV ~URZ, `(.L_x_1120) ;  /* 0x00014a627f007947 */ /* 0x000fea000b800000 */
[----:B---3--:R3:W1:Y:S02]  /*1790*/  SHFL.IDX PT, R4, R3, 0x2, 0x181f ;  /* 0x00581f0003047f89 */ /* 0x00866400000e0000 */
.L_x_1166:
[----:B------:R-:W-:Y:S01]  /*17a0*/  IADD3 R5, R0, 0x20, RZ ;  /* 0x0000002000057810 */ /* 0x000fe20007ffe0ff */
[----:B------:R-:W-:Y:S03]  /*17b0*/  BSSY B0, `(.L_x_1121) ;  /* 0x000000a000007945 */ /* 0x000fe60003800000 */
[----:B------:R-:W-:-:S13]  /*17c0*/  ISETP.GE.AND P0, PT, R5, R11, PT ;  /* 0x0000000b0500720c */ /* 0x000fda0003f06270 */
[----:B------:R-:W-:Y:S05]  /*17d0*/  @P0 BRA `(.L_x_1122) ;  /* 0x0000007000000947 */ /* 0x000fea0003800000 */
[----:B------:R-:W5:Y:S02]  /*17e0*/  LDL.64 R8, [R1+0x48] ;  /* 0x0000480001087983 */ /* 0x000f640000100a00 */
[----:B-1---5:R-:W-:-:S04]  /*17f0*/  LEA R4, P0, R8, R4, 0x1 ;  /* 0x0000000408047211 */ /* 0x022fc800078008ff */
[----:B----4-:R-:W-:-:S05]  /*1800*/  LEA.HI.X R5, R8, R6, R9, 0x1, P0 ;  /* 0x0000000608057211 */ /* 0x010fca00000f0c09 */
[----:B------:R-:W-:Y:S01]  /*1810*/  @!PT LDS RZ, [RZ] ;  /* 0x00000000fffff984 */ /* 0x000fe20000000800 */
[----:B------:R-:W-:Y:S01]  /*1820*/  @!PT LDS RZ, [RZ] ;  /* 0x00000000fffff984 */ /* 0x000fe20000000800 */
[----:B------:R-:W-:Y:S01]  /*1830*/  @!PT LDS RZ, [RZ] ;  /* 0x00000000fffff984 */ /* 0x000fe20000000800 */
[----:B------:R1:W-:Y:S04]  /*1840*/  LDGSTS.E.BYPASS.LTC128B.128 [R241+0x8100], [R4.64], !P2 ;  /* 0x0810000004f17fae */ /* 0x0003e8000d101d48 */
.L_x_1122:
[----:B------:R-:W-:Y:S05]  /*1850*/  BSYNC B0 ;  /* 0x0000000000007941 */ /* 0x000fea0003800000 */
.L_x_1121:
[----:B------:R-:W-:Y:S05]  /*1860*/  BRA.DIV ~URZ, `(.L_x_1123) ;  /* 0x000149f27f007947 */ /* 0x000fea000b800000 */
[----:B----4-:R4:W2:Y:S04]  /*1870*/  SHFL.IDX PT, R6, R2, 0x3, 0x181f ;  /* 0x00781f0002067f89 */ /* 0x0108a800000e0000 */
[----:B-1----:R4:W1:Y:S02]  /*1880*/  SHFL.IDX PT, R4, R3, 0x3, 0x181f ;  /* 0x00781f0003047f89 */ /* 0x00286400000e0000 */
.L_x_1167:
        /* <DEDUP_REMOVED lines=11> */
.L_x_1125:
[----:B------:R-:W-:Y:S05]  /*1940*/  BSYNC B0 ;  /* 0x0000000000007941 */ /* 0x000fea0003800000 */
.L_x_1124:
[----:B------:R-:W-:Y:S05]  /*1950*/  BRA.DIV ~URZ, `(.L_x_1126) ;  /* 0x000149d27f007947 */ /* 0x000fea000b800000 */
[----:B--2---:R2:W3:Y:S02]  /*1960*/  SHFL.IDX PT, R6, R2, 0x4, 0x181f ;  /* 0x00981f0002067f89 */ /* 0x0044e400000e0000 */
.L_x_1168:
[----:B------:R-:W-:Y:S05]  /*1970*/  BRA.DIV ~URZ, `(.L_x_1127) ;  /* 0x00014a227f007947 */ /* 0x000fea000b800000 */
[----:B-1----:R1:W2:Y:S02]  /*1980*/  SHFL.IDX PT, R4, R3, 0x4, 0x181f ;  /* 0x00981f0003047f89 */ /* 0x0022a400000e0000 */
.L_x_1169:
[----:B------:R-:W-:Y:S01]  /*1990*/  IADD3 R5, R0, 0x40, RZ ;  /* 0x0000004000057810 */ /* 0x000fe20007ffe0ff */
[----:B------:R-:W-:Y:S03]  /*19a0*/  BSSY B0, `(.L_x_1128) ;  /* 0x000000a000007945 */ /* 0x000fe60003800000 */
[----:B------:R-:W-:-:S13]  /*19b0*/  ISETP.GE.AND P0, PT, R5, R11, PT ;  /* 0x0000000b0500720c */ /* 0x000fda0003f06270 */
[----:B------:R-:W-:Y:S05]  /*19c0*/  @P0 BRA `(.L_x_1129) ;  /* 0x0000007000000947 */ /* 0x000fea0003800000 */
[----:B------:R-:W5:Y:S02]  /*19d0*/  LDL.64 R8, [R1+0x48] ;  /* 0x0000480001087983 */ /* 0x000f640000100a00 */
[----:B--2--5:R-:W-:-:S04]  /*19e0*/  LEA R4, P0, R8, R4, 0x1 ;  /* 0x0000000408047211 */ /* 0x024fc800078008ff */
[----:B---3--:R-:W-:-:S05]  /*19f0*/  LEA.HI.X R5, R8, R6, R9, 0x1, P0 ;  /* 0x0000000608057211 */ /* 0x008fca00000f0c09 */
[----:B------:R-:W-:Y:S01]  /*1a00*/  @!PT LDS RZ, [RZ] ;  /* 0x00000000fffff984 */ /* 0x000fe20000000800 */
[----:B------:R-:W-:Y:S01]  /*1a10*/  @!PT LDS RZ, [RZ] ;  /* 0x00000000fffff984 */ /* 0x000fe20000000800 */
[----:B------:R-:W-:Y:S01]  /*1a20*/  @!PT LDS RZ, [RZ] ;  /* 0x00000000fffff984 */ /* 0x000fe20000000800 */
[----:B------:R2:W-:Y:S04]  /*1a30*/  LDGSTS.E.BYPASS.LTC128B.128 [R241+0x9100], [R4.64], !P2 ;  /* 0x0910000004f17fae */ /* 0x0005e8000d101d48 */
.L_x_1129:
[----:B------:R-:W-:Y:S05]  /*1a40*/  BSYNC B0 ;  /* 0x0000000000007941 */ /* 0x000fea0003800000 */
.L_x_1128:
[----:B------:R-:W-:Y:S05]  /*1a50*/  BRA.DIV ~URZ, `(.L_x_1130) ;  /* 0x000149b27f007947 */ /* 0x000fea000b800000 */
[----:B---3--:R3:W1:Y:S04]  /*1a60*/  SHFL.IDX PT, R6, R2, 0x5, 0x181f ;  /* 0x00b81f0002067f89 */ /* 0x00866800000e0000 */
[----:B--2---:R3:W2:Y:S02]  /*1a70*/  SHFL.IDX PT, R4, R3, 0x5, 0x181f ;  /* 0x00b81f0003047f89 */ /* 0x0046a400000e0000 */
.L_x_1170:
[----:B------:R-:W-:Y:S01]  /*1a80*/  IADD3 R5, R0, 0x50, RZ ;  /* 0x0000005000057810 */ /* 0x000fe20007ffe0ff */
[----:B------:R-:W-:Y:S03]  /*1a90*/  BSSY B0, `(.L_x_1131) ;  /* 0x000000a000007945 */ /* 0x000fe60003800000 */
[----:B------:R-:W-:-:S13]  /*1aa0*/  ISETP.GE.AND P0, PT, R5, R11, PT ;  /* 0x0000000b0500720c */ /* 0x000fda0003f06270 */
[----:B------:R-:W-:Y:S05]  /*1ab0*/  @P0 BRA `(.L_x_1132) ;  /* 0x0000007000000947 */ /* 0x000fea0003800000 */
[----:B------:R-:W5:Y:S02]  /*1ac0*/  LDL.64 R8, [R1+0x48] ;  /* 0x0000480001087983 */ /* 0x000f640000100a00 */
[----:B--2--5:R-:W-:-:S04]  /*1ad0*/  LEA R4, P0, R8, R4, 0x1 ;  /* 0x0000000408047211 */ /* 0x024fc800078008ff */
[----:B-1----:R-:W-:-:S05]  /*1ae0*/  LEA.HI.X R5, R8, R6, R9, 0x1, P0 ;  /* 0x0000000608057211 */ /* 0x002fca00000f0c09 */
[----:B------:R-:W-:Y:S01]  /*1af0*/  @!PT LDS RZ, [RZ] ;  /* 0x00000000fffff984 */ /* 0x000fe20000000800 */
[----:B------:R-:W-:Y:S01]  /*1b00*/  @!PT LDS RZ, [RZ] ;  /* 0x00000000fffff984 */ /* 0x000fe20000000800 */
[----:B------:R-:W-:Y:S01]  /*1b10*/  @!PT LDS RZ, [RZ] ;  /* 0x00000000fffff984 */ /* 0x000fe20000000800 */
[----:B------:R1:W-:Y:S04]  /*1b20*/  LDGSTS.E.BYPASS.LTC128B.128 [R241+0x9900], [R4.64], !P2 ;  /* 0x0990000004f17fae */ /* 0x0003e8000d101d48 */
.L_x_1132:
[----:B------:R-:W-:Y:S05]  /*1b30*/  BSYNC B0 ;  /* 0x0000000000007941 */ /* 0x000fea0003800000 */
.L_x_1131:
[----:B------:R-:W-:Y:S05]  /*1b40*/  BRA.DIV ~URZ, `(.L_x_1133) ;  /* 0x000149927f007947 */ /* 0x000fea000b800000 */
[----:B-1----:R1:W3:Y:S02]  /*1b50*/  SHFL.IDX PT, R6, R2, 0x6, 0x181f ;  /* 0x00d81f0002067f89 */ /* 0x0022e400000e0000 */
.L_x_1171:
[----:B------:R-:W-:Y:S05]  /*1b60*/  BRA.DIV ~URZ, `(.L_x_1134) ;  /* 0x000149e27f007947 */ /* 0x000fea000b800000 */
[----:B--2---:R2:W1:Y:S02]  /*1b70*/  SHFL.IDX PT, R4, R3, 0x6, 0x181f ;  /* 0x00d81f0003047f89 */ /* 0x00446400000e0000 */
.L_x_1172:
        /* <DEDUP_REMOVED lines=11> */
.L_x_1136:
[----:B------:R-:W-:Y:S05]  /*1c30*/  BSYNC B0 ;  /* 0x0000000000007941 */ /* 0x000fea0003800000 */
.L_x_1135:
[----:B------:R-:W-:Y:S05]  /*1c40*/  BRA.DIV ~URZ, `(.L_x_1137) ;  /* 0x000149727f007947 */ /* 0x000fea000b800000 */
[----:B-1----:R1:W2:Y:S04]  /*1c50*/  SHFL.IDX PT, R4, R2, 0x7, 0x181f ;  /* 0x00f81f0002047f89 */ /* 0x0022a800000e0000 */
[----:B--234-:R-:W2:Y:S02]  /*1c60*/  SHFL.IDX PT, R3, R3, 0x7, 0x181f ;  /* 0x00f81f0003037f89 */ /* 0x01cea400000e0000 */
.L_x_1173:
[----:B------:R-:W3:Y:S01]  /*1c70*/  LDL.64 R18, [R1+0x48] ;  /* 0x0000480001127983 */ /* 0x000ee20000100a00 */
[----:B------:R-:W-:-:S04]  /*1c80*/  IADD3 R0, R0, 0x70, RZ ;  /* 0x0000007000007810 */ /* 0x000fc80007ffe0ff */
[----:B------:R-:W-:-:S13]  /*1c90*/  ISETP.GE.AND P1, PT, R0, R11, PT ;  /* 0x0000000b0000720c */ /* 0x000fda0003f26270 */
[C---:B-123--:R-:W-:Y:S02]  /*1ca0*/  @!P1 LEA R2, P0, R18.reuse, R3, 0x1 ;  /* 0x0000000312029211 */ /* 0x04efe400078008ff */
[C---:B------:R-:W-:Y:S02]  /*1cb0*/  ISETP.GE.AND P6, PT, R18.reuse, c[0x0][0x1d4], PT ;  /* 0x0000750012007a0c */ /* 0x040fe40003fc6270 */
[----:B------:R-:W-:-:S05]  /*1cc0*/  @!P1 LEA.HI.X R3, R18, R4, R19, 0x1, P0 ;  /* 0x0000000412039211 */ /* 0x000fca00000f0c13 */
[----:B------:R-:W-:Y:S01]  /*1cd0*/  @!PT LDS RZ, [RZ] ;  /* 0x00000000fffff984 */ /* 0x000fe20000000800 */
[----:B------:R-:W-:Y:S01]  /*1ce0*/  @!PT LDS RZ, [RZ] ;  /* 0x00000000fffff984 */ /* 0x000fe20000000800 */
[----:B------:R-:W-:Y:S01]  /*1cf0*/  @!PT LDS RZ, [RZ] ;  /* 0x00000000fffff984 */ /* 0x000fe20000000800 */
[----:B------:R1:W-:Y:S04]  /*1d00*/  @!P1 LDGSTS.E.BYPASS.LTC128B.128 [R241+0xa900], [R2.64], !P2 ;  /* 0x0a90000002f19fae */ /* 0x0003e8000d101d48 */
[----:B------:R-:W0:Y:S01]  /*1d10*/  LDGDEPBAR ;  /* 0x00000000000079af */ /* 0x000e220000000000 */
[----:B------:R-:W-:Y:S02]  /*1d20*/  WARPSYNC 0xffffffff ;  /* 0xffffffff00007948 */ /* 0x000fe40003800000 */
[----:B------:R-:W2:Y:S04]  /*1d30*/  LDL R204, [R1+0xc] ;  /* 0x00000c0001cc7983 */ /* 0x000ea80000100800 */
[----:B------:R-:W3:Y:S04]  /*1d40*/  LDL R5, [R1+0x38] ;  /* 0x0000380001057983 */ /* 0x000ee80000100800 */
[----:B------:R-:W4:Y:S04]  /*1d50*/  LDL.64 R6, [R1+0x28] ;  /* 0x0000280001067983 */ /* 0x000f280000100a00 */
[----:B------:R-:W5:Y:S04]  /*1d60*/  LDL R22, [R1+0x3c] ;  /* 0x00003c0001167983 */ /* 0x000f680000100800 */
[----:B------:R-:W5:Y:S04]  /*1d70*/  LDL.64 R20, [R1+0x30] ;  /* 0x0000300001147983 */ /* 0x000f680000100a00 */
[----:B------:R-:W1:Y:S01]  /*1d80*/  S2R R9, SR_TID.X ;  /* 0x0000000000097919 */ /* 0x000e620000002100 */
[----:B------:R-:W-:-:S02]  /*1d90*/  MOV R93, 0xffffff90 ;  /* 0xffffff90005d7802 */ /* 0x000fc40000000f00 */
[----:B------:R-:W-:Y:S01]  /*1da0*/  SHF.R.S32.HI R10, RZ, 0x1f, R92 ;  /* 0x0000001fff0a7819 */ /* 0x000fe2000001145c */
[----:B-1----:R-:W-:Y:S01]  /*1db0*/  IMAD.WIDE.U32 R2, R92, c[0x0][0x1e0], RZ ;  /* 0x000078005c027a25 */ /* 0x002fe200078e00ff */
[----:B------:R-:W-:Y:S01]  /*1dc0*/  MOV R179, c[0x0][0x1e0] ;  /* 0x0000780000b37a02 */ /* 0x000fe20000000f00 */
[----:B------:R-:W-:Y:S01]  /*1dd0*/  ULDC.64 UR4, c[0x0][0x208] ;  /* 0x0000820000047ab9 */ /* 0x000fe20000000a00 */
[----:B------:R-:W-:Y:S01]  /*1de0*/  MOV R180, c[0x0][0x1e4] ;  /* 0x0000790000b47a02 */ /* 0x000fe20000000f00 */
[----:B------:R-:W-:Y:S01]  /*1df0*/  IMAD R0, R10, c[0x0][0x1e0], RZ ;  /* 0x000078000a007a24 */ /* 0x000fe200078e02ff */
[----:B------:R-:W-:Y:S01]  /*1e00*/  UMOV UR6, 0x5 ;  /* 0x0000000500067882 */ /* 0x000fe20000000000 */
[----:B------:R-:W5:Y:S01]  /*1e10*/  LDL R181, [R1+0x20] ;  /* 0x0000200001b57983 */ /* 0x000f620000100800 */
[----:B------:R-:W-:-:S04]  /*1e20*/  SHF.R.S32.HI R8, RZ, 0x1f, R9 ;  /* 0x0000001fff087819 */ /* 0x000fc80000011409 */
[----:B------:R-:W-:-:S04]  /*1e30*/  LEA.HI R8, R8, R9, RZ, 0x3 ;  /* 0x0000000908087211 */ /* 0x000fc800078f18ff */
[----:B------:R-:W-:Y:S01]  /*1e40*/  SHF.R.S32.HI R8, RZ, 0x3, R8 ;  /* 0x00000003ff087819 */ /* 0x000fe20000011408 */
[----:B------:R-:W-:-:S05]  /*1e50*/  IMAD R0, R92, c[0x0][0x1e4], R0 ;  /* 0x000079005c007a24 */ /* 0x000fca00078e0200 */
[----:B------:R-:W-:-:S05]  /*1e60*/  IADD3 R0, R3, R0, RZ ;  /* 0x0000000003007210 */ /* 0x000fca0007ffe0ff */
[----:B------:R-:W-:Y:S02]  /*1e70*/  IMAD R0, R0, 0x70, RZ ;  /* 0x0000007000007824 */ /* 0x000fe400078e02ff */
[----:B------:R-:W-:Y:S01]  /*1e80*/  IMAD.WIDE.U32 R12, R179, 0x20, RZ ;  /* 0x00000020b30c7825 */ /* 0x000fe200078e00ff */
[----:B------:R-:W-:Y:S02]  /*1e90*/  USHF.L.U32 UR7, UR4, 0x5, URZ ;  /* 0x0000000504077899 */ /* 0x000fe4000800063f */
[----:B------:R-:W-:Y:S01]  /*1ea0*/  USHF.L.U64.HI UR5, UR4, UR6, UR5 ;  /* 0x0000000604057299 */ /* 0x000fe20008010205 */
[----:B------:R-:W-:Y:S01]  /*1eb0*/  BAR.SYNC.DEFER_BLOCKING 0x0 ;  /* 0x0000000000007b1d */ /* 0x000fe20000010000 */
[----:B--2---:R-:W-:-:S05]  /*1ec0*/  IMAD R93, R204, R93, 0x70 ;  /* 0x00000070cc5d7424 */ /* 0x004fca00078e025d */
[----:B------:R-:W-:-:S04]  /*1ed0*/  IADD3 R16, R93, c[0x0][0x1d0], -R8 ;  /* 0x000074005d107a10 */ /* 0x000fc80007ffe808 */
[C---:B------:R-:W-:Y:S02]  /*1ee0*/  ISETP.GE.AND P3, PT, R16.reuse, 0x1, PT ;  /* 0x000000011000780c */ /* 0x040fe40003f66270 */
[----:B------:R-:W-:Y:S02]  /*1ef0*/  ISETP.GE.AND P2, PT, R16, 0x11, PT ;  /* 0x000000111000780c */ /* 0x000fe40003f46270 */
[----:B----4-:R-:W-:Y:S02]  /*1f00*/  MOV R94, R6 ;  /* 0x00000006005e7202 */ /* 0x010fe40000000f00 */
[----:B---3--:R-:W-:-:S05]  /*1f10*/  MOV R95, R5 ;  /* 0x00000005005f7202 */ /* 0x008fca0000000f00 */
[----:B------:R-:W-:Y:S01]  /*1f20*/  IMAD.WIDE.U32 R2, R2, 0x70, R94 ;  /* 0x0000007002027825 */ /* 0x000fe200078e005e */
[----:B------:R-:W-:-:S04]  /*1f30*/  ISETP.GE.AND P0, PT, R16, 0x21, PT ;  /* 0x000000211000780c */ /* 0x000fc80003f06270 */
[C---:B------:R-:W-:Y:S02]  /*1f40*/  @P3 LEA R6, P5, R2.reuse, c[0x0][0x1c8], 0x1 ;  /* 0x0000720002063a11 */ /* 0x040fe400078a08ff */
[----:B------:R-:W-:Y:S02]  /*1f50*/  IADD3 R3, R3, R0, RZ ;  /* 0x0000000003037210 */ /* 0x000fe40007ffe0ff */
[C---:B------:R-:W-:Y:S02]  /*1f60*/  @P2 LEA R0, P1, R179.reuse, R2, 0x4 ;  /* 0x00000002b3002211 */ /* 0x040fe400078220ff */
[----:B------:R-:W-:Y:S02]  /*1f70*/  @P3 LEA.HI.X R7, R2, c[0x0][0x1cc], R3, 0x1, P5 ;  /* 0x0000730002073a11 */ /* 0x000fe400028f0c03 */
[C---:B------:R-:W-:Y:S02]  /*1f80*/  @P2 LEA R4, P5, R0.reuse, c[0x0][0x1c8], 0x1 ;  /* 0x0000720000042a11 */ /* 0x040fe400078a08ff */
[----:B------:R-:W-:Y:S01]  /*1f90*/  @P2 LEA.HI.X R5, R179, R3, R180, 0x4, P1 ;  /* 0x00000003b3052211 */ /* 0x000fe200008f24b4 */
[----:B------:R-:W-:Y:S01]  /*1fa0*/  @!PT LDS RZ, [RZ] ;  /* 0x00000000fffff984 */ /* 0x000fe20000000800 */
[----:B------:R-:W-:Y:S01]  /*1fb0*/  @!PT LDS RZ, [RZ] ;  /* 0x00000000fffff984 */ /* 0x000fe20000000800 */
[----:B------:R-:W-:Y:S01]  /*1fc0*/  @!PT LDS RZ, [RZ] ;  /* 0x00000000fffff984 */ /* 0x000fe20000000800 */
[----:B------:R1:W-:Y:S03]  /*1fd0*/  @P3 LDGSTS.E.BYPASS.LTC128B.128 [R241+0x3900], [R6.64], !P6 ;  /* 0x0390000006f13fae */ /* 0x0003e6000f101d48 */
[----:B------:R-:W-:-:S02]  /*1fe0*/  @P2 LEA.HI.X R5, R0, c[0x0][0x1cc], R5, 0x1, P5 ;  /* 0x0000730000052a11 */ /* 0x000fc400028f0c05 */
[----:B------:R-:W-:Y:S02]  /*1ff0*/  ISETP.GE.AND P5, PT, R16, 0x31, PT ;  /* 0x000000311000780c */ /* 0x000fe40003fa6270 */
[----:B------:R-:W-:Y:S01]  /*2000*/  SHF.L.U32 R8, R180, 0x5, RZ ;  /* 0x00000005b4087819 */ /* 0x000fe200000006ff */
[----:B------:R2:W-:Y:S01]  /*2010*/  @P2 LDGSTS.E.BYPASS.LTC128B.128 [R241+0x4100], [R4.64], !P6 ;  /* 0x0410000004f12fae */ /* 0x0005e2000f101d48 */
[----:B------:R-:W-:-:S04]  /*2020*/  @P0 IADD3 R9, P1, R2, R12, RZ ;  /* 0x0000000c02090210 */ /* 0x000fc80007f3e0ff */
[----:B------:R-:W-:Y:S02]  /*2030*/  @P0 IADD3.X R0, R3, R13, R8, P1, !PT ;  /* 0x0000000d03000210 */ /* 0x000fe40000ffe408 */
[C---:B------:R-:W-:Y:S02]  /*2040*/  @P0 LEA R8, P1, R9.reuse, c[0x0][0x1c8], 0x1 ;  /* 0x0000720009080a11 */ /* 0x040fe400078208ff */
[C---:B------:R-:W-:Y:S02]  /*2050*/  ISETP.GE.AND P3, PT, R16.reuse, 0x41, PT ;  /* 0x000000411000780c */ /* 0x040fe40003f66270 */
[----:B------:R-:W-:Y:S02]  /*2060*/  ISETP.GE.AND P2, PT, R16, 0x51, PT ;  /* 0x000000511000780c */ /* 0x000fe40003f46270 */
[----:B------:R-:W-:Y:S01]  /*2070*/  @P0 LEA.HI.X R9, R9, c[0x0][0x1cc], R0, 0x1, P1 ;  /* 0x0000730009090a11 */ /* 0x000fe200008f0c00 */
[----:B------:R-:W-:-:S04]  /*2080*/  @P5 IMAD R0, R180, 0x30, RZ ;  /* 0x00000030b4005824 */ /* 0x000fc800078e02ff */
[----:B------:R3:W-:Y:S01]  /*2090*/  @P0 LDGSTS.E.BYPASS.LTC128B.128 [R241+0x4900], [R8.64], !P6 ;  /* 0x0490000008f10fae */ /* 0x0007e2000f101d48 */
[----:B------:R-:W-:Y:S01]  /*20a0*/  ISETP.GE.AND P1, PT, R16, 0x61, PT ;  /* 0x000000611000780c */ /* 0x000fe20003f26270 */
[----:B--2---:R-:W-:-:S05]  /*20b0*/  @P5 IMAD.WIDE.U32 R4, R179, 0x30, R2 ;  /* 0x00000030b3045825 */ /* 0x004fca00078e0002 */
[----:B------:R-:W-:Y:S02]  /*20c0*/  @P5 IADD3 R0, R5, R0, RZ ;  /* 0x0000000005005210 */ /* 0x000fe40007ffe0ff */
[C---:B------:R-:W-:Y:S02]  /*20d0*/  @P5 LEA R14, P0, R4.reuse, c[0x0][0x1c8], 0x1 ;  /* 0x00007200040e5a11 */ /* 0x040fe400078008ff */
[-C--:B-1----:R-:W-:Y:S02]  /*20e0*/  @P2 MOV R6, R2.reuse ;  /* 0x0000000200062202 */ /* 0x082fe40000000f00 */
[----:B------:R-:W-:Y:S02]  /*20f0*/  @P5 LEA.HI.X R15, R4, c[0x0][0x1cc], R0, 0x1, P0 ;  /* 0x00007300040f5a11 */ /* 0x000fe400000f0c00 */
[C---:B------:R-:W-:Y:S02]  /*2100*/  @P3 LEA R0, P0, R179.reuse, R2, 0x6 ;  /* 0x00000002b3003211 */ /* 0x040fe400078030ff */
[-C--:B------:R-:W-:Y:S01]  /*2110*/  @P2 MOV R7, R3.reuse ;  /* 0x0000000300072202 */ /* 0x080fe20000000f00 */
[C---:B------:R-:W-:Y:S01]  /*2120*/  @P2 IMAD R5, R180.reuse, 0x50, RZ ;  /* 0x00000050b4052824 */ /* 0x040fe200078e02ff */
[C---:B------:R-:W-:Y:S01]  /*2130*/  @P3 LEA.HI.X R4, R179.reuse, R3, R180, 0x6, P0 ;  /* 0x00000003b3043211 */ /* 0x040fe200000f34b4 */
[----:B------:R-:W-:Y:S01]  /*2140*/  @P1 IMAD R17, R180, 0x60, RZ ;  /* 0x00000060b4111824 */ /* 0x000fe200078e02ff */
[C---:B------:R-:W-:Y:S01]  /*2150*/  @P3 LEA R12, P0, R0.reuse, c[0x0][0x1c8], 0x1 ;  /* 0x00007200000c3a11 */ /* 0x040fe200078008ff */
[----:B------:R-:W-:Y:S01]  /*2160*/  @P2 IMAD.WIDE.U32 R6, R179, 0x50, R6 ;  /* 0x00000050b3062825 */ /* 0x000fe200078e0006 */
[----:B------:R1:W-:Y:S02]  /*2170*/  @P5 LDGSTS.E.BYPASS.LTC128B.128 [R241+0x5100], [R14.64], !P6 ;  /* 0x051000000ef15fae */ /* 0x0003e4000f101d48 */
[----:B------:R-:W-:Y:S01]  /*2180*/  @P3 LEA.HI.X R13, R0, c[0x0][0x1cc], R4, 0x1, P0 ;  /* 0x00007300000d3a11 */ /* 0x000fe200000f0c04 */
[----:B------:R-:W-:Y:S01]  /*2190*/  IMAD R0, R10, c[0x0][0x208], RZ ;  /* 0x000082000a007a24 */ /* 0x000fe200078e02ff */
[----:B------:R-:W-:Y:S01]  /*21a0*/  @P2 IADD3 R7, R7, R5, RZ ;  /* 0x0000000507072210 */ /* 0x000fe20007ffe0ff */
[----:B------:R-:W-:Y:S01]  /*21b0*/  @P1 IMAD.WIDE.U32 R4, R179, 0x60, R2 ;  /* 0x00000060b3041825 */ /* 0x000fe200078e0002 */
[C---:B------:R-:W-:Y:S01]  /*21c0*/  @P2 LEA R10, P0, R6.reuse, c[0x0][0x1c8], 0x1 ;  /* 0x00007200060a2a11 */ /* 0x040fe200078008ff */
[----:B------:R2:W-:Y:S03]  /*21d0*/  @P3 LDGSTS.E.BYPASS.LTC128B.128 [R241+0x5900], [R12.64], !P6 ;  /* 0x059000000cf13fae */ /* 0x0005e6000f101d48 */
[----:B------:R-:W-:-:S02]  /*21e0*/  @P2 LEA.HI.X R11, R6, c[0x0][0x1cc], R7, 0x1, P0 ;  /* 0x00007300060b2a11 */ /* 0x000fc400000f0c07 */
[----:B------:R-:W-:Y:S02]  /*21f0*/  @P1 IADD3 R5, R5, R17, RZ ;  /* 0x0000001105051210 */ /* 0x000fe40007ffe0ff */
[C---:B------:R-:W-:Y:S01]  /*2200*/  @P1 LEA R6, P0, R4.reuse, c[0x0][0x1c8], 0x1 ;  /* 0x0000720004061a11 */ /* 0x040fe200078008ff */
[----:B------:R4:W-:Y:S03]  /*2210*/  @P2 LDGSTS.E.BYPASS.LTC128B.128 [R241+0x6100], [R10.64], !P6 ;  /* 0x061000000af12fae */ /* 0x0009e6000f101d48 */
[----:B------:R-:W-:-:S05]  /*2220*/  @P1 LEA.HI.X R7, R4, c[0x0][0x1cc], R5, 0x1, P0 ;  /* 0x0000730004071a11 */ /* 0x000fca00000f0c05 */
[----:B------:R1:W-:Y:S04]  /*2230*/  @P1 LDGSTS.E.BYPASS.LTC128B.128 [R241+0x6900], [R6.64], !P6 ;  /* 0x0690000006f11fae */ /* 0x0003e8000f101d48 */
[----:B------:R-:W0:Y:S01]  /*2240*/  LDGDEPBAR ;  /* 0x00000000000079af */ /* 0x000e220000000000 */
[----:B---3--:R-:W-:-:S04]  /*2250*/  IMAD.WIDE.U32 R8, R92, c[0x0][0x208], RZ ;  /* 0x000082005c087a25 */ /* 0x008fc800078e00ff */
[----:B------:R-:W-:Y:S01]  /*2260*/  IMAD R0, R92, c[0x0][0x20c], R0 ;  /* 0x000083005c007a24 */ /* 0x000fe200078e0200 */
[----:B-----5:R-:W-:Y:S02]  /*2270*/  MOV R2, R20 ;  /* 0x0000001400027202 */ /* 0x020fe40000000f00 */
[----:B------:R-:W-:Y:S01]  /*2280*/  MOV R3, R22 ;  /* 0x0000001600037202 */ /* 0x000fe20000000f00 */
[----:B------:R-:W-:-:S04]  /*2290*/  DEPBAR.LE SB0, 0x1 ;  /* 0x000080400000791a */ /* 0x000fc80000000000 */
[----:B------:R-:W-:-:S04]  /*22a0*/  DEPBAR.LE SB0, 0x0 ;  /* 0x000080000000791a */ /* 0x000fc80000000000 */
[----:B------:R-:W-:Y:S01]  /*22b0*/  BAR.SYNC.DEFER_BLOCKING 0x0 ;  /* 0x0000000000007b1d */ /* 0x000fe20000010000 */
[----:B------:R-:W-:Y:S01]  /*22c0*/  IADD3 R0, R9, R0, RZ ;  /* 0x0000000009007210 */ /* 0x000fe20007ffe0ff */
[----:B------:R-:W-:-:S04]  /*22d0*/  IMAD.WIDE.U32 R2, R8, 0x70, R2 ;  /* 0x0000007008027825 */ /* 0x000fc800078e0002 */
[----:B------:R-:W-:Y:S01]  /*22e0*/  IMAD R0, R0, 0x70, RZ ;  /* 0x0000007000007824 */ /* 0x000fe200078e02ff */
[----:B--2---:R-:W-:-:S04]  /*22f0*/  LEA R12, P1, R2, c[0x0][0x1f8], 0x1 ;  /* 0x00007e00020c7a11 */ /* 0x004fc800078208ff */
[----:B------:R-:W-:Y:S02]  /*2300*/  IADD3 R0, R3, R0, RZ ;  /* 0x0000000003007210 */ /* 0x000fe40007ffe0ff */
[----:B----4-:R-:W-:Y:S02]  /*2310*/  IADD3 R10, P0, R12, UR7, RZ ;  /* 0x000000070c0a7c10 */ /* 0x010fe4000ff1e0ff */
[----:B------:R-:W-:Y:S02]  /*2320*/  LEA.HI.X R13, R2, c[0x0][0x1fc], R0, 0x1, P1 ;  /* 0x00007f00020d7a11 */ /* 0x000fe400008f0c00 */
[----:B------:R-:W-:Y:S01]  /*2330*/  IADD3 R8, P2, R10, UR7, RZ ;  /* 0x000000070a087c10 */ /* 0x000fe2000ff5e0ff */
[----:B------:R-:W-:Y:S04]  /*2340*/  LDSM.16.M88.4 R32, [R230] ;  /* 0x00000000e620783b */ /* 0x000fe80000000200 */
[----:B------:R-:W2:Y:S01]  /*2350*/  LDSM.16.M88.4 R44, [R119] ;  /* 0x00000000772c783b */ /* 0x000ea20000000200 */
[----:B------:R-:W-:-:S02]  /*2360*/  IADD3.X R11, R13, UR5, RZ, P0, !PT ;  /* 0x000000050d0b7c10 */ /* 0x000fc400087fe4ff */
[----:B-1----:R-:W-:Y:S01]  /*2370*/  IADD3 R6, P1, R8, UR7, RZ ;  /* 0x0000000708067c10 */ /* 0x002fe2000ff3e0ff */
[----:B------:R-:W1:Y:S01]  /*2380*/  LDSM.16.M88.4 R28, [R230+0x2000] ;  /* 0x00200000e61c783b */ /* 0x000e620000000200 */
[----:B------:R-:W-:-:S03]  /*2390*/  IADD3.X R9, R11, UR5, RZ, P2, !PT ;  /* 0x000000050b097c10 */ /* 0x000fc600097fe4ff */
[----:B------:R-:W-:Y:S01]  /*23a0*/  LDSM.16.M88.4 R24, [R233] ;  /* 0x00000000e918783b */ /* 0x000fe20000000200 */
[----:B------:R-:W-:Y:S02]  /*23b0*/  IADD3.X R7, R9, UR5, RZ, P1, !PT ;  /* 0x0000000509077c10 */ /* 0x000fe40008ffe4ff */
[----:B------:R-:W-:Y:S01]  /*23c0*/  ISETP.GE.AND P1, PT, R18, c[0x0][0x1d4], PT ;  /* 0x0000750012007a0c */ /* 0x000fe20003f26270 */
[----:B------:R-:W3:Y:S01]  /*23d0*/  LDSM.16.M88.4 R48, [R234] ;  /* 0x00000000ea30783b */ /* 0x000ee20000000200 */
[----:B------:R-:W-:Y:S02]  /*23e0*/  IADD3 R4, P0, R6, UR7, RZ ;  /* 0x0000000706047c10 */ /* 0x000fe4000ff1e0ff */
[C---:B------:R-:W-:Y:S01]  /*23f0*/  ISETP.LT.OR P3, PT, R16.reuse, 0x1, P1 ;  /* 0x000000011000780c */ /* 0x040fe20000f61670 */
[----:B------:R-:W-:Y:S01]  /*2400*/  LDSM.16.M88.4 R72, [R119+0x800] ;  /* 0x000800007748783b */ /* 0x000fe20000000200 */
[C---:B------:R-:W-:Y:S02]  /*2410*/  ISETP.LT.OR P2, PT, R16.reuse, 0x11, P1 ;  /* 0x000000111000780c */ /* 0x040fe40000f41670 */
[----:B------:R-:W-:Y:S01]  /*2420*/  IADD3.X R5, R7, UR5, RZ, P0, !PT ;  /* 0x0000000507057c10 */ /* 0x000fe200087fe4ff */
[----:B------:R-:W-:Y:S01]  /*2430*/  LDSM.16.M88.4 R84, [R119+0x1000] ;  /* 0x001000007754783b */ /* 0x000fe20000000200 */
[----:B------:R-:W-:-:S02]  /*2440*/  ISETP.LT.OR P0, PT, R16, 0x21, P1 ;  /* 0x000000211000780c */ /* 0x000fc40000f01670 */
[----:B------:R-:W-:Y:S01]  /*2450*/  IADD3 R2, P5, R4, UR7, RZ ;  /* 0x0000000704027c10 */ /* 0x000fe2000ffbe0ff */
[----:B------:R-:W-:Y:S03]  /*2460*/  LDSM.16.M88.4 R96, [R119+0x1800] ;  /* 0x001800007760783b */ /* 0x000fe60000000200 */
[----:B------:R-:W-:Y:S01]  /*2470*/  IADD3.X R3, R5, UR5, RZ, P5, !PT ;  /* 0x0000000505037c10 */ /* 0x000fe2000affe4ff */
[----:B------:R-:W-:Y:S01]  /*2480*/  LDSM.16.M88.4 R104, [R119+0x2000] ;  /* 0x002000007768783b */ /* 0x000fe20000000200 */
[----:B------:R-:W-:-:S03]  /*2490*/  ISETP.LT.OR P5, PT, R16, 0x31, P1 ;  /* 0x000000311000780c */ /* 0x000fc60000fa1670 */
[----:B------:R-:W-:Y:S04]  /*24a0*/  LDSM.16.M88.4 R112, [R119+0x2800] ;  /* 0x002800007770783b */ /* 0x000fe80000000200 */
[----:B------:R-:W-:Y:S04]  /*24b0*/  LDSM.16.M88.4 R124, [R119+0x3000] ;  /* 0x00300000777c783b */ /* 0x000fe80000000200 */
[----:B------:R-:W4:Y:S04]  /*24c0*/  LDSM.16.M88.4 R20, [R233+0x2000] ;  /* 0x00200000e914783b */ /* 0x000f280000000200 */
[----:B------:R-:W-:Y:S04]  /*24d0*/  LDSM.16.M88.4 R80, [R240] ;  /* 0x00000000f050783b */ /* 0x000fe80000000200 */
[----:B------:R-:W-:Y:S04]  /*24e0*/  LDSM.16.M88.4 R88, [R239] ;  /* 0x00000000ef58783b */ /* 0x000fe80000000200 */
[----:B------:R-:W-:Y:S04]  /*24f0*/  LDSM.16.M88.4 R100, [R238] ;  /* 0x00000000ee64783b */ /* 0x000fe80000000200 */
[----:B------:R-:W-:Y:S04]  /*2500*/  LDSM.16.M88.4 R108, [R237] ;  /* 0x00000000ed6c783b */ /* 0x000fe80000000200 */
[----:B------:R-:W-:Y:S04]  /*2510*/  LDSM.16.M88.4 R120, [R236] ;  /* 0x00000000ec78783b */ /* 0x000fe80000000200 */
[----:B------:R-:W-:Y:S04]  /*2520*/  LDSM.16.M88.4 R128, [R235] ;  /* 0x00000000eb80783b */ /* 0x000fe80000000200 */
        /* <DEDUP_REMOVED lines=8> */
[----:B------:R1:W-:Y:S04]  /*25b0*/  LDGSTS.E.BYPASS.LTC128B.128 [R241+0x1100], [R8.64], !P0 ;  /* 0x0110000008f17fae */ /* 0x0003e8000c101d48 */
[----:B------:R3:W-:Y:S04]  /*25c0*/  LDGSTS.E.BYPASS.LTC128B.128 [R241+0x1900], [R6.64], !P5 ;  /* 0x0190000006f17fae */ /* 0x0007e8000e901d48 */
[----:B------:R3:W-:Y:S04]  /*25d0*/  LDGSTS.E.BYPASS.LTC128B.128 [R241+0x2100], [R4.64], !P3 ;  /* 0x0210000004f17fae */ /* 0x0007e8000d901d48 */
[----:B------:R3:W-:Y:S01]  /*25e0*/  LDGSTS.E.BYPASS.LTC128B.128 [R241+0x2900], [R2.64], !P2 ;  /* 0x0290000002f17fae */ /* 0x0007e2000d101d48 */
[----:B--2---:R-:W-:Y:S01]  /*25f0*/  HMMA.16816.F32.BF16 R12, R32, R44, RZ ;  /* 0x0000002c200c723c */ /* 0x004fe200000418ff */
[----:B-1----:R-:W-:-:S04]  /*2600*/  IADD3 R8, P0, R2, UR7, RZ ;  /* 0x0000000702087c10 */ /* 0x002fc8000ff1e0ff */
[----:B------:R-:W-:-:S05]  /*2610*/  IADD3.X R9, R3, UR5, RZ, P0, !PT ;  /* 0x0000000503097c10 */ /* 0x000fca00087fe4ff */
[----:B------:R5:W-:Y:S04]  /*2620*/  LDGSTS.E.BYPASS.LTC128B.128 [R241+0x3100], [R8.64], !P1 ;  /* 0x0310000008f17fae */ /* 0x000be8000c901d48 */
[----:B------:R-:W-:Y:S04]  /*2630*/  LDSM.16.M88.4 R36, [R229] ;  /* 0x00000000e524783b */ /* 0x000fe80000000200 */
[----:B------:R-:W1:Y:S01]  /*2640*/  LDSM.16.M88.4 R16, [R231] ;  /* 0x00000000e710783b */ /* 0x000e620000000200 */
[----:B------:R-:W-:Y:S03]  /*2650*/  HMMA.16816.F32.BF16 R52, R28, R44, RZ ;  /* 0x0000002c1c34723c */ /* 0x000fe600000418ff */
[----:B------:R-:W-:Y:S04]  /*2660*/  LDSM.16.M88.4 R40, [R226] ;  /* 0x00000000e228783b */ /* 0x000fe80000000200 */
[----:B---3--:R-:W-:Y:S01]  /*2670*/  LDSM.16.M88.4 R4, [R232+0x2000] ;  /* 0x00200000e804783b */ /* 0x008fe20000000200 */
[----:B------:R-:W-:Y:S03]  /*2680*/  HMMA.16816.F32.BF16 R56, R24, R48, R12 ;  /* 0x000000301838723c */ /* 0x000fe6000004180c */
[----:B------:R-:W2:Y:S04]  /*2690*/  LDSM.16.M88.4 R12, [R231+0x2000] ;  /* 0x00200000e70c783b */ /* 0x000ea80000000200 */
[----:B------:R-:W0:Y:S04]  /*26a0*/  LDGDEPBAR ;  /* 0x00000000000079af */ /* 0x000e280000000000 */
[----:B-----5:R-:W3:Y:S01]  /*26b0*/  LDSM.16.M88.4 R8, [R232] ;  /* 0x00000000e808783b */ /* 0x020ee20000000200 */
[----:B------:R-:W-:Y:S08]  /*26c0*/  HMMA.16816.F32.BF16 R64, R32, R46, RZ ;  /* 0x0000002e2040723c */ /* 0x000ff000000418ff */
[----:B----4-:R-:W-:Y:S08]  /*26d0*/  HMMA.16816.F32.BF16 R52, R20, R48, R52 ;  /* 0x000000301434723c */ /* 0x010ff00000041834 */
[----:B-1----:R-:W-:Y:S08]  /*26e0*/  HMMA.16816.F32.BF16 R60, R16, R36, R56 ;  /* 0x00000024103c723c */ /* 0x002ff00000041838 */
[----:B------:R-:W-:Y:S08]  /*26f0*/  HMMA.16816.F32.BF16 R56, R28, R46, RZ ;  /* 0x0000002e1c38723c */ /* 0x000ff000000418ff */
[----:B--2---:R-:W-:Y:S08]  /*2700*/  HMMA.16816.F32.BF16 R44, R12, R36, R52 ;  /* 0x000000240c2c723c */ /* 0x004ff00000041834 */
[----:B------:R-:W-:Y:S08]  /*2710*/  HMMA.16816.F32.BF16 R52, R24, R50, R64 ;  /* 0x000000321834723c */ /* 0x000ff00000041840 */
[----:B---3--:R-:W-:Y:S08]  /*2720*/  HMMA.16816.F32.BF16 R64, R8, R40, R60 ;  /* 0x000000280840723c */ /* 0x008ff0000004183c */
        /* <DEDUP_REMOVED lines=149> */
[----:B-1----:R-:W-:-:S07]  /*3080*/  FMUL.FTZ R0, R69, c[0x0][0x320] ;  /* 0x0000c80045007a20 */ /* 0x002fce0000410000 */
[----:B------:R-:W-:Y:S01]  /*3090*/  HMMA.16816.F32.BF16 R52, R28, R104, RZ ;  /* 0x000000681c34723c */ /* 0x000fe200000418ff */
        /* <DEDUP_REMOVED lines=12> */
[----:B------:R-:W-:Y:S01]  /*3160*/  HMMA.16816.F32.BF16 R52, R32, R106, RZ ;  /* 0x0000006a2034723c */ /* 0x000fe200000418ff */
[----:B-1----:R-:W-:-:S06]  /*3170*/  FMUL.FTZ R0, R66, c[0x0][0x320] ;  /* 0x0000c80042007a20 */ /* 0x002fcc0000410000 */
[----:B------:R1:W1:Y:S02]  /*3180*/  MUFU.TANH R103, R0 ;  /* 0x0000000000677308 */ /* 0x0002640000002400 */
[----:B-1----:R-:W-:Y:S02]  /*3190*/  FMUL.FTZ R0, R67, c[0x0][0x320] ;  /* 0x0000c80043007a20 */ /* 0x002fe40000410000 */
[----:B------:R-:W-:Y:S01]  /*31a0*/  HMMA.16816.F32.BF16 R64, R8, R38, R44 ;  /* 0x000000260840723c */ /* 0x000fe2000004182c */
[----:B------:R-:W1:Y:S03]  /*31b0*/  LDSM.16.M88.4 R44, [R226+0x2000] ;  /* 0x00200000e22c783b */ /* 0x000e660000000200 */
[----:B------:R2:W1:Y:S02]  /*31c0*/  MUFU.TANH R102, R0 ;  /* 0x0000000000667308 */ /* 0x0004640000002400 */
[----:B--2---:R-:W-:-:S06]  /*31d0*/  FMUL.FTZ R0, R72, c[0x0][0x320] ;  /* 0x0000c80048007a20 */ /* 0x004fcc0000410000 */
[----:B------:R2:W1:Y:S01]  /*31e0*/  MUFU.TANH R150, R0 ;  /* 0x0000000000967308 */ /* 0x0004620000002400 */
[----:B------:R-:W-:Y:S08]  /*31f0*/  HMMA.16816.F32.BF16 R68, R4, R38, R60 ;  /* 0x000000260444723c */ /* 0x000ff0000004183c */
[----:B-----5:R-:W-:Y:S01]  /*3200*/  HMMA.16816.F32.BF16 R56, R16, R40, R56 ;  /* 0x000000281038723c */ /* 0x020fe20000041838 */
[----:B--2---:R-:W-:-:S07]  /*3210*/  FMUL.FTZ R0, R73, c[0x0][0x320] ;  /* 0x0000c80049007a20 */ /* 0x004fce0000410000 */
[----:B------:R-:W-:Y:S01]  /*3220*/  HMMA.16816.F32.BF16 R60, R28, R106, RZ ;  /* 0x0000006a1c3c723c */ /* 0x000fe200000418ff */
[----:B------:R2:W1:Y:S07]  /*3230*/  MUFU.TANH R151, R0 ;  /* 0x0000000000977308 */ /* 0x00046e0000002400 */
        /* <DEDUP_REMOVED lines=10> */
[----:B------:R2:W2:Y:S01]  /*32e0*/  MUFU.TANH R91, R0 ;  /* 0x00000000005b7308 */ /* 0x0004a20000002400 */
[----:B-1----:R-:W-:Y:S01]  /*32f0*/  HMMA.16816.F32.BF16 R72, R4, R44, R36 ;  /* 0x0000002c0448723c */ /* 0x002fe20000041824 */
[----:B--2---:R-:W-:-:S06]  /*3300*/  FMUL.FTZ R0, R66, c[0x0][0x320] ;  /* 0x0000c80042007a20 */ /* 0x004fcc0000410000 */
[----:B------:R1:W2:Y:S01]  /*3310*/  MUFU.TANH R101, R0 ;  /* 0x0000000000657308 */ /* 0x0002a20000002400 */
[----:B------:R-:W-:Y:S01]  /*3320*/  HMMA.16816.F32.BF16 R36, R16, R42, R48 ;  /* 0x0000002a1024723c */ /* 0x000fe20000041830 */
[----:B------:R-:W5:Y:S01]  /*3330*/  LDSM.16.M88.4 R48, [R229+0x2800] ;  /* 0x00280000e530783b */ /* 0x000f620000000200 */
[----:B-1----:R-:W-:-:S06]  /*3340*/  FMUL.FTZ R0, R67, c[0x0][0x320] ;  /* 0x0000c80043007a20 */ /* 0x002fcc0000410000 */
[----:B------:R-:W-:Y:S08]  /*3350*/  HMMA.16816.F32.BF16 R64, R8, R44, R56 ;  /* 0x0000002c0840723c */ /* 0x000ff00000041838 */
[----:B------:R-:W-:Y:S01]  /*3360*/  HMMA.16816.F32.BF16 R56, R32, R112, RZ ;  /* 0x000000702038723c */ /* 0x000fe200000418ff */
[----:B------:R1:W1:Y:S02]  /*3370*/  MUFU.TANH R100, R0 ;  /* 0x0000000000647308 */ /* 0x0002640000002400 */
[----:B-1----:R-:W-:-:S06]  /*3380*/  FMUL.FTZ R0, R68, c[0x0][0x320] ;  /* 0x0000c80044007a20 */ /* 0x002fcc0000410000 */
[----:B------:R1:W1:Y:S01]  /*3390*/  MUFU.TANH R90, R0 ;  /* 0x00000000005a7308 */ /* 0x0002620000002400 */
[----:B------:R-:W-:Y:S08]  /*33a0*/  HMMA.16816.F32.BF16 R52, R28, R112, RZ ;  /* 0x000000701c34723c */ /* 0x000ff000000418ff */
        /* <DEDUP_REMOVED lines=13> */
[----:B------:R-:W-:Y:S08]  /*3480*/  HMMA.16816.F32.BF16 R68, R4, R46, R60 ;  /* 0x0000002e0444723c */ /* 0x000ff0000004183c */
[----:B-----5:R-:W-:Y:S01]  /*3490*/  HMMA.16816.F32.BF16 R52, R16, R48, R56 ;  /* 0x000000301034723c */ /* 0x020fe20000041838 */
[----:B-1----:R-:W-:-:S04]  /*34a0*/  FMUL.FTZ R0, R66, c[0x0][0x320] ;  /* 0x0000c80042007a20 */ /* 0x002fc80000410000 */
[----:B------:R1:W1:Y:S03]  /*34b0*/  MUFU.TANH R145, R0 ;  /* 0x0000000000917308 */ /* 0x0002660000002400 */
[----:B------:R-:W-:Y:S01]  /*34c0*/  HMMA.16816.F32.BF16 R56, R28, R114, RZ ;  /* 0x000000721c38723c */ /* 0x000fe200000418ff */
[----:B-1----:R-:W-:-:S07]  /*34d0*/  FMUL.FTZ R0, R67, c[0x0][0x320] ;  /* 0x0000c80043007a20 */ /* 0x002fce0000410000 */
[----:B------:R-:W-:Y:S01]  /*34e0*/  HMMA.16816.F32.BF16 R64, R8, R46, R36 ;  /* 0x0000002e0840723c */ /* 0x000fe20000041824 */
[----:B------:R-:W1:Y:S07]  /*34f0*/  LDSM.16.M88.4 R36, [R226+0x2800] ;  /* 0x00280000e224783b */ /* 0x000e6e0000000200 */
[----:B------:R-:W-:Y:S01]  /*3500*/  HMMA.16816.F32.BF16 R44, R32, R114, RZ ;  /* 0x00000072202c723c */ /* 0x000fe200000418ff */
[----:B------:R5:W1:Y:S07]  /*3510*/  MUFU.TANH R153, R0 ;  /* 0x0000000000997308 */ /* 0x000a6e0000002400 */
[-C--:B------:R-:W-:Y:S01]  /*3520*/  HMMA.16816.F32.BF16 R60, R20, R122.reuse, R56 ;  /* 0x0000007a143c723c */ /* 0x080fe20000041838 */
[----:B-----5:R-:W-:Y:S11]  /*3530*/  FMUL.FTZ R0, R72, c[0x0][0x320] ;  /* 0x0000c80048007a20 */ /* 0x020ff60000410000 */
[----:B------:R-:W-:Y:S04]  /*3540*/  @!UPT UIADD3 URZ, URZ, URZ, URZ ;  /* 0x0000003f3f3ff290 */ /* 0x000fe8000fffe03f */
[----:B------:R-:W-:Y:S01]  /*3550*/  HMMA.16816.F32.BF16 R44, R24, R122, R44 ;  /* 0x0000007a182c723c */ /* 0x000fe2000004182c */
[----:B------:R5:W1:Y:S02]  /*3560*/  MUFU.TANH R82, R0 ;  /* 0x0000000000527308 */ /* 0x000a640000002400 */
[----:B-----5:R-:W-:-:S06]  /*3570*/  FMUL.FTZ R0, R73, c[0x0][0x320] ;  /* 0x0000c80049007a20 */ /* 0x020fcc0000410000 */
[----:B------:R5:W1:Y:S01]  /*3580*/  MUFU.TANH R81, R0 ;  /* 0x0000000000517308 */ /* 0x000a620000002400 */
[----:B------:R-:W-:Y:S01]  /*3590*/  HMMA.16816.F32.BF16 R40, R12, R48, R40 ;  /* 0x000000300c28723c */ /* 0x000fe20000041828 */
[----:B-----5:R-:W-:-:S06]  /*35a0*/  FMUL.FTZ R0, R74, c[0x0][0x320] ;  /* 0x0000c8004a007a20 */ /* 0x020fcc0000410000 */
[----:B------:R5:W1:Y:S07]  /*35b0*/  MUFU.TANH R85, R0 ;  /* 0x0000000000557308 */ /* 0x000a6e0000002400 */
[-C--:B------:R-:W-:Y:S08]  /*35c0*/  HMMA.16816.F32.BF16 R44, R16, R50.reuse, R44 ;  /* 0x00000032102c723c */ /* 0x080ff0000004182c */
[----:B------:R-:W-:Y:S01]  /*35d0*/  HMMA.16816.F32.BF16 R48, R12, R50, R60 ;  /* 0x000000320c30723c */ /* 0x000fe2000004183c */
[----:B-----5:R-:W-:-:S04]  /*35e0*/  FMUL.FTZ R0, R75, c[0x0][0x320] ;  /* 0x0000c8004b007a20 */ /* 0x020fc80000410000 */
[----:B------:R5:W1:Y:S02]  /*35f0*/  MUFU.TANH R86, R0 ;  /* 0x0000000000567308 */ /* 0x000a640000002400 */
[----:B-----5:R-:W-:-:S06]  /*3600*/  FMUL.FTZ R0, R64, c[0x0][0x320] ;  /* 0x0000c80040007a20 */ /* 0x020fcc0000410000 */
[----:B------:R5:W1:Y:S02]  /*3610*/  MUFU.TANH R79, R0 ;  /* 0x00000000004f7308 */ /* 0x000a640000002400 */
[----:B-----5:R-:W-:-:S06]  /*3620*/  FMUL.FTZ R0, R65, c[0x0][0x320] ;  /* 0x0000c80041007a20 */ /* 0x020fcc0000410000 */
[----:B------:R5:W1:Y:S01]  /*3630*/  MUFU.TANH R78, R0 ;  /* 0x00000000004e7308 */ /* 0x000a620000002400 */
[----:B------:R-:W-:Y:S01]  /*3640*/  HMMA.16816.F32.BF16 R56, R32, R124, RZ ;  /* 0x0000007c2038723c */ /* 0x000fe200000418ff */
[----:B-----5:R-:W-:-:S06]  /*3650*/  FMUL.FTZ R0, R66, c[0x0][0x320] ;  /* 0x0000c80042007a20 */ /* 0x020fcc0000410000 */
[----:B------:R5:W1:Y:S01]  /*3660*/  MUFU.TANH R155, R0 ;  /* 0x00000000009b7308 */ /* 0x000a620000002400 */
[----:B------:R-:W-:Y:S01]  /*3670*/  HMMA.16816.F32.BF16 R32, R32, R126, RZ ;  /* 0x0000007e2020723c */ /* 0x000fe200000418ff */
[----:B-----5:R-:W-:-:S07]  /*3680*/  FMUL.FTZ R0, R67, c[0x0][0x320] ;  /* 0x0000c80043007a20 */ /* 0x020fce0000410000 */
[----:B-1----:R-:W-:Y:S01]  /*3690*/  HMMA.16816.F32.BF16 R64, R8, R36, R52 ;  /* 0x000000240840723c */ /* 0x002fe20000041834 */
[----:B------:R1:W1:Y:S07]  /*36a0*/  MUFU.TANH R156, R0 ;  /* 0x00000000009c7308 */ /* 0x00026e0000002400 */
[----:B------:R-:W-:Y:S01]  /*36b0*/  HMMA.16816.F32.BF16 R52, R28, R124, RZ ;  /* 0x0000007c1c34723c */ /* 0x000fe200000418ff */
[----:B-1----:R-:W-:-:S07]  /*36c0*/  FMUL.FTZ R0, R68, c[0x0][0x320] ;  /* 0x0000c80044007a20 */ /* 0x002fce0000410000 */
[----:B------:R-:W-:Y:S01]  /*36d0*/  HMMA.16816.F32.BF16 R60, R4, R38, R48 ;  /* 0x00000026043c723c */ /* 0x000fe20000041830 */
[----:B------:R1:W1:Y:S07]  /*36e0*/  MUFU.TANH R77, R0 ;  /* 0x00000000004d7308 */ /* 0x00026e0000002400 */
[----:B------:R-:W-:Y:S01]  /*36f0*/  HMMA.16816.F32.BF16 R48, R28, R126, RZ ;  /* 0x0000007e1c30723c */ /* 0x000fe200000418ff */
[----:B-1----:R-:W-:-:S07]  /*3700*/  FMUL.FTZ R0, R69, c[0x0][0x320] ;  /* 0x0000c80045007a20 */ /* 0x002fce0000410000 */
[----:B------:R-:W-:Y:S01]  /*3710*/  HMMA.16816.F32.BF16 R72, R4, R36, R40 ;  /* 0x000000240448723c */ /* 0x000fe20000041828 */
[----:B------:R-:W1:Y:S01]  /*3720*/  LDSM.16.M88.4 R40, [R229+0x3000] ;  /* 0x00300000e528783b */ /* 0x000e620000000200 */
[----:B------:R5:W1:Y:S02]  /*3730*/  MUFU.TANH R76, R0 ;  /* 0x00000000004c7308 */ /* 0x000a640000002400 */
[----:B-----5:R-:W-:-:S06]  /*3740*/  FMUL.FTZ R0, R70, c[0x0][0x320] ;  /* 0x0000c80046007a20 */ /* 0x020fcc0000410000 */
[----:B------:R5:W1:Y:S01]  /*3750*/  MUFU.TANH R80, R0 ;  /* 0x0000000000507308 */ /* 0x000a620000002400 */
[----:B------:R-:W-:Y:S01]  /*3760*/  HMMA.16816.F32.BF16 R56, R24, R128, R56 ;  /* 0x000000801838723c */ /* 0x000fe20000041838 */
[----:B-----5:R-:W-:-:S06]  /*3770*/  FMUL.FTZ R0, R71, c[0x0][0x320] ;  /* 0x0000c80047007a20 */ /* 0x020fcc0000410000 */
[----:B------:R5:W1:Y:S01]  /*3780*/  MUFU.TANH R71, R0 ;  /* 0x0000000000477308 */ /* 0x000a620000002400 */
[----:B------:R-:W-:Y:S01]  /*3790*/  HMMA.16816.F32.BF16 R52, R20, R128, R52 ;  /* 0x000000801434723c */ /* 0x000fe20000041834 */
[----:B-----5:R-:W-:-:S06]  /*37a0*/  FMUL.FTZ R0, R64, c[0x0][0x320] ;  /* 0x0000c80040007a20 */ /* 0x020fcc0000410000 */
[----:B------:R5:W1:Y:S01]  /*37b0*/  MUFU.TANH R70, R0 ;  /* 0x0000000000467308 */ /* 0x000a620000002400 */
[-C--:B------:R-:W-:Y:S08]  /*37c0*/  HMMA.16816.F32.BF16 R24, R24, R130.reuse, R32 ;  /* 0x000000821818723c */ /* 0x080ff00000041820 */
[----:B------:R-:W-:Y:S01]  /*37d0*/  HMMA.16816.F32.BF16 R32, R20, R130, R48 ;  /* 0x000000821420723c */ /* 0x000fe20000041830 */
[----:B-----5:R-:W-:-:S04]  /*37e0*/  FMUL.FTZ R0, R65, c[0x0][0x320] ;  /* 0x0000c80041007a20 */ /* 0x020fc80000410000 */
[----:B------:R5:W1:Y:S02]  /*37f0*/  MUFU.TANH R69, R0 ;  /* 0x0000000000457308 */ /* 0x000a640000002400 */
[----:B-----5:R-:W-:-:S06]  /*3800*/  FMUL.FTZ R0, R66, c[0x0][0x320] ;  /* 0x0000c80042007a20 */ /* 0x020fcc0000410000 */
[----:B------:R5:W1:Y:S02]  /*3810*/  MUFU.TANH R174, R0 ;  /* 0x0000000000ae7308 */ /* 0x000a640000002400 */
[----:B-----5:R-:W-:Y:S02]  /*3820*/  FMUL.FTZ R0, R67, c[0x0][0x320] ;  /* 0x0000c80043007a20 */ /* 0x020fe40000410000 */
[----:B------:R-:W-:Y:S01]  /*3830*/  HMMA.16816.F32.BF16 R64, R8, R38, R44 ;  /* 0x000000260840723c */ /* 0x000fe2000004182c */
[----:B------:R-:W5:Y:S07]  /*3840*/  LDSM.16.M88.4 R44, [R226+0x3000] ;  /* 0x00300000e22c783b */ /* 0x000f6e0000000200 */
[----:B-1----:R-:W-:Y:S01]  /*3850*/  HMMA.16816.F32.BF16 R28, R12, R40, R52 ;  /* 0x000000280c1c723c */ /* 0x002fe20000041834 */
[----:B------:R-:W-:Y:S01]  /*3860*/  FMUL.FTZ R73, R73, c[0x0][0x320] ;  /* 0x0000c80049497a20 */ /* 0x000fe20000410000 */
[----:B------:R1:W1:Y:S01]  /*3870*/  MUFU.TANH R173, R0 ;  /* 0x0000000000ad7308 */ /* 0x0002620000002400 */
[----:B------:R-:W-:Y:S01]  /*3880*/  FMUL.FTZ R74, R74, c[0x0][0x320] ;  /* 0x0000c8004a4a7a20 */ /* 0x000fe20000410000 */
[----:B------:R-:W-:Y:S01]  /*3890*/  ISETP.GT.AND P0, PT, R92, R181, PT ;  /* 0x000000b55c00720c */ /* 0x000fe20003f04270 */
[----:B------:R-:W-:Y:S01]  /*38a0*/  FMUL.FTZ R75, R75, c[0x0][0x320] ;  /* 0x0000c8004b4b7a20 */ /* 0x000fe20000410000 */
[----:B------:R-:W-:-:S04]  /*38b0*/  DEPBAR.LE SB0, 0x0 ;  /* 0x000080000000791a */ /* 0x000fc80000000000 */
[C---:B------:R-:W-:Y:S08]  /*38c0*/  HMMA.16816.F32.BF16 R36, R16.reuse, R40, R56 ;  /* 0x000000281024723c */ /* 0x040ff00000041838 */
[-C--:B------:R-:W-:Y:S08]  /*38d0*/  HMMA.16816.F32.BF16 R16, R16, R42.reuse, R24 ;  /* 0x0000002a1010723c */ /* 0x080ff00000041818 */
[----:B------:R-:W-:Y:S08]  /*38e0*/  HMMA.16816.F32.BF16 R12, R12, R42, R32 ;  /* 0x0000002a0c0c723c */ /* 0x000ff00000041820 */
[-C--:B-----5:R-:W-:Y:S08]  /*38f0*/  HMMA.16816.F32.BF16 R36, R8, R44.reuse, R36 ;  /* 0x0000002c0824723c */ /* 0x0a0ff00000041824 */
[----:B------:R-:W-:Y:S08]  /*3900*/  HMMA.16816.F32.BF16 R20, R4, R44, R28 ;  /* 0x0000002c0414723c */ /* 0x000ff0000004181c */
[-C--:B------:R-:W-:Y:S08]  /*3910*/  HMMA.16816.F32.BF16 R8, R8, R46.reuse, R16 ;  /* 0x0000002e0808723c */ /* 0x080ff00000041810 */
[----:B------:R-:W-:Y:S01]  /*3920*/  HMMA.16816.F32.BF16 R4, R4, R46, R12 ;  /* 0x0000002e0404723c */ /* 0x000fe2000004180c */
[----:B------:R-:W-:-:S02]  /*3930*/  FMUL.FTZ R64, R64, c[0x0][0x320] ;  /* 0x0000c80040407a20 */ /* 0x000fc40000410000 */
[----:B------:R-:W-:Y:S02]  /*3940*/  FMUL.FTZ R65, R65, c[0x0][0x320] ;  /* 0x0000c80041417a20 */ /* 0x000fe40000410000 */
[----:B------:R-:W-:Y:S02]  /*3950*/  FMUL.FTZ R66, R66, c[0x0][0x320] ;  /* 0x0000c80042427a20 */ /* 0x000fe40000410000 */
[----:B------:R-:W-:Y:S02]  /*3960*/  FMUL.FTZ R67, R67, c[0x0][0x320] ;  /* 0x0000c80043437a20 */ /* 0x000fe40000410000 */
[----:B------:R-:W-:Y:S02]  /*3970*/  FMUL.FTZ R60, R60, c[0x0][0x320] ;  /* 0x0000c8003c3c7a20 */ /* 0x000fe40000410000 */
[----:B------:R-:W-:Y:S02]  /*3980*/  FMUL.FTZ R61, R61, c[0x0][0x320] ;  /* 0x0000c8003d3d7a20 */ /* 0x000fe40000410000 */
        /* <DEDUP_REMOVED lines=8> */
[----:B-1----:R-:W-:Y:S02]  /*3a10*/  FMUL.FTZ R0, R72, c[0x0][0x320] ;  /* 0x0000c80048007a20 */ /* 0x002fe40000410000 */
        /* <DEDUP_REMOVED lines=9> */
[----:B------:R-:W-:Y:S01]  /*3ab0*/  FMUL.FTZ R7, R7, c[0x0][0x320] ;  /* 0x0000c80007077a20 */ /* 0x000fe20000410000 */
[----:B------:R1:W1:Y:S08]  /*3ac0*/  MUFU.TANH R68, R0 ;  /* 0x0000000000447308 */ /* 0x0002700000002400 */
        /* <DEDUP_REMOVED lines=17> */
[----:B------:R1:W1:Y:S08]  /*3be0*/  MUFU.TANH R28, R22 ;  /* 0x00000016001c7308 */ /* 0x0002700000002400 */
        /* <DEDUP_REMOVED lines=8> */
[----:B------:R1:W1:Y:S01]  /*3c70*/  MUFU.TANH R27, R7 ;  /* 0x00000007001b7308 */ /* 0x0002620000002400 */
[----:B------:R-:W-:Y:S01]  /*3c80*/  BSSY B0, `(.L_x_1138) ;  /* 0x0000026000007945 */ /* 0x000fe20003800000 */
[----:B------:R-:W-:Y:S06]  /*3c90*/  BAR.SYNC.DEFER_BLOCKING 0x0 ;  /* 0x0000000000007b1d */ /* 0x000fec0000010000 */
[----:B------:R-:W-:Y:S05]  /*3ca0*/  @!P0 BRA `(.L_x_1139) ;  /* 0x0000023000008947 */ /* 0x000fea0003800000 */
[----:B-1234-:R-:W-:Y:S01]  /*3cb0*/  IADD3 R0, R204, -0x2, RZ ;  /* 0xfffffffecc007810 */ /* 0x01efe20007ffe0ff */
[C---:B------:R-:W-:Y:S01]  /*3cc0*/  IMAD.SHL.U32 R19, R179.reuse, 0x20, RZ ;  /* 0x00000020b3137824 */ /* 0x040fe200078e00ff */
[----:B------:R-:W-:-:S02]  /*3cd0*/  SHF.L.U64.HI R14, R179, 0x5, R180 ;  /* 0x00000005b30e7819 */ /* 0x000fc400000102b4 */
[----:B------:R-:W-:-:S05]  /*3ce0*/  SHF.R.S32.HI R2, RZ, 0x1f, R0 ;  /* 0x0000001fff027819 */ /* 0x000fca0000011400 */
[----:B------:R-:W-:Y:S02]  /*3cf0*/  IMAD R4, R2, c[0x0][0x1e0], RZ ;  /* 0x0000780002047a24 */ /* 0x000fe400078e02ff */
[----:B------:R-:W-:-:S04]  /*3d00*/  IMAD.WIDE.U32 R2, R0, c[0x0][0x1e0], RZ ;  /* 0x0000780000027a25 */ /* 0x000fc800078e00ff */
[----:B------:R-:W-:-:S04]  /*3d10*/  IMAD R0, R0, c[0x0][0x1e4], R4 ;  /* 0x0000790000007a24 */ /* 0x000fc800078e0204 */
[----:B------:R-:W-:Y:S02]  /*3d20*/  IMAD.IADD R0, R3, 0x1, R0 ;  /* 0x0000000103007824 */ /* 0x000fe400078e0200 */
[----:B------:R-:W-:-:S04]  /*3d30*/  IMAD.WIDE.U32 R2, R2, 0x70, R94 ;  /* 0x0000007002027825 */ /* 0x000fc800078e005e */
[----:B------:R-:W-:Y:S01]  /*3d40*/  IMAD R0, R0, 0x70, RZ ;  /* 0x0000007000007824 */ /* 0x000fe200078e02ff */
[----:B------:R-:W-:-:S03]  /*3d50*/  LEA R12, P0, R2, c[0x0][0x1c8], 0x1 ;  /* 0x00007200020c7a11 */ /* 0x000fc600078008ff */
[----:B------:R-:W-:Y:S01]  /*3d60*/  IMAD.IADD R0, R3, 0x1, R0 ;  /* 0x0000000103007824 */ /* 0x000fe200078e0200 */
[----:B------:R-:W-:-:S04]  /*3d70*/  IADD3 R10, P1, R19, R12, RZ ;  /* 0x0000000c130a7210 */ /* 0x000fc80007f3e0ff */
[----:B------:R-:W-:Y:S02]  /*3d80*/  LEA.HI.X R13, R2, c[0x0][0x1cc], R0, 0x1, P0 ;  /* 0x00007300020d7a11 */ /* 0x000fe400000f0c00 */
[----:B------:R-:W-:Y:S02]  /*3d90*/  IADD3 R8, P0, R10, R19, RZ ;  /* 0x000000130a087210 */ /* 0x000fe40007f1e0ff */
[----:B------:R-:W-:Y:S01]  /*3da0*/  IADD3.X R11, R14, R13, RZ, P1, !PT ;  /* 0x0000000d0e0b7210 */ /* 0x000fe20000ffe4ff */
[----:B------:R-:W-:Y:S01]  /*3db0*/  @!PT LDS RZ, [RZ] ;  /* 0x00000000fffff984 */ /* 0x000fe20000000800 */
[----:B------:R-:W-:Y:S01]  /*3dc0*/  @!PT LDS RZ, [RZ] ;  /* 0x00000000fffff984 */ /* 0x000fe20000000800 */
[----:B------:R-:W-:Y:S01]  /*3dd0*/  @!PT LDS RZ, [RZ] ;  /* 0x00000000fffff984 */ /* 0x000fe20000000800 */
[----:B------:R1:W-:Y:S01]  /*3de0*/  LDGSTS.E.BYPASS.LTC128B.128 [R241+0x3900], [R12.64], !P6 ;  /* 0x039000000cf17fae */ /* 0x0003e2000f101d48 */
[----:B------:R-:W-:-:S03]  /*3df0*/  IADD3 R6, P1, R8, R19, RZ ;  /* 0x0000001308067210 */ /* 0x000fc60007f3e0ff */
[--C-:B------:R-:W-:Y:S01]  /*3e00*/  IMAD.X R9, R11, 0x1, R14.reuse, P0 ;  /* 0x000000010b097824 */ /* 0x100fe200000e060e */
[-C--:B------:R-:W-:Y:S01]  /*3e10*/  IADD3 R4, P0, R6, R19.reuse, RZ ;  /* 0x0000001306047210 */ /* 0x080fe20007f1e0ff */
[----:B------:R2:W-:Y:S02]  /*3e20*/  LDGSTS.E.BYPASS.LTC128B.128 [R241+0x4100], [R10.64], !P6 ;  /* 0x041000000af17fae */ /* 0x0005e4000f101d48 */
[--C-:B------:R-:W-:Y:S01]  /*3e30*/  IMAD.X R7, R9, 0x1, R14.reuse, P1 ;  /* 0x0000000109077824 */ /* 0x100fe200008e060e */
[-C--:B------:R-:W-:Y:S01]  /*3e40*/  IADD3 R2, P1, R4, R19.reuse, RZ ;  /* 0x0000001304027210 */ /* 0x080fe20007f3e0ff */
[----:B------:R2:W-:Y:S03]  /*3e50*/  LDGSTS.E.BYPASS.LTC128B.128 [R241+0x4900], [R8.64], !P6 ;  /* 0x0490000008f17fae */ /* 0x0005e6000f101d48 */
[----:B------:R-:W-:Y:S01]  /*3e60*/  IADD3.X R5, R7, R14, RZ, P0, !PT ;  /* 0x0000000e07057210 */ /* 0x000fe200007fe4ff */
[----:B------:R2:W-:Y:S04]  /*3e70*/  LDGSTS.E.BYPASS.LTC128B.128 [R241+0x5100], [R6.64], !P6 ;  /* 0x0510000006f17fae */ /* 0x0005e8000f101d48 */
[----:B------:R-:W-:Y:S01]  /*3e80*/  IMAD.X R3, R5, 0x1, R14, P1 ;  /* 0x0000000105037824 */ /* 0x000fe200008e060e */
[----:B------:R2:W-:Y:S04]  /*3e90*/  LDGSTS.E.BYPASS.LTC128B.128 [R241+0x5900], [R4.64], !P6 ;  /* 0x0590000004f17fae */ /* 0x0005e8000f101d48 */
[----:B------:R2:W-:Y:S01]  /*3ea0*/  LDGSTS.E.BYPASS.LTC128B.128 [R241+0x6100], [R2.64], !P6 ;  /* 0x0610000002f17fae */ /* 0x0005e2000f101d48 */
[----:B-1----:R-:W-:-:S04]  /*3eb0*/  IADD3 R12, P0, R2, R19, RZ ;  /* 0x00000013020c7210 */ /* 0x002fc80007f1e0ff */
[----:B------:R-:W-:-:S05]  /*3ec0*/  IADD3.X R13, R3, R14, RZ, P0, !PT ;  /* 0x0000000e030d7210 */ /* 0x000fca00007fe4ff */
[----:B------:R2:W-:Y:S04]  /*3ed0*/  LDGSTS.E.BYPASS.LTC128B.128 [R241+0x6900], [R12.64], !P6 ;  /* 0x069000000cf17fae */ /* 0x0005e8000f101d48 */
.L_x_1139:
[----:B--234-:R-:W-:Y:S05]  /*3ee0*/  BSYNC B0 ;  /* 0x0000000000007941 */ /* 0x01cfea0003800000 */
.L_x_1138:
[----:B------:R-:W2:Y:S04]  /*3ef0*/  LDL R2, [R1+0x58] ;  /* 0x0000580001027983 */ /* 0x000ea80000100800 */
[----:B-1----:R-:W2:Y:S04]  /*3f00*/  LDL R0, [R1+0x60] ;  /* 0x0000600001007983 */ /* 0x002ea80000100800 */
[----:B------:R-:W3:Y:S04]  /*3f10*/  LDL R8, [R1+0x40] ;  /* 0x0000400001087983 */ /* 0x000ee80000100800 */
        /* <DEDUP_REMOVED lines=10> */
[----:B------:R-:W-:Y:S04]  /*3fc0*/  LDSM.16.MT88.4 R48, [R225] ;  /* 0x00000000e130783b */ /* 0x000fe80000004200 */
[----:B------:R-:W-:Y:S04]  /*3fd0*/  LDSM.16.MT88.4 R56, [R227] ;  /* 0x00000000e338783b */ /* 0x000fe80000004200 */
[----:B------:R-:W-:Y:S04]  /*3fe0*/  LDSM.16.MT88.4 R52, [R224+0x800] ;  /* 0x00080000e034783b */ /* 0x000fe80000004200 */
[----:B------:R-:W-:Y:S04]  /*3ff0*/  LDSM.16.MT88.4 R40, [R225+0x800] ;  /* 0x00080000e128783b */ /* 0x000fe80000004200 */
[----:B------:R-:W-:Y:S04]  /*4000*/  LDSM.16.MT88.4 R44, [R228+0x800] ;  /* 0x00080000e42c783b */ /* 0x000fe80000004200 */
[----:B------:R-:W0:Y:S01]  /*4010*/  LDGDEPBAR ;  /* 0x00000000000079af */ /* 0x000e220000000000 */
[----:B--2---:R-:W-:-:S04]  /*4020*/  IMAD.IADD R2, R0, 0x1, R2 ;  /* 0x0000000100027824 */ /* 0x004fc800078e0202 */
[----:B------:R-:W-:Y:S01]  /*4030*/  @P4 IMAD.HI.U32 R0, R2, c[0x0][0x2c8], RZ ;  /* 0x0000b20002004a27 */ /* 0x000fe200078e00ff */
[----:B------:R-:W-:Y:S03]  /*4040*/  STL [R1+0x8], R2 ;  /* 0x0000080201007387 */ /* 0x000fe60000100800 */
[----:B------:R-:W-:Y:S01]  /*4050*/  IMAD.MOV.U32 R6, RZ, RZ, R2 ;  /* 0x000000ffff067224 */ /* 0x000fe200078e0002 */
[----:B------:R-:W-:Y:S02]  /*4060*/  @P4 SHF.R.U32.HI R6, RZ, c[0x0][0x2cc], R0 ;  /* 0x0000b300ff064a19 */ /* 0x000fe40000011600 */
[----:B------:R-:W-:-:S03]  /*4070*/  IADD3 R0, R93, c[0x0][0x1d0], RZ ;  /* 0x000074005d007a10 */ /* 0x000fc60007ffe0ff */
[----:B------:R-:W1:Y:S01]  /*4080*/  SHFL.IDX PT, R2, R6, RZ, 0x1c1f ;  /* 0x001c1fff06027589 */ /* 0x000e6200000e0000 */
[----:B---3--:R-:W-:Y:S01]  /*4090*/  IADD3 R3, -R8, 0x1, R0 ;  /* 0x0000000108037810 */ /* 0x008fe20007ffe100 */
[----:B------:R-:W-:Y:S02]  /*40a0*/  IMAD.IADD R8, R0, 0x1, -R8 ;  /* 0x0000000100087824 */ /* 0x000fe400078e0a08 */
[----:B------:R-:W2:Y:S01]  /*40b0*/  SHFL.IDX PT, R4, R6, 0x2, 0x1c1f ;  /* 0x005c1f0006047f89 */ /* 0x000ea200000e0000 */
[----:B------:R-:W-:-:S03]  /*40c0*/  IADD3 R7, R3, -c[0x0][0x168], RZ ;  /* 0x80005a0003077a10 */ /* 0x000fc60007ffe0ff */
[----:B------:R-:W3:Y:S04]  /*40d0*/  SHFL.IDX PT, R5, R6, 0x3, 0x1c1f ;  /* 0x007c1f0006057f89 */ /* 0x000ee800000e0000 */
[----:B------:R-:W-:Y:S01]  /*40e0*/  SHFL.IDX PT, R6, R6, 0x1, 0x1c1f ;  /* 0x003c1f0006067f89 */ /* 0x000fe200000e0000 */
[C---:B-1----:R-:W-:Y:S02]  /*40f0*/  IMAD.IADD R0, R7.reuse, 0x1, R2 ;  /* 0x0000000107007824 */ /* 0x042fe400078e0202 */
[----:B--2---:R-:W-:-:S03]  /*4100*/  IMAD.IADD R2, R7, 0x1, R4 ;  /* 0x0000000107027824 */ /* 0x004fc600078e0204 */
[----:B------:R-:W-:Y:S01]  /*4110*/  IMNMX R0, R8, R0, PT ;  /* 0x0000000008007217 */ /* 0x000fe20003800200 */
[----:B---3--:R-:W-:-:S03]  /*4120*/  IMAD.IADD R3, R7, 0x1, R5 ;  /* 0x0000000107037824 */ /* 0x008fc600078e0205 */
[C---:B------:R-:W-:Y:S02]  /*4130*/  ISETP.GT.AND P3, PT, R0.reuse, RZ, PT ;  /* 0x000000ff0000720c */ /* 0x040fe40003f64270 */
[C---:B------:R-:W-:Y:S02]  /*4140*/  ISETP.GT.AND P2, PT, R0.reuse, 0x1, PT ;  /* 0x000000010000780c */ /* 0x040fe40003f44270 */
[C---:B------:R-:W-:Y:S02]  /*4150*/  ISETP.GT.AND P1, PT, R0.reuse, 0x8, PT ;  /* 0x000000080000780c */ /* 0x040fe40003f24270 */
[----:B------:R-:W-:Y:S02]  /*4160*/  FSEL R9, R177, -INF , P3 ;  /* 0xff800000b1097808 */ /* 0x000fe40001800000 */
[C---:B------:R-:W-:Y:S02]  /*4170*/  ISETP.GT.AND P0, PT, R0.reuse, 0x9, PT ;  /* 0x000000090000780c */ /* 0x040fe40003f04270 */
[----:B------:R-:W-:-:S02]  /*4180*/  ISETP.GT.AND P5, PT, R0, 0x10, PT ;  /* 0x000000100000780c */ /* 0x000fc40003fa4270 */
[----:B------:R-:W-:Y:S02]  /*4190*/  ISETP.GT.AND P3, PT, R0, 0x11, PT ;  /* 0x000000110000780c */ /* 0x000fe40003f64270 */
[----:B------:R-:W-:Y:S02]  /*41a0*/  FSEL R11, R170, -INF , P2 ;  /* 0xff800000aa0b7808 */ /* 0x000fe40001000000 */
[----:B------:R-:W-:Y:S02]  /*41b0*/  FSEL R88, R165, -INF , P1 ;  /* 0xff800000a5587808 */ /* 0x000fe40000800000 */
[C---:B------:R-:W-:Y:S02]  /*41c0*/  ISETP.GT.AND P2, PT, R0.reuse, 0x18, PT ;  /* 0x000000180000780c */ /* 0x040fe40003f44270 */
[----:B------:R-:W-:Y:S02]  /*41d0*/  ISETP.GT.AND P1, PT, R0, 0x19, PT ;  /* 0x000000190000780c */ /* 0x000fe40003f24270 */
[----:B------:R-:W-:-:S02]  /*41e0*/  FSEL R89, R160, -INF , P0 ;  /* 0xff800000a0597808 */ /* 0x000fc40000000000 */
[----:B------:R-:W-:Y:S02]  /*41f0*/  FSEL R93, R159, -INF , P5 ;  /* 0xff8000009f5d7808 */ /* 0x000fe40002800000 */
[----:B------:R-:W-:Y:S02]  /*4200*/  FSEL R94, R152, -INF , P3 ;  /* 0xff800000985e7808 */ /* 0x000fe40001800000 */
[C---:B------:R-:W-:Y:S02]  /*4210*/  ISETP.GT.AND P0, PT, R0.reuse, 0x20, PT ;  /* 0x000000200000780c */ /* 0x040fe40003f04270 */
[C---:B------:R-:W-:Y:S02]  /*4220*/  ISETP.GT.AND P5, PT, R0.reuse, 0x21, PT ;  /* 0x000000210000780c */ /* 0x040fe40003fa4270 */
[----:B------:R-:W-:Y:S02]  /*4230*/  ISETP.GT.AND P3, PT, R0, 0x28, PT ;  /* 0x000000280000780c */ /* 0x000fe40003f64270 */
[----:B------:R-:W-:-:S02]  /*4240*/  FSEL R95, R138, -INF , P2 ;  /* 0xff8000008a5f7808 */ /* 0x000fc40001000000 */
[----:B------:R-:W-:Y:S02]  /*4250*/  FSEL R96, R116, -INF , P1 ;  /* 0xff80000074607808 */ /* 0x000fe40000800000 */
[C---:B------:R-:W-:Y:S02]  /*4260*/  ISETP.GT.AND P2, PT, R0.reuse, 0x29, PT ;  /* 0x000000290000780c */ /* 0x040fe40003f44270 */
[----:B------:R-:W-:Y:S02]  /*4270*/  ISETP.GT.AND P1, PT, R0, 0x30, PT ;  /* 0x000000300000780c */ /* 0x000fe40003f24270 */
[----:B------:R-:W-:Y:S02]  /*4280*/  FSEL R139, R139, -INF , P0 ;  /* 0xff8000008b8b7808 */ /* 0x000fe40000000000 */
[----:B------:R-:W-:Y:S02]  /*4290*/  FSEL R140, R140, -INF , P5 ;  /* 0xff8000008c8c7808 */ /* 0x000fe40002800000 */
[----:B------:R-:W-:-:S02]  /*42a0*/  FSEL R141, R141, -INF , P3 ;  /* 0xff8000008d8d7808 */ /* 0x000fc40001800000 */
[C---:B------:R-:W-:Y:S02]  /*42b0*/  ISETP.GT.AND P0, PT, R0.reuse, 0x31, PT ;  /* 0x000000310000780c */ /* 0x040fe40003f04270 */
[C---:B------:R-:W-:Y:S02]  /*42c0*/  ISETP.GT.AND P5, PT, R0.reuse, 0x38, PT ;  /* 0x000000380000780c */ /* 0x040fe40003fa4270 */
[C---:B------:R-:W-:Y:S02]  /*42d0*/  ISETP.GT.AND P3, PT, R0.reuse, 0x39, PT ;  /* 0x000000390000780c */ /* 0x040fe40003f64270 */
[----:B------:R-:W-:Y:S02]  /*42e0*/  FSEL R143, R143, -INF , P2 ;  /* 0xff8000008f8f7808 */ /* 0x000fe40001000000 */
[----:B------:R-:W-:Y:S02]  /*42f0*/  FSEL R157, R157, -INF , P1 ;  /* 0xff8000009d9d7808 */ /* 0x000fe40000800000 */
[----:B------:R-:W-:-:S02]  /*4300*/  ISETP.GT.AND P2, PT, R0, 0x40, PT ;  /* 0x000000400000780c */ /* 0x000fc40003f44270 */
[----:B------:R-:W-:Y:S02]  /*4310*/  ISETP.GT.AND P1, PT, R0, 0x41, PT ;  /* 0x000000410000780c */ /* 0x000fe40003f24270 */
[----:B------:R-:W-:Y:S02]  /*4320*/  FSEL R158, R158, -INF , P0 ;  /* 0xff8000009e9e7808 */ /* 0x000fe40000000000 */
[----:B------:R-:W-:Y:S02]  /*4330*/  FSEL R159, R97, -INF , P5 ;  /* 0xff800000619f7808 */ /* 0x000fe40002800000 */
        /* <DEDUP_REMOVED lines=14> */
[----:B------:R-:W-:-:S02]  /*4420*/  IMNMX R2, R8, R2, PT ;  /* 0x0000000208027217 */ /* 0x000fc40003800200 */
[----:B------:R-:W-:Y:S02]  /*4430*/  FSEL R234, R69, -INF , P2 ;  /* 0xff80000045ea7808 */ /* 0x000fe40001000000 */
[----:B------:R-:W-:Y:S02]  /*4440*/  FSEL R197, R64, -INF , P1 ;  /* 0xff80000040c57808 */ /* 0x000fe40000800000 */
[C---:B------:R-:W-:Y:S02]  /*4450*/  ISETP.GT.AND P2, PT, R0.reuse, 0x68, PT ;  /* 0x000000680000780c */ /* 0x040fe40003f44270 */
[----:B------:R-:W-:Y:S02]  /*4460*/  ISETP.GT.AND P1, PT, R0, 0x69, PT ;  /* 0x000000690000780c */ /* 0x000fe40003f24270 */
[----:B------:R-:W-:Y:S02]  /*4470*/  FSEL R233, R65, -INF , P0 ;  /* 0xff80000041e97808 */ /* 0x000fe40000000000 */
[----:B------:R-:W-:-:S02]  /*4480*/  FSEL R232, R36, -INF , P5 ;  /* 0xff80000024e87808 */ /* 0x000fc40002800000 */
[----:B------:R-:W-:Y:S02]  /*4490*/  FSEL R230, R37, -INF , P3 ;  /* 0xff80000025e67808 */ /* 0x000fe40001800000 */
[C---:B------:R-:W-:Y:S02]  /*44a0*/  ISETP.GT.AND P0, PT, R2.reuse, RZ, PT ;  /* 0x000000ff0200720c */ /* 0x040fe40003f04270 */
[C---:B------:R-:W-:Y:S02]  /*44b0*/  ISETP.GT.AND P5, PT, R2.reuse, 0x1, PT ;  /* 0x000000010200780c */ /* 0x040fe40003fa4270 */
[----:B------:R-:W-:Y:S02]  /*44c0*/  ISETP.GT.AND P3, PT, R2, 0x8, PT ;  /* 0x000000080200780c */ /* 0x000fe40003f64270 */
[----:B------:R-:W-:Y:S02]  /*44d0*/  FSEL R229, R18, -INF , P2 ;  /* 0xff80000012e57808 */ /* 0x000fe40001000000 */
[----:B------:R-:W-:-:S02]  /*44e0*/  FSEL R226, R17, -INF , P1 ;  /* 0xff80000011e27808 */ /* 0x000fc40000800000 */
[C---:B------:R-:W-:Y:S02]  /*44f0*/  ISETP.GT.AND P2, PT, R2.reuse, 0x9, PT ;  /* 0x000000090200780c */ /* 0x040fe40003f44270 */
[----:B------:R-:W-:Y:S02]  /*4500*/  ISETP.GT.AND P1, PT, R2, 0x10, PT ;  /* 0x000000100200780c */ /* 0x000fe40003f24270 */
[----:B------:R-:W-:Y:S02]  /*4510*/  FSEL R10, R178, -INF , P0 ;  /* 0xff800000b20a7808 */ /* 0x000fe40000000000 */
[----:B------:R-:W-:Y:S02]  /*4520*/  FSEL R12, R171, -INF , P5 ;  /* 0xff800000ab0c7808 */ /* 0x000fe40002800000 */
[----:B------:R-:W-:Y:S02]  /*4530*/  FSEL R13, R166, -INF , P3 ;  /* 0xff800000a60d7808 */ /* 0x000fe40001800000 */
[----:B------:R-:W-:-:S02]  /*4540*/  ISETP.GT.AND P0, PT, R2, 0x11, PT ;  /* 0x000000110200780c */ /* 0x000fc40003f04270 */
[C---:B------:R-:W-:Y:S02]  /*4550*/  ISETP.GT.AND P5, PT, R2.reuse, 0x18, PT ;  /* 0x000000180200780c */ /* 0x040fe40003fa4270 */
[----:B------:R-:W-:Y:S02]  /*4560*/  ISETP.GT.AND P3, PT, R2, 0x19, PT ;  /* 0x000000190200780c */ /* 0x000fe40003f64270 */
[----:B------:R-:W-:Y:S02]  /*4570*/  FSEL R17, R164, -INF , P2 ;  /* 0xff800000a4117808 */ /* 0x000fe40001000000 */
[----:B------:R-:W-:Y:S02]  /*4580*/  FSEL R19, R161, -INF , P1 ;  /* 0xff800000a1137808 */ /* 0x000fe40000800000 */
[C---:B------:R-:W-:Y:S02]  /*4590*/  ISETP.GT.AND P2, PT, R2.reuse, 0x20, PT ;  /* 0x000000200200780c */ /* 0x040fe40003f44270 */
[----:B------:R-:W-:-:S02]  /*45a0*/  ISETP.GT.AND P1, PT, R2, 0x21, PT ;  /* 0x000000210200780c */ /* 0x000fc40003f24270 */
[----:B------:R-:W-:Y:S02]  /*45b0*/  FSEL R22, R154, -INF , P0 ;  /* 0xff8000009a167808 */ /* 0x000fe40000000000 */
[----:B------:R-:W-:Y:S02]  /*45c0*/  FSEL R23, R142, -INF , P5 ;  /* 0xff8000008e177808 */ /* 0x000fe40002800000 */
[----:B------:R-:W-:Y:S02]  /*45d0*/  FSEL R24, R135, -INF , P3 ;  /* 0xff80000087187808 */ /* 0x000fe40001800000 */
[C---:B------:R-:W-:Y:S02]  /*45e0*/  ISETP.GT.AND P0, PT, R2.reuse, 0x28, PT ;  /* 0x000000280200780c */ /* 0x040fe40003f04270 */
[C---:B------:R-:W-:Y:S02]  /*45f0*/  ISETP.GT.AND P5, PT, R2.reuse, 0x29, PT ;  /* 0x000000290200780c */ /* 0x040fe40003fa4270 */
[----:B------:R-:W-:-:S02]  /*4600*/  ISETP.GT.AND P3, PT, R2, 0x30, PT ;  /* 0x000000300200780c */ /* 0x000fc40003f64270 */
[----:B------:R-:W-:Y:S02]  /*4610*/  FSEL R132, R132, -INF , P2 ;  /* 0xff80000084847808 */ /* 0x000fe40001000000 */
[----:B------:R-:W-:Y:S02]  /*4620*/  FSEL R133, R133, -INF , P1 ;  /* 0xff80000085857808 */ /* 0x000fe40000800000 */
[C---:B------:R-:W-:Y:S02]  /*4630*/  ISETP.GT.AND P2, PT, R2.reuse, 0x31, PT ;  /* 0x000000310200780c */ /* 0x040fe40003f44270 */
[----:B------:R-:W-:Y:S02]  /*4640*/  ISETP.GT.AND P1, PT, R2, 0x38, PT ;  /* 0x000000380200780c */ /* 0x000fe40003f24270 */
[----:B------:R-:W-:Y:S02]  /*4650*/  FSEL R134, R134, -INF , P0 ;  /* 0xff80000086867808 */ /* 0x000fe40000000000 */
[----:B------:R-:W-:-:S02]  /*4660*/  FSEL R136, R136, -INF , P5 ;  /* 0xff80000088887808 */ /* 0x000fc40002800000 */
[----:B------:R-:W-:Y:S02]  /*4670*/  FSEL R150, R150, -INF , P3 ;  /* 0xff80000096967808 */ /* 0x000fe40001800000 */
[C---:B------:R-:W-:Y:S02]  /*4680*/  ISETP.GT.AND P0, PT, R2.reuse, 0x39, PT ;  /* 0x000000390200780c */ /* 0x040fe40003f04270 */
        /* <DEDUP_REMOVED lines=14> */
[C---:B------:R-:W-:Y:S01]  /*4770*/  ISETP.GT.AND P2, PT, R2.reuse, 0x59, PT ;  /* 0x000000590200780c */ /* 0x040fe20003f44270 */
[----:B------:R-:W-:Y:S01]  /*4780*/  LDSM.16.MT88.4 R76, [R227+0x800] ;  /* 0x00080000e34c783b */ /* 0x000fe20000004200 */
[----:B------:R-:W-:-:S02]  /*4790*/  ISETP.GT.AND P1, PT, R2, 0x60, PT ;  /* 0x000000600200780c */ /* 0x000fc40003f24270 */
[----:B------:R-:W-:Y:S02]  /*47a0*/  IMNMX R0, R8, R3, PT ;  /* 0x0000000308007217 */ /* 0x000fe40003800200 */
[----:B------:R-:W-:Y:S02]  /*47b0*/  FSEL R25, R68, -INF , P0 ;  /* 0xff80000044197808 */ /* 0x000fe40000000000 */
[----:B------:R-:W-:Y:S02]  /*47c0*/  FSEL R203, R73, -INF , P5 ;  /* 0xff80000049cb7808 */ /* 0x000fe40002800000 */
[----:B------:R-:W-:Y:S02]  /*47d0*/  FSEL R196, R60, -INF , P3 ;  /* 0xff8000003cc47808 */ /* 0x000fe40001800000 */
[C---:B------:R-:W-:Y:S02]  /*47e0*/  ISETP.GT.AND P0, PT, R2.reuse, 0x61, PT ;  /* 0x000000610200780c */ /* 0x040fe40003f04270 */
[----:B------:R-:W-:-:S02]  /*47f0*/  ISETP.GT.AND P5, PT, R2, 0x68, PT ;  /* 0x000000680200780c */ /* 0x000fc40003fa4270 */
[----:B------:R-:W-:Y:S02]  /*4800*/  ISETP.GT.AND P3, PT, R2, 0x69, PT ;  /* 0x000000690200780c */ /* 0x000fe40003f64270 */
[----:B------:R-:W-:Y:S02]  /*4810*/  FMNMX.FTZ R2, R9, R11, !PT ;  /* 0x0000000b09027209 */ /* 0x000fe40007810000 */
[----:B------:R-:W-:Y:S02]  /*4820*/  FSEL R231, R61, -INF , P2 ;  /* 0xff8000003de77808 */ /* 0x000fe40001000000 */
[----:B------:R-:W-:Y:S02]  /*4830*/  FSEL R199, R20, -INF , P1 ;  /* 0xff80000014c77808 */ /* 0x000fe40000800000 */
[----:B------:R-:W-:Y:S02]  /*4840*/  FMNMX.FTZ R4, R10, R12, !PT ;  /* 0x0000000c0a047209 */ /* 0x000fe40007810000 */
[----:B------:R-:W-:-:S02]  /*4850*/  ISETP.GT.AND P2, PT, R0, RZ, PT ;  /* 0x000000ff0000720c */ /* 0x000fc40003f44270 */
[----:B------:R-:W-:Y:S02]  /*4860*/  ISETP.GT.AND P1, PT, R0, 0x1, PT ;  /* 0x000000010000780c */ /* 0x000fe40003f24270 */
[----:B------:R-:W-:Y:S02]  /*4870*/  FMNMX.FTZ R2, R88, R2, !PT ;  /* 0x0000000258027209 */ /* 0x000fe40007810000 */
[----:B------:R-:W-:Y:S02]  /*4880*/  FSEL R207, R21, -INF , P0 ;  /* 0xff80000015cf7808 */ /* 0x000fe40000000000 */
[----:B------:R-:W-:Y:S02]  /*4890*/  FSEL R200, R15, -INF , P3 ;  /* 0xff8000000fc87808 */ /* 0x000fe40001800000 */
[----:B------:R-:W-:Y:S02]  /*48a0*/  FMNMX.FTZ R4, R13, R4, !PT ;  /* 0x000000040d047209 */ /* 0x000fe40007810000 */
[----:B------:R-:W-:-:S02]  /*48b0*/  ISETP.GT.AND P0, PT, R0, 0x8, PT ;  /* 0x000000080000780c */ /* 0x000fc40003f04270 */
[----:B------:R-:W-:Y:S02]  /*48c0*/  FSEL R14, R185, -INF , P2 ;  /* 0xff800000b90e7808 */ /* 0x000fe40001000000 */
[----:B------:R-:W-:Y:S01]  /*48d0*/  FSEL R15, R184, -INF , P1 ;  /* 0xff800000b80f7808 */ /* 0x000fe20000800000 */
[----:B------:R-:W-:Y:S01]  /*48e0*/  IMAD.MOV.U32 R184, RZ, RZ, R25 ;  /* 0x000000ffffb87224 */ /* 0x000fe200078e0019 */
[----:B------:R-:W-:Y:S02]  /*48f0*/  FMNMX.FTZ R2, R89, R2, !PT ;  /* 0x0000000259027209 */ /* 0x000fe40007810000 */
[----:B------:R-:W-:Y:S02]  /*4900*/  FSEL R212, R16, -INF , P5 ;  /* 0xff80000010d47808 */ /* 0x000fe40002800000 */
[----:B------:R-:W-:Y:S02]  /*4910*/  FMNMX.FTZ R4, R17, R4, !PT ;  /* 0x0000000411047209 */ /* 0x000fe40007810000 */
[----:B------:R-:W-:-:S02]  /*4920*/  ISETP.GT.AND P5, PT, R0, 0x9, PT ;  /* 0x000000090000780c */ /* 0x000fc40003fa4270 */
[----:B------:R-:W-:Y:S02]  /*4930*/  FSEL R16, R169, -INF , P0 ;  /* 0xff800000a9107808 */ /* 0x000fe40000000000 */
[----:B------:R-:W-:Y:S02]  /*4940*/  FMNMX.FTZ R5, R14, R15, !PT ;  /* 0x0000000f0e057209 */ /* 0x000fe40007810000 */
[----:B------:R-:W-:Y:S02]  /*4950*/  FMNMX.FTZ R2, R93, R2, !PT ;  /* 0x000000025d027209 */ /* 0x000fe40007810000 */
[----:B------:R-:W-:Y:S02]  /*4960*/  FMNMX.FTZ R4, R19, R4, !PT ;  /* 0x0000000413047209 */ /* 0x000fe40007810000 */
[----:B------:R-:W-:Y:S02]  /*4970*/  ISETP.GT.AND P3, PT, R0, 0x10, PT ;  /* 0x000000100000780c */ /* 0x000fe40003f64270 */
[----:B------:R-:W-:-:S02]  /*4980*/  FSEL R18, R168, -INF , P5 ;  /* 0xff800000a8127808 */ /* 0x000fc40002800000 */
[----:B------:R-:W-:Y:S02]  /*4990*/  FMNMX.FTZ R5, R16, R5, !PT ;  /* 0x0000000510057209 */ /* 0x000fe40007810000 */
[----:B------:R-:W-:Y:S02]  /*49a0*/  FMNMX.FTZ R2, R94, R2, !PT ;  /* 0x000000025e027209 */ /* 0x000fe40007810000 */
[----:B------:R-:W-:Y:S02]  /*49b0*/  FMNMX.FTZ R4, R22, R4, !PT ;  /* 0x0000000416047209 */ /* 0x000fe40007810000 */
[----:B------:R-:W-:Y:S02]  /*49c0*/  ISETP.GT.AND P2, PT, R0, 0x11, PT ;  /* 0x000000110000780c */ /* 0x000fe40003f44270 */
[----:B------:R-:W-:Y:S02]  /*49d0*/  FSEL R20, R163, -INF , P3 ;  /* 0xff800000a3147808 */ /* 0x000fe40001800000 */
[----:B------:R-:W-:-:S02]  /*49e0*/  FMNMX.FTZ R5, R18, R5, !PT ;  /* 0x0000000512057209 */ /* 0x000fc40007810000 */
[----:B------:R-:W-:Y:S02]  /*49f0*/  FMNMX.FTZ R2, R95, R2, !PT ;  /* 0x000000025f027209 */ /* 0x000fe40007810000 */
[----:B------:R-:W-:Y:S02]  /*4a00*/  FMNMX.FTZ R4, R23, R4, !PT ;  /* 0x0000000417047209 */ /* 0x000fe40007810000 */
[----:B------:R-:W-:Y:S02]  /*4a10*/  ISETP.GT.AND P1, PT, R0, 0x18, PT ;  /* 0x000000180000780c */ /* 0x000fe40003f24270 */
[----:B------:R-:W-:Y:S02]  /*4a20*/  FSEL R21, R162, -INF , P2 ;  /* 0xff800000a2157808 */ /* 0x000fe40001000000 */
[----:B------:R-:W-:Y:S02]  /*4a30*/  FMNMX.FTZ R5, R20, R5, !PT ;  /* 0x0000000514057209 */ /* 0x000fe40007810000 */
[----:B------:R-:W-:-:S02]  /*4a40*/  FMNMX.FTZ R2, R96, R2, !PT ;  /* 0x0000000260027209 */ /* 0x000fc40007810000 */
[----:B------:R-:W-:Y:S02]  /*4a50*/  FMNMX.FTZ R4, R24, R4, !PT ;  /* 0x0000000418047209 */ /* 0x000fe40007810000 */
[----:B------:R-:W-:Y:S02]  /*4a60*/  ISETP.GT.AND P0, PT, R0, 0x19, PT ;  /* 0x000000190000780c */ /* 0x000fe40003f04270 */
[----:B------:R-:W-:Y:S02]  /*4a70*/  FSEL R25, R149, -INF , P1 ;  /* 0xff80000095197808 */ /* 0x000fe40000800000 */
[----:B------:R-:W-:Y:S02]  /*4a80*/  FMNMX.FTZ R5, R21, R5, !PT ;  /* 0x0000000515057209 */ /* 0x000fe40007810000 */
[----:B------:R-:W-:Y:S02]  /*4a90*/  FMNMX.FTZ R2, R139, R2, !PT ;  /* 0x000000028b027209 */ /* 0x000fe40007810000 */
[----:B------:R-:W-:-:S02]  /*4aa0*/  FMNMX.FTZ R4, R132, R4, !PT ;  /* 0x0000000484047209 */ /* 0x000fc40007810000 */
[----:B------:R-:W-:Y:S02]  /*4ab0*/  ISETP.GT.AND P5, PT, R0, 0x20, PT ;  /* 0x000000200000780c */ /* 0x000fe40003fa4270 */
[----:B------:R-:W-:Y:S02]  /*4ac0*/  FSEL R72, R146, -INF , P0 ;  /* 0xff80000092487808 */ /* 0x000fe40000000000 */
[----:B------:R-:W-:Y:S02]  /*4ad0*/  FMNMX.FTZ R5, R25, R5, !PT ;  /* 0x0000000519057209 */ /* 0x000fe40007810000 */
[----:B------:R-:W-:Y:S02]  /*4ae0*/  FMNMX.FTZ R2, R140, R2, !PT ;  /* 0x000000028c027209 */ /* 0x000fe40007810000 */
        /* <DEDUP_REMOVED lines=48> */
[----:B------:R-:W-:Y:S01]  /*4df0*/  FMNMX.FTZ R5, R170, R5, !PT ;  /* 0x00000005aa057209 */ /* 0x000fe20007810000 */
[----:B------:R-:W-:Y:S01]  /*4e00*/  LDSM.16.MT88.4 R84, [R228] ;  /* 0x00000000e454783b */ /* 0x000fe20000004200 */
[----:B------:R-:W-:-:S02]  /*4e10*/  FMNMX.FTZ R2, R183, R2, !PT ;  /* 0x00000002b7027209 */ /* 0x000fc40007810000 */
[----:B------:R-:W-:Y:S02]  /*4e20*/  FMNMX.FTZ R4, R179, R4, !PT ;  /* 0x00000004b3047209 */ /* 0x000fe40007810000 */
[----:B------:R-:W-:Y:S02]  /*4e30*/  ISETP.GT.AND P3, PT, R0, 0x49, PT ;  /* 0x000000490000780c */ /* 0x000fe40003f64270 */
[----:B------:R-:W-:Y:S02]  /*4e40*/  FSEL R169, R80, -INF , P5 ;  /* 0xff80000050a97808 */ /* 0x000fe40002800000 */
[----:B------:R-:W-:Y:S01]  /*4e50*/  FMNMX.FTZ R5, R168, R5, !PT ;  /* 0x00000005a8057209 */ /* 0x000fe20007810000 */
[----:B------:R-:W-:Y:S01]  /*4e60*/  LDSM.16.MT88.4 R80, [R224] ;  /* 0x00000000e050783b */ /* 0x000fe20000004200 */
[C---:B------:R-:W-:Y:S02]  /*4e70*/  ISETP.GT.AND P2, PT, R0.reuse, 0x50, PT ;  /* 0x000000500000780c */ /* 0x040fe40003f44270 */
[----:B------:R-:W-:-:S02]  /*4e80*/  ISETP.GT.AND P1, PT, R0, 0x51, PT ;  /* 0x000000510000780c */ /* 0x000fc40003f24270 */
[----:B------:R-:W-:Y:S02]  /*4e90*/  ISETP.GT.AND P0, PT, R0, 0x58, PT ;  /* 0x000000580000780c */ /* 0x000fe40003f04270 */
[----:B------:R-:W-:Y:S02]  /*4ea0*/  FMNMX.FTZ R3, R194, R2, !PT ;  /* 0x00000002c2037209 */ /* 0x000fe40007810000 */
[----:B------:R-:W-:Y:S02]  /*4eb0*/  FMNMX.FTZ R2, R184, R4, !PT ;  /* 0x00000004b8027209 */ /* 0x000fe40007810000 */
[----:B------:R-:W-:Y:S02]  /*4ec0*/  FSEL R166, R71, -INF , P3 ;  /* 0xff80000047a67808 */ /* 0x000fe40001800000 */
[----:B------:R-:W-:Y:S02]  /*4ed0*/  FMNMX.FTZ R5, R169, R5, !PT ;  /* 0x00000005a9057209 */ /* 0x000fe40007810000 */
[----:B------:R-:W-:-:S02]  /*4ee0*/  FSEL R218, R74, -INF , P2 ;  /* 0xff8000004ada7808 */ /* 0x000fc40001000000 */
[----:B------:R-:W-:Y:S02]  /*4ef0*/  FSEL R209, R75, -INF , P1 ;  /* 0xff8000004bd17808 */ /* 0x000fe40000800000 */
[----:B------:R-:W-:Y:S02]  /*4f00*/  FSEL R202, R62, -INF , P0 ;  /* 0xff8000003eca7808 */ /* 0x000fe40000000000 */
[C---:B------:R-:W-:Y:S02]  /*4f10*/  ISETP.GT.AND P5, PT, R0.reuse, 0x59, PT ;  /* 0x000000590000780c */ /* 0x040fe40003fa4270 */
[C---:B------:R-:W-:Y:S02]  /*4f20*/  ISETP.GT.AND P3, PT, R0.reuse, 0x60, PT ;  /* 0x000000600000780c */ /* 0x040fe40003f64270 */
[C---:B------:R-:W-:Y:S02]  /*4f30*/  ISETP.GT.AND P2, PT, R0.reuse, 0x61, PT ;  /* 0x000000610000780c */ /* 0x040fe40003f44270 */
[----:B------:R-:W-:-:S02]  /*4f40*/  ISETP.GT.AND P1, PT, R0, 0x68, PT ;  /* 0x000000680000780c */ /* 0x000fc40003f24270 */
[----:B------:R-:W-:Y:S02]  /*4f50*/  ISETP.GT.AND P0, PT, R0, 0x69, PT ;  /* 0x000000690000780c */ /* 0x000fe40003f04270 */
        /* <DEDUP_REMOVED lines=9> */
[----:B------:R-:W-:Y:S02]  /*4ff0*/  FSEL R201, R63, -INF , P5 ;  /* 0xff8000003fc97808 */ /* 0x000fe40002800000 */
[----:B------:R-:W-:-:S02]  /*5000*/  FMNMX.FTZ R3, R202, R3, !PT ;  /* 0x00000003ca037209 */ /* 0x000fc40007810000 */
[----:B------:R-:W-:Y:S02]  /*5010*/  FMNMX.FTZ R4, R233, R4, !PT ;  /* 0x00000004e9047209 */ /* 0x000fe40007810000 */
[----:B------:R-:W-:Y:S02]  /*5020*/  FMNMX.FTZ R2, R207, R0, !PT ;  /* 0x00000000cf027209 */ /* 0x000fe40007810000 */
[----:B------:R-:W-:Y:S02]  /*5030*/  FSEL R205, R28, -INF , P3 ;  /* 0xff8000001ccd7808 */ /* 0x000fe40001800000 */
[----:B------:R-:W-:Y:S02]  /*5040*/  FMNMX.FTZ R3, R201, R3, !PT ;  /* 0x00000003c9037209 */ /* 0x000fe40007810000 */
[----:B------:R-:W-:Y:S02]  /*5050*/  FMNMX.FTZ R4, R232, R4, !PT ;  /* 0x00000004e8047209 */ /* 0x000fe40007810000 */
[----:B------:R-:W-:-:S02]  /*5060*/  FMNMX.FTZ R2, R212, R2, !PT ;  /* 0x00000002d4027209 */ /* 0x000fc40007810000 */
[----:B------:R-:W-:Y:S02]  /*5070*/  FSEL R208, R29, -INF , P2 ;  /* 0xff8000001dd07808 */ /* 0x000fe40001000000 */
[----:B------:R-:W-:Y:S02]  /*5080*/  FMNMX.FTZ R3, R205, R3, !PT ;  /* 0x00000003cd037209 */ /* 0x000fe40007810000 */
[----:B------:R-:W-:Y:S02]  /*5090*/  FMNMX.FTZ R4, R230, R4, !PT ;  /* 0x00000004e6047209 */ /* 0x000fe40007810000 */
[----:B------:R-:W-:Y:S02]  /*50a0*/  FMNMX.FTZ R2, R200, R2, !PT ;  /* 0x00000002c8027209 */ /* 0x000fe40007810000 */
[----:B------:R-:W-:Y:S02]  /*50b0*/  FMNMX.FTZ R0, R208, R3, !PT ;  /* 0x00000003d0007209 */ /* 0x000fe40007810000 */
[----:B------:R-:W-:Y:S01]  /*50c0*/  FMNMX.FTZ R3, R229, R4, !PT ;  /* 0x00000004e5037209 */ /* 0x000fe20007810000 */
[----:B------:R-:W1:Y:S01]  /*50d0*/  SHFL.BFLY PT, R5, R2, 0x2, 0x1f ;  /* 0x0c401f0002057f89 */ /* 0x000e6200000e0000 */
[----:B------:R-:W-:-:S02]  /*50e0*/  FSEL R206, R26, -INF , P1 ;  /* 0xff8000001ace7808 */ /* 0x000fc40000800000 */
[----:B------:R-:W-:Y:S02]  /*50f0*/  FMNMX.FTZ R3, R226, R3, !PT ;  /* 0x00000003e2037209 */ /* 0x000fe40007810000 */
[----:B------:R-:W-:Y:S02]  /*5100*/  FSEL R219, R27, -INF , P0 ;  /* 0xff8000001bdb7808 */ /* 0x000fe40000000000 */
[----:B------:R-:W-:Y:S01]  /*5110*/  FMNMX.FTZ R0, R206, R0, !PT ;  /* 0x00000000ce007209 */ /* 0x000fe20007810000 */
[----:B------:R-:W2:Y:S03]  /*5120*/  SHFL.BFLY PT, R4, R3, 0x2, 0x1f ;  /* 0x0c401f0003047f89 */ /* 0x000ea600000e0000 */
[----:B------:R-:W-:-:S05]  /*5130*/  FMNMX.FTZ R0, R219, R0, !PT ;  /* 0x00000000db007209 */ /* 0x000fca0007810000 */
[----:B------:R-:W3:Y:S01]  /*5140*/  SHFL.BFLY PT, R70, R0, 0x2, 0x1f ;  /* 0x0c401f0000467f89 */ /* 0x000ee200000e0000 */
[----:B-1----:R-:W-:-:S05]  /*5150*/  FMNMX.FTZ R2, R2, R5, !PT ;  /* 0x0000000502027209 */ /* 0x002fca0007810000 */
[----:B------:R-:W1:Y:S01]  /*5160*/  SHFL.BFLY PT, R71, R2, 0x1, 0x1f ;  /* 0x0c201f0002477f89 */ /* 0x000e6200000e0000 */
[----:B--2---:R-:W-:-:S05]  /*5170*/  FMNMX.FTZ R3, R3, R4, !PT ;  /* 0x0000000403037209 */ /* 0x004fca0007810000 */
[----:B------:R-:W2:Y:S01]  /*5180*/  SHFL.BFLY PT, R73, R3, 0x1, 0x1f ;  /* 0x0c201f0003497f89 */ /* 0x000ea200000e0000 */
[----:B---3--:R-:W-:Y:S01]  /*5190*/  FMNMX.FTZ R70, R0, R70, !PT ;  /* 0x0000004600467209 */ /* 0x008fe20007810000 */
[----:B------:R-:W-:-:S04]  /*51a0*/  IMAD.IADD R0, R7, 0x1, R6 ;  /* 0x0000000107007824 */ /* 0x000fc800078e0206 */
[----:B------:R-:W3:Y:S01]  /*51b0*/  SHFL.BFLY PT, R4, R70, 0x1, 0x1f ;  /* 0x0c201f0046047f89 */ /* 0x000ee200000e0000 */
[----:B------:R-:W-:-:S04]  /*51c0*/  IMNMX R0, R8, R0, PT ;  /* 0x0000000008007217 */ /* 0x000fc80003800200 */
[C---:B------:R-:W-:Y:S02]  /*51d0*/  ISETP.GT.AND P0, PT, R0.reuse, RZ, PT ;  /* 0x000000ff0000720c */ /* 0x040fe40003f04270 */
[C---:B------:R-:W-:Y:S02]  /*51e0*/  ISETP.GT.AND P5, PT, R0.reuse, 0x1, PT ;  /* 0x000000010000780c */ /* 0x040fe40003fa4270 */
[----:B------:R-:W-:Y:S02]  /*51f0*/  ISETP.GT.AND P2, PT, R0, 0x8, PT ;  /* 0x000000080000780c */ /* 0x000fe40003f44270 */
[----:B------:R-:W-:Y:S02]  /*5200*/  FSEL R7, R193, -INF , P0 ;  /* 0xff800000c1077808 */ /* 0x000fe40000000000 */
[----:B------:R-:W-:Y:S02]  /*5210*/  FSEL R60, R192, -INF , P5 ;  /* 0xff800000c03c7808 */ /* 0x000fe40002800000 */
[----:B-1----:R-:W-:-:S02]  /*5220*/  FMNMX.FTZ R71, R2, R71, !PT ;  /* 0x0000004702477209 */ /* 0x002fc40007810000 */
[C---:B------:R-:W-:Y:S02]  /*5230*/  ISETP.GT.AND P3, PT, R0.reuse, 0x9, PT ;  /* 0x000000090000780c */ /* 0x040fe40003f64270 */
[----:B------:R-:W-:Y:S01]  /*5240*/  FSEL R61, R191, -INF , P2 ;  /* 0xff800000bf3d7808 */ /* 0x000fe20001000000 */
[----:B------:R-:W-:Y:S01]  /*5250*/  IMAD.MOV.U32 R191, RZ, RZ, R212 ;  /* 0x000000ffffbf7224 */ /* 0x000fe200078e00d4 */
[----:B------:R-:W-:Y:S02]  /*5260*/  FMNMX.FTZ R2, R7, R60, !PT ;  /* 0x0000003c07027209 */ /* 0x000fe40007810000 */
[----:B------:R-:W-:Y:S02]  /*5270*/  ISETP.GT.AND P1, PT, R0, 0x10, PT ;  /* 0x000000100000780c */ /* 0x000fe40003f24270 */
[----:B------:R-:W-:Y:S01]  /*5280*/  FSEL R62, R190, -INF , P3 ;  /* 0xff800000be3e7808 */ /* 0x000fe20001800000 */
[----:B------:R-:W-:Y:S01]  /*5290*/  IMAD.MOV.U32 R190, RZ, RZ, R218 ;  /* 0x000000ffffbe7224 */ /* 0x000fe200078e00da */
[----:B------:R-:W-:-:S02]  /*52a0*/  FMNMX.FTZ R2, R61, R2, !PT ;  /* 0x000000023d027209 */ /* 0x000fc40007810000 */
[----:B--2---:R-:W-:Y:S02]  /*52b0*/  FMNMX.FTZ R73, R3, R73, !PT ;  /* 0x0000004903497209 */ /* 0x004fe40007810000 */
[C---:B------:R-:W-:Y:S02]  /*52c0*/  ISETP.GT.AND P2, PT, R0.reuse, 0x19, PT ;  /* 0x000000190000780c */ /* 0x040fe40003f44270 */
[----:B------:R-:W-:Y:S02]  /*52d0*/  ISETP.GT.AND P0, PT, R0, 0x11, PT ;  /* 0x000000110000780c */ /* 0x000fe40003f04270 */
[----:B------:R-:W-:Y:S02]  /*52e0*/  FSEL R63, R189, -INF , P1 ;  /* 0xff800000bd3f7808 */ /* 0x000fe40000800000 */
[----:B------:R-:W-:Y:S01]  /*52f0*/  FMNMX.FTZ R3, R62, R2, !PT ;  /* 0x000000023e037209 */ /* 0x000fe20007810000 */
[----:B------:R-:W-:Y:S01]  /*5300*/  FMUL.FTZ R2, R73, c[0x0][0x2d0] ;  /* 0x0000b40049027a20 */ /* 0x000fe20000410000 */
[----:B------:R-:W-:-:S02]  /*5310*/  FSEL R74, R186, -INF , P2 ;  /* 0xff800000ba4a7808 */ /* 0x000fc40001000000 */
[----:B------:R-:W-:Y:S02]  /*5320*/  FSETP.NEU.FTZ.AND P2, PT, R73, -INF , PT ;  /* 0xff8000004900780b */ /* 0x000fe40003f5d000 */
[----:B------:R-:W-:Y:S02]  /*5330*/  ISETP.GT.AND P5, PT, R0, 0x18, PT ;  /* 0x000000180000780c */ /* 0x000fe40003fa4270 */
[----:B------:R-:W-:Y:S02]  /*5340*/  FSEL R68, R188, -INF , P0 ;  /* 0xff800000bc447808 */ /* 0x000fe40000000000 */
[----:B------:R-:W-:Y:S02]  /*5350*/  FMNMX.FTZ R3, R63, R3, !PT ;  /* 0x000000033f037209 */ /* 0x000fe40007810000 */
[----:B---3--:R-:W-:Y:S02]  /*5360*/  FMNMX.FTZ R70, R70, R4, !PT ;  /* 0x0000000446467209 */ /* 0x008fe40007810000 */
[----:B------:R-:W-:-:S02]  /*5370*/  FSEL R4, R2, RZ, P2 ;  /* 0x000000ff02047208 */ /* 0x000fc40001000000 */
[----:B------:R-:W-:Y:S02]  /*5380*/  FSEL R69, R187, -INF , P5 ;  /* 0xff800000bb457808 */ /* 0x000fe40002800000 */
[----:B------:R-:W-:Y:S01]  /*5390*/  FMNMX.FTZ R2, R68, R3, !PT ;  /* 0x0000000344027209 */ /* 0x000fe20007810000 */
[--C-:B------:R-:W-:Y:S01]  /*53a0*/  FFMA.FTZ R3, R9, c[0x0][0x2d0], -R4.reuse ;  /* 0x0000b40009037a23 */ /* 0x100fe20000010804 */
[C---:B------:R-:W-:Y:S01]  /*53b0*/  ISETP.GT.AND P3, PT, R0.reuse, 0x20, PT ;  /* 0x000000200000780c */ /* 0x040fe20003f64270 */
[----:B------:R-:W-:Y:S01]  /*53c0*/  FFMA.FTZ R5, R11, c[0x0][0x2d0], -R4 ;  /* 0x0000b4000b057a23 */ /* 0x000fe20000010804 */
[----:B------:R-:W-:Y:S01]  /*53d0*/  FMNMX.FTZ R2, R69, R2, !PT ;  /* 0x0000000245027209 */ /* 0x000fe20007810000 */
[----:B------:R1:W-:Y:S01]  /*53e0*/  MUFU.EX2 R242, R3 ;  /* 0x0000000300f27308 */ /* 0x0003e20000000800 */
[----:B------:R-:W-:Y:S02]  /*53f0*/  ISETP.GT.AND P1, PT, R0, 0x21, PT ;  /* 0x000000210000780c */ /* 0x000fe40003f24270 */
[----:B------:R-:W-:-:S02]  /*5400*/  FSEL R75, R176, -INF , P3 ;  /* 0xff800000b04b7808 */ /* 0x000fc40001800000 */
[----:B------:R-:W-:Y:S02]  /*5410*/  FMNMX.FTZ R2, R74, R2, !PT ;  /* 0x000000024a027209 */ /* 0x000fe40007810000 */
[----:B------:R-:W-:Y:S01]  /*5420*/  ISETP.GT.AND P0, PT, R0, 0x28, PT ;  /* 0x000000280000780c */ /* 0x000fe20003f04270 */
[----:B------:R2:W-:Y:S01]  /*5430*/  MUFU.EX2 R221, R5 ;  /* 0x0000000500dd7308 */ /* 0x0005e20000000800 */
[----:B------:R-:W-:Y:S02]  /*5440*/  FSEL R90, R175, -INF , P1 ;  /* 0xff800000af5a7808 */ /* 0x000fe40000800000 */
[----:B------:R-:W-:Y:S02]  /*5450*/  FMNMX.FTZ R2, R75, R2, !PT ;  /* 0x000000024b027209 */ /* 0x000fe40007810000 */
[----:B------:R-:W-:Y:S02]  /*5460*/  FSEL R91, R172, -INF , P0 ;  /* 0xff800000ac5b7808 */ /* 0x000fe40000000000 */
[----:B------:R-:W-:Y:S01]  /*5470*/  ISETP.GT.AND P5, PT, R0, 0x29, PT ;  /* 0x000000290000780c */ /* 0x000fe20003fa4270 */
[C---:B-1----:R-:W-:Y:S01]  /*5480*/  FMUL.FTZ R3, R71.reuse, c[0x0][0x2d0] ;  /* 0x0000b40047037a20 */ /* 0x042fe20000410000 */
[----:B------:R-:W-:-:S02]  /*5490*/  FSETP.NEU.FTZ.AND P0, PT, R71, -INF , PT ;  /* 0xff8000004700780b */ /* 0x000fc40003f1d000 */
[----:B------:R-:W-:Y:S02]  /*54a0*/  FMNMX.FTZ R2, R90, R2, !PT ;  /* 0x000000025a027209 */ /* 0x000fe40007810000 */
[C---:B------:R-:W-:Y:S02]  /*54b0*/  ISETP.GT.AND P3, PT, R0.reuse, 0x30, PT ;  /* 0x000000300000780c */ /* 0x040fe40003f64270 */
[----:B------:R-:W-:Y:S02]  /*54c0*/  FSEL R92, R167, -INF , P5 ;  /* 0xff800000a75c7808 */ /* 0x000fe40002800000 */
[----:B------:R-:W-:Y:S02]  /*54d0*/  FSEL R3, R3, RZ, P0 ;  /* 0x000000ff03037208 */ /* 0x000fe40000000000 */
[----:B------:R-:W-:Y:S02]  /*54e0*/  FMNMX.FTZ R2, R91, R2, !PT ;  /* 0x000000025b027209 */ /* 0x000fe40007810000 */
[----:B------:R-:W-:Y:S01]  /*54f0*/  ISETP.GT.AND P2, PT, R0, 0x31, PT ;  /* 0x000000310000780c */ /* 0x000fe20003f44270 */
[--C-:B--2---:R-:W-:Y:S01]  /*5500*/  FFMA.FTZ R5, R10, c[0x0][0x2d0], -R3.reuse ;  /* 0x0000b4000a057a23 */ /* 0x104fe20000010803 */
[----:B------:R-:W-:Y:S01]  /*5510*/  FSEL R116, R103, -INF , P3 ;  /* 0xff80000067747808 */ /* 0x000fe20001800000 */
[----:B------:R-:W-:Y:S01]  /*5520*/  FFMA.FTZ R6, R17, c[0x0][0x2d0], -R3 ;  /* 0x0000b40011067a23 */ /* 0x000fe20000010803 */
[----:B------:R-:W-:Y:S01]  /*5530*/  FMNMX.FTZ R2, R92, R2, !PT ;  /* 0x000000025c027209 */ /* 0x000fe20007810000 */
[----:B------:R1:W-:Y:S01]  /*5540*/  MUFU.EX2 R188, R5 ;  /* 0x0000000500bc7308 */ /* 0x0003e20000000800 */
[----:B------:R-:W-:-:S02]  /*5550*/  ISETP.GT.AND P1, PT, R0, 0x38, PT ;  /* 0x000000380000780c */ /* 0x000fc40003f24270 */
[----:B------:R-:W-:Y:S02]  /*5560*/  FSEL R135, R102, -INF , P2 ;  /* 0xff80000066877808 */ /* 0x000fe40001000000 */
[----:B------:R-:W-:Y:S02]  /*5570*/  FMNMX.FTZ R2, R116, R2, !PT ;  /* 0x0000000274027209 */ /* 0x000fe40007810000 */
[C---:B------:R-:W-:Y:S01]  /*5580*/  ISETP.GT.AND P0, PT, R0.reuse, 0x39, PT ;  /* 0x000000390000780c */ /* 0x040fe20003f04270 */
[----:B------:R-:W-:Y:S01]  /*5590*/  MUFU.EX2 R192, R6 ;  /* 0x0000000600c07308 */ /* 0x000fe20000000800 */
[----:B------:R-:W-:Y:S02]  /*55a0*/  FSEL R138, R101, -INF , P1 ;  /* 0xff800000658a7808 */ /* 0x000fe40000800000 */
[----:B------:R-:W-:Y:S02]  /*55b0*/  FMNMX.FTZ R2, R135, R2, !PT ;  /* 0x0000000287027209 */ /* 0x000fe40007810000 */
[----:B------:R-:W-:-:S02]  /*55c0*/  ISETP.GT.AND P5, PT, R0, 0x40, PT ;  /* 0x000000400000780c */ /* 0x000fc40003fa4270 */
[----:B------:R-:W-:Y:S01]  /*55d0*/  FSEL R142, R100, -INF , P0 ;  /* 0xff800000648e7808 */ /* 0x000fe20000000000 */
[----:B-1----:R-:W-:Y:S01]  /*55e0*/  FFMA.FTZ R5, R12, c[0x0][0x2d0], -R3 ;  /* 0x0000b4000c057a23 */ /* 0x002fe20000010803 */
[----:B------:R-:W-:Y:S02]  /*55f0*/  FMNMX.FTZ R2, R138, R2, !PT ;  /* 0x000000028a027209 */ /* 0x000fe40007810000 */
[C---:B------:R-:W-:Y:S01]  /*5600*/  ISETP.GT.AND P3, PT, R0.reuse, 0x41, PT ;  /* 0x000000410000780c */ /* 0x040fe20003f64270 */
[----:B------:R1:W2:Y:S01]  /*5610*/  MUFU.EX2 R193, R5 ;  /* 0x0000000500c17308 */ /* 0x0002a20000000800 */
[----:B------:R-:W-:Y:S02]  /*5620*/  FSEL R145, R145, -INF , P5 ;  /* 0xff80000091917808 */ /* 0x000fe40002800000 */
[----:B------:R-:W-:Y:S02]  /*5630*/  ISETP.GT.AND P2, PT, R0, 0x48, PT ;  /* 0x000000480000780c */ /* 0x000fe40003f44270 */
[----:B------:R-:W-:-:S02]  /*5640*/  FSEL R153, R153, -INF , P3 ;  /* 0xff80000099997808 */ /* 0x000fc40001800000 */
[C---:B------:R-:W-:Y:S02]  /*5650*/  ISETP.GT.AND P1, PT, R0.reuse, 0x49, PT ;  /* 0x000000490000780c */ /* 0x040fe40003f24270 */
[----:B------:R-:W-:Y:S02]  /*5660*/  FSEL R155, R155, -INF , P2 ;  /* 0xff8000009b9b7808 */ /* 0x000fe40001000000 */
[----:B------:R-:W-:Y:S02]  /*5670*/  ISETP.GT.AND P0, PT, R0, 0x50, PT ;  /* 0x000000500000780c */ /* 0x000fe40003f04270 */
[----:B------:R-:W-:Y:S02]  /*5680*/  FSEL R156, R156, -INF , P1 ;  /* 0xff8000009c9c7808 */ /* 0x000fe40000800000 */
[----:B------:R-:W-:Y:S01]  /*5690*/  ISETP.GT.AND P2, PT, R0, 0x51, PT ;  /* 0x000000510000780c */ /* 0x000fe20003f44270 */
[----:B-1----:R-:W-:Y:S01]  /*56a0*/  FFMA.FTZ R5, R13, c[0x0][0x2d0], -R3 ;  /* 0x0000b4000d057a23 */ /* 0x002fe20000010803 */
[----:B------:R-:W-:-:S02]  /*56b0*/  FSEL R174, R174, -INF , P0 ;  /* 0xff800000aeae7808 */ /* 0x000fc40000000000 */
[C---:B------:R-:W-:Y:S01]  /*56c0*/  ISETP.GT.AND P1, PT, R0.reuse, 0x58, PT ;  /* 0x000000580000780c */ /* 0x040fe20003f24270 */
[----:B------:R1:W3:Y:S01]  /*56d0*/  MUFU.EX2 R198, R5 ;  /* 0x0000000500c67308 */ /* 0x0002e20000000800 */
[----:B------:R-:W-:Y:S02]  /*56e0*/  FSEL R173, R173, -INF , P2 ;  /* 0xff800000adad7808 */ /* 0x000fe40001000000 */
[----:B------:R-:W-:Y:S02]  /*56f0*/  ISETP.GT.AND P0, PT, R0, 0x59, PT ;  /* 0x000000590000780c */ /* 0x000fe40003f04270 */
[----:B------:R-:W-:Y:S02]  /*5700*/  FSEL R172, R66, -INF , P1 ;  /* 0xff80000042ac7808 */ /* 0x000fe40000800000 */
[----:B------:R-:W-:Y:S02]  /*5710*/  FSETP.NEU.FTZ.AND P3, PT, R70, -INF , PT ;  /* 0xff8000004600780b */ /* 0x000fe40003f7d000 */
[----:B------:R-:W-:-:S02]  /*5720*/  ISETP.GT.AND P2, PT, R0, 0x60, PT ;  /* 0x000000600000780c */ /* 0x000fc40003f44270 */
[----:B------:R-:W-:Y:S02]  /*5730*/  FSEL R167, R67, -INF , P0 ;  /* 0xff80000043a77808 */ /* 0x000fe40000000000 */
[----:B------:R-:W-:Y:S02]  /*5740*/  ISETP.GT.AND P1, PT, R0, 0x61, PT ;  /* 0x000000610000780c */ /* 0x000fe40003f24270 */
[----:B------:R-:W-:Y:S02]  /*5750*/  FSEL R165, R38, -INF , P2 ;  /* 0xff80000026a57808 */ /* 0x000fe40001000000 */
[----:B-1----:R-:W-:Y:S01]  /*5760*/  FMNMX.FTZ R5, R142, R2, !PT ;  /* 0x000000028e057209 */ /* 0x002fe20007810000 */
[----:B------:R-:W-:Y:S01]  /*5770*/  FMUL.FTZ R2, R70, c[0x0][0x2d0] ;  /* 0x0000b40046027a20 */ /* 0x000fe20000410000 */
[----:B------:R-:W-:Y:S02]  /*5780*/  ISETP.GT.AND P0, PT, R0, 0x68, PT ;  /* 0x000000680000780c */ /* 0x000fe40003f04270 */
[----:B------:R-:W-:-:S02]  /*5790*/  FMNMX.FTZ R5, R145, R5, !PT ;  /* 0x0000000591057209 */ /* 0x000fc40007810000 */
[----:B------:R-:W-:Y:S02]  /*57a0*/  FSEL R2, R2, RZ, P3 ;  /* 0x000000ff02027208 */ /* 0x000fe40001800000 */
[----:B------:R-:W-:Y:S02]  /*57b0*/  FMNMX.FTZ R5, R153, R5, !PT ;  /* 0x0000000599057209 */ /* 0x000fe40007810000 */
[----:B------:R-:W-:Y:S01]  /*57c0*/  ISETP.GT.AND P2, PT, R0, 0x69, PT ;  /* 0x000000690000780c */ /* 0x000fe20003f44270 */
[--C-:B------:R-:W-:Y:S01]  /*57d0*/  FFMA.FTZ R0, R18, c[0x0][0x2d0], -R2.reuse ;  /* 0x0000b40012007a23 */ /* 0x100fe20000010802 */
[----:B------:R-:W-:Y:S01]  /*57e0*/  FMNMX.FTZ R5, R155, R5, !PT ;  /* 0x000000059b057209 */ /* 0x000fe20007810000 */
[----:B------:R-:W-:Y:S01]  /*57f0*/  FFMA.FTZ R6, R14, c[0x0][0x2d0], -R2 ;  /* 0x0000b4000e067a23 */ /* 0x000fe20000010802 */
[----:B------:R-:W-:Y:S01]  /*5800*/  FSEL R164, R39, -INF , P1 ;  /* 0xff80000027a47808 */ /* 0x000fe20000800000 */
[----:B------:R-:W-:Y:S01]  /*5810*/  MUFU.EX2 R235, R0 ;  /* 0x0000000000eb7308 */ /* 0x000fe20000000800 */
[----:B------:R-:W-:-:S02]  /*5820*/  FMNMX.FTZ R5, R156, R5, !PT ;  /* 0x000000059c057209 */ /* 0x000fc40007810000 */
[----:B------:R-:W-:Y:S02]  /*5830*/  FSEL R163, R30, -INF , P0 ;  /* 0xff8000001ea37808 */ /* 0x000fe40000000000 */
[----:B------:R-:W-:Y:S02]  /*5840*/  FMNMX.FTZ R5, R174, R5, !PT ;  /* 0x00000005ae057209 */ /* 0x000fe40007810000 */
[----:B------:R-:W-:Y:S01]  /*5850*/  FSEL R162, R31, -INF , P2 ;  /* 0xff8000001fa27808 */ /* 0x000fe20001000000 */
[----:B------:R1:W-:Y:S01]  /*5860*/  MUFU.EX2 R249, R6 ;  /* 0x0000000600f97308 */ /* 0x0003e20000000800 */
[----:B------:R-:W-:Y:S02]  /*5870*/  FMNMX.FTZ R5, R173, R5, !PT ;  /* 0x00000005ad057209 */ /* 0x000fe40007810000 */
[----:B--2---:R-:W-:Y:S02]  /*5880*/  F2FP.BF16.PACK_AB R8, R193, R188 ;  /* 0x000000bcc108723e */ /* 0x004fe400000010ff */
[----:B------:R-:W-:-:S02]  /*5890*/  FMNMX.FTZ R5, R172, R5, !PT ;  /* 0x00000005ac057209 */ /* 0x000fc40007810000 */
[----:B---3--:R-:W-:Y:S02]  /*58a0*/  F2FP.BF16.PACK_AB R10, R192, R198 ;  /* 0x000000c6c00a723e */ /* 0x008fe400000010ff */
[----:B------:R-:W-:-:S04]  /*58b0*/  FMNMX.FTZ R5, R167, R5, !PT ;  /* 0x00000005a7057209 */ /* 0x000fc80007810000 */
[----:B------:R-:W-:Y:S01]  /*58c0*/  FMNMX.FTZ R5, R165, R5, !PT ;  /* 0x00000005a5057209 */ /* 0x000fe20007810000 */
[----:B-1----:R-:W-:-:S03]  /*58d0*/  FFMA.FTZ R6, R15, c[0x0][0x2d0], -R2 ;  /* 0x0000b4000f067a23 */ /* 0x002fc60000010802 */
[----:B------:R-:W-:Y:S01]  /*58e0*/  FMNMX.FTZ R0, R164, R5, !PT ;  /* 0x00000005a4007209 */ /* 0x000fe20007810000 */
[----:B------:R-:W-:Y:S01]  /*58f0*/  FFMA.FTZ R5, R19, c[0x0][0x2d0], -R3 ;  /* 0x0000b40013057a23 */ /* 0x000fe20000010803 */
[----:B------:R1:W2:Y:S02]  /*5900*/  MUFU.EX2 R244, R6 ;  /* 0x0000000600f47308 */ /* 0x0002a40000000800 */
[----:B------:R-:W-:-:S04]  /*5910*/  FMNMX.FTZ R0, R163, R0, !PT ;  /* 0x00000000a3007209 */ /* 0x000fc80007810000 */
[----:B------:R-:W-:Y:S02]  /*5920*/  FMNMX.FTZ R0, R162, R0, !PT ;  /* 0x00000000a2007209 */ /* 0x000fe40007810000 */
[----:B------:R3:W-:Y:S01]  /*5930*/  MUFU.EX2 R220, R5 ;  /* 0x0000000500dc7308 */ /* 0x0007e20000000800 */
[----:B-1----:R-:W-:Y:S01]  /*5940*/  FFMA.FTZ R6, R16, c[0x0][0x2d0], -R2 ;  /* 0x0000b40010067a23 */ /* 0x002fe20000010802 */
[----:B--2---:R-:W-:-:S06]  /*5950*/  F2FP.BF16.PACK_AB R9, R244, R249 ;  /* 0x000000f9f409723e */ /* 0x004fcc00000010ff */
[----:B------:R1:W2:Y:S01]  /*5960*/  MUFU.EX2 R246, R6 ;  /* 0x0000000600f67308 */ /* 0x0002a20000000800 */
[----:B---3--:R-:W-:-:S07]  /*5970*/  FFMA.FTZ R5, R22, c[0x0][0x2d0], -R3 ;  /* 0x0000b40016057a23 */ /* 0x008fce0000010803 */
[----:B------:R3:W4:Y:S01]  /*5980*/  MUFU.EX2 R195, R5 ;  /* 0x0000000500c37308 */ /* 0x0007220000000800 */
[----:B-1----:R-:W1:Y:S01]  /*5990*/  SHFL.BFLY PT, R6, R0, 0x2, 0x1f ;  /* 0x0c401f0000067f89 */ /* 0x002e6200000e0000 */
[----:B--2---:R-:W-:Y:S01]  /*59a0*/  F2FP.BF16.PACK_AB R11, R235, R246 ;  /* 0x000000f6eb0b723e */ /* 0x004fe200000010ff */
[----:B---3--:R-:W-:-:S06]  /*59b0*/  FFMA.FTZ R5, R23, c[0x0][0x2d0], -R3 ;  /* 0x0000b40017057a23 */ /* 0x008fcc0000010803 */
[C---:B------:R-:W-:Y:S01]  /*59c0*/  HMMA.16816.F32.BF16 R32, R8.reuse, R80, RZ ;  /* 0x000000500820723c */ /* 0x040fe200000418ff */
[----:B----4-:R-:W-:Y:S01]  /*59d0*/  F2FP.BF16.PACK_AB R12, R195, R220 ;  /* 0x000000dcc30c723e */ /* 0x010fe200000010ff */
[----:B------:R2:W-:Y:S06]  /*59e0*/  MUFU.EX2 R210, R5 ;  /* 0x0000000500d27308 */ /* 0x0005ec0000000800 */
[----:B------:R-:W-:Y:S01]  /*59f0*/  HMMA.16816.F32.BF16 R64, R8, R84, RZ ;  /* 0x000000540840723c */ /* 0x000fe200000418ff */
[----:B-1----:R-:W-:-:S07]  /*5a00*/  FMNMX.FTZ R0, R0, R6, !PT ;  /* 0x0000000600007209 */ /* 0x002fce0007810000 */
[C---:B------:R-:W-:Y:S01]  /*5a10*/  HMMA.16816.F32.BF16 R36, R8.reuse, R48, RZ ;  /* 0x000000300824723c */ /* 0x040fe200000418ff */
[----:B--2---:R-:W-:Y:S01]  /*5a20*/  FFMA.FTZ R5, R24, c[0x0][0x2d0], -R3 ;  /* 0x0000b40018057a23 */ /* 0x004fe20000010803 */
[----:B------:R-:W1:Y:S03]  /*5a30*/  SHFL.BFLY PT, R6, R0, 0x1, 0x1f ;  /* 0x0c201f0000067f89 */ /* 0x000e6600000e0000 */
[----:B------:R2:W3:Y:S03]  /*5a40*/  MUFU.EX2 R211, R5 ;  /* 0x0000000500d37308 */ /* 0x0004e60000000800 */
[C---:B------:R-:W-:Y:S08]  /*5a50*/  HMMA.16816.F32.BF16 R16, R8.reuse, R56, RZ ;  /* 0x000000380810723c */ /* 0x040ff000000418ff */
[----:B------:R-:W-:Y:S01]  /*5a60*/  HMMA.16816.F32.BF16 R28, R8, R82, RZ ;  /* 0x00000052081c723c */ /* 0x000fe200000418ff */
[----:B--2---:R-:W-:Y:S01]  /*5a70*/  FFMA.FTZ R5, R20, c[0x0][0x2d0], -R2 ;  /* 0x0000b40014057a23 */ /* 0x004fe20000010802 */
[----:B---3--:R-:W-:-:S03]  /*5a80*/  F2FP.BF16.PACK_AB R14, R211, R210 ;  /* 0x000000d2d30e723e */ /* 0x008fc600000010ff */
[----:B------:R2:W-:Y:S02]  /*5a90*/  MUFU.EX2 R185, R5 ;  /* 0x0000000500b97308 */ /* 0x0005e40000000800 */
[--C-:B--2---:R-:W-:Y:S02]  /*5aa0*/  FFMA.FTZ R5, R21, c[0x0][0x2d0], -R2.reuse ;  /* 0x0000b40015057a23 */ /* 0x104fe40000010802 */
[C---:B------:R-:W-:Y:S04]  /*5ab0*/  HMMA.16816.F32.BF16 R20, R8.reuse, R50, RZ ;  /* 0x000000320814723c */ /* 0x040fe800000418ff */
[----:B------:R2:W3:Y:S02]  /*5ac0*/  MUFU.EX2 R186, R5 ;  /* 0x0000000500ba7308 */ /* 0x0004e40000000800 */
[--C-:B--2---:R-:W-:Y:S01]  /*5ad0*/  FFMA.FTZ R5, R25, c[0x0][0x2d0], -R2.reuse ;  /* 0x0000b40019057a23 */ /* 0x104fe20000010802 */
[----:B---3--:R-:W-:Y:S01]  /*5ae0*/  F2FP.BF16.PACK_AB R13, R186, R185 ;  /* 0x000000b9ba0d723e */ /* 0x008fe200000010ff */
[C---:B------:R-:W-:Y:S04]  /*5af0*/  HMMA.16816.F32.BF16 R24, R8.reuse, R86, RZ ;  /* 0x000000560818723c */ /* 0x040fe800000418ff */
[----:B------:R2:W-:Y:S04]  /*5b00*/  MUFU.EX2 R189, R5 ;  /* 0x0000000500bd7308 */ /* 0x0005e80000000800 */
[----:B------:R-:W-:Y:S01]  /*5b10*/  HMMA.16816.F32.BF16 R8, R8, R58, RZ ;  /* 0x0000003a0808723c */ /* 0x000fe200000418ff */
[----:B--2---:R-:W-:Y:S01]  /*5b20*/  FFMA.FTZ R5, R72, c[0x0][0x2d0], -R2 ;  /* 0x0000b40048057a23 */ /* 0x004fe20000010802 */
[----:B-1----:R-:W-:-:S03]  /*5b30*/  FMNMX.FTZ R72, R0, R6, !PT ;  /* 0x0000000600487209 */ /* 0x002fc60007810000 */
[----:B------:R1:W2:Y:S01]  /*5b40*/  MUFU.EX2 R215, R5 ;  /* 0x0000000500d77308 */ /* 0x0002a20000000800 */
[C---:B------:R-:W-:Y:S01]  /*5b50*/  FSETP.NEU.FTZ.AND P0, PT, R72.reuse, -INF , PT ;  /* 0xff8000004800780b */ /* 0x040fe20003f1d000 */
[----:B------:R-:W-:-:S05]  /*5b60*/  FMUL.FTZ R0, R72, c[0x0][0x2d0] ;  /* 0x0000b40048007a20 */ /* 0x000fca0000410000 */
[----:B------:R-:W-:Y:S01]  /*5b70*/  FSEL R0, R0, RZ, P0 ;  /* 0x000000ff00007208 */ /* 0x000fe20000000000 */
[----:B-1----:R-:W-:Y:S01]  /*5b80*/  FFMA.FTZ R5, R88, c[0x0][0x2d0], -R4 ;  /* 0x0000b40058057a23 */ /* 0x002fe20000010804 */
[----:B--2---:R-:W-:-:S03]  /*5b90*/  F2FP.BF16.PACK_AB R15, R215, R189 ;  /* 0x000000bdd70f723e */ /* 0x004fc600000010ff */
[----:B------:R1:W-:Y:S04]  /*5ba0*/  MUFU.EX2 R213, R5 ;  /* 0x0000000500d57308 */ /* 0x0003e80000000800 */
        /* <DEDUP_REMOVED lines=12> */
[----:B------:R1:W-:Y:S02]  /*5c70*/  MUFU.EX2 R6, R5 ;  /* 0x0000000500067308 */ /* 0x0003e40000000800 */
[----:B-1----:R-:W-:-:S06]  /*5c80*/  FFMA.FTZ R5, R7, c[0x0][0x2d0], -R0 ;  /* 0x0000b40007057a23 */ /* 0x002fcc0000010800 */
[----:B------:R1:W-:Y:S02]  /*5c90*/  MUFU.EX2 R161, R5 ;  /* 0x0000000500a17308 */ /* 0x0003e40000000800 */
[----:B-1----:R-:W-:-:S06]  /*5ca0*/  FFMA.FTZ R5, R60, c[0x0][0x2d0], -R0 ;  /* 0x0000b4003c057a23 */ /* 0x002fcc0000010800 */
[----:B------:R1:W3:Y:S02]  /*5cb0*/  MUFU.EX2 R7, R5 ;  /* 0x0000000500077308 */ /* 0x0002e40000000800 */
[----:B-1----:R-:W-:-:S06]  /*5cc0*/  FFMA.FTZ R5, R61, c[0x0][0x2d0], -R0 ;  /* 0x0000b4003d057a23 */ /* 0x002fcc0000010800 */
[----:B------:R1:W-:Y:S02]  /*5cd0*/  MUFU.EX2 R175, R5 ;  /* 0x0000000500af7308 */ /* 0x0003e40000000800 */
[----:B-1----:R-:W-:-:S06]  /*5ce0*/  FFMA.FTZ R5, R62, c[0x0][0x2d0], -R0 ;  /* 0x0000b4003e057a23 */ /* 0x002fcc0000010800 */
[----:B------:R1:W4:Y:S02]  /*5cf0*/  MUFU.EX2 R176, R5 ;  /* 0x0000000500b07308 */ /* 0x0003240000000800 */
[----:B-1----:R-:W-:-:S06]  /*5d00*/  FFMA.FTZ R5, R95, c[0x0][0x2d0], -R4 ;  /* 0x0000b4005f057a23 */ /* 0x002fcc0000010804 */
[----:B------:R1:W-:Y:S02]  /*5d10*/  MUFU.EX2 R187, R5 ;  /* 0x0000000500bb7308 */ /* 0x0003e40000000800 */
[----:B-1----:R-:W-:Y:S02]  /*5d20*/  FFMA.FTZ R5, R96, c[0x0][0x2d0], -R4 ;  /* 0x0000b40060057a23 */ /* 0x002fe40000010804 */
[----:B------:R-:W-:Y:S04]  /*5d30*/  HMMA.16816.F32.BF16 R96, R12, R78, R8 ;  /* 0x0000004e0c60723c */ /* 0x000fe80000041808 */
[----:B------:R1:W1:Y:S03]  /*5d40*/  MUFU.EX2 R119, R5 ;  /* 0x0000000500777308 */ /* 0x0002660000000800 */
[----:B------:R-:W-:-:S02]  /*5d50*/  F2FP.BF16.PACK_AB R8, R221, R242 ;  /* 0x000000f2dd08723e */ /* 0x000fc400000010ff */
[----:B--2---:R-:W-:Y:S02]  /*5d60*/  F2FP.BF16.PACK_AB R10, R214, R213 ;  /* 0x000000d5d60a723e */ /* 0x004fe400000010ff */
[----:B---3--:R-:W-:Y:S02]  /*5d70*/  F2FP.BF16.PACK_AB R9, R7, R161 ;  /* 0x000000a10709723e */ /* 0x008fe400000010ff */
[----:B----4-:R-:W-:Y:S01]  /*5d80*/  F2FP.BF16.PACK_AB R11, R176, R175 ;  /* 0x000000afb00b723e */ /* 0x010fe200000010ff */
[----:B-1----:R-:W-:-:S06]  /*5d90*/  FFMA.FTZ R5, R63, c[0x0][0x2d0], -R0 ;  /* 0x0000b4003f057a23 */ /* 0x002fcc0000010800 */
[C---:B------:R-:W-:Y:S01]  /*5da0*/  HMMA.16816.F32.BF16 R28, R8.reuse, R84, RZ ;  /* 0x00000054081c723c */ /* 0x040fe200000418ff */
[----:B------:R1:W-:Y:S07]  /*5db0*/  MUFU.EX2 R217, R5 ;  /* 0x0000000500d97308 */ /* 0x0003ee0000000800 */
[C---:B------:R-:W-:Y:S08]  /*5dc0*/  HMMA.16816.F32.BF16 R20, R8.reuse, R48, RZ ;  /* 0x000000300814723c */ /* 0x040ff000000418ff */
[----:B------:R-:W-:Y:S01]  /*5dd0*/  HMMA.16816.F32.BF16 R24, R8, R86, RZ ;  /* 0x000000560818723c */ /* 0x000fe200000418ff */
[----:B-1----:R-:W-:-:S02]  /*5de0*/  FFMA.FTZ R5, R68, c[0x0][0x2d0], -R0 ;  /* 0x0000b40044057a23 */ /* 0x002fc40000010800 */
[----:B------:R-:W-:Y:S02]  /*5df0*/  IMAD.MOV.U32 R68, RZ, RZ, R215 ;  /* 0x000000ffff447224 */ /* 0x000fe400078e00d7 */
[----:B------:R1:W2:Y:S03]  /*5e00*/  MUFU.EX2 R216, R5 ;  /* 0x0000000500d87308 */ /* 0x0002a60000000800 */
[C---:B------:R-:W-:Y:S08]  /*5e10*/  HMMA.16816.F32.BF16 R12, R8.reuse, R56, RZ ;  /* 0x00000038080c723c */ /* 0x040ff000000418ff */
[----:B------:R-:W-:Y:S01]  /*5e20*/  HMMA.16816.F32.BF16 R16, R8, R50, RZ ;  /* 0x000000320810723c */ /* 0x000fe200000418ff */
[----:B-1----:R-:W-:-:S02]  /*5e30*/  FFMA.FTZ R5, R69, c[0x0][0x2d0], -R0 ;  /* 0x0000b40045057a23 */ /* 0x002fc40000010800 */
[----:B------:R-:W-:-:S05]  /*5e40*/  IMAD.MOV.U32 R69, RZ, RZ, R119 ;  /* 0x000000ffff457224 */ /* 0x000fca00078e0077 */
[C---:B------:R-:W-:Y:S01]  /*5e50*/  HMMA.16816.F32.BF16 R36, R8.reuse, R80, RZ ;  /* 0x000000500824723c */ /* 0x040fe200000418ff */
[----:B------:R1:W-:Y:S07]  /*5e60*/  MUFU.EX2 R119, R5 ;  /* 0x0000000500777308 */ /* 0x0003ee0000000800 */
[C---:B------:R-:W-:Y:S08]  /*5e70*/  HMMA.16816.F32.BF16 R32, R8.reuse, R82, RZ ;  /* 0x000000520820723c */ /* 0x040ff000000418ff */
[----:B------:R-:W-:Y:S01]  /*5e80*/  HMMA.16816.F32.BF16 R56, R8, R58, RZ ;  /* 0x0000003a0838723c */ /* 0x000fe200000418ff */
[----:B-1----:R-:W-:-:S04]  /*5e90*/  FFMA.FTZ R5, R74, c[0x0][0x2d0], -R0 ;  /* 0x0000b4004a057a23 */ /* 0x002fc80000010800 */
[----:B------:R1:W3:Y:S02]  /*5ea0*/  MUFU.EX2 R74, R5 ;  /* 0x00000005004a7308 */ /* 0x0002e40000000800 */
[----:B------:R-:W-:Y:S02]  /*5eb0*/  F2FP.BF16.PACK_AB R8, R6, R236 ;  /* 0x000000ec0608723e */ /* 0x000fe400000010ff */
[----:B--2---:R-:W-:Y:S02]  /*5ec0*/  F2FP.BF16.PACK_AB R9, R216, R217 ;  /* 0x000000d9d809723e */ /* 0x004fe400000010ff */
[----:B------:R-:W-:Y:S01]  /*5ed0*/  F2FP.BF16.PACK_AB R10, R69, R187 ;  /* 0x000000bb450a723e */ /* 0x000fe200000010ff */
[----:B-1----:R-:W-:Y:S01]  /*5ee0*/  FFMA.FTZ R5, R139, c[0x0][0x2d0], -R4 ;  /* 0x0000b4008b057a23 */ /* 0x002fe20000010804 */
[----:B---3--:R-:W-:-:S03]  /*5ef0*/  F2FP.BF16.PACK_AB R11, R74, R119 ;  /* 0x000000774a0b723e */ /* 0x008fc600000010ff */
[----:B------:R1:W-:Y:S04]  /*5f00*/  MUFU.EX2 R252, R5 ;  /* 0x0000000500fc7308 */ /* 0x0003e80000000800 */
[C---:B------:R-:W-:Y:S08]  /*5f10*/  HMMA.16816.F32.BF16 R80, R8.reuse, R44, R28 ;  /* 0x0000002c0850723c */ /* 0x040ff0000004181c */
[----:B------:R-:W-:Y:S01]  /*5f20*/  HMMA.16816.F32.BF16 R64, R8, R40, R20 ;  /* 0x000000280840723c */ /* 0x000fe20000041814 */
[----:B------:R-:W2:Y:S01]  /*5f30*/  LDSM.16.MT88.4 R20, [R224+0x1000] ;  /* 0x00100000e014783b */ /* 0x000ea20000004200 */
[----:B-1----:R-:W-:-:S02]  /*5f40*/  FFMA.FTZ R5, R140, c[0x0][0x2d0], -R4 ;  /* 0x0000b4008c057a23 */ /* 0x002fc40000010804 */
[----:B------:R-:W-:Y:S02]  /*5f50*/  IMAD.MOV.U32 R140, RZ, RZ, R204 ;  /* 0x000000ffff8c7224 */ /* 0x000fe400078e00cc */
[----:B------:R1:W-:Y:S02]  /*5f60*/  MUFU.EX2 R60, R5 ;  /* 0x00000005003c7308 */ /* 0x0003e40000000800 */
[C---:B------:R-:W-:Y:S01]  /*5f70*/  HMMA.16816.F32.BF16 R48, R8.reuse, R76, R12 ;  /* 0x0000004c0830723c */ /* 0x040fe2000004180c */
[----:B------:R-:W-:Y:S07]  /*5f80*/  LDSM.16.MT88.4 R12, [R225+0x1000] ;  /* 0x00100000e10c783b */ /* 0x000fee0000004200 */
[----:B------:R-:W-:Y:S01]  /*5f90*/  HMMA.16816.F32.BF16 R44, R8, R46, R24 ;  /* 0x0000002e082c723c */ /* 0x000fe20000041818 */
[----:B------:R-:W-:Y:S01]  /*5fa0*/  LDSM.16.MT88.4 R24, [R227+0x1000] ;  /* 0x00100000e318783b */ /* 0x000fe20000004200 */
[----:B-1----:R-:W-:-:S06]  /*5fb0*/  FFMA.FTZ R5, R141, c[0x0][0x2d0], -R4 ;  /* 0x0000b4008d057a23 */ /* 0x002fcc0000010804 */
[C---:B------:R-:W-:Y:S01]  /*5fc0*/  HMMA.16816.F32.BF16 R40, R8.reuse, R42, R16 ;  /* 0x0000002a0828723c */ /* 0x040fe20000041810 */
[----:B------:R-:W-:Y:S01]  /*5fd0*/  IMAD.MOV.U32 R141, RZ, RZ, R211 ;  /* 0x000000ffff8d7224 */ /* 0x000fe200078e00d3 */
[----:B------:R-:W1:Y:S01]  /*5fe0*/  LDSM.16.MT88.4 R16, [R228+0x1000] ;  /* 0x00100000e410783b */ /* 0x000e620000004200 */
[----:B------:R3:W-:Y:S05]  /*5ff0*/  MUFU.EX2 R139, R5 ;  /* 0x00000005008b7308 */ /* 0x0007ea0000000800 */
[C---:B------:R-:W-:Y:S08]  /*6000*/  HMMA.16816.F32.BF16 R84, R8.reuse, R52, R36 ;  /* 0x000000340854723c */ /* 0x040ff00000041824 */
[----:B------:R-:W-:Y:S01]  /*6010*/  HMMA.16816.F32.BF16 R32, R8, R54, R32 ;  /* 0x000000360820723c */ /* 0x000fe20000041820 */
[----:B---3--:R-:W-:-:S02]  /*6020*/  FFMA.FTZ R5, R143, c[0x0][0x2d0], -R4 ;  /* 0x0000b4008f057a23 */ /* 0x008fc40000010804 */
[----:B------:R-:W-:Y:S02]  /*6030*/  IMAD.MOV.U32 R143, RZ, RZ, R210 ;  /* 0x000000ffff8f7224 */ /* 0x000fe400078e00d2 */
[----:B------:R3:W-:Y:S03]  /*6040*/  MUFU.EX2 R61, R5 ;  /* 0x00000005003d7308 */ /* 0x0007e60000000800 */
[----:B------:R-:W-:Y:S01]  /*6050*/  HMMA.16816.F32.BF16 R28, R8, R78, R56 ;  /* 0x0000004e081c723c */ /* 0x000fe20000041838 */
[----:B---3--:R-:W-:Y:S02]  /*6060*/  FFMA.FTZ R5, R75, c[0x0][0x2d0], -R0 ;  /* 0x0000b4004b057a23 */ /* 0x008fe40000010800 */
[----:B------:R-:W-:Y:S02]  /*6070*/  IMAD.MOV.U32 R75, RZ, RZ, R209 ;  /* 0x000000ffff4b7224 */ /* 0x000fe400078e00d1 */
[----:B------:R3:W-:Y:S02]  /*6080*/  MUFU.EX2 R247, R5 ;  /* 0x0000000500f77308 */ /* 0x0007e40000000800 */
[----:B---3--:R-:W-:-:S02]  /*6090*/  FFMA.FTZ R5, R132, c[0x0][0x2d0], -R3 ;  /* 0x0000b40084057a23 */ /* 0x008fc40000010803 */
[----:B------:R-:W-:-:S04]  /*60a0*/  IMAD.MOV.U32 R132, RZ, RZ, R220 ;  /* 0x000000ffff847224 */ /* 0x000fc800078e00dc */
[----:B------:R3:W-:Y:S02]  /*60b0*/  MUFU.EX2 R245, R5 ;  /* 0x0000000500f57308 */ /* 0x0007e40000000800 */
[----:B---3--:R-:W-:Y:S02]  /*60c0*/  FFMA.FTZ R5, R133, c[0x0][0x2d0], -R3 ;  /* 0x0000b40085057a23 */ /* 0x008fe40000010803 */
[----:B------:R-:W-:-:S04]  /*60d0*/  IMAD.MOV.U32 R133, RZ, RZ, R219 ;  /* 0x000000ffff857224 */ /* 0x000fc800078e00db */
[----:B------:R3:W4:Y:S02]  /*60e0*/  MUFU.EX2 R248, R5 ;  /* 0x0000000500f87308 */ /* 0x0007240000000800 */
[----:B---3--:R-:W-:Y:S01]  /*60f0*/  FFMA.FTZ R5, R134, c[0x0][0x2d0], -R3 ;  /* 0x0000b40086057a23 */ /* 0x008fe20000010803 */
[----:B----4-:R-:W-:Y:S01]  /*6100*/  F2FP.BF16.PACK_AB R8, R248, R245 ;  /* 0x000000f5f808723e */ /* 0x010fe200000010ff */
        /* <DEDUP_REMOVED lines=8> */
[----:B------:R3:W-:Y:S01]  /*6190*/  MUFU.EX2 R223, R5 ;  /* 0x0000000500df7308 */ /* 0x0007e20000000800 */
[----:B------:R-:W-:Y:S02]  /*61a0*/  IMAD.MOV.U32 R75, RZ, RZ, R141 ;  /* 0x000000ffff4b7224 */ /* 0x000fe400078e008d */
[----:B------:R-:W-:Y:S02]  /*61b0*/  IMAD.MOV.U32 R141, RZ, RZ, R189 ;  /* 0x000000ffff8d7224 */ /* 0x000fe400078e00bd */
[----:B------:R-:W-:Y:S02]  /*61c0*/  IMAD.MOV.U32 R189, RZ, RZ, R200 ;  /* 0x000000ffffbd7224 */ /* 0x000fe400078e00c8 */
[----:B---3--:R-:W-:-:S04]  /*61d0*/  FFMA.FTZ R5, R118, c[0x0][0x2d0], -R2 ;  /* 0x0000b40076057a23 */ /* 0x008fc80000010802 */
        /* <DEDUP_REMOVED lines=9> */
[----:B----4-:R-:W-:-:S05]  /*6270*/  F2FP.BF16.PACK_AB R11, R222, R220 ;  /* 0x000000dcde0b723e */ /* 0x010fca00000010ff */
[----:B------:R3:W4:Y:S02]  /*6280*/  MUFU.EX2 R219, R5 ;  /* 0x0000000500db7308 */ /* 0x0007240000000800 */
[C---:B--2---:R-:W-:Y:S08]  /*6290*/  HMMA.16816.F32.BF16 R52, R8.reuse, R20, R128 ;  /* 0x000000140834723c */ /* 0x044ff00000041880 */
[----:B-1----:R-:W-:Y:S01]  /*62a0*/  HMMA.16816.F32.BF16 R60, R8, R16, R124 ;  /* 0x00000010083c723c */ /* 0x002fe2000004187c */
[----:B---3--:R-:W-:-:S04]  /*62b0*/  FFMA.FTZ R5, R91, c[0x0][0x2d0], -R0 ;  /* 0x0000b4005b057a23 */ /* 0x008fc80000010800 */
[----:B------:R1:W-:Y:S03]  /*62c0*/  MUFU.EX2 R218, R5 ;  /* 0x0000000500da7308 */ /* 0x0003e60000000800 */
[C---:B------:R-:W-:Y:S08]  /*62d0*/  HMMA.16816.F32.BF16 R88, R8.reuse, R12, R120 ;  /* 0x0000000c0858723c */ /* 0x040ff00000041878 */
[----:B------:R-:W-:Y:S01]  /*62e0*/  HMMA.16816.F32.BF16 R100, R8, R24, R100 ;  /* 0x000000180864723c */ /* 0x000fe20000041864 */
[----:B-1----:R-:W-:-:S07]  /*62f0*/  FFMA.FTZ R5, R92, c[0x0][0x2d0], -R0 ;  /* 0x0000b4005c057a23 */ /* 0x002fce0000010800 */
[C---:B------:R-:W-:Y:S01]  /*6300*/  HMMA.16816.F32.BF16 R36, R8.reuse, R22, R112 ;  /* 0x000000160824723c */ /* 0x040fe20000041870 */
[----:B------:R1:W2:Y:S07]  /*6310*/  MUFU.EX2 R215, R5 ;  /* 0x0000000500d77308 */ /* 0x0002ae0000000800 */
[C---:B------:R-:W-:Y:S08]  /*6320*/  HMMA.16816.F32.BF16 R56, R8.reuse, R18, R108 ;  /* 0x000000120838723c */ /* 0x040ff0000004186c */
[----:B------:R-:W-:Y:S01]  /*6330*/  HMMA.16816.F32.BF16 R92, R8, R14, R104 ;  /* 0x0000000e085c723c */ /* 0x000fe20000041868 */
[----:B-1----:R-:W-:-:S04]  /*6340*/  FFMA.FTZ R5, R157, c[0x0][0x2d0], -R4 ;  /* 0x0000b4009d057a23 */ /* 0x002fc80000010804 */
[----:B------:R1:W-:Y:S03]  /*6350*/  MUFU.EX2 R209, R5 ;  /* 0x0000000500d17308 */ /* 0x0003e60000000800 */
[----:B------:R-:W-:Y:S07]  /*6360*/  HMMA.16816.F32.BF16 R96, R8, R26, R96 ;  /* 0x0000001a0860723c */ /* 0x000fee0000041860 */
[----:B------:R-:W-:-:S02]  /*6370*/  F2FP.BF16.PACK_AB R8, R137, R252 ;  /* 0x000000fc8908723e */ /* 0x000fc400000010ff */
[----:B----4-:R-:W-:Y:S02]  /*6380*/  F2FP.BF16.PACK_AB R9, R219, R247 ;  /* 0x000000f7db09723e */ /* 0x010fe400000010ff */
[----:B------:R-:W-:Y:S02]  /*6390*/  F2FP.BF16.PACK_AB R10, R136, R139 ;  /* 0x0000008b880a723e */ /* 0x000fe400000010ff */
[----:B--2---:R-:W-:Y:S01]  /*63a0*/  F2FP.BF16.PACK_AB R11, R215, R218 ;  /* 0x000000dad70b723e */ /* 0x004fe200000010ff */
[--C-:B-1----:R-:W-:Y:S02]  /*63b0*/  FFMA.FTZ R5, R158, c[0x0][0x2d0], -R4.reuse ;  /* 0x0000b4009e057a23 */ /* 0x102fe40000010804 */
[----:B------:R-:W-:Y:S02]  /*63c0*/  IMAD.MOV.U32 R158, RZ, RZ, R193 ;  /* 0x000000ffff9e7224 */ /* 0x000fe400078e00c1 */
[----:B------:R1:W-:Y:S02]  /*63d0*/  MUFU.EX2 R210, R5 ;  /* 0x0000000500d27308 */ /* 0x0003e40000000800 */
[C---:B------:R-:W-:Y:S08]  /*63e0*/  HMMA.16816.F32.BF16 R104, R8.reuse, R20, R84 ;  /* 0x000000140868723c */ /* 0x040ff00000041854 */
[----:B------:R-:W-:Y:S01]  /*63f0*/  HMMA.16816.F32.BF16 R108, R8, R22, R32 ;  /* 0x00000016086c723c */ /* 0x000fe20000041820 */
[----:B------:R-:W2:Y:S01]  /*6400*/  LDSM.16.MT88.4 R20, [R224+0x1800] ;  /* 0x00180000e014783b */ /* 0x000ea20000004200 */
[----:B-1----:R-:W-:-:S06]  /*6410*/  FFMA.FTZ R5, R159, c[0x0][0x2d0], -R4 ;  /* 0x0000b4009f057a23 */ /* 0x002fcc0000010804 */
[C---:B------:R-:W-:Y:S01]  /*6420*/  HMMA.16816.F32.BF16 R80, R8.reuse, R16, R80 ;  /* 0x000000100850723c */ /* 0x040fe20000041850 */
[----:B------:R-:W-:Y:S01]  /*6430*/  IMAD.MOV.U32 R159, RZ, RZ, R188 ;  /* 0x000000ffff9f7224 */ /* 0x000fe200078e00bc */
[----:B------:R1:W-:Y:S06]  /*6440*/  MUFU.EX2 R211, R5 ;  /* 0x0000000500d37308 */ /* 0x0003ec0000000800 */
[C---:B------:R-:W-:Y:S01]  /*6450*/  HMMA.16816.F32.BF16 R76, R8.reuse, R18, R44 ;  /* 0x00000012084c723c */ /* 0x040fe2000004182c */
[----:B------:R-:W3:Y:S07]  /*6460*/  LDSM.16.MT88.4 R16, [R228+0x1800] ;  /* 0x00180000e410783b */ /* 0x000eee0000004200 */
[----:B------:R-:W-:Y:S01]  /*6470*/  HMMA.16816.F32.BF16 R64, R8, R12, R64 ;  /* 0x0000000c0840723c */ /* 0x000fe20000041840 */
[----:B-1----:R-:W-:-:S02]  /*6480*/  FFMA.FTZ R5, R160, c[0x0][0x2d0], -R4 ;  /* 0x0000b400a0057a23 */ /* 0x002fc40000010804 */
[----:B------:R-:W-:Y:S02]  /*6490*/  IMAD.MOV.U32 R160, RZ, RZ, R187 ;  /* 0x000000ffffa07224 */ /* 0x000fe400078e00bb */
[----:B------:R1:W-:Y:S03]  /*64a0*/  MUFU.EX2 R212, R5 ;  /* 0x0000000500d47308 */ /* 0x0003e60000000800 */
[C---:B------:R-:W-:Y:S01]  /*64b0*/  HMMA.16816.F32.BF16 R40, R8.reuse, R14, R40 ;  /* 0x0000000e0828723c */ /* 0x040fe20000041828 */
[----:B------:R-:W4:Y:S07]  /*64c0*/  LDSM.16.MT88.4 R12, [R225+0x1800] ;  /* 0x00180000e10c783b */ /* 0x000f2e0000004200 */
[----:B------:R-:W-:Y:S01]  /*64d0*/  HMMA.16816.F32.BF16 R32, R8, R24, R48 ;  /* 0x000000180820723c */ /* 0x000fe20000041830 */
[----:B-1----:R-:W-:-:S07]  /*64e0*/  FFMA.FTZ R5, R116, c[0x0][0x2d0], -R0 ;  /* 0x0000b40074057a23 */ /* 0x002fce0000010800 */
[----:B------:R-:W-:Y:S01]  /*64f0*/  HMMA.16816.F32.BF16 R28, R8, R26, R28 ;  /* 0x0000001a081c723c */ /* 0x000fe2000004181c */
[----:B------:R-:W1:Y:S01]  /*6500*/  LDSM.16.MT88.4 R24, [R227+0x1800] ;  /* 0x00180000e318783b */ /* 0x000e620000004200 */
[----:B------:R2:W-:Y:S02]  /*6510*/  MUFU.EX2 R205, R5 ;  /* 0x0000000500cd7308 */ /* 0x0005e40000000800 */
[----:B--2---:R-:W-:Y:S02]  /*6520*/  FFMA.FTZ R5, R150, c[0x0][0x2d0], -R3 ;  /* 0x0000b40096057a23 */ /* 0x004fe40000010803 */
[----:B------:R-:W-:-:S04]  /*6530*/  IMAD.MOV.U32 R150, RZ, RZ, R206 ;  /* 0x000000ffff967224 */ /* 0x000fc800078e00ce */
[----:B------:R2:W-:Y:S02]  /*6540*/  MUFU.EX2 R204, R5 ;  /* 0x0000000500cc7308 */ /* 0x0005e40000000800 */
[----:B--2---:R-:W-:Y:S02]  /*6550*/  FFMA.FTZ R5, R151, c[0x0][0x2d0], -R3 ;  /* 0x0000b40097057a23 */ /* 0x004fe40000010803 */
[----:B------:R-:W-:-:S04]  /*6560*/  IMAD.MOV.U32 R151, RZ, RZ, R192 ;  /* 0x000000ffff977224 */ /* 0x000fc800078e00c0 */
[----:B------:R2:W1:Y:S02]  /*6570*/  MUFU.EX2 R206, R5 ;  /* 0x0000000500ce7308 */ /* 0x0004640000000800 */
[----:B--2---:R-:W-:Y:S01]  /*6580*/  FFMA.FTZ R5, R152, c[0x0][0x2d0], -R3 ;  /* 0x0000b40098057a23 */ /* 0x004fe20000010803 */
[----:B-1----:R-:W-:Y:S01]  /*6590*/  F2FP.BF16.PACK_AB R8, R206, R204 ;  /* 0x000000ccce08723e */ /* 0x002fe200000010ff */
[----:B------:R-:W-:-:S04]  /*65a0*/  IMAD.MOV.U32 R152, RZ, RZ, R207 ;  /* 0x000000ffff987224 */ /* 0x000fc800078e00cf */
[----:B------:R1:W-:Y:S02]  /*65b0*/  MUFU.EX2 R207, R5 ;  /* 0x0000000500cf7308 */ /* 0x0003e40000000800 */
[----:B-1----:R-:W-:Y:S02]  /*65c0*/  FFMA.FTZ R5, R154, c[0x0][0x2d0], -R3 ;  /* 0x0000b4009a057a23 */ /* 0x002fe40000010803 */
[----:B------:R-:W-:-:S04]  /*65d0*/  IMAD.MOV.U32 R154, RZ, RZ, R208 ;  /* 0x000000ffff9a7224 */ /* 0x000fc800078e00d0 */
[----:B------:R1:W2:Y:S02]  /*65e0*/  MUFU.EX2 R208, R5 ;  /* 0x0000000500d07308 */ /* 0x0002a40000000800 */
[----:B-1----:R-:W-:Y:S01]  /*65f0*/  FFMA.FTZ R5, R148, c[0x0][0x2d0], -R2 ;  /* 0x0000b40094057a23 */ /* 0x002fe20000010802 */
[----:B--2---:R-:W-:Y:S01]  /*6600*/  F2FP.BF16.PACK_AB R10, R208, R207 ;  /* 0x000000cfd00a723e */ /* 0x004fe200000010ff */
[----:B------:R-:W-:Y:S02]  /*6610*/  IMAD.MOV.U32 R148, RZ, RZ, R134 ;  /* 0x000000ffff947224 */ /* 0x000fe400078e0086 */
[----:B------:R-:W-:Y:S02]  /*6620*/  IMAD.MOV.U32 R134, RZ, RZ, R143 ;  /* 0x000000ffff867224 */ /* 0x000fe400078e008f */
[----:B------:R-:W-:Y:S02]  /*6630*/  IMAD.MOV.U32 R143, RZ, RZ, R68 ;  /* 0x000000ffff8f7224 */ /* 0x000fe400078e0044 */
[----:B------:R-:W-:-:S02]  /*6640*/  IMAD.MOV.U32 R68, RZ, RZ, R190 ;  /* 0x000000ffff447224 */ /* 0x000fc400078e00be */
[----:B------:R-:W-:Y:S02]  /*6650*/  IMAD.MOV.U32 R190, RZ, RZ, R203 ;  /* 0x000000ffffbe7224 */ /* 0x000fe400078e00cb */
[----:B------:R1:W-:Y:S01]  /*6660*/  MUFU.EX2 R203, R5 ;  /* 0x0000000500cb7308 */ /* 0x0003e20000000800 */
[----:B------:R-:W-:Y:S02]  /*6670*/  IMAD.MOV.U32 R75, RZ, RZ, R143 ;  /* 0x000000ffff4b7224 */ /* 0x000fe400078e008f */
[----:B------:R-:W-:Y:S02]  /*6680*/  IMAD.MOV.U32 R143, RZ, RZ, R141 ;  /* 0x000000ffff8f7224 */ /* 0x000fe400078e008d */
[----:B------:R-:W-:Y:S02]  /*6690*/  IMAD.MOV.U32 R141, RZ, RZ, R198 ;  /* 0x000000ffff8d7224 */ /* 0x000fe400078e00c6 */
[----:B------:R-:W-:Y:S02]  /*66a0*/  IMAD.MOV.U32 R157, RZ, RZ, R134 ;  /* 0x000000ffff9d7224 */ /* 0x000fe400078e0086 */
[----:B------:R-:W-:-:S02]  /*66b0*/  IMAD.MOV.U32 R134, RZ, RZ, R185 ;  /* 0x000000ffff867224 */ /* 0x000fc400078e00b9 */
[----:B-1----:R-:W-:Y:S02]  /*66c0*/  FFMA.FTZ R5, R147, c[0x0][0x2d0], -R2 ;  /* 0x0000b40093057a23 */ /* 0x002fe40000010802 */
[----:B------:R-:W-:Y:S02]  /*66d0*/  IMAD.MOV.U32 R147, RZ, RZ, R186 ;  /* 0x000000ffff937224 */ /* 0x000fe400078e00ba */
[----:B------:R1:W2:Y:S02]  /*66e0*/  MUFU.EX2 R200, R5 ;  /* 0x0000000500c87308 */ /* 0x0002a40000000800 */
[----:B-1----:R-:W-:Y:S01]  /*66f0*/  FFMA.FTZ R5, R149, c[0x0][0x2d0], -R2 ;  /* 0x0000b40095057a23 */ /* 0x002fe20000010802 */
[----:B--2---:R-:W-:Y:S01]  /*6700*/  F2FP.BF16.PACK_AB R9, R200, R203 ;  /* 0x000000cbc809723e */ /* 0x004fe200000010ff */
[----:B------:R-:W-:-:S04]  /*6710*/  IMAD.MOV.U32 R149, RZ, RZ, R201 ;  /* 0x000000ffff957224 */ /* 0x000fc800078e00c9 */
[----:B------:R1:W-:Y:S02]  /*6720*/  MUFU.EX2 R201, R5 ;  /* 0x0000000500c97308 */ /* 0x0003e40000000800 */
[----:B-1----:R-:W-:Y:S02]  /*6730*/  FFMA.FTZ R5, R146, c[0x0][0x2d0], -R2 ;  /* 0x0000b40092057a23 */ /* 0x002fe40000010802 */
[----:B------:R-:W-:-:S04]  /*6740*/  IMAD.MOV.U32 R146, RZ, RZ, R202 ;  /* 0x000000ffff927224 */ /* 0x000fc800078e00ca */
[----:B------:R1:W2:Y:S02]  /*6750*/  MUFU.EX2 R202, R5 ;  /* 0x0000000500ca7308 */ /* 0x0002a40000000800 */
[----:B-1----:R-:W-:Y:S01]  /*6760*/  FFMA.FTZ R5, R135, c[0x0][0x2d0], -R0 ;  /* 0x0000b40087057a23 */ /* 0x002fe20000010800 */
[----:B--2---:R-:W-:Y:S01]  /*6770*/  F2FP.BF16.PACK_AB R11, R202, R201 ;  /* 0x000000c9ca0b723e */ /* 0x004fe200000010ff */
[----:B------:R-:W-:-:S04]  /*6780*/  IMAD.MOV.U32 R135, RZ, RZ, R199 ;  /* 0x000000ffff877224 */ /* 0x000fc800078e00c7 */
[----:B------:R1:W2:Y:S02]  /*6790*/  MUFU.EX2 R199, R5 ;  /* 0x0000000500c77308 */ /* 0x0002a40000000800 */
[C---:B------:R-:W-:Y:S08]  /*67a0*/  HMMA.16816.F32.BF16 R112, R8.reuse, R20, R52 ;  /* 0x000000140870723c */ /* 0x040ff00000041834 */
[----:B------:R-:W-:Y:S01]  /*67b0*/  HMMA.16816.F32.BF16 R84, R8, R22, R36 ;  /* 0x000000160854723c */ /* 0x000fe20000041824 */
[----:B-1----:R-:W-:-:S02]  /*67c0*/  FFMA.FTZ R5, R138, c[0x0][0x2d0], -R0 ;  /* 0x0000b4008a057a23 */ /* 0x002fc40000010800 */
[----:B------:R-:W-:Y:S02]  /*67d0*/  IMAD.MOV.U32 R138, RZ, RZ, R117 ;  /* 0x000000ffff8a7224 */ /* 0x000fe400078e0075 */
[----:B------:R1:W-:Y:S03]  /*67e0*/  MUFU.EX2 R198, R5 ;  /* 0x0000000500c67308 */ /* 0x0003e60000000800 */
[C---:B---3--:R-:W-:Y:S08]  /*67f0*/  HMMA.16816.F32.BF16 R60, R8.reuse, R16, R60 ;  /* 0x00000010083c723c */ /* 0x048ff0000004183c */
[----:B------:R-:W-:Y:S01]  /*6800*/  HMMA.16816.F32.BF16 R56, R8, R18, R56 ;  /* 0x000000120838723c */ /* 0x000fe20000041838 */
[----:B-1----:R-:W-:-:S07]  /*6810*/  FFMA.FTZ R5, R142, c[0x0][0x2d0], -R0 ;  /* 0x0000b4008e057a23 */ /* 0x002fce0000010800 */
[C---:B----4-:R-:W-:Y:S01]  /*6820*/  HMMA.16816.F32.BF16 R52, R8.reuse, R12, R88 ;  /* 0x0000000c0834723c */ /* 0x050fe20000041858 */
[----:B------:R-:W-:Y:S02]  /*6830*/  IMAD.MOV.U32 R142, RZ, RZ, R189 ;  /* 0x000000ffff8e7224 */ /* 0x000fe400078e00bd */
[----:B------:R-:W-:Y:S02]  /*6840*/  IMAD.MOV.U32 R189, RZ, RZ, R197 ;  /* 0x000000ffffbd7224 */ /* 0x000fe400078e00c5 */
[----:B------:R1:W3:Y:S03]  /*6850*/  MUFU.EX2 R197, R5 ;  /* 0x0000000500c57308 */ /* 0x0002e60000000800 */
[C---:B------:R-:W-:Y:S08]  /*6860*/  HMMA.16816.F32.BF16 R48, R8.reuse, R14, R92 ;  /* 0x0000000e0830723c */ /* 0x040ff0000004185c */
[----:B------:R-:W-:Y:S01]  /*6870*/  HMMA.16816.F32.BF16 R44, R8, R24, R100 ;  /* 0x00000018082c723c */ /* 0x000fe20000041864 */
[----:B-1----:R-:W-:-:S02]  /*6880*/  FFMA.FTZ R5, R180, c[0x0][0x2d0], -R4 ;  /* 0x0000b400b4057a23 */ /* 0x002fc40000010804 */
[----:B------:R-:W-:-:S05]  /*6890*/  IMAD.MOV.U32 R180, RZ, RZ, R191 ;  /* 0x000000ffffb47224 */ /* 0x000fca00078e00bf */
[----:B------:R-:W-:Y:S01]  /*68a0*/  HMMA.16816.F32.BF16 R36, R8, R26, R96 ;  /* 0x0000001a0824723c */ /* 0x000fe20000041860 */
[----:B------:R1:W-:Y:S06]  /*68b0*/  MUFU.EX2 R191, R5 ;  /* 0x0000000500bf7308 */ /* 0x0003ec0000000800 */
[----:B------:R-:W-:Y:S02]  /*68c0*/  F2FP.BF16.PACK_AB R8, R210, R209 ;  /* 0x000000d1d208723e */ /* 0x000fe400000010ff */
[----:B--2---:R-:W-:Y:S02]  /*68d0*/  F2FP.BF16.PACK_AB R9, R199, R205 ;  /* 0x000000cdc709723e */ /* 0x004fe400000010ff */
[----:B------:R-:W-:-:S02]  /*68e0*/  F2FP.BF16.PACK_AB R10, R212, R211 ;  /* 0x000000d3d40a723e */ /* 0x000fc400000010ff */
[----:B---3--:R-:W-:Y:S01]  /*68f0*/  F2FP.BF16.PACK_AB R11, R197, R198 ;  /* 0x000000c6c50b723e */ /* 0x008fe200000010ff */
[----:B-1----:R-:W-:Y:S02]  /*6900*/  FFMA.FTZ R5, R181, c[0x0][0x2d0], -R4 ;  /* 0x0000b400b5057a23 */ /* 0x002fe40000010804 */
[----:B------:R-:W-:-:S04]  /*6910*/  IMAD.MOV.U32 R181, RZ, RZ, R68 ;  /* 0x000000ffffb57224 */ /* 0x000fc800078e0044 */
[----:B------:R-:W-:Y:S01]  /*6920*/  HMMA.16816.F32.BF16 R92, R8, R18, R76 ;  /* 0x00000012085c723c */ /* 0x000fe2000004184c */
[----:B------:R1:W-:Y:S01]  /*6930*/  MUFU.EX2 R193, R5 ;  /* 0x0000000500c17308 */ /* 0x0003e20000000800 */
[----:B------:R-:W-:-:S06]  /*6940*/  IMAD.MOV.U32 R68, RZ, RZ, R195 ;  /* 0x000000ffff447224 */ /* 0x000fcc00078e00c3 */
[C---:B------:R-:W-:Y:S08]  /*6950*/  HMMA.16816.F32.BF16 R104, R8.reuse, R20, R104 ;  /* 0x000000140868723c */ /* 0x040ff00000041868 */
[----:B------:R-:W-:Y:S01]  /*6960*/  HMMA.16816.F32.BF16 R108, R8, R22, R108 ;  /* 0x00000016086c723c */ /* 0x000fe2000004186c */
[----:B-1----:R-:W-:Y:S01]  /*6970*/  FFMA.FTZ R5, R182, c[0x0][0x2d0], -R4 ;  /* 0x0000b400b6057a23 */ /* 0x002fe20000010804 */
[----:B------:R-:W1:Y:S01]  /*6980*/  LDSM.16.MT88.4 R20, [R224+0x2000] ;  /* 0x00200000e014783b */ /* 0x000e620000004200 */
[----:B------:R-:W-:-:S02]  /*6990*/  IMAD.MOV.U32 R182, RZ, RZ, R189 ;  /* 0x000000ffffb67224 */ /* 0x000fc400078e00bd */
[----:B------:R2:W-:Y:S03]  /*69a0*/  MUFU.EX2 R195, R5 ;  /* 0x0000000500c37308 */ /* 0x0005e60000000800 */
[C---:B------:R-:W-:Y:S08]  /*69b0*/  HMMA.16816.F32.BF16 R88, R8.reuse, R12, R64 ;  /* 0x0000000c0858723c */ /* 0x040ff00000041840 */
[----:B------:R-:W-:Y:S01]  /*69c0*/  HMMA.16816.F32.BF16 R76, R8, R14, R40 ;  /* 0x0000000e084c723c */ /* 0x000fe20000041828 */
[----:B------:R-:W3:Y:S01]  /*69d0*/  LDSM.16.MT88.4 R12, [R225+0x2000] ;  /* 0x00200000e10c783b */ /* 0x000ee20000004200 */
[----:B--2---:R-:W-:-:S02]  /*69e0*/  FFMA.FTZ R5, R183, c[0x0][0x2d0], -R4 ;  /* 0x0000b400b7057a23 */ /* 0x004fc40000010804 */
[----:B------:R-:W-:-:S04]  /*69f0*/  IMAD.MOV.U32 R183, RZ, RZ, R196 ;  /* 0x000000ffffb77224 */ /* 0x000fc800078e00c4 */
[C---:B------:R-:W-:Y:S01]  /*6a00*/  HMMA.16816.F32.BF16 R100, R8.reuse, R16, R80 ;  /* 0x000000100864723c */ /* 0x040fe20000041850 */
[----:B------:R2:W-:Y:S01]  /*6a10*/  MUFU.EX2 R196, R5 ;  /* 0x0000000500c47308 */ /* 0x0005e20000000800 */
[----:B------:R-:W4:Y:S06]  /*6a20*/  LDSM.16.MT88.4 R16, [R228+0x2000] ;  /* 0x00200000e410783b */ /* 0x000f2c0000004200 */
[C---:B------:R-:W-:Y:S08]  /*6a30*/  HMMA.16816.F32.BF16 R32, R8.reuse, R24, R32 ;  /* 0x000000180820723c */ /* 0x040ff00000041820 */
[----:B------:R-:W-:Y:S01]  /*6a40*/  HMMA.16816.F32.BF16 R28, R8, R26, R28 ;  /* 0x0000001a081c723c */ /* 0x000fe2000004181c */
[----:B--2---:R-:W-:Y:S01]  /*6a50*/  FFMA.FTZ R5, R145, c[0x0][0x2d0], -R0 ;  /* 0x0000b40091057a23 */ /* 0x004fe20000010800 */
[----:B------:R-:W2:Y:S01]  /*6a60*/  LDSM.16.MT88.4 R24, [R227+0x2000] ;  /* 0x00200000e318783b */ /* 0x000ea20000004200 */
[----:B------:R-:W-:-:S02]  /*6a70*/  IMAD.MOV.U32 R145, RZ, RZ, R190 ;  /* 0x000000ffff917224 */ /* 0x000fc400078e00be */
[----:B------:R1:W-:Y:S02]  /*6a80*/  MUFU.EX2 R189, R5 ;  /* 0x0000000500bd7308 */ /* 0x0003e40000000800 */
[----:B-1----:R-:W-:-:S06]  /*6a90*/  FFMA.FTZ R5, R171, c[0x0][0x2d0], -R3 ;  /* 0x0000b400ab057a23 */ /* 0x002fcc0000010803 */
[----:B------:R1:W-:Y:S02]  /*6aa0*/  MUFU.EX2 R188, R5 ;  /* 0x0000000500bc7308 */ /* 0x0003e40000000800 */
[----:B-1----:R-:W-:Y:S02]  /*6ab0*/  FFMA.FTZ R5, R177, c[0x0][0x2d0], -R3 ;  /* 0x0000b400b1057a23 */ /* 0x002fe40000010803 */
[----:B------:R-:W-:-:S04]  /*6ac0*/  IMAD.MOV.U32 R177, RZ, RZ, R184 ;  /* 0x000000ffffb17224 */ /* 0x000fc800078e00b8 */
[----:B------:R1:W1:Y:S02]  /*6ad0*/  MUFU.EX2 R190, R5 ;  /* 0x0000000500be7308 */ /* 0x0002640000000800 */
[----:B-1----:R-:W-:Y:S01]  /*6ae0*/  FFMA.FTZ R5, R178, c[0x0][0x2d0], -R3 ;  /* 0x0000b400b2057a23 */ /* 0x002fe20000010803 */
[----:B------:R-:W-:Y:S01]  /*6af0*/  F2FP.BF16.PACK_AB R8, R190, R188 ;  /* 0x000000bcbe08723e */ /* 0x000fe200000010ff */
[----:B------:R-:W-:-:S04]  /*6b00*/  IMAD.MOV.U32 R178, RZ, RZ, R194 ;  /* 0x000000ffffb27224 */ /* 0x000fc800078e00c2 */
[----:B------:R1:W-:Y:S02]  /*6b10*/  MUFU.EX2 R192, R5 ;  /* 0x0000000500c07308 */ /* 0x0003e40000000800 */
[----:B-1----:R-:W-:-:S06]  /*6b20*/  FFMA.FTZ R5, R179, c[0x0][0x2d0], -R3 ;  /* 0x0000b400b3057a23 */ /* 0x002fcc0000010803 */
[----:B------:R1:W1:Y:S02]  /*6b30*/  MUFU.EX2 R194, R5 ;  /* 0x0000000500c27308 */ /* 0x0002640000000800 */
[----:B-1----:R-:W-:Y:S01]  /*6b40*/  FFMA.FTZ R5, R170, c[0x0][0x2d0], -R2 ;  /* 0x0000b400aa057a23 */ /* 0x002fe20000010802 */
[----:B------:R-:W-:-:S05]  /*6b50*/  F2FP.BF16.PACK_AB R10, R194, R192 ;  /* 0x000000c0c20a723e */ /* 0x000fca00000010ff */
        /* <DEDUP_REMOVED lines=10> */
[----:B------:R1:W1:Y:S02]  /*6c00*/  MUFU.EX2 R118, R5 ;  /* 0x0000000500767308 */ /* 0x0002640000000800 */
[C---:B------:R-:W-:Y:S08]  /*6c10*/  HMMA.16816.F32.BF16 R128, R8.reuse, R20, R112 ;  /* 0x000000140880723c */ /* 0x040ff00000041870 */
[----:B------:R-:W-:Y:S01]  /*6c20*/  HMMA.16816.F32.BF16 R124, R8, R22, R84 ;  /* 0x00000016087c723c */ /* 0x000fe20000041854 */
[----:B-1----:R-:W-:-:S04]  /*6c30*/  FFMA.FTZ R5, R155, c[0x0][0x2d0], -R0 ;  /* 0x0000b4009b057a23 */ /* 0x002fc80000010800 */
[----:B------:R1:W-:Y:S03]  /*6c40*/  MUFU.EX2 R117, R5 ;  /* 0x0000000500757308 */ /* 0x0003e60000000800 */
[C---:B---3--:R-:W-:Y:S08]  /*6c50*/  HMMA.16816.F32.BF16 R96, R8.reuse, R12, R52 ;  /* 0x0000000c0860723c */ /* 0x048ff00000041834 */
[----:B----4-:R-:W-:Y:S01]  /*6c60*/  HMMA.16816.F32.BF16 R120, R8, R16, R60 ;  /* 0x000000100878723c */ /* 0x010fe2000004183c */
[----:B-1----:R-:W-:-:S07]  /*6c70*/  FFMA.FTZ R5, R156, c[0x0][0x2d0], -R0 ;  /* 0x0000b4009c057a23 */ /* 0x002fce0000010800 */
[C---:B------:R-:W-:Y:S01]  /*6c80*/  HMMA.16816.F32.BF16 R112, R8.reuse, R18, R56 ;  /* 0x000000120870723c */ /* 0x040fe20000041838 */
[----:B------:R1:W3:Y:S07]  /*6c90*/  MUFU.EX2 R116, R5 ;  /* 0x0000000500747308 */ /* 0x0002ee0000000800 */
[C---:B------:R-:W-:Y:S08]  /*6ca0*/  HMMA.16816.F32.BF16 R84, R8.reuse, R14, R48 ;  /* 0x0000000e0854723c */ /* 0x040ff00000041830 */
[----:B--2---:R-:W-:Y:S01]  /*6cb0*/  HMMA.16816.F32.BF16 R80, R8, R24, R44 ;  /* 0x000000180850723c */ /* 0x004fe2000004182c */
[----:B-1----:R-:W-:-:S02]  /*6cc0*/  FFMA.FTZ R5, R178, c[0x0][0x2d0], -R4 ;  /* 0x0000b400b2057a23 */ /* 0x002fc40000010804 */
[----:B------:R-:W-:Y:S02]  /*6cd0*/  IMAD.MOV.U32 R178, RZ, RZ, R177 ;  /* 0x000000ffffb27224 */ /* 0x000fe400078e00b1 */
[----:B------:R-:W-:-:S03]  /*6ce0*/  IMAD.MOV.U32 R177, RZ, RZ, R145 ;  /* 0x000000ffffb17224 */ /* 0x000fc600078e0091 */
[----:B------:R-:W-:Y:S01]  /*6cf0*/  HMMA.16816.F32.BF16 R52, R8, R26, R36 ;  /* 0x0000001a0834723c */ /* 0x000fe20000041824 */
[----:B------:R-:W-:Y:S02]  /*6d00*/  IMAD.MOV.U32 R145, RZ, RZ, R183 ;  /* 0x000000ffff917224 */ /* 0x000fe400078e00b7 */
[----:B------:R-:W-:Y:S02]  /*6d10*/  IMAD.MOV.U32 R183, RZ, RZ, R182 ;  /* 0x000000ffffb77224 */ /* 0x000fe400078e00b6 */
[----:B------:R-:W-:Y:S02]  /*6d20*/  IMAD.MOV.U32 R182, RZ, RZ, R181 ;  /* 0x000000ffffb67224 */ /* 0x000fe400078e00b5 */
[----:B------:R-:W-:Y:S01]  /*6d30*/  F2FP.BF16.PACK_AB R8, R193, R191 ;  /* 0x000000bfc108723e */ /* 0x000fe200000010ff */
[----:B------:R-:W-:Y:S01]  /*6d40*/  IMAD.MOV.U32 R181, RZ, RZ, R180 ;  /* 0x000000ffffb57224 */ /* 0x000fe200078e00b4 */
[----:B------:R-:W-:Y:S01]  /*6d50*/  F2FP.BF16.PACK_AB R9, R118, R189 ;  /* 0x000000bd7609723e */ /* 0x000fe200000010ff */
[----:B------:R-:W-:Y:S01]  /*6d60*/  IMAD.MOV.U32 R180, RZ, RZ, R142 ;  /* 0x000000ffffb47224 */ /* 0x000fe200078e008e */
[----:B------:R-:W-:Y:S01]  /*6d70*/  F2FP.BF16.PACK_AB R10, R196, R195 ;  /* 0x000000c3c40a723e */ /* 0x000fe200000010ff */
[----:B------:R-:W-:Y:S01]  /*6d80*/  IMAD.MOV.U32 R142, RZ, RZ, R138 ;  /* 0x000000ffff8e7224 */ /* 0x000fe200078e008a */
[----:B---3--:R-:W-:Y:S01]  /*6d90*/  F2FP.BF16.PACK_AB R11, R116, R117 ;  /* 0x00000075740b723e */ /* 0x008fe200000010ff */
[----:B------:R-:W-:-:S02]  /*6da0*/  IMAD.MOV.U32 R138, RZ, RZ, R135 ;  /* 0x000000ffff8a7224 */ /* 0x000fc400078e0087 */
[----:B------:R-:W-:Y:S02]  /*6db0*/  IMAD.MOV.U32 R135, RZ, RZ, R146 ;  /* 0x000000ffff877224 */ /* 0x000fe400078e0092 */
[----:B------:R-:W-:Y:S02]  /*6dc0*/  IMAD.MOV.U32 R146, RZ, RZ, R149 ;  /* 0x000000ffff927224 */ /* 0x000fe400078e0095 */
[----:B------:R-:W-:Y:S01]  /*6dd0*/  HMMA.16816.F32.BF16 R48, R8, R16, R100 ;  /* 0x000000100830723c */ /* 0x000fe20000041864 */
[----:B------:R1:W-:Y:S01]  /*6de0*/  MUFU.EX2 R101, R5 ;  /* 0x0000000500657308 */ /* 0x0003e20000000800 */
[----:B------:R-:W-:Y:S02]  /*6df0*/  IMAD.MOV.U32 R149, RZ, RZ, R148 ;  /* 0x000000ffff957224 */ /* 0x000fe400078e0094 */
[----:B------:R-:W-:Y:S02]  /*6e00*/  IMAD.MOV.U32 R148, RZ, RZ, R154 ;  /* 0x000000ffff947224 */ /* 0x000fe400078e009a */
[----:B------:R-:W-:-:S02]  /*6e10*/  IMAD.MOV.U32 R154, RZ, RZ, R152 ;  /* 0x000000ffff9a7224 */ /* 0x000fc400078e0098 */
[C---:B------:R-:W-:Y:S01]  /*6e20*/  HMMA.16816.F32.BF16 R64, R8.reuse, R20, R104 ;  /* 0x000000140840723c */ /* 0x040fe20000041868 */
[----:B------:R-:W-:Y:S02]  /*6e30*/  IMAD.MOV.U32 R152, RZ, RZ, R150 ;  /* 0x000000ffff987224 */ /* 0x000fe400078e0096 */
[----:B------:R-:W-:Y:S02]  /*6e40*/  IMAD.MOV.U32 R150, RZ, RZ, R133 ;  /* 0x000000ffff967224 */ /* 0x000fe400078e0085 */
[----:B------:R-:W-:Y:S02]  /*6e50*/  IMAD.MOV.U32 R133, RZ, RZ, R236 ;  /* 0x000000ffff857224 */ /* 0x000fe400078e00ec */
[----:B------:R2:W5:Y:S01]  /*6e60*/  LDL.LU R236, [R1+0x94] ;  /* 0x0000940001ec7983 */ /* 0x0005620000300800 */
[----:B------:R-:W-:Y:S01]  /*6e70*/  HMMA.16816.F32.BF16 R168, R8, R24, R32 ;  /* 0x0000001808a8723c */ /* 0x000fe20000041820 */
[----:B-1----:R-:W-:Y:S02]  /*6e80*/  FFMA.FTZ R5, R178, c[0x0][0x2d0], -R3 ;  /* 0x0000b400b2057a23 */ /* 0x002fe40000010803 */
[----:B------:R-:W-:-:S02]  /*6e90*/  IMAD.MOV.U32 R178, RZ, RZ, R177 ;  /* 0x000000ffffb27224 */ /* 0x000fc400078e00b1 */
[----:B------:R1:W-:Y:S01]  /*6ea0*/  MUFU.EX2 R102, R5 ;  /* 0x0000000500667308 */ /* 0x0003e20000000800 */
[----:B------:R-:W-:Y:S02]  /*6eb0*/  IMAD.MOV.U32 R177, RZ, RZ, R145 ;  /* 0x000000ffffb17224 */ /* 0x000fe400078e0091 */
[----:B------:R-:W-:Y:S01]  /*6ec0*/  IMAD.MOV.U32 R145, RZ, RZ, R183 ;  /* 0x000000ffff917224 */ /* 0x000fe200078e00b7 */
[----:B------:R-:W-:Y:S01]  /*6ed0*/  HMMA.16816.F32.BF16 R44, R8, R18, R92 ;  /* 0x00000012082c723c */ /* 0x000fe2000004185c */
[----:B------:R-:W-:Y:S01]  /*6ee0*/  IMAD.MOV.U32 R183, RZ, RZ, R182 ;  /* 0x000000ffffb77224 */ /* 0x000fe200078e00b6 */
[----:B------:R-:W-:Y:S01]  /*6ef0*/  LDSM.16.MT88.4 R16, [R228+0x2800] ;  /* 0x00280000e410783b */ /* 0x000fe20000004200 */
[----:B------:R-:W-:Y:S02]  /*6f00*/  IMAD.MOV.U32 R182, RZ, RZ, R181 ;  /* 0x000000ffffb67224 */ /* 0x000fe400078e00b5 */
[----:B------:R-:W-:-:S03]  /*6f10*/  IMAD.MOV.U32 R181, RZ, RZ, R180 ;  /* 0x000000ffffb57224 */ /* 0x000fc600078e00b4 */
[C---:B------:R-:W-:Y:S01]  /*6f20*/  HMMA.16816.F32.BF16 R60, R8.reuse, R22, R108 ;  /* 0x00000016083c723c */ /* 0x040fe2000004186c */
[----:B-1----:R-:W-:Y:S01]  /*6f30*/  FFMA.FTZ R5, R178, c[0x0][0x2d0], -R3 ;  /* 0x0000b400b2057a23 */ /* 0x002fe20000010803 */
[----:B------:R-:W1:Y:S01]  /*6f40*/  LDSM.16.MT88.4 R20, [R224+0x2800] ;  /* 0x00280000e014783b */ /* 0x000e620000004200 */
[----:B------:R-:W-:Y:S02]  /*6f50*/  IMAD.MOV.U32 R180, RZ, RZ, R142 ;  /* 0x000000ffffb47224 */ /* 0x000fe400078e008e */
[----:B------:R3:W4:Y:S01]  /*6f60*/  MUFU.EX2 R104, R5 ;  /* 0x0000000500687308 */ /* 0x0007220000000800 */
[----:B------:R-:W-:Y:S02]  /*6f70*/  IMAD.MOV.U32 R142, RZ, RZ, R138 ;  /* 0x000000ffff8e7224 */ /* 0x000fe400078e008a */
[----:B------:R-:W-:Y:S01]  /*6f80*/  HMMA.16816.F32.BF16 R40, R8, R12, R88 ;  /* 0x0000000c0828723c */ /* 0x000fe20000041858 */
[----:B------:R-:W-:Y:S02]  /*6f90*/  IMAD.MOV.U32 R138, RZ, RZ, R135 ;  /* 0x000000ffff8a7224 */ /* 0x000fe400078e0087 */
[----:B------:R-:W-:-:S02]  /*6fa0*/  IMAD.MOV.U32 R135, RZ, RZ, R146 ;  /* 0x000000ffff877224 */ /* 0x000fc400078e0092 */
[----:B------:R-:W-:Y:S02]  /*6fb0*/  IMAD.MOV.U32 R146, RZ, RZ, R149 ;  /* 0x000000ffff927224 */ /* 0x000fe400078e0095 */
[----:B------:R-:W-:Y:S01]  /*6fc0*/  IMAD.MOV.U32 R149, RZ, RZ, R148 ;  /* 0x000000ffff957224 */ /* 0x000fe200078e0094 */
[----:B------:R-:W-:Y:S01]  /*6fd0*/  HMMA.16816.F32.BF16 R56, R8, R14, R76 ;  /* 0x0000000e0838723c */ /* 0x000fe2000004184c */
[----:B---3--:R-:W-:Y:S01]  /*6fe0*/  FFMA.FTZ R5, R177, c[0x0][0x2d0], -R3 ;  /* 0x0000b400b1057a23 */ /* 0x008fe20000010803 */
[----:B------:R-:W3:Y:S01]  /*6ff0*/  LDSM.16.MT88.4 R12, [R225+0x2800] ;  /* 0x00280000e10c783b */ /* 0x000ee20000004200 */
[----:B------:R-:W-:Y:S02]  /*7000*/  IMAD.MOV.U32 R177, RZ, RZ, R145 ;  /* 0x000000ffffb17224 */ /* 0x000fe400078e0091 */
[----:B------:R-:W-:Y:S02]  /*7010*/  IMAD.MOV.U32 R145, RZ, RZ, R183 ;  /* 0x000000ffff917224 */ /* 0x000fe400078e00b7 */
[----:B------:R-:W-:-:S02]  /*7020*/  IMAD.MOV.U32 R183, RZ, RZ, R182 ;  /* 0x000000ffffb77224 */ /* 0x000fc400078e00b6 */
[----:B------:R-:W-:Y:S02]  /*7030*/  IMAD.MOV.U32 R182, RZ, RZ, R181 ;  /* 0x000000ffffb67224 */ /* 0x000fe400078e00b5 */
[----:B------:R-:W-:Y:S02]  /*7040*/  IMAD.MOV.U32 R181, RZ, RZ, R180 ;  /* 0x000000ffffb57224 */ /* 0x000fe400078e00b4 */
[----:B------:R-:W-:Y:S02]  /*7050*/  IMAD.MOV.U32 R180, RZ, RZ, R142 ;  /* 0x000000ffffb47224 */ /* 0x000fe400078e008e */
        /* <DEDUP_REMOVED lines=23> */
[----:B------:R-:W-:Y:S01]  /*71d0*/  IMAD.MOV.U32 R149, RZ, RZ, R148 ;  /* 0x000000ffff957224 */ /* 0x000fe200078e0094 */
[----:B------:R2:W5:Y:S01]  /*71e0*/  LDL.LU R235, [R1+0x90] ;  /* 0x0000900001eb7983 */ /* 0x0005620000300800 */
[----:B------:R-:W-:Y:S02]  /*71f0*/  FFMA.FTZ R6, R234, c[0x0][0x2d0], -R4 ;  /* 0x0000b400ea067a23 */ /* 0x000fe40000010804 */
[----:B------:R-:W-:Y:S01]  /*7200*/  IMAD.MOV.U32 R148, RZ, RZ, R154 ;  /* 0x000000ffff947224 */ /* 0x000fe200078e009a */
[----:B------:R2:W5:Y:S01]  /*7210*/  LDL.LU R234, [R1+0x8c] ;  /* 0x00008c0001ea7983 */ /* 0x0005620000300800 */
[----:B------:R-:W-:-:S03]  /*7220*/  IMAD.MOV.U32 R154, RZ, RZ, R152 ;  /* 0x000000ffff9a7224 */ /* 0x000fc600078e0098 */
[----:B------:R-:W2:Y:S01]  /*7230*/  LDL R152, [R1+0x58] ;  /* 0x0000580001987983 */ /* 0x000ea20000100800 */
[----:B------:R-:W-:Y:S02]  /*7240*/  FFMA.FTZ R35, R178, c[0x0][0x2d0], -R4 ;  /* 0x0000b400b2237a23 */ /* 0x000fe40000010804 */
        /* <DEDUP_REMOVED lines=14> */
[----:B------:R-:W-:Y:S01]  /*7330*/  IMAD.MOV.U32 R182, RZ, RZ, R181 ;  /* 0x000000ffffb67224 */ /* 0x000fe200078e00b5 */
[----:B------:R1:W-:Y:S01]  /*7340*/  MUFU.EX2 R105, R5 ;  /* 0x0000000500697308 */ /* 0x0003e20000000800 */
[----:B------:R-:W-:Y:S02]  /*7350*/  FFMA.FTZ R34, R233, c[0x0][0x2d0], -R4 ;  /* 0x0000b400e9227a23 */ /* 0x000fe40000010804 */
[----:B------:R-:W-:Y:S01]  /*7360*/  IMAD.MOV.U32 R154, RZ, RZ, R68 ;  /* 0x000000ffff9a7224 */ /* 0x000fe200078e0044 */
[----:B------:R2:W5:Y:S01]  /*7370*/  LDL.LU R233, [R1+0x88] ;  /* 0x0000880001e97983 */ /* 0x0005620000300800 */
[----:B------:R-:W-:-:S02]  /*7380*/  IMAD.MOV.U32 R181, RZ, RZ, R180 ;  /* 0x000000ffffb57224 */ /* 0x000fc400078e00b4 */
[----:B------:R-:W-:Y:S02]  /*7390*/  FFMA.FTZ R68, R232, c[0x0][0x2d0], -R4 ;  /* 0x0000b400e8447a23 */ /* 0x000fe40000010804 */
[----:B------:R-:W-:Y:S01]  /*73a0*/  IMAD.MOV.U32 R180, RZ, RZ, R142 ;  /* 0x000000ffffb47224 */ /* 0x000fe200078e008e */
[----:B------:R2:W5:Y:S01]  /*73b0*/  LDL.LU R232, [R1+0x84] ;  /* 0x0000840001e87983 */ /* 0x0005620000300800 */
[----:B------:R-:W-:Y:S02]  /*73c0*/  IMAD.MOV.U32 R142, RZ, RZ, R138 ;  /* 0x000000ffff8e7224 */ /* 0x000fe400078e008a */
[----:B------:R-:W-:Y:S02]  /*73d0*/  FFMA.FTZ R92, R230, c[0x0][0x2d0], -R4 ;  /* 0x0000b400e65c7a23 */ /* 0x000fe40000010804 */
[----:B------:R-:W-:Y:S02]  /*73e0*/  IMAD.MOV.U32 R138, RZ, RZ, R135 ;  /* 0x000000ffff8a7224 */ /* 0x000fe400078e0087 */
[----:B-1----:R-:W-:-:S02]  /*73f0*/  FFMA.FTZ R5, R231, c[0x0][0x2d0], -R3 ;  /* 0x0000b400e7057a23 */ /* 0x002fc40000010803 */
[----:B------:R1:W5:Y:S01]  /*7400*/  LDL.LU R231, [R1+0x80] ;  /* 0x0000800001e77983 */ /* 0x0003620000300800 */
[----:B------:R-:W-:Y:S02]  /*7410*/  FFMA.FTZ R103, R229, c[0x0][0x2d0], -R4 ;  /* 0x0000b400e5677a23 */ /* 0x000fe40000010804 */
[----:B------:R-:W-:Y:S01]  /*7420*/  IMAD.MOV.U32 R135, RZ, RZ, R146 ;  /* 0x000000ffff877224 */ /* 0x000fe200078e0092 */
[----:B------:R1:W5:Y:S01]  /*7430*/  LDL.LU R230, [R1+0x7c] ;  /* 0x00007c0001e67983 */ /* 0x0003620000300800 */
[----:B------:R-:W-:Y:S02]  /*7440*/  FFMA.FTZ R107, R226, c[0x0][0x2d0], -R4 ;  /* 0x0000b400e26b7a23 */ /* 0x000fe40000010804 */
[----:B------:R-:W-:Y:S01]  /*7450*/  IMAD.MOV.U32 R146, RZ, RZ, R149 ;  /* 0x000000ffff927224 */ /* 0x000fe200078e0095 */
[----:B------:R1:W5:Y:S01]  /*7460*/  LDL.LU R229, [R1+0x78] ;  /* 0x0000780001e57983 */ /* 0x0003620000300800 */
[----:B------:R-:W-:-:S03]  /*7470*/  IMAD.MOV.U32 R149, RZ, RZ, R154 ;  /* 0x000000ffff957224 */ /* 0x000fc600078e009a */
[----:B------:R1:W5:Y:S04]  /*7480*/  LDL.LU R226, [R1+0x74] ;  /* 0x0000740001e27983 */ /* 0x0003680000300800 */
[----:B------:R-:W2:Y:S01]  /*7490*/  LDL R154, [R1+0x20] ;  /* 0x00002000019a7983 */ /* 0x000ea20000100800 */
[----:B------:R-:W-:Y:S01]  /*74a0*/  HMMA.16816.F32.BF16 R88, R8, R26, R28 ;  /* 0x0000001a0858723c */ /* 0x000fe2000004181c */
[----:B------:R-:W-:Y:S02]  /*74b0*/  FFMA.FTZ R4, R179, c[0x0][0x2d0], -R2 ;  /* 0x0000b400b3047a23 */ /* 0x000fe40000010802 */
[----:B------:R-:W1:Y:S01]  /*74c0*/  LDSM.16.MT88.4 R8, [R227+0x2800] ;  /* 0x00280000e308783b */ /* 0x000e620000004200 */
[----:B------:R-:W-:Y:S02]  /*74d0*/  IMAD.MOV.U32 R179, RZ, RZ, R178 ;  /* 0x000000ffffb37224 */ /* 0x000fe400078e00b2 */
[----:B------:R-:W-:-:S02]  /*74e0*/  FFMA.FTZ R33, R174, c[0x0][0x2d0], -R0 ;  /* 0x0000b400ae217a23 */ /* 0x000fc40000010800 */
[--C-:B------:R-:W-:Y:S02]  /*74f0*/  FFMA.FTZ R32, R173, c[0x0][0x2d0], -R0.reuse ;  /* 0x0000b400ad207a23 */ /* 0x100fe40000010800 */
[--C-:B------:R-:W-:Y:S02]  /*7500*/  FFMA.FTZ R25, R172, c[0x0][0x2d0], -R0.reuse ;  /* 0x0000b400ac197a23 */ /* 0x100fe40000010800 */
[----:B------:R-:W-:Y:S02]  /*7510*/  IMAD.MOV.U32 R178, RZ, RZ, R177 ;  /* 0x000000ffffb27224 */ /* 0x000fe400078e00b1 */
[--C-:B------:R-:W-:Y:S02]  /*7520*/  FFMA.FTZ R24, R167, c[0x0][0x2d0], -R0.reuse ;  /* 0x0000b400a7187a23 */ /* 0x100fe40000010800 */
[--C-:B------:R-:W-:Y:S02]  /*7530*/  FFMA.FTZ R108, R165, c[0x0][0x2d0], -R0.reuse ;  /* 0x0000b400a56c7a23 */ /* 0x100fe40000010800 */
[----:B------:R-:W-:-:S02]  /*7540*/  FFMA.FTZ R109, R164, c[0x0][0x2d0], -R0 ;  /* 0x0000b400a46d7a23 */ /* 0x000fc40000010800 */
[--C-:B------:R-:W-:Y:S02]  /*7550*/  FFMA.FTZ R110, R163, c[0x0][0x2d0], -R0.reuse ;  /* 0x0000b400a36e7a23 */ /* 0x100fe40000010800 */
[----:B------:R-:W-:Y:S02]  /*7560*/  FFMA.FTZ R111, R162, c[0x0][0x2d0], -R0 ;  /* 0x0000b400a26f7a23 */ /* 0x000fe40000010800 */
[--C-:B------:R-:W-:Y:S02]  /*7570*/  FFMA.FTZ R31, R145, c[0x0][0x2d0], -R3.reuse ;  /* 0x0000b400911f7a23 */ /* 0x100fe40000010803 */
[----:B------:R-:W-:Y:S01]  /*7580*/  FFMA.FTZ R30, R183, c[0x0][0x2d0], -R3 ;  /* 0x0000b400b71e7a23 */ /* 0x000fe20000010803 */
[----:B------:R-:W-:Y:S01]  /*7590*/  MUFU.EX2 R106, R5 ;  /* 0x00000005006a7308 */ /* 0x000fe20000000800 */
[----:B------:R-:W-:Y:S01]  /*75a0*/  IMAD.MOV.U32 R177, RZ, RZ, R138 ;  /* 0x000000ffffb17224 */ /* 0x000fe200078e008a */
[----:B------:R-:W-:Y:S01]  /*75b0*/  LDSM.16.MT88.4 R164, [R225+0x3000] ;  /* 0x00300000e1a4783b */ /* 0x000fe20000004200 */
[----:B------:R-:W-:-:S02]  /*75c0*/  FFMA.FTZ R0, R179, c[0x0][0x2d0], -R2 ;  /* 0x0000b400b3007a23 */ /* 0x000fc40000010802 */
[----:B------:R-:W-:Y:S02]  /*75d0*/  IMAD.MOV.U32 R138, RZ, RZ, R135 ;  /* 0x000000ffff8a7224 */ /* 0x000fe400078e0087 */
[----:B------:R-:W-:Y:S01]  /*75e0*/  IMAD.MOV.U32 R135, RZ, RZ, R146 ;  /* 0x000000ffff877224 */ /* 0x000fe200078e0092 */
[----:B------:R1:W-:Y:S01]  /*75f0*/  MUFU.EX2 R93, R0 ;  /* 0x00000000005d7308 */ /* 0x0003e20000000800 */
[--C-:B------:R-:W-:Y:S02]  /*7600*/  FFMA.FTZ R26, R178, c[0x0][0x2d0], -R3.reuse ;  /* 0x0000b400b21a7a23 */ /* 0x100fe40000010803 */
[----:B------:R-:W-:Y:S02]  /*7610*/  FFMA.FTZ R27, R177, c[0x0][0x2d0], -R3 ;  /* 0x0000b400b11b7a23 */ /* 0x000fe40000010803 */
[----:B------:R-:W-:Y:S02]  /*7620*/  IMAD.MOV.U32 R146, RZ, RZ, R147 ;  /* 0x000000ffff927224 */ /* 0x000fe400078e0093 */
[----:B------:R-:W-:-:S02]  /*7630*/  FFMA.FTZ R3, R181, c[0x0][0x2d0], -R2 ;  /* 0x0000b400b5037a23 */ /* 0x000fc40000010802 */
[----:B------:R-:W-:Y:S02]  /*7640*/  IMAD.MOV.U32 R147, RZ, RZ, R160 ;  /* 0x000000ffff937224 */ /* 0x000fe400078e00a0 */
[----:B------:R-:W-:Y:S01]  /*7650*/  IMAD.MOV.U32 R160, RZ, RZ, R159 ;  /* 0x000000ffffa07224 */ /* 0x000fe200078e009f */
[----:B------:R-:W3:Y:S01]  /*7660*/  MUFU.EX2 R100, R4 ;  /* 0x0000000400647308 */ /* 0x000ee20000000800 */
[----:B------:R-:W-:Y:S02]  /*7670*/  IMAD.MOV.U32 R159, RZ, RZ, R158 ;  /* 0x000000ffff9f7224 */ /* 0x000fe400078e009e */
[----:B-1----:R-:W-:Y:S02]  /*7680*/  FFMA.FTZ R0, R182, c[0x0][0x2d0], -R2 ;  /* 0x0000b400b6007a23 */ /* 0x002fe40000010802 */
[----:B------:R-:W-:-:S03]  /*7690*/  IMAD.MOV.U32 R158, RZ, RZ, R119 ;  /* 0x000000ffff9e7224 */ /* 0x000fc600078e0077 */
[----:B------:R-:W-:Y:S01]  /*76a0*/  MUFU.EX2 R94, R0 ;  /* 0x00000000005e7308 */ /* 0x000fe20000000800 */
[----:B------:R-:W-:Y:S01]  /*76b0*/  FFMA.FTZ R36, R138, c[0x0][0x2d0], -R2 ;  /* 0x0000b4008a247a23 */ /* 0x000fe20000010802 */
[----:B------:R1:W5:Y:S01]  /*76c0*/  LDL.LU R119, [R1+0x70] ;  /* 0x0000700001777983 */ /* 0x0003620000300800 */
[----:B------:R-:W-:-:S05]  /*76d0*/  IMAD.MOV.U32 R138, RZ, RZ, R160 ;  /* 0x000000ffff8a7224 */ /* 0x000fca00078e00a0 */
[----:B------:R1:W1:Y:S01]  /*76e0*/  MUFU.EX2 R95, R3 ;  /* 0x00000003005f7308 */ /* 0x0002620000000800 */
[----:B------:R-:W-:Y:S02]  /*76f0*/  IMAD.MOV.U32 R160, RZ, RZ, R158 ;  /* 0x000000ffffa07224 */ /* 0x000fe400078e009e */
[--C-:B------:R-:W-:Y:S02]  /*7700*/  FFMA.FTZ R28, R142, c[0x0][0x2d0], -R2.reuse ;  /* 0x0000b4008e1c7a23 */ /* 0x100fe40000010802 */
[----:B------:R-:W-:Y:S02]  /*7710*/  FFMA.FTZ R37, R135, c[0x0][0x2d0], -R2 ;  /* 0x0000b40087257a23 */ /* 0x000fe40000010802 */
[----:B------:R-:W-:Y:S02]  /*7720*/  IMAD.MOV.U32 R158, RZ, RZ, R144 ;  /* 0x000000ffff9e7224 */ /* 0x000fe400078e0090 */
[----:B------:R-:W-:Y:S02]  /*7730*/  IMAD.MOV.U32 R142, RZ, RZ, R159 ;  /* 0x000000ffff8e7224 */ /* 0x000fe400078e009f */
[----:B------:R-:W-:-:S02]  /*7740*/  IMAD.MOV.U32 R144, RZ, RZ, R143 ;  /* 0x000000ffff907224 */ /* 0x000fc400078e008f */
[----:B------:R-:W-:Y:S02]  /*7750*/  IMAD.MOV.U32 R135, RZ, RZ, R141 ;  /* 0x000000ffff877224 */ /* 0x000fe400078e008d */
[----:B------:R-:W-:Y:S02]  /*7760*/  IMAD.MOV.U32 R159, RZ, RZ, R157 ;  /* 0x000000ffff9f7224 */ /* 0x000fe400078e009d */
[----:B------:R-:W-:Y:S02]  /*7770*/  IMAD.MOV.U32 R141, RZ, RZ, R74 ;  /* 0x000000ffff8d7224 */ /* 0x000fe400078e004a */
[----:B------:R-:W-:Y:S01]  /*7780*/  IMAD.MOV.U32 R143, RZ, RZ, R69 ;  /* 0x000000ffff8f7224 */ /* 0x000fe200078e0045 */
[----:B------:R-:W-:Y:S01]  /*7790*/  MUFU.EX2 R74, R35 ;  /* 0x00000023004a7308 */ /* 0x000fe20000000800 */
[----:B------:R-:W-:-:S07]  /*77a0*/  IMAD.MOV.U32 R157, RZ, RZ, R75 ;  /* 0x000000ffff9d7224 */ /* 0x000fce00078e004b */
[----:B------:R-:W-:Y:S01]  /*77b0*/  MUFU.EX2 R69, R34 ;  /* 0x0000002200457308 */ /* 0x000fe20000000800 */
[----:B-1----:R-:W-:-:S07]  /*77c0*/  FADD.FTZ R3, R161, R7 ;  /* 0x00000007a1037221 */ /* 0x002fce0000010000 */
[----:B------:R1:W1:Y:S01]  /*77d0*/  MUFU.EX2 R75, R6 ;  /* 0x00000006004b7308 */ /* 0x0002620000000800 */
[----:B----4-:R-:W-:-:S07]  /*77e0*/  F2FP.BF16.PACK_AB R4, R104, R102 ;  /* 0x000000666804723e */ /* 0x010fce00000010ff */
[----:B------:R-:W-:Y:S01]  /*77f0*/  MUFU.EX2 R39, R33 ;  /* 0x0000002100277308 */ /* 0x000fe20000000800 */
[----:B---3--:R-:W-:-:S07]  /*7800*/  F2FP.BF16.PACK_AB R5, R93, R100 ;  /* 0x000000645d05723e */ /* 0x008fce00000010ff */
[----:B------:R-:W3:Y:S01]  /*7810*/  MUFU.EX2 R38, R32 ;  /* 0x0000002000267308 */ /* 0x000ee20000000800 */
[----:B-1----:R-:W-:-:S07]  /*7820*/  F2FP.BF16.PACK_AB R6, R106, R105 ;  /* 0x000000696a06723e */ /* 0x002fce00000010ff */
[----:B------:R1:W-:Y:S01]  /*7830*/  MUFU.EX2 R35, R25 ;  /* 0x0000001900237308 */ /* 0x0003e20000000800 */
[----:B------:R-:W-:-:S07]  /*7840*/  F2FP.BF16.PACK_AB R7, R95, R94 ;  /* 0x0000005e5f07723e */ /* 0x000fce00000010ff */
[----:B------:R4:W3:Y:S01]  /*7850*/  MUFU.EX2 R34, R24 ;  /* 0x0000001800227308 */ /* 0x0008e20000000800 */
[----:B------:R-:W-:Y:S02]  /*7860*/  FADD.FTZ R0, R242, R221 ;  /* 0x000000ddf2007221 */ /* 0x000fe40000010000 */
[----:B------:R-:W-:Y:S01]  /*7870*/  FFMA.FTZ R29, R180, c[0x0][0x2d0], -R2 ;  /* 0x0000b400b41d7a23 */ /* 0x000fe20000010802 */
[----:B------:R-:W-:Y:S01]  /*7880*/  HMMA.16816.F32.BF16 R76, R4, R20, R128 ;  /* 0x00000014044c723c */ /* 0x000fe20000041880 */
[----:B------:R-:W-:Y:S02]  /*7890*/  FADD.FTZ R2, R213, R0 ;  /* 0x00000000d5027221 */ /* 0x000fe40000010000 */
[----:B------:R-:W-:Y:S02]  /*78a0*/  FADD.FTZ R0, R175, R3 ;  /* 0x00000003af007221 */ /* 0x000fe40000010000 */
[----:B-1----:R-:W-:-:S03]  /*78b0*/  FADD.FTZ R25, R138, R142 ;  /* 0x0000008e8a197221 */ /* 0x002fc60000010000 */
[----:B------:R-:W-:Y:S01]  /*78c0*/  HMMA.16816.F32.BF16 R128, R4, R22, R124 ;  /* 0x000000160480723c */ /* 0x000fe2000004187c */
[----:B------:R-:W-:Y:S02]  /*78d0*/  IMAD.MOV.U32 R182, RZ, RZ, R133 ;  /* 0x000000ffffb67224 */ /* 0x000fe400078e0085 */
[----:B------:R-:W-:-:S05]  /*78e0*/  FADD.FTZ R2, R214, R2 ;  /* 0x00000002d6027221 */ /* 0x000fca0000010000 */
[----:B------:R-:W-:Y:S01]  /*78f0*/  HMMA.16816.F32.BF16 R120, R4, R16, R120 ;  /* 0x000000100478723c */ /* 0x000fe20000041878 */
[----:B----4-:R-:W-:Y:S02]  /*7900*/  FADD.FTZ R24, R249, R244 ;  /* 0x000000f4f9187221 */ /* 0x010fe40000010000 */
[----:B------:R-:W-:-:S05]  /*7910*/  FADD.FTZ R25, R135, R25 ;  /* 0x0000001987197221 */ /* 0x000fca0000010000 */
[----:B------:R-:W-:Y:S01]  /*7920*/  HMMA.16816.F32.BF16 R112, R4, R18, R112 ;  /* 0x000000120470723c */ /* 0x000fe20000041870 */
[----:B------:R-:W-:-:S07]  /*7930*/  IMAD.MOV.U32 R145, RZ, RZ, R151 ;  /* 0x000000ffff917224 */ /* 0x000fce00078e0097 */
[----:B------:R-:W-:Y:S01]  /*7940*/  HMMA.16816.F32.BF16 R96, R4, R12, R96 ;  /* 0x0000000c0460723c */ /* 0x000fe20000041860 */
[----:B------:R-:W-:-:S07]  /*7950*/  IMAD.MOV.U32 R142, RZ, RZ, R148 ;  /* 0x000000ffff8e7224 */ /* 0x000fce00078e0094 */
[----:B------:R-:W-:Y:S01]  /*7960*/  HMMA.16816.F32.BF16 R84, R4, R14, R84 ;  /* 0x0000000e0454723c */ /* 0x000fe20000041854 */
[----:B------:R-:W-:-:S07]  /*7970*/  FADD.FTZ R0, R176, R0 ;  /* 0x00000000b0007221 */ /* 0x000fce0000010000 */
[----:B------:R-:W-:Y:S01]  /*7980*/  HMMA.16816.F32.BF16 R80, R4, R8, R80 ;  /* 0x000000080450723c */ /* 0x000fe20000041850 */
[----:B------:R-:W-:-:S07]  /*7990*/  FADD.FTZ R2, R182, R2 ;  /* 0x00000002b6027221 */ /* 0x000fce0000010000 */
[----:B------:R-:W-:Y:S07]  /*79a0*/  HMMA.16816.F32.BF16 R52, R4, R10, R52 ;  /* 0x0000000a0434723c */ /* 0x000fee0000041834 */
[----:B------:R-:W-:Y:S02]  /*79b0*/  F2FP.BF16.PACK_AB R4, R75, R101 ;  /* 0x000000654b04723e */ /* 0x000fe400000010ff */
[----:B---3--:R-:W-:Y:S02]  /*79c0*/  F2FP.BF16.PACK_AB R5, R38, R39 ;  /* 0x000000272605723e */ /* 0x008fe400000010ff */
[----:B------:R-:W-:-:S02]  /*79d0*/  F2FP.BF16.PACK_AB R6, R69, R74 ;  /* 0x0000004a4506723e */ /* 0x000fc400000010ff */
[----:B------:R-:W-:Y:S01]  /*79e0*/  F2FP.BF16.PACK_AB R7, R34, R35 ;  /* 0x000000232207723e */ /* 0x000fe200000010ff */
[----:B------:R-:W-:Y:S02]  /*79f0*/  IMAD.MOV.U32 R183, RZ, RZ, R150 ;  /* 0x000000ffffb77224 */ /* 0x000fe400078e0096 */
[----:B------:R-:W-:Y:S02]  /*7a00*/  IMAD.MOV.U32 R181, RZ, RZ, R132 ;  /* 0x000000ffffb57224 */ /* 0x000fe400078e0084 */
[----:B------:R-:W-:Y:S02]  /*7a10*/  FADD.FTZ R3, R246, R24 ;  /* 0x00000018f6037221 */ /* 0x000fe40000010000 */
[----:B------:R-:W-:Y:S01]  /*7a20*/  HMMA.16816.F32.BF16 R168, R4, R8, R168 ;  /* 0x0000000804a8723c */ /* 0x000fe200000418a8 */
[----:B------:R-:W-:Y:S02]  /*7a30*/  FADD.FTZ R0, R217, R0 ;  /* 0x00000000d9007221 */ /* 0x000fe40000010000 */
[----:B------:R-:W-:-:S02]  /*7a40*/  FADD.FTZ R2, R142, R2 ;  /* 0x000000028e027221 */ /* 0x000fc40000010000 */
[----:B------:R-:W-:Y:S02]  /*7a50*/  IMAD.MOV.U32 R242, RZ, RZ, R147 ;  /* 0x000000fffff27224 */ /* 0x000fe400078e0093 */
[----:B------:R-:W-:Y:S02]  /*7a60*/  FADD.FTZ R8, R145, R25 ;  /* 0x0000001991087221 */ /* 0x000fe40000010000 */
[----:B------:R-:W-:Y:S02]  /*7a70*/  IMAD.MOV.U32 R180, RZ, RZ, R134 ;  /* 0x000000ffffb47224 */ /* 0x000fe400078e0086 */
[----:B------:R-:W-:Y:S02]  /*7a80*/  FADD.FTZ R3, R183, R3 ;  /* 0x00000003b7037221 */ /* 0x000fe40000010000 */
[----:B------:R-:W-:Y:S01]  /*7a90*/  IMAD.MOV.U32 R221, RZ, RZ, R160 ;  /* 0x000000ffffdd7224 */ /* 0x000fe200078e00a0 */
[----:B------:R-:W-:Y:S01]  /*7aa0*/  HMMA.16816.F32.BF16 R48, R4, R16, R48 ;  /* 0x000000100430723c */ /* 0x000fe20000041830 */
[----:B------:R-:W-:-:S02]  /*7ab0*/  FADD.FTZ R8, R181, R8 ;  /* 0x00000008b5087221 */ /* 0x000fc40000010000 */
[----:B------:R-:W-:-:S05]  /*7ac0*/  IMAD.MOV.U32 R244, RZ, RZ, R146 ;  /* 0x000000fffff47224 */ /* 0x000fca00078e0092 */
[----:B------:R-:W-:Y:S01]  /*7ad0*/  HMMA.16816.F32.BF16 R44, R4, R18, R44 ;  /* 0x00000012042c723c */ /* 0x000fe2000004182c */
[----:B------:R-:W-:-:S07]  /*7ae0*/  IMAD.MOV.U32 R181, RZ, RZ, R143 ;  /* 0x000000ffffb57224 */ /* 0x000fce00078e008f */
[----:B------:R-:W-:Y:S01]  /*7af0*/  HMMA.16816.F32.BF16 R64, R4, R20, R64 ;  /* 0x000000140440723c */ /* 0x000fe20000041840 */
[----:B------:R-:W-:-:S07]  /*7b00*/  FADD.FTZ R0, R216, R0 ;  /* 0x00000000d8007221 */ /* 0x000fce0000010000 */
[----:B------:R-:W-:Y:S01]  /*7b10*/  HMMA.16816.F32.BF16 R60, R4, R22, R60 ;  /* 0x00000016043c723c */ /* 0x000fe2000004183c */
[----:B------:R-:W-:-:S07]  /*7b20*/  FADD.FTZ R2, R242, R2 ;  /* 0x00000002f2027221 */ /* 0x000fce0000010000 */
[----:B------:R-:W-:Y:S01]  /*7b30*/  HMMA.16816.F32.BF16 R40, R4, R12, R40 ;  /* 0x0000000c0428723c */ /* 0x000fe20000041828 */
[----:B------:R-:W-:-:S07]  /*7b40*/  FADD.FTZ R3, R180, R3 ;  /* 0x00000003b4037221 */ /* 0x000fce0000010000 */
[C---:B------:R-:W-:Y:S01]  /*7b50*/  HMMA.16816.F32.BF16 R56, R4.reuse, R14, R56 ;  /* 0x0000000e0438723c */ /* 0x040fe20000041838 */
[----:B------:R-:W-:Y:S02]  /*7b60*/  IMAD.MOV.U32 R180, RZ, RZ, R141 ;  /* 0x000000ffffb47224 */ /* 0x000fe400078e008d */
[----:B------:R-:W-:Y:S02]  /*7b70*/  IMAD.MOV.U32 R182, RZ, RZ, R144 ;  /* 0x000000ffffb67224 */ /* 0x000fe400078e0090 */
[----:B------:R-:W-:Y:S02]  /*7b80*/  IMAD.MOV.U32 R138, RZ, RZ, R149 ;  /* 0x000000ffff8a7224 */ /* 0x000fe400078e0095 */
[----:B------:R-:W-:Y:S01]  /*7b90*/  IMAD.MOV.U32 R155, RZ, RZ, R159 ;  /* 0x000000ffff9b7224 */ /* 0x000fe200078e009f */
[----:B------:R-:W-:Y:S01]  /*7ba0*/  HMMA.16816.F32.BF16 R16, R4, R10, R88 ;  /* 0x0000000a0410723c */ /* 0x000fe20000041858 */
[----:B------:R-:W-:Y:S02]  /*7bb0*/  FADD.FTZ R0, R221, R0 ;  /* 0x00000000dd007221 */ /* 0x000fe40000010000 */
[----:B------:R-:W-:-:S02]  /*7bc0*/  IMAD.MOV.U32 R153, RZ, RZ, R158 ;  /* 0x000000ffff997224 */ /* 0x000fc400078e009e */
[----:B------:R-:W-:Y:S02]  /*7bd0*/  IMAD.MOV.U32 R213, RZ, RZ, R137 ;  /* 0x000000ffffd57224 */ /* 0x000fe400078e0089 */
[----:B------:R-:W-:Y:S01]  /*7be0*/  IMAD.MOV.U32 R249, RZ, RZ, R139 ;  /* 0x000000fffff97224 */ /* 0x000fe200078e008b */
[----:B------:R-:W-:Y:S01]  /*7bf0*/  MUFU.EX2 R9, R108 ;  /* 0x0000006c00097308 */ /* 0x000fe20000000800 */
[----:B------:R-:W-:Y:S01]  /*7c00*/  FADD.FTZ R7, R181, R2 ;  /* 0x00000002b5077221 */ /* 0x000fe20000010000 */
[----:B------:R-:W1:Y:S01]  /*7c10*/  LDSM.16.MT88.4 R148, [R228+0x3000] ;  /* 0x00300000e494783b */ /* 0x000e620000004200 */
[----:B--2---:R-:W-:-:S03]  /*7c20*/  @P4 IMAD.HI.U32 R2, R152, c[0x0][0x2c8], RZ ;  /* 0x0000b20098024a27 */ /* 0x004fc600078e00ff */
[----:B------:R-:W2:Y:S01]  /*7c30*/  LDSM.16.MT88.4 R132, [R224+0x3000] ;  /* 0x00300000e084783b */ /* 0x000ea20000004200 */
[----:B------:R-:W-:Y:S02]  /*7c40*/  FADD.FTZ R6, R180, R0 ;  /* 0x00000000b4067221 */ /* 0x000fe40000010000 */
[----:B------:R-:W-:Y:S01]  /*7c50*/  IMAD.MOV.U32 R0, RZ, RZ, R152 ;  /* 0x000000ffff007224 */ /* 0x000fe200078e0098 */
[----:B------:R-:W-:Y:S01]  /*7c60*/  @P4 SHF.R.U32.HI R0, RZ, c[0x0][0x2cc], R2 ;  /* 0x0000b300ff004a19 */ /* 0x000fe20000011602 */
[----:B------:R-:W-:Y:S02]  /*7c70*/  FADD.FTZ R3, R244, R3 ;  /* 0x00000003f4037221 */ /* 0x000fe40000010000 */
[----:B------:R-:W-:Y:S01]  /*7c80*/  IMAD.MOV.U32 R183, RZ, RZ, R157 ;  /* 0x000000ffffb77224 */ /* 0x000fe200078e009d */
[----:B------:R-:W3:Y:S01]  /*7c90*/  MUFU.EX2 R22, R68 ;  /* 0x0000004400167308 */ /* 0x000ee20000000800 */
[----:B------:R-:W-:Y:S01]  /*7ca0*/  IMAD.MOV.U32 R2, RZ, RZ, c[0x0][0x168] ;  /* 0x00005a00ff027624 */ /* 0x000fe200078e00ff */
[----:B------:R-:W4:Y:S01]  /*7cb0*/  LDSM.16.MT88.4 R12, [R227+0x3000] ;  /* 0x00300000e30c783b */ /* 0x000f220000004200 */
[----:B------:R-:W-:-:S03]  /*7cc0*/  FADD.FTZ R5, R182, R3 ;  /* 0x00000003b6057221 */ /* 0x000fc60000010000 */
[----:B------:R-:W-:Y:S01]  /*7cd0*/  IADD3 R3, R0, c[0x0][0x1d0], -R2 ;  /* 0x0000740000037a10 */ /* 0x000fe20007ffe802 */
[----:B------:R-:W-:Y:S02]  /*7ce0*/  IMAD.MOV.U32 R2, RZ, RZ, RZ ;  /* 0x000000ffff027224 */ /* 0x000fe400078e00ff */
[----:B------:R-:W-:Y:S02]  /*7cf0*/  IMAD.MOV.U32 R174, RZ, RZ, R138 ;  /* 0x000000ffffae7224 */ /* 0x000fe400078e008a */
[----:B------:R-:W-:-:S04]  /*7d00*/  IMAD.HI R2, R3, -0x6db6db6d, R2 ;  /* 0x9249249303027827 */ /* 0x000fc800078e0202 */
[----:B------:R-:W-:Y:S01]  /*7d10*/  FADD.FTZ R4, R174, R8 ;  /* 0x00000008ae047221 */ /* 0x000fe20000010000 */
[----:B------:R-:W-:Y:S01]  /*7d20*/  SHF.R.U32.HI R0, RZ, 0x1f, R2 ;  /* 0x0000001fff007819 */ /* 0x000fe20000011602 */
[----:B------:R-:W-:Y:S02]  /*7d30*/  IMAD.MOV.U32 R214, RZ, RZ, R153 ;  /* 0x000000ffffd67224 */ /* 0x000fe400078e0099 */
[----:B------:R-:W-:Y:S02]  /*7d40*/  FADD.FTZ R4, R155, R4 ;  /* 0x000000049b047221 */ /* 0x000fe40000010000 */
[----:B------:R-:W-:Y:S01]  /*7d50*/  IMAD.MOV.U32 R246, RZ, RZ, R183 ;  /* 0x000000fffff67224 */ /* 0x000fe200078e00b7 */
[----:B------:R-:W-:Y:S01]  /*7d60*/  LEA.HI.SX32 R8, R2, R0, 0x1a ;  /* 0x0000000002087211 */ /* 0x000fe200078fd2ff */
        /* <DEDUP_REMOVED lines=10> */
[----:B------:R-:W-:Y:S02]  /*7e10*/  IMAD.MOV.U32 R244, RZ, RZ, R136 ;  /* 0x000000fffff47224 */ /* 0x000fe400078e0088 */
        /* <DEDUP_REMOVED lines=40> */
[----:B------:R-:W-:Y:S01]  /*80a0*/  FADD.FTZ R0, R101, R0 ;  /* 0x0000000065007221 */ /* 0x000fe20000010000 */
[----:B------:R-:W1:Y:S01]  /*80b0*/  MUFU.EX2 R33, R26 ;  /* 0x0000001a00217308 */ /* 0x000e620000000800 */
[----:B------:R-:W-:Y:S02]  /*80c0*/  FADD.FTZ R3, R39, R3 ;  /* 0x0000000327037221 */ /* 0x000fe40000010000 */
[----:B------:R-:W-:Y:S02]  /*80d0*/  FADD.FTZ R4, R102, R4 ;  /* 0x0000000466047221 */ /* 0x000fe40000010000 */
[----:B------:R-:W-:Y:S02]  /*80e0*/  FADD.FTZ R5, R100, R5 ;  /* 0x0000000564057221 */ /* 0x000fe40000010000 */
[----:B------:R-:W-:Y:S01]  /*80f0*/  FADD.FTZ R0, R75, R0 ;  /* 0x000000004b007221 */ /* 0x000fe20000010000 */
[----:B------:R-:W1:Y:S01]  /*8100*/  MUFU.EX2 R29, R29 ;  /* 0x0000001d001d7308 */ /* 0x000e620000000800 */
[----:B------:R-:W-:-:S02]  /*8110*/  FADD.FTZ R3, R38, R3 ;  /* 0x0000000326037221 */ /* 0x000fc40000010000 */
[----:B------:R-:W-:Y:S02]  /*8120*/  FADD.FTZ R4, R104, R4 ;  /* 0x0000000468047221 */ /* 0x000fe40000010000 */
[----:B------:R-:W-:-:S03]  /*8130*/  FADD.FTZ R5, R93, R5 ;  /* 0x000000055d057221 */ /* 0x000fc60000010000 */
[----:B------:R-:W1:Y:S01]  /*8140*/  MUFU.EX2 R10, R92 ;  /* 0x0000005c000a7308 */ /* 0x000e620000000800 */
[----:B------:R-:W-:Y:S02]  /*8150*/  FADD.FTZ R0, R74, R0 ;  /* 0x000000004a007221 */ /* 0x000fe40000010000 */
[----:B------:R-:W-:-:S05]  /*8160*/  FADD.FTZ R3, R35, R3 ;  /* 0x0000000323037221 */ /* 0x000fca0000010000 */
[----:B------:R-:W1:Y:S01]  /*8170*/  MUFU.EX2 R11, R109 ;  /* 0x0000006d000b7308 */ /* 0x000e620000000800 */
[----:B------:R-:W-:Y:S02]  /*8180*/  FADD.FTZ R4, R105, R4 ;  /* 0x0000000469047221 */ /* 0x000fe40000010000 */
[----:B------:R-:W-:-:S05]  /*8190*/  FADD.FTZ R5, R94, R5 ;  /* 0x000000055e057221 */ /* 0x000fca0000010000 */
[----:B------:R-:W1:Y:S01]  /*81a0*/  MUFU.EX2 R32, R27 ;  /* 0x0000001b00207308 */ /* 0x000e620000000800 */
[----:B------:R-:W-:-:S07]  /*81b0*/  FADD.FTZ R2, R69, R0 ;  /* 0x0000000045027221 */ /* 0x000fce0000010000 */
[----:B------:R-:W1:Y:S01]  /*81c0*/  MUFU.EX2 R28, R28 ;  /* 0x0000001c001c7308 */ /* 0x000e620000000800 */
[----:B------:R-:W-:-:S07]  /*81d0*/  FADD.FTZ R0, R34, R3 ;  /* 0x0000000322007221 */ /* 0x000fce0000010000 */
[----:B------:R-:W1:Y:S01]  /*81e0*/  MUFU.EX2 R20, R103 ;  /* 0x0000006700147308 */ /* 0x000e620000000800 */
[----:B------:R-:W-:-:S07]  /*81f0*/  FADD.FTZ R4, R106, R4 ;  /* 0x000000046a047221 */ /* 0x000fce0000010000 */
[----:B------:R-:W1:Y:S01]  /*8200*/  MUFU.EX2 R21, R110 ;  /* 0x0000006e00157308 */ /* 0x000e620000000800 */
[----:B------:R-:W-:-:S07]  /*8210*/  FADD.FTZ R5, R95, R5 ;  /* 0x000000055f057221 */ /* 0x000fce0000010000 */
[----:B------:R-:W2:Y:S01]  /*8220*/  MUFU.EX2 R31, R31 ;  /* 0x0000001f001f7308 */ /* 0x000ea20000000800 */
[----:B---3--:R-:W-:-:S07]  /*8230*/  FADD.FTZ R3, R22, R2 ;  /* 0x0000000216037221 */ /* 0x008fce0000010000 */
[----:B------:R-:W3:Y:S01]  /*8240*/  MUFU.EX2 R27, R36 ;  /* 0x00000024001b7308 */ /* 0x000ee20000000800 */
[----:B------:R-:W-:Y:S02]  /*8250*/  FADD.FTZ R2, R9, R0 ;  /* 0x0000000009027221 */ /* 0x000fe40000010000 */
[----:B-1----:R-:W-:-:S05]  /*8260*/  FADD.FTZ R0, R33, R4 ;  /* 0x0000000421007221 */ /* 0x002fca0000010000 */
[----:B------:R-:W1:Y:S01]  /*8270*/  MUFU.EX2 R23, R107 ;  /* 0x0000006b00177308 */ /* 0x000e620000000800 */
[----:B------:R-:W-:-:S07]  /*8280*/  FADD.FTZ R5, R29, R5 ;  /* 0x000000051d057221 */ /* 0x000fce0000010000 */
[----:B------:R-:W1:Y:S01]  /*8290*/  MUFU.EX2 R24, R111 ;  /* 0x0000006f00187308 */ /* 0x000e620000000800 */
[----:B------:R-:W-:-:S07]  /*82a0*/  FADD.FTZ R3, R10, R3 ;  /* 0x000000030a037221 */ /* 0x000fce0000010000 */
[----:B------:R-:W1:Y:S01]  /*82b0*/  MUFU.EX2 R26, R37 ;  /* 0x00000025001a7308 */ /* 0x000e620000000800 */
[----:B------:R-:W-:-:S07]  /*82c0*/  FADD.FTZ R2, R11, R2 ;  /* 0x000000020b027221 */ /* 0x000fce0000010000 */
[----:B------:R-:W1:Y:S01]  /*82d0*/  MUFU.EX2 R30, R30 ;  /* 0x0000001e001e7308 */ /* 0x000e620000000800 */
[----:B------:R-:W-:Y:S02]  /*82e0*/  FADD.FTZ R0, R32, R0 ;  /* 0x0000000020007221 */ /* 0x000fe40000010000 */
[----:B------:R-:W-:Y:S02]  /*82f0*/  IMAD.MOV.U32 R221, RZ, RZ, R154 ;  /* 0x000000ffffdd7224 */ /* 0x000fe400078e009a */
[----:B------:R-:W-:Y:S02]  /*8300*/  FADD.FTZ R5, R28, R5 ;  /* 0x000000051c057221 */ /* 0x000fe40000010000 */
[----:B------:R-:W-:Y:S02]  /*8310*/  FADD.FTZ R4, R20, R3 ;  /* 0x0000000314047221 */ /* 0x000fe40000010000 */
[----:B------:R-:W-:Y:S02]  /*8320*/  FADD.FTZ R3, R21, R2 ;  /* 0x0000000215037221 */ /* 0x000fe40000010000 */
[----:B--2---:R-:W-:Y:S01]  /*8330*/  FADD.FTZ R2, R31, R0 ;  /* 0x000000001f027221 */ /* 0x004fe20000010000 */
[----:B------:R-:W-:Y:S01]  /*8340*/  IMNMX R6, R221, R8, !PT ;  /* 0x00000008dd067217 */ /* 0x000fe20007800200 */
[----:B---3--:R-:W-:-:S02]  /*8350*/  FADD.FTZ R0, R27, R5 ;  /* 0x000000051b007221 */ /* 0x008fc40000010000 */
[----:B------:R-:W-:Y:S02]  /*8360*/  IMAD.MOV.U32 R138, RZ, RZ, R140 ;  /* 0x000000ffff8a7224 */ /* 0x000fe400078e008c */
[----:B-1----:R-:W-:Y:S02]  /*8370*/  FADD.FTZ R4, R23, R4 ;  /* 0x0000000417047221 */ /* 0x002fe40000010000 */
[----:B------:R-:W-:Y:S02]  /*8380*/  FADD.FTZ R3, R24, R3 ;  /* 0x0000000318037221 */ /* 0x000fe40000010000 */
[----:B------:R-:W-:Y:S01]  /*8390*/  FADD.FTZ R0, R26, R0 ;  /* 0x000000001a007221 */ /* 0x000fe20000010000 */
[----:B------:R1:W-:Y:S01]  /*83a0*/  STL [R1], R6 ;  /* 0x0000000601007387 */ /* 0x0003e20000100800 */
[----:B------:R-:W-:Y:S02]  /*83b0*/  FADD.FTZ R2, R30, R2 ;  /* 0x000000021e027221 */ /* 0x000fe40000010000 */
[----:B------:R-:W-:Y:S01]  /*83c0*/  IMAD.MOV.U32 R242, RZ, RZ, R138 ;  /* 0x000000fffff27224 */ /* 0x000fe200078e008a */
[----:B------:R1:W-:Y:S04]  /*83d0*/  STL [R1+0x10], R4 ;  /* 0x0000100401007387 */ /* 0x0003e80000100800 */
[----:B------:R1:W-:Y:S01]  /*83e0*/  STL [R1+0x14], R3 ;  /* 0x0000140301007387 */ /* 0x0003e20000100800 */
[----:B------:R-:W-:-:S03]  /*83f0*/  IADD3 R242, R242, -0x2, RZ ;  /* 0xfffffffef2f27810 */ /* 0x000fc60007ffe0ff */
[----:B------:R1:W-:Y:S04]  /*8400*/  STL [R1+0x1c], R0 ;  /* 0x00001c0001007387 */ /* 0x0003e80000100800 */
[----:B------:R1:W-:Y:S01]  /*8410*/  STL [R1+0x18], R2 ;  /* 0x0000180201007387 */ /* 0x0003e20000100800 */
[----:B------:R-:W-:Y:S02]  /*8420*/  ISETP.GE.AND P0, PT, R242, R6, PT ;  /* 0x00000006f200720c */ /* 0x000fe40003f06270 */
[----:B------:R-:W-:Y:S02]  /*8430*/  F2FP.BF16.PACK_AB R176, R32, R33 ;  /* 0x0000002120b0723e */ /* 0x000fe400000010ff */
[----:B------:R-:W-:Y:S02]  /*8440*/  F2FP.BF16.PACK_AB R177, R28, R29 ;  /* 0x0000001d1cb1723e */ /* 0x000fe400000010ff */
[----:B------:R-:W-:-:S02]  /*8450*/  F2FP.BF16.PACK_AB R178, R30, R31 ;  /* 0x0000001f1eb2723e */ /* 0x000fc400000010ff */
[----:B------:R-:W-:Y:S02]  /*8460*/  F2FP.BF16.PACK_AB R179, R26, R27 ;  /* 0x0000001b1ab3723e */ /* 0x000fe400000010ff */
[----:B------:R-:W-:Y:S02]  /*8470*/  F2FP.BF16.PACK_AB R180, R10, R22 ;  /* 0x000000160ab4723e */ /* 0x000fe400000010ff */
[----:B------:R-:W-:Y:S02]  /*8480*/  F2FP.BF16.PACK_AB R181, R11, R9 ;  /* 0x000000090bb5723e */ /* 0x000fe400000010ff */
[----:B------:R-:W-:Y:S02]  /*8490*/  F2FP.BF16.PACK_AB R182, R23, R20 ;  /* 0x0000001417b6723e */ /* 0x000fe400000010ff */
[----:B------:R-:W-:Y:S01]  /*84a0*/  F2FP.BF16.PACK_AB R183, R24, R21 ;  /* 0x0000001518b7723e */ /* 0x000fe200000010ff */
        /* <DEDUP_REMOVED lines=8> */
[----:B------:R-:W-:Y:S08]  /*8530*/  HMMA.16816.F32.BF16 R152, R180, R164, R40 ;  /* 0x000000a4b498723c */ /* 0x000ff00000041828 */
[----:B----4-:R-:W-:Y:S08]  /*8540*/  HMMA.16816.F32.BF16 R172, R176, R12, R80 ;  /* 0x0000000cb0ac723c */ /* 0x010ff00000041850 */
[C---:B------:R-:W-:Y:S08]  /*8550*/  HMMA.16816.F32.BF16 R132, R180.reuse, R134, R60 ;  /* 0x00000086b484723c */ /* 0x040ff0000004183c */
[C---:B------:R-:W-:Y:S08]  /*8560*/  HMMA.16816.F32.BF16 R148, R180.reuse, R150, R44 ;  /* 0x00000096b494723c */ /* 0x040ff0000004182c */
[C---:B------:R-:W-:Y:S08]  /*8570*/  HMMA.16816.F32.BF16 R164, R180.reuse, R166, R56 ;  /* 0x000000a6b4a4723c */ /* 0x040ff00000041838 */
[----:B------:R-:W-:Y:S08]  /*8580*/  HMMA.16816.F32.BF16 R168, R180, R12, R168 ;  /* 0x0000000cb4a8723c */ /* 0x000ff000000418a8 */
[-C--:B------:R-:W-:Y:S08]  /*8590*/  HMMA.16816.F32.BF16 R176, R176, R14.reuse, R52 ;  /* 0x0000000eb0b0723c */ /* 0x080ff00000041834 */
[----:B------:R-:W-:Y:S01]  /*85a0*/  HMMA.16816.F32.BF16 R180, R180, R14, R16 ;  /* 0x0000000eb4b4723c */ /* 0x000fe20000041810 */
[----:B------:R-:W-:Y:S07]  /*85b0*/  @!P0 BRA `(.L_x_1140) ;  /* 0x0000657000008947 */ /* 0x000fee0003800000 */
[----:B-1----:R-:W2:Y:S01]  /*85c0*/  LDL R221, [R1+0x8] ;  /* 0x0000080001dd7983 */ /* 0x002ea20000100800 */
[----:B------:R-:W-:Y:S01]  /*85d0*/  MOV R116, R72 ;  /* 0x0000004800747202 */ /* 0x000fe20000000f00 */
[----:B------:R-:W-:Y:S01]  /*85e0*/  IMAD.MOV.U32 R118, RZ, RZ, R70 ;  /* 0x000000ffff767224 */ /* 0x000fe200078e0046 */
[----:B------:R-:W-:Y:S01]  /*85f0*/  MOV R3, R73 ;  /* 0x0000004900037202 */ /* 0x000fe20000000f00 */
[----:B------:R-:W-:Y:S01]  /*8600*/  IMAD.MOV.U32 R204, RZ, RZ, R242 ;  /* 0x000000ffffcc7224 */ /* 0x000fe200078e00f2 */
[----:B------:R-:W-:Y:S01]  /*8610*/  MOV R117, R71 ;  /* 0x0000004700757202 */ /* 0x000fe20000000f00 */
[----:B--2---:R-:W-:-:S05]  /*8620*/  @P4 IMAD.HI.U32 R0, R221, c[0x0][0x2c8], RZ ;  /* 0x0000b200dd004a27 */ /* 0x004fca00078e00ff */
[----:B------:R-:W-:-:S05]  /*8630*/  @P4 SHF.R.U32.HI R0, RZ, c[0x0][0x2cc], R0 ;  /* 0x0000b300ff004a19 */ /* 0x000fca0000011600 */
[----:B------:R1:W-:Y:S02]  /*8640*/  @P4 STL [R1+0x4], R0 ;  /* 0x0000040001004387 */ /* 0x0003e40000100800 */
.L_x_1141:
[----:B------:R-:W-:Y:S04]  /*8650*/  DEPBAR.LE SB0, 0x0 ;  /* 0x000080000000791a */ /* 0x000fe80000000000 */
[----:B------:R-:W-:Y:S01]  /*8660*/  WARPSYNC 0xffffffff ;  /* 0xffffffff00007948 */ /* 0x000fe20003800000 */
[----:B------:R-:W-:Y:S08]  /*8670*/  BAR.SYNC.DEFER_BLOCKING 0x0 ;  /* 0x0000000000007b1d */ /* 0x000ff00000010000 */
[----:B-----5:R-:W-:Y:S08]  /*8680*/  LDSM.16.M88.4 R112, [R230] ;  /* 0x00000000e670783b */ /* 0x020ff00000000200 */
[----:B--2---:R-:W2:Y:S08]  /*8690*/  LDSM.16.M88.4 R16, [R119] ;  /* 0x000000007710783b */ /* 0x004eb00000000200 */
[----:B------:R-:W3:Y:S08]  /*86a0*/  LDSM.16.M88.4 R108, [R230+0x2000] ;  /* 0x00200000e66c783b */ /* 0x000ef00000000200 */
[----:B------:R-:W2:Y:S08]  /*86b0*/  LDSM.16.M88.4 R32, [R119+0x800] ;  /* 0x000800007720783b */ /* 0x000eb00000000200 */
[----:B------:R-:W1:Y:S08]  /*86c0*/  LDSM.16.M88.4 R48, [R119+0x1000] ;  /* 0x001000007730783b */ /* 0x000e700000000200 */
[----:B------:R-:W1:Y:S08]  /*86d0*/  LDSM.16.M88.4 R64, [R119+0x1800] ;  /* 0x001800007740783b */ /* 0x000e700000000200 */
[----:B------:R-:W4:Y:S04]  /*86e0*/  LDL R250, [R1+0x20] ;  /* 0x0000200001fa7983 */ /* 0x000f280000100800 */
[----:B------:R-:W1:Y:S08]  /*86f0*/  LDSM.16.M88.4 R80, [R119+0x2000] ;  /* 0x002000007750783b */ /* 0x000e700000000200 */
[----:B------:R-:W4:Y:S04]  /*8700*/  LDL R2, [R1+0x3c] ;  /* 0x00003c0001027983 */ /* 0x000f280000100800 */
[----:B------:R-:W4:Y:S06]  /*8710*/  LDL.64 R206, [R1+0x30] ;  /* 0x0000300001ce7983 */ /* 0x000f2c0000100a00 */
[----:B------:R-:W1:Y:S08]  /*8720*/  LDSM.16.M88.4 R96, [R119+0x2800] ;  /* 0x002800007760783b */ /* 0x000e700000000200 */
[----:B------:R-:W1:Y:S08]  /*8730*/  LDSM.16.M88.4 R184, [R119+0x3000] ;  /* 0x0030000077b8783b */ /* 0x000e700000000200 */
[----:B------:R-:W-:Y:S08]  /*8740*/  LDSM.16.M88.4 R188, [R233] ;  /* 0x00000000e9bc783b */ /* 0x000ff00000000200 */
[----:B------:R-:W1:Y:S08]  /*8750*/  LDSM.16.M88.4 R192, [R234] ;  /* 0x00000000eac0783b */ /* 0x000e700000000200 */
[----:B------:R-:W1:Y:S08]  /*8760*/  LDSM.16.M88.4 R196, [R233+0x2000] ;  /* 0x00200000e9c4783b */ /* 0x000e700000000200 */
[----:B------:R-:W1:Y:S08]  /*8770*/  LDSM.16.M88.4 R200, [R240] ;  /* 0x00000000f0c8783b */ /* 0x000e700000000200 */
[----:B------:R2:W-:Y:S04]  /*8780*/  STL [R1+0x70], R230 ;  /* 0x000070e601007387 */ /* 0x0005e80000100800 */
[----:B------:R3:W-:Y:S04]  /*8790*/  STL [R1+0x74], R119 ;  /* 0x0000747701007387 */ /* 0x0007e80000100800 */
[----:B------:R-:W-:Y:S04]  /*87a0*/  STL [R1+0x78], R234 ;  /* 0x000078ea01007387 */ /* 0x000fe80000100800 */
[----:B------:R-:W-:Y:S04]  /*87b0*/  STL [R1+0x7c], R233 ;  /* 0x00007ce901007387 */ /* 0x000fe80000100800 */
[----:B--2---:R-:W2:Y:S04]  /*87c0*/  LDL R230, [R1+0x4] ;  /* 0x0000040001e67983 */ /* 0x004ea80000100800 */
[----:B---3--:R-:W3:Y:S01]  /*87d0*/  LDL R119, [R1+0x40] ;  /* 0x0000400001777983 */ /* 0x008ee20000100800 */
        /* <DEDUP_REMOVED lines=26> */
[----:B----4-:R-:W-:Y:S06]  /*8980*/  ISETP.GT.AND P2, PT, R250, R204, PT ;  /* 0x000000ccfa00720c */ /* 0x010fec0003f44270 */
[-C--:B------:R-:W-:Y:S07]  /*8990*/  HMMA.16816.F32.BF16 R108, R108, R186.reuse, RZ ;  /* 0x000000ba6c6c723c */ /* 0x080fee00000418ff */
[----:B------:R-:W-:Y:S01]  /*89a0*/  @!P2 SHF.R.S32.HI R0, RZ, 0x1f, R204 ;  /* 0x0000001fff00a819 */ /* 0x000fe200000114cc */
[----:B------:R-:W-:Y:S01]  /*89b0*/  HMMA.16816.F32.BF16 R112, R112, R186, RZ ;  /* 0x000000ba7070723c */ /* 0x000fe200000418ff */
[----:B------:R-:W1:Y:S03]  /*89c0*/  LDSM.16.M88.4 R184, [R239] ;  /* 0x00000000efb8783b */ /* 0x000e660000000200 */
[----:B------:R-:W-:Y:S04]  /*89d0*/  @!P2 IMAD R0, R0, c[0x0][0x208], RZ ;  /* 0x000082000000aa24 */ /* 0x000fe800078e02ff */
[-C--:B------:R-:W-:Y:S05]  /*89e0*/  HMMA.16816.F32.BF16 R4, R188, R192.reuse, R4 ;  /* 0x000000c0bc04723c */ /* 0x080fea0000041804 */
[C---:B------:R-:W-:Y:S03]  /*89f0*/  @!P2 IMAD R0, R204.reuse, c[0x0][0x20c], R0 ;  /* 0x00008300cc00aa24 */ /* 0x040fe600078e0200 */
[C---:B------:R-:W-:Y:S08]  /*8a00*/  HMMA.16816.F32.BF16 R8, R196.reuse, R192, R8 ;  /* 0x000000c0c408723c */ /* 0x040ff00000041808 */
[-C--:B------:R-:W-:Y:S08]  /*8a10*/  HMMA.16816.F32.BF16 R12, R196, R194.reuse, R12 ;  /* 0x000000c2c40c723c */ /* 0x080ff0000004180c */
[C---:B------:R-:W-:Y:S01]  /*8a20*/  HMMA.16816.F32.BF16 R16, R188.reuse, R194, R16 ;  /* 0x000000c2bc10723c */ /* 0x040fe20000041810 */
[----:B------:R-:W4:Y:S07]  /*8a30*/  LDSM.16.M88.4 R192, [R238] ;  /* 0x00000000eec0783b */ /* 0x000f2e0000000200 */
[-C--:B------:R-:W-:Y:S08]  /*8a40*/  HMMA.16816.F32.BF16 R20, R188, R200.reuse, R20 ;  /* 0x000000c8bc14723c */ /* 0x080ff00000041814 */
[C---:B------:R-:W-:Y:S08]  /*8a50*/  HMMA.16816.F32.BF16 R24, R196.reuse, R200, R24 ;  /* 0x000000c8c418723c */ /* 0x040ff00000041818 */
[-C--:B------:R-:W-:Y:S08]  /*8a60*/  HMMA.16816.F32.BF16 R28, R196, R202.reuse, R28 ;  /* 0x000000cac41c723c */ /* 0x080ff0000004181c */
[C---:B------:R-:W-:Y:S01]  /*8a70*/  HMMA.16816.F32.BF16 R32, R188.reuse, R202, R32 ;  /* 0x000000cabc20723c */ /* 0x040fe20000041820 */
[----:B------:R-:W2:Y:S07]  /*8a80*/  LDSM.16.M88.4 R200, [R237] ;  /* 0x00000000edc8783b */ /* 0x000eae0000000200 */
[-C--:B-1----:R-:W-:Y:S08]  /*8a90*/  HMMA.16816.F32.BF16 R36, R188, R184.reuse, R36 ;  /* 0x000000b8bc24723c */ /* 0x082ff00000041824 */
[C---:B------:R-:W-:Y:S08]  /*8aa0*/  HMMA.16816.F32.BF16 R40, R196.reuse, R184, R40 ;  /* 0x000000b8c428723c */ /* 0x040ff00000041828 */
[-C--:B------:R-:W-:Y:S08]  /*8ab0*/  HMMA.16816.F32.BF16 R44, R196, R186.reuse, R44 ;  /* 0x000000bac42c723c */ /* 0x080ff0000004182c */
[C---:B------:R-:W-:Y:S01]  /*8ac0*/  HMMA.16816.F32.BF16 R48, R188.reuse, R186, R48 ;  /* 0x000000babc30723c */ /* 0x040fe20000041830 */
[----:B------:R-:W1:Y:S07]  /*8ad0*/  LDSM.16.M88.4 R184, [R236] ;  /* 0x00000000ecb8783b */ /* 0x000e6e0000000200 */
[-C--:B----4-:R-:W-:Y:S08]  /*8ae0*/  HMMA.16816.F32.BF16 R52, R188, R192.reuse, R52 ;  /* 0x000000c0bc34723c */ /* 0x090ff00000041834 */
[C---:B------:R-:W-:Y:S08]  /*8af0*/  HMMA.16816.F32.BF16 R56, R196.reuse, R192, R56 ;  /* 0x000000c0c438723c */ /* 0x040ff00000041838 */
[-C--:B------:R-:W-:Y:S08]  /*8b00*/  HMMA.16816.F32.BF16 R60, R196, R194.reuse, R60 ;  /* 0x000000c2c43c723c */ /* 0x080ff0000004183c */
[C---:B------:R-:W-:Y:S01]  /*8b10*/  HMMA.16816.F32.BF16 R64, R188.reuse, R194, R64 ;  /* 0x000000c2bc40723c */ /* 0x040fe20000041840 */
[----:B------:R-:W4:Y:S07]  /*8b20*/  LDSM.16.M88.4 R192, [R235] ;  /* 0x00000000ebc0783b */ /* 0x000f2e0000000200 */
[-C--:B--2---:R-:W-:Y:S08]  /*8b30*/  HMMA.16816.F32.BF16 R68, R188, R200.reuse, R68 ;  /* 0x000000c8bc44723c */ /* 0x084ff00000041844 */
[C---:B------:R-:W-:Y:S07]  /*8b40*/  HMMA.16816.F32.BF16 R72, R196.reuse, R200, R72 ;  /* 0x000000c8c448723c */ /* 0x040fee0000041848 */
[----:B------:R-:W-:Y:S01]  /*8b50*/  @!P2 MOV R201, R2 ;  /* 0x0000000200c9a202 */ /* 0x000fe20000000f00 */
[-C--:B------:R-:W-:Y:S04]  /*8b60*/  HMMA.16816.F32.BF16 R76, R196, R202.reuse, R76 ;  /* 0x000000cac44c723c */ /* 0x080fe8000004184c */
[----:B------:R-:W-:Y:S04]  /*8b70*/  @!P2 IMAD.MOV.U32 R200, RZ, RZ, R206 ;  /* 0x000000ffffc8a224 */ /* 0x000fe800078e00ce */
[C---:B------:R-:W-:Y:S07]  /*8b80*/  HMMA.16816.F32.BF16 R80, R188.reuse, R202, R80 ;  /* 0x000000cabc50723c */ /* 0x040fee0000041850 */
[----:B------:R-:W-:Y:S01]  /*8b90*/  @!P2 IMAD.WIDE.U32 R202, R204, c[0x0][0x208], RZ ;  /* 0x00008200cccaaa25 */ /* 0x000fe200078e00ff */
[-C--:B-1----:R-:W-:Y:S04]  /*8ba0*/  HMMA.16816.F32.BF16 R84, R188, R184.reuse, R84 ;  /* 0x000000b8bc54723c */ /* 0x082fe80000041854 */
[----:B------:R-:W-:Y:S02]  /*8bb0*/  @!P2 IMAD.IADD R0, R203, 0x1, R0 ;  /* 0x00000001cb00a824 */ /* 0x000fe400078e0200 */
[----:B------:R-:W-:Y:S02]  /*8bc0*/  @!P2 IMAD.WIDE.U32 R200, R202, 0x70, R200 ;  /* 0x00000070cac8a825 */ /* 0x000fe400078e00c8 */
[C---:B------:R-:W-:Y:S04]  /*8bd0*/  HMMA.16816.F32.BF16 R88, R196.reuse, R184, R88 ;  /* 0x000000b8c458723c */ /* 0x040fe80000041858 */
[----:B------:R-:W-:Y:S03]  /*8be0*/  @!P2 IMAD R0, R0, 0x70, RZ ;  /* 0x000000700000a824 */ /* 0x000fe600078e02ff */
[C---:B------:R-:W-:Y:S01]  /*8bf0*/  @!P2 LEA R184, P0, R200.reuse, c[0x0][0x1f8], 0x1 ;  /* 0x00007e00c8b8aa11 */ /* 0x040fe200078008ff */
[----:B------:R-:W-:Y:S01]  /*8c00*/  @!P2 IMAD.IADD R0, R201, 0x1, R0 ;  /* 0x00000001c900a824 */ /* 0x000fe200078e0200 */
[-C--:B------:R-:W-:Y:S03]  /*8c10*/  HMMA.16816.F32.BF16 R92, R196, R186.reuse, R92 ;  /* 0x000000bac45c723c */ /* 0x080fe6000004185c */
[----:B------:R-:W-:Y:S01]  /*8c20*/  @!P2 IMAD.MOV.U32 R201, RZ, RZ, c[0x0][0x208] ;  /* 0x00008200ffc9a624 */ /* 0x000fe200078e00ff */
[----:B------:R-:W-:Y:S02]  /*8c30*/  @!P2 LEA.HI.X R185, R200, c[0x0][0x1fc], R0, 0x1, P0 ;  /* 0x00007f00c8b9aa11 */ /* 0x000fe400000f0c00 */
[----:B------:R-:W-:Y:S01]  /*8c40*/  @!P2 MOV R0, 0x5 ;  /* 0x000000050000a802 */ /* 0x000fe20000000f00 */
[C---:B------:R-:W-:Y:S01]  /*8c50*/  @!P2 IMAD.SHL.U32 R2, R201.reuse, 0x20, RZ ;  /* 0x00000020c902a824 */ /* 0x040fe200078e00ff */
[C---:B------:R-:W-:Y:S01]  /*8c60*/  HMMA.16816.F32.BF16 R96, R188.reuse, R186, R96 ;  /* 0x000000babc60723c */ /* 0x040fe20000041860 */
[----:B------:R-:W-:Y:S01]  /*8c70*/  @!PT LDS RZ, [RZ] ;  /* 0x00000000fffff984 */ /* 0x000fe20000000800 */
[----:B------:R-:W-:Y:S01]  /*8c80*/  @!PT LDS RZ, [RZ] ;  /* 0x00000000fffff984 */ /* 0x000fe20000000800 */
[----:B------:R-:W-:Y:S01]  /*8c90*/  @!PT LDS RZ, [RZ] ;  /* 0x00000000fffff984 */ /* 0x000fe20000000800 */
[----:B------:R1:W-:Y:S03]  /*8ca0*/  @!P2 LDGSTS.E.BYPASS.LTC128B.128 [R241+0x100], [R184.64], !P6 ;  /* 0x00100000b8f1afae */ /* 0x0003e6000f101d48 */
[----:B------:R-:W-:Y:S02]  /*8cb0*/  @!P2 SHF.L.U64.HI R0, R201, R0, c[0x0][0x20c] ;  /* 0x00008300c900a619 */ /* 0x000fe40000010200 */
[-C--:B------:R-:W-:Y:S02]  /*8cc0*/  @!P2 IADD3 R200, P0, R184, R2.reuse, RZ ;  /* 0x00000002b8c8a210 */ /* 0x080fe40007f1e0ff */
[-C--:B----4-:R-:W-:Y:S04]  /*8cd0*/  HMMA.16816.F32.BF16 R100, R188, R192.reuse, R100 ;  /* 0x000000c0bc64723c */ /* 0x090fe80000041864 */
[--C-:B------:R-:W-:Y:S04]  /*8ce0*/  @!P2 IMAD.X R201, R185, 0x1, R0.reuse, P0 ;  /* 0x00000001b9c9a824 */ /* 0x100fe800000e0600 */
[C---:B------:R-:W-:Y:S01]  /*8cf0*/  HMMA.16816.F32.BF16 R104, R196.reuse, R192, R104 ;  /* 0x000000c0c468723c */ /* 0x040fe20000041868 */
[----:B------:R2:W-:Y:S07]  /*8d00*/  @!P2 LDGSTS.E.BYPASS.LTC128B.128 [R241+0x900], [R200.64], !P6 ;  /* 0x00900000c8f1afae */ /* 0x0005ee000f101d48 */
[-C--:B------:R-:W-:Y:S04]  /*8d10*/  HMMA.16816.F32.BF16 R108, R196, R194.reuse, R108 ;  /* 0x000000c2c46c723c */ /* 0x080fe8000004186c */
[----:B-1----:R-:W-:Y:S04]  /*8d20*/  @!P2 IADD3 R184, P0, R200, R2, RZ ;  /* 0x00000002c8b8a210 */ /* 0x002fe80007f1e0ff */
[----:B------:R-:W-:Y:S01]  /*8d30*/  @!P2 IADD3.X R185, R201, R0, RZ, P0, !PT ;  /* 0x00000000c9b9a210 */ /* 0x000fe200007fe4ff */
[----:B------:R-:W-:Y:S04]  /*8d40*/  HMMA.16816.F32.BF16 R112, R188, R194, R112 ;  /* 0x000000c2bc70723c */ /* 0x000fe80000041870 */
[----:B------:R1:W-:Y:S01]  /*8d50*/  @!P2 LDGSTS.E.BYPASS.LTC128B.128 [R241+0x1100], [R184.64], !P6 ;  /* 0x01100000b8f1afae */ /* 0x0003e2000f101d48 */
[-C--:B--2---:R-:W-:Y:S04]  /*8d60*/  @!P2 IADD3 R200, P1, R184, R2.reuse, RZ ;  /* 0x00000002b8c8a210 */ /* 0x084fe80007f3e0ff */
[-C--:B------:R-:W-:Y:S03]  /*8d70*/  @!P2 IADD3 R186, P0, R200, R2.reuse, RZ ;  /* 0x00000002c8baa210 */ /* 0x080fe60007f1e0ff */
[--C-:B------:R-:W-:Y:S04]  /*8d80*/  @!P2 IMAD.X R201, R185, 0x1, R0.reuse, P1 ;  /* 0x00000001b9c9a824 */ /* 0x100fe800008e0600 */
[--C-:B------:R-:W-:Y:S01]  /*8d90*/  @!P2 IMAD.X R187, R201, 0x1, R0.reuse, P0 ;  /* 0x00000001c9bba824 */ /* 0x100fe200000e0600 */
[----:B------:R2:W-:Y:S08]  /*8da0*/  @!P2 LDGSTS.E.BYPASS.LTC128B.128 [R241+0x1900], [R200.64], !P6 ;  /* 0x01900000c8f1afae */ /* 0x0005f0000f101d48 */
[----:B------:R4:W-:Y:S01]  /*8db0*/  @!P2 LDGSTS.E.BYPASS.LTC128B.128 [R241+0x2100], [R186.64], !P6 ;  /* 0x02100000baf1afae */ /* 0x0009e2000f101d48 */
[----:B-1----:R-:W-:Y:S04]  /*8dc0*/  @!P2 IADD3 R184, P1, R186, R2, RZ ;  /* 0x00000002bab8a210 */ /* 0x002fe80007f3e0ff */
[----:B------:R-:W-:Y:S02]  /*8dd0*/  @!P2 IADD3.X R185, R187, R0, RZ, P1, !PT ;  /* 0x00000000bbb9a210 */ /* 0x000fe40000ffe4ff */
[----:B------:R-:W-:Y:S03]  /*8de0*/  @!P2 IADD3 R202, P0, R184, R2, RZ ;  /* 0x00000002b8caa210 */ /* 0x000fe60007f1e0ff */
[----:B------:R4:W-:Y:S02]  /*8df0*/  @!P2 LDGSTS.E.BYPASS.LTC128B.128 [R241+0x2900], [R184.64], !P6 ;  /* 0x02900000b8f1afae */ /* 0x0009e4000f101d48 */
[----:B------:R-:W-:Y:S06]  /*8e00*/  @!P2 IMAD.X R203, R185, 0x1, R0, P0 ;  /* 0x00000001b9cba824 */ /* 0x000fec00000e0600 */
[----:B------:R2:W-:Y:S08]  /*8e10*/  @!P2 LDGSTS.E.BYPASS.LTC128B.128 [R241+0x3100], [R202.64], !P6 ;  /* 0x03100000caf1afae */ /* 0x0005f0000f101d48 */
[----:B------:R-:W-:Y:S08]  /*8e20*/  LDSM.16.M88.4 R196, [R231+0x2000] ;  /* 0x00200000e7c4783b */ /* 0x000ff00000000200 */
[----:B------:R-:W-:Y:S08]  /*8e30*/  LDSM.16.M88.4 R188, [R229+0x800] ;  /* 0x00080000e5bc783b */ /* 0x000ff00000000200 */
[----:B----4-:R-:W-:Y:S08]  /*8e40*/  LDSM.16.M88.4 R184, [R231] ;  /* 0x00000000e7b8783b */ /* 0x010ff00000000200 */
[----:B--2---:R-:W1:Y:S08]  /*8e50*/  LDSM.16.M88.4 R200, [R229] ;  /* 0x00000000e5c8783b */ /* 0x004e700000000200 */
[----:B------:R-:W2:Y:S08]  /*8e60*/  LDSM.16.M88.4 R192, [R229+0x1000] ;  /* 0x00100000e5c0783b */ /* 0x000eb00000000200 */
[----:B------:R4:W3:Y:S04]  /*8e70*/  LDL R0, [R1+0x8] ;  /* 0x0000080001007983 */ /* 0x0008e80000100800 */
[----:B------:R-:W0:Y:S01]  /*8e80*/  LDGDEPBAR ;  /* 0x00000000000079af */ /* 0x000e220000000000 */
[-C--:B-1----:R-:W-:Y:S08]  /*8e90*/  HMMA.16816.F32.BF16 R4, R184, R200.reuse, R4 ;  /* 0x000000c8b804723c */ /* 0x082ff00000041804 */
        /* <DEDUP_REMOVED lines=8> */
[----:B------:R-:W4:Y:S07]  /*8f20*/  LDSM.16.M88.4 R188, [R229+0x2000] ;  /* 0x00200000e5bc783b */ /* 0x000f2e0000000200 */
[-C--:B--2---:R-:W-:Y:S08]  /*8f30*/  HMMA.16816.F32.BF16 R36, R184, R192.reuse, R36 ;  /* 0x000000c0b824723c */ /* 0x084ff00000041824 */
[C---:B------:R-:W-:Y:S08]  /*8f40*/  HMMA.16816.F32.BF16 R40, R196.reuse, R192, R40 ;  /* 0x000000c0c428723c */ /* 0x040ff00000041828 */
[-C--:B------:R-:W-:Y:S08]  /*8f50*/  HMMA.16816.F32.BF16 R44, R196, R194.reuse, R44 ;  /* 0x000000c2c42c723c */ /* 0x080ff0000004182c */
[C---:B------:R-:W-:Y:S01]  /*8f60*/  HMMA.16816.F32.BF16 R48, R184.reuse, R194, R48 ;  /* 0x000000c2b830723c */ /* 0x040fe20000041830 */
[----:B------:R-:W2:Y:S07]  /*8f70*/  LDSM.16.M88.4 R192, [R229+0x2800] ;  /* 0x00280000e5c0783b */ /* 0x000eae0000000200 */
[-C--:B-1----:R-:W-:Y:S08]  /*8f80*/  HMMA.16816.F32.BF16 R52, R184, R200.reuse, R52 ;  /* 0x000000c8b834723c */ /* 0x082ff00000041834 */
[C---:B------:R-:W-:Y:S08]  /*8f90*/  HMMA.16816.F32.BF16 R56, R196.reuse, R200, R56 ;  /* 0x000000c8c438723c */ /* 0x040ff00000041838 */
[-C--:B------:R-:W-:Y:S08]  /*8fa0*/  HMMA.16816.F32.BF16 R60, R196, R202.reuse, R60 ;  /* 0x000000cac43c723c */ /* 0x080ff0000004183c */
[C---:B------:R-:W-:Y:S01]  /*8fb0*/  HMMA.16816.F32.BF16 R64, R184.reuse, R202, R64 ;  /* 0x000000cab840723c */ /* 0x040fe20000041840 */
[----:B------:R-:W1:Y:S07]  /*8fc0*/  LDSM.16.M88.4 R200, [R229+0x3000] ;  /* 0x00300000e5c8783b */ /* 0x000e6e0000000200 */
[-C--:B----4-:R-:W-:Y:S08]  /*8fd0*/  HMMA.16816.F32.BF16 R68, R184, R188.reuse, R68 ;  /* 0x000000bcb844723c */ /* 0x090ff00000041844 */
[C---:B------:R-:W-:Y:S08]  /*8fe0*/  HMMA.16816.F32.BF16 R72, R196.reuse, R188, R72 ;  /* 0x000000bcc448723c */ /* 0x040ff00000041848 */
[-C--:B------:R-:W-:Y:S08]  /*8ff0*/  HMMA.16816.F32.BF16 R76, R196, R190.reuse, R76 ;  /* 0x000000bec44c723c */ /* 0x080ff0000004184c */
[C---:B------:R-:W-:Y:S01]  /*9000*/  HMMA.16816.F32.BF16 R80, R184.reuse, R190, R80 ;  /* 0x000000beb850723c */ /* 0x040fe20000041850 */
[----:B------:R-:W-:Y:S07]  /*9010*/  LDSM.16.M88.4 R188, [R232] ;  /* 0x00000000e8bc783b */ /* 0x000fee0000000200 */
[-C--:B--2---:R-:W-:Y:S08]  /*9020*/  HMMA.16816.F32.BF16 R84, R184, R192.reuse, R84 ;  /* 0x000000c0b854723c */ /* 0x084ff00000041854 */
[C---:B------:R-:W-:Y:S08]  /*9030*/  HMMA.16816.F32.BF16 R88, R196.reuse, R192, R88 ;  /* 0x000000c0c458723c */ /* 0x040ff00000041858 */
[-C--:B------:R-:W-:Y:S08]  /*9040*/  HMMA.16816.F32.BF16 R92, R196, R194.reuse, R92 ;  /* 0x000000c2c45c723c */ /* 0x080ff0000004185c */
[C---:B------:R-:W-:Y:S01]  /*9050*/  HMMA.16816.F32.BF16 R96, R184.reuse, R194, R96 ;  /* 0x000000c2b860723c */ /* 0x040fe20000041860 */
[----:B------:R-:W2:Y:S07]  /*9060*/  LDSM.16.M88.4 R192, [R226] ;  /* 0x00000000e2c0783b */ /* 0x000eae0000000200 */
[-C--:B-1----:R-:W-:Y:S08]  /*9070*/  HMMA.16816.F32.BF16 R100, R184, R200.reuse, R100 ;  /* 0x000000c8b864723c */ /* 0x082ff00000041864 */
[C---:B------:R-:W-:Y:S08]  /*9080*/  HMMA.16816.F32.BF16 R104, R196.reuse, R200, R104 ;  /* 0x000000c8c468723c */ /* 0x040ff00000041868 */
[-C--:B------:R-:W-:Y:S01]  /*9090*/  HMMA.16816.F32.BF16 R108, R196, R202.reuse, R108 ;  /* 0x000000cac46c723c */ /* 0x080fe2000004186c */
[----:B------:R-:W1:Y:S07]  /*90a0*/  LDSM.16.M88.4 R196, [R232+0x2000] ;  /* 0x00200000e8c4783b */ /* 0x000e6e0000000200 */
[----:B------:R-:W-:Y:S08]  /*90b0*/  HMMA.16816.F32.BF16 R112, R184, R202, R112 ;  /* 0x000000cab870723c */ /* 0x000ff00000041870 */
[-C--:B--2---:R-:W-:Y:S11]  /*90c0*/  HMMA.16816.F32.BF16 R4, R188, R192.reuse, R4 ;  /* 0x000000c0bc04723c */ /* 0x084ff60000041804 */
[----:B------:R-:W-:Y:S11]  /*90d0*/  @!UPT UIADD3 URZ, URZ, URZ, URZ ;  /* 0x0000003f3f3ff290 */ /* 0x000ff6000fffe03f */
[----:B------:R-:W-:Y:S02]  /*90e0*/  @!UPT UIADD3 URZ, URZ, URZ, URZ ;  /* 0x0000003f3f3ff290 */ /* 0x000fe4000fffe03f */
[----:B------:R-:W-:Y:S01]  /*90f0*/  FMUL.FTZ R4, R4, c[0x0][0x320] ;  /* 0x0000c80004047a20 */ /* 0x000fe20000410000 */
[C---:B-1----:R-:W-:Y:S03]  /*9100*/  HMMA.16816.F32.BF16 R8, R196.reuse, R192, R8 ;  /* 0x000000c0c408723c */ /* 0x042fe60000041808 */
[----:B------:R-:W-:Y:S01]  /*9110*/  MUFU.TANH R245, R4 ;  /* 0x0000000400f57308 */ /* 0x000fe20000002400 */
[----:B------:R-:W-:Y:S02]  /*9120*/  FMUL.FTZ R5, R5, c[0x0][0x320] ;  /* 0x0000c80005057a20 */ /* 0x000fe40000410000 */
[----:B------:R-:W-:Y:S02]  /*9130*/  FMUL.FTZ R6, R6, c[0x0][0x320] ;  /* 0x0000c80006067a20 */ /* 0x000fe40000410000 */
[----:B------:R-:W-:Y:S01]  /*9140*/  FMUL.FTZ R7, R7, c[0x0][0x320] ;  /* 0x0000c80007077a20 */ /* 0x000fe20000410000 */
[-C--:B------:R-:W-:Y:S04]  /*9150*/  HMMA.16816.F32.BF16 R12, R196, R194.reuse, R12 ;  /* 0x000000c2c40c723c */ /* 0x080fe8000004180c */
[----:B------:R-:W1:Y:S04]  /*9160*/  MUFU.TANH R244, R5 ;  /* 0x0000000500f47308 */ /* 0x000e680000002400 */
[C---:B------:R-:W-:Y:S06]  /*9170*/  HMMA.16816.F32.BF16 R16, R188.reuse, R194, R16 ;  /* 0x000000c2bc10723c */ /* 0x040fec0000041810 */
[----:B------:R-:W-:Y:S01]  /*9180*/  MUFU.TANH R243, R6 ;  /* 0x0000000600f37308 */ /* 0x000fe20000002400 */
[----:B------:R-:W-:Y:S02]  /*9190*/  FMUL.FTZ R8, R8, c[0x0][0x320] ;  /* 0x0000c80008087a20 */ /* 0x000fe40000410000 */
[----:B------:R-:W-:Y:S03]  /*91a0*/  FMUL.FTZ R9, R9, c[0x0][0x320] ;  /* 0x0000c80009097a20 */ /* 0x000fe60000410000 */
[----:B------:R-:W-:Y:S02]  /*91b0*/  FMUL.FTZ R10, R10, c[0x0][0x320] ;  /* 0x0000c8000a0a7a20 */ /* 0x000fe40000410000 */
[----:B------:R-:W-:Y:S02]  /*91c0*/  FMUL.FTZ R11, R11, c[0x0][0x320] ;  /* 0x0000c8000b0b7a20 */ /* 0x000fe40000410000 */
[----:B------:R2:W-:Y:S01]  /*91d0*/  MUFU.TANH R242, R7 ;  /* 0x0000000700f27308 */ /* 0x0005e20000002400 */
[----:B------:R-:W-:Y:S02]  /*91e0*/  FMUL.FTZ R12, R12, c[0x0][0x320] ;  /* 0x0000c8000c0c7a20 */ /* 0x000fe40000410000 */
[----:B------:R-:W-:Y:S02]  /*91f0*/  FMUL.FTZ R13, R13, c[0x0][0x320] ;  /* 0x0000c8000d0d7a20 */ /* 0x000fe40000410000 */
[----:B------:R-:W-:Y:S02]  /*9200*/  FMUL.FTZ R14, R14, c[0x0][0x320] ;  /* 0x0000c8000e0e7a20 */ /* 0x000fe40000410000 */
[----:B------:R-:W-:Y:S02]  /*9210*/  FMUL.FTZ R15, R15, c[0x0][0x320] ;  /* 0x0000c8000f0f7a20 */ /* 0x000fe40000410000 */
[----:B---3--:R-:W-:Y:S01]  /*9220*/  @P4 IMAD.MOV.U32 R0, RZ, RZ, R230 ;  /* 0x000000ffff004224 */ /* 0x008fe200078e00e6 */
[----:B------:R-:W-:Y:S01]  /*9230*/  MUFU.TANH R223, R8 ;  /* 0x0000000800df7308 */ /* 0x000fe20000002400 */
[----:B------:R-:W-:Y:S02]  /*9240*/  FMUL.FTZ R16, R16, c[0x0][0x320] ;  /* 0x0000c80010107a20 */ /* 0x000fe40000410000 */
[----:B------:R-:W-:Y:S01]  /*9250*/  FMUL.FTZ R19, R19, c[0x0][0x320] ;  /* 0x0000c80013137a20 */ /* 0x000fe20000410000 */
[----:B------:R-:W-:Y:S01]  /*9260*/  SHFL.IDX PT, R2, R0, 0x1, 0x1c1f ;  /* 0x003c1f0000027f89 */ /* 0x000fe200000e0000 */
[----:B------:R-:W-:Y:S02]  /*9270*/  FMUL.FTZ R18, R18, c[0x0][0x320] ;  /* 0x0000c80012127a20 */ /* 0x000fe40000410000 */
[----:B------:R-:W-:Y:S03]  /*9280*/  FMUL.FTZ R17, R17, c[0x0][0x320] ;  /* 0x0000c80011117a20 */ /* 0x000fe60000410000 */
[----:B------:R-:W-:Y:S02]  /*9290*/  MUFU.TANH R222, R9 ;  /* 0x0000000900de7308 */ /* 0x000fe40000002400 */
[----:B--2---:R-:W2:Y:S08]  /*92a0*/  LDSM.16.M88.4 R4, [R226+0x800] ;  /* 0x00080000e204783b */ /* 0x004eb00000000200 */
[----:B------:R-:W-:Y:S10]  /*92b0*/  MUFU.TANH R214, R17 ;  /* 0x0000001100d67308 */ /* 0x000ff40000002400 */
[----:B------:R-:W3:Y:S10]  /*92c0*/  MUFU.TANH R221, R10 ;  /* 0x0000000a00dd7308 */ /* 0x000ef40000002400 */
[----:B------:R4:W-:Y:S10]  /*92d0*/  MUFU.TANH R220, R11 ;  /* 0x0000000b00dc7308 */ /* 0x0009f40000002400 */
[----:B------:R-:W-:Y:S01]  /*92e0*/  MUFU.TANH R219, R12 ;  /* 0x0000000c00db7308 */ /* 0x000fe20000002400 */
[-C--:B--2---:R-:W-:Y:S09]  /*92f0*/  HMMA.16816.F32.BF16 R20, R188, R4.reuse, R20 ;  /* 0x00000004bc14723c */ /* 0x084ff20000041814 */
[----:B------:R-:W-:Y:S01]  /*9300*/  MUFU.TANH R218, R13 ;  /* 0x0000000d00da7308 */ /* 0x000fe20000002400 */
[C---:B------:R-:W-:Y:S01]  /*9310*/  HMMA.16816.F32.BF16 R24, R196.reuse, R4, R24 ;  /* 0x00000004c418723c */ /* 0x040fe20000041818 */
[----:B----4-:R-:W2:Y:S08]  /*9320*/  LDSM.16.M88.4 R8, [R226+0x1000] ;  /* 0x00100000e208783b */ /* 0x010eb00000000200 */
[----:B------:R-:W-:Y:S01]  /*9330*/  MUFU.TANH R217, R14 ;  /* 0x0000000e00d97308 */ /* 0x000fe20000002400 */
[-C--:B------:R-:W-:Y:S04]  /*9340*/  HMMA.16816.F32.BF16 R28, R196, R6.reuse, R28 ;  /* 0x00000006c41c723c */ /* 0x080fe8000004181c */
[----:B------:R-:W-:Y:S04]  /*9350*/  FMUL.FTZ R20, R20, c[0x0][0x320] ;  /* 0x0000c80014147a20 */ /* 0x000fe80000410000 */
[C---:B------:R-:W-:Y:S01]  /*9360*/  HMMA.16816.F32.BF16 R32, R188.reuse, R6, R32 ;  /* 0x00000006bc20723c */ /* 0x040fe20000041820 */
[----:B------:R4:W1:Y:S01]  /*9370*/  MUFU.TANH R216, R15 ;  /* 0x0000000f00d87308 */ /* 0x0008620000002400 */
        /* <DEDUP_REMOVED lines=13> */
[-C--:B--2---:R-:W-:Y:S01]  /*9450*/  HMMA.16816.F32.BF16 R36, R188, R8.reuse, R36 ;  /* 0x00000008bc24723c */ /* 0x084fe20000041824 */
[----:B----4-:R-:W-:Y:S02]  /*9460*/  LDSM.16.M88.4 R12, [R226+0x3000] ;  /* 0x00300000e20c783b */ /* 0x010fe40000000200 */
[----:B------:R-:W-:Y:S02]  /*9470*/  FMUL.FTZ R33, R33, c[0x0][0x320] ;  /* 0x0000c80021217a20 */ /* 0x000fe40000410000 */
[----:B------:R-:W-:Y:S01]  /*9480*/  FMUL.FTZ R28, R28, c[0x0][0x320] ;  /* 0x0000c8001c1c7a20 */ /* 0x000fe20000410000 */
[----:B------:R-:W-:Y:S01]  /*9490*/  MUFU.TANH R211, R20 ;  /* 0x0000001400d37308 */ /* 0x000fe20000002400 */
        /* <DEDUP_REMOVED lines=9> */
[----:B------:R-:W4:Y:S02]  /*9530*/  LDSM.16.M88.4 R8, [R226+0x2000] ;  /* 0x00200000e208783b */ /* 0x000f240000000200 */
[----:B------:R-:W-:Y:S02]  /*9540*/  FMUL.FTZ R38, R38, c[0x0][0x320] ;  /* 0x0000c80026267a20 */ /* 0x000fe40000410000 */
[----:B------:R-:W-:Y:S02]  /*9550*/  FMUL.FTZ R39, R39, c[0x0][0x320] ;  /* 0x0000c80027277a20 */ /* 0x000fe40000410000 */
[-C--:B-1----:R-:W-:Y:S03]  /*9560*/  HMMA.16816.F32.BF16 R52, R188, R4.reuse, R52 ;  /* 0x00000004bc34723c */ /* 0x082fe60000041834 */
[----:B------:R-:W1:Y:S01]  /*9570*/  MUFU.TANH R208, R23 ;  /* 0x0000001700d07308 */ /* 0x000e620000002400 */
[----:B------:R-:W-:Y:S02]  /*9580*/  FMUL.FTZ R40, R40, c[0x0][0x320] ;  /* 0x0000c80028287a20 */ /* 0x000fe40000410000 */
[----:B------:R-:W-:Y:S02]  /*9590*/  FMUL.FTZ R37, R37, c[0x0][0x320] ;  /* 0x0000c80025257a20 */ /* 0x000fe40000410000 */
[C---:B------:R-:W-:Y:S04]  /*95a0*/  HMMA.16816.F32.BF16 R56, R196.reuse, R4, R56 ;  /* 0x00000004c438723c */ /* 0x040fe80000041838 */
[----:B------:R-:W-:Y:S01]  /*95b0*/  FMUL.FTZ R45, R45, c[0x0][0x320] ;  /* 0x0000c8002d2d7a20 */ /* 0x000fe20000410000 */
[----:B------:R-:W-:Y:S01]  /*95c0*/  MUFU.TANH R210, R21 ;  /* 0x0000001500d27308 */ /* 0x000fe20000002400 */
[----:B------:R-:W-:Y:S02]  /*95d0*/  FMUL.FTZ R41, R41, c[0x0][0x320] ;  /* 0x0000c80029297a20 */ /* 0x000fe40000410000 */
[-C--:B------:R-:W-:Y:S04]  /*95e0*/  HMMA.16816.F32.BF16 R60, R196, R6.reuse, R60 ;  /* 0x00000006c43c723c */ /* 0x080fe8000004183c */
[----:B------:R-:W-:Y:S02]  /*95f0*/  FMUL.FTZ R50, R50, c[0x0][0x320] ;  /* 0x0000c80032327a20 */ /* 0x000fe40000410000 */
[----:B------:R-:W-:Y:S01]  /*9600*/  FMUL.FTZ R43, R43, c[0x0][0x320] ;  /* 0x0000c8002b2b7a20 */ /* 0x000fe20000410000 */
[----:B------:R-:W-:Y:S01]  /*9610*/  MUFU.TANH R187, R31 ;  /* 0x0000001f00bb7308 */ /* 0x000fe20000002400 */
[C---:B------:R-:W-:Y:S01]  /*9620*/  HMMA.16816.F32.BF16 R64, R188.reuse, R6, R64 ;  /* 0x00000006bc40723c */ /* 0x040fe20000041840 */
[----:B------:R-:W1:Y:S01]  /*9630*/  LDSM.16.M88.4 R4, [R226+0x2800] ;  /* 0x00280000e204783b */ /* 0x000e620000000200 */
[----:B------:R-:W-:Y:S04]  /*9640*/  DEPBAR.LE SB0, 0x0 ;  /* 0x000080000000791a */ /* 0x000fe80000000000 */
[----:B------:R-:W-:Y:S02]  /*9650*/  FMUL.FTZ R53, R53, c[0x0][0x320] ;  /* 0x0000c80035357a20 */ /* 0x000fe40000410000 */
[----:B------:R-:W-:Y:S01]  /*9660*/  FMUL.FTZ R59, R59, c[0x0][0x320] ;  /* 0x0000c8003b3b7a20 */ /* 0x000fe20000410000 */
[----:B------:R-:W-:Y:S01]  /*9670*/  MUFU.TANH R192, R36 ;  /* 0x0000002400c07308 */ /* 0x000fe20000002400 */
[-C--:B----4-:R-:W-:Y:S01]  /*9680*/  HMMA.16816.F32.BF16 R68, R188, R8.reuse, R68 ;  /* 0x00000008bc44723c */ /* 0x090fe20000041844 */
[----:B------:R-:W-:Y:S04]  /*9690*/  BAR.SYNC.DEFER_BLOCKING 0x0 ;  /* 0x0000000000007b1d */ /* 0x000fe80000010000 */
[----:B------:R-:W-:Y:S02]  /*96a0*/  FMUL.FTZ R58, R58, c[0x0][0x320] ;  /* 0x0000c8003a3a7a20 */ /* 0x000fe40000410000 */
[----:B------:R-:W-:Y:S01]  /*96b0*/  FMUL.FTZ R54, R54, c[0x0][0x320] ;  /* 0x0000c80036367a20 */ /* 0x000fe20000410000 */
[C---:B------:R-:W-:Y:S01]  /*96c0*/  HMMA.16816.F32.BF16 R72, R196.reuse, R8, R72 ;  /* 0x00000008c448723c */ /* 0x040fe20000041848 */
[----:B------:R-:W-:Y:S01]  /*96d0*/  MUFU.TANH R36, R40 ;  /* 0x0000002800247308 */ /* 0x000fe20000002400 */
[----:B------:R-:W-:Y:S02]  /*96e0*/  SHFL.IDX PT, R9, R0, 0x2, 0x1c1f ;  /* 0x005c1f0000097f89 */ /* 0x000fe400000e0000 */
[----:B------:R-:W-:Y:S02]  /*96f0*/  FMUL.FTZ R55, R55, c[0x0][0x320] ;  /* 0x0000c80037377a20 */ /* 0x000fe40000410000 */
[----:B------:R-:W-:Y:S02]  /*9700*/  FMUL.FTZ R61, R61, c[0x0][0x320] ;  /* 0x0000c8003d3d7a20 */ /* 0x000fe40000410000 */
[-C--:B------:R-:W-:Y:S02]  /*9710*/  HMMA.16816.F32.BF16 R76, R196, R10.reuse, R76 ;  /* 0x0000000ac44c723c */ /* 0x080fe4000004184c */
[----:B------:R-:W-:Y:S01]  /*9720*/  SHFL.IDX PT, R8, R0, 0x3, 0x1c1f ;  /* 0x007c1f0000087f89 */ /* 0x000fe200000e0000 */
[----:B------:R-:W-:Y:S01]  /*9730*/  MUFU.TANH R31, R59 ;  /* 0x0000003b001f7308 */ /* 0x000fe20000002400 */
[----:B------:R-:W-:Y:S02]  /*9740*/  FMUL.FTZ R62, R62, c[0x0][0x320] ;  /* 0x0000c8003e3e7a20 */ /* 0x000fe40000410000 */
[----:B------:R-:W-:Y:S02]  /*9750*/  FMUL.FTZ R60, R60, c[0x0][0x320] ;  /* 0x0000c8003c3c7a20 */ /* 0x000fe40000410000 */
[C---:B------:R-:W-:Y:S04]  /*9760*/  HMMA.16816.F32.BF16 R80, R188.reuse, R10, R80 ;  /* 0x0000000abc50723c */ /* 0x040fe80000041850 */
[----:B------:R-:W-:Y:S01]  /*9770*/  FMUL.FTZ R56, R56, c[0x0][0x320] ;  /* 0x0000c80038387a20 */ /* 0x000fe20000410000 */
[----:B------:R4:W-:Y:S01]  /*9780*/  MUFU.TANH R206, R25 ;  /* 0x0000001900ce7308 */ /* 0x0009e20000002400 */
[----:B------:R-:W-:Y:S02]  /*9790*/  FMUL.FTZ R63, R63, c[0x0][0x320] ;  /* 0x0000c8003f3f7a20 */ /* 0x000fe40000410000 */
[-C--:B-1----:R-:W-:Y:S04]  /*97a0*/  HMMA.16816.F32.BF16 R84, R188, R4.reuse, R84 ;  /* 0x00000004bc54723c */ /* 0x082fe80000041854 */
[----:B------:R-:W-:Y:S02]  /*97b0*/  FMUL.FTZ R73, R73, c[0x0][0x320] ;  /* 0x0000c80049497a20 */ /* 0x000fe40000410000 */
[----:B------:R-:W-:Y:S01]  /*97c0*/  FMUL.FTZ R57, R57, c[0x0][0x320] ;  /* 0x0000c80039397a20 */ /* 0x000fe20000410000 */
[----:B------:R-:W1:Y:S01]  /*97d0*/  MUFU.TANH R205, R28 ;  /* 0x0000001c00cd7308 */ /* 0x000e620000002400 */
[C---:B------:R-:W-:Y:S01]  /*97e0*/  HMMA.16816.F32.BF16 R88, R196.reuse, R4, R88 ;  /* 0x00000004c458723c */ /* 0x040fe20000041858 */
[----:B------:R-:W1:Y:S03]  /*97f0*/  SHFL.IDX PT, R5, R0, RZ, 0x1c1f ;  /* 0x001c1fff00057589 */ /* 0x000e6600000e0000 */
[----:B------:R-:W-:Y:S02]  /*9800*/  FMUL.FTZ R52, R52, c[0x0][0x320] ;  /* 0x0000c80034347a20 */ /* 0x000fe40000410000 */
[----:B------:R-:W-:Y:S02]  /*9810*/  FMUL.FTZ R64, R64, c[0x0][0x320] ;  /* 0x0000c80040407a20 */ /* 0x000fe40000410000 */
[-C--:B------:R-:W-:Y:S01]  /*9820*/  HMMA.16816.F32.BF16 R92, R196, R6.reuse, R92 ;  /* 0x00000006c45c723c */ /* 0x080fe2000004185c */
[----:B------:R-:W-:Y:S03]  /*9830*/  MUFU.TANH R203, R29 ;  /* 0x0000001d00cb7308 */ /* 0x000fe60000002400 */
[----:B------:R-:W-:Y:S02]  /*9840*/  IMAD R4, R204, -0x70, RZ ;  /* 0xffffff90cc047824 */ /* 0x000fe400078e02ff */
[----:B----4-:R-:W-:Y:S02]  /*9850*/  FMUL.FTZ R25, R82, c[0x0][0x320] ;  /* 0x0000c80052197a20 */ /* 0x010fe40000410000 */
[C---:B------:R-:W-:Y:S03]  /*9860*/  HMMA.16816.F32.BF16 R96, R188.reuse, R6, R96 ;  /* 0x00000006bc60723c */ /* 0x040fe60000041860 */
[----:B------:R-:W-:Y:S01]  /*9870*/  MUFU.TANH R29, R61 ;  /* 0x0000003d001d7308 */ /* 0x000fe20000002400 */
[----:B------:R-:W-:Y:S01]  /*9880*/  IADD3 R4, -R119, 0x1, R4 ;  /* 0x0000000177047810 */ /* 0x000fe20007ffe104 */
[----:B------:R-:W-:Y:S02]  /*9890*/  FMUL.FTZ R85, R85, c[0x0][0x320] ;  /* 0x0000c80055557a20 */ /* 0x000fe40000410000 */
[----:B------:R-:W-:Y:S01]  /*98a0*/  FMUL.FTZ R7, R80, c[0x0][0x320] ;  /* 0x0000c80050077a20 */ /* 0x000fe20000410000 */
[-C--:B------:R-:W-:Y:S04]  /*98b0*/  HMMA.16816.F32.BF16 R100, R188, R12.reuse, R100 ;  /* 0x0000000cbc64723c */ /* 0x080fe80000041864 */
[----:B------:R-:W-:Y:S01]  /*98c0*/  IADD3 R4, R4, c[0x0][0x1d0], RZ ;  /* 0x0000740004047a10 */ /* 0x000fe20007ffe0ff */
[----:B------:R-:W-:Y:S01]  /*98d0*/  MUFU.TANH R28, R62 ;  /* 0x0000003e001c7308 */ /* 0x000fe20000002400 */
[----:B------:R-:W-:Y:S02]  /*98e0*/  FMUL.FTZ R65, R65, c[0x0][0x320] ;  /* 0x0000c80041417a20 */ /* 0x000fe40000410000 */
[C---:B------:R-:W-:Y:S04]  /*98f0*/  HMMA.16816.F32.BF16 R104, R196.reuse, R12, R104 ;  /* 0x0000000cc468723c */ /* 0x040fe80000041868 */
[----:B------:R-:W-:Y:S01]  /*9900*/  IADD3 R4, R4, -c[0x0][0x168], RZ ;  /* 0x80005a0004047a10 */ /* 0x000fe20007ffe0ff */
[----:B------:R-:W-:Y:S02]  /*9910*/  FMUL.FTZ R69, R69, c[0x0][0x320] ;  /* 0x0000c80045457a20 */ /* 0x000fe40000410000 */
[----:B------:R4:W-:Y:S01]  /*9920*/  MUFU.TANH R209, R22 ;  /* 0x0000001600d17308 */ /* 0x0009e20000002400 */
[C---:B-1----:R-:W-:Y:S01]  /*9930*/  IADD3 R5, R4.reuse, R5, RZ ;  /* 0x0000000504057210 */ /* 0x042fe20007ffe0ff */
[C---:B------:R-:W-:Y:S01]  /*9940*/  IMAD.IADD R0, R4.reuse, 0x1, R9 ;  /* 0x0000000104007824 */ /* 0x040fe200078e0209 */
[-C--:B------:R-:W-:Y:S03]  /*9950*/  HMMA.16816.F32.BF16 R108, R196, R14.reuse, R108 ;  /* 0x0000000ec46c723c */ /* 0x080fe6000004186c */
[C---:B------:R-:W-:Y:S01]  /*9960*/  IMAD.IADD R2, R4.reuse, 0x1, R2 ;  /* 0x0000000104027824 */ /* 0x040fe200078e0202 */
[----:B------:R-:W-:Y:S01]  /*9970*/  IADD3 R4, R4, R8, RZ ;  /* 0x0000000804047210 */ /* 0x000fe20007ffe0ff */
[----:B------:R-:W-:Y:S01]  /*9980*/  FMUL.FTZ R92, R92, c[0x0][0x320] ;  /* 0x0000c8005c5c7a20 */ /* 0x000fe20000410000 */
[----:B------:R-:W-:Y:S01]  /*9990*/  ISETP.GT.AND P1, PT, R5, 0x1, PT ;  /* 0x000000010500780c */ /* 0x000fe20003f24270 */
[----:B------:R-:W1:Y:S01]  /*99a0*/  MUFU.TANH R185, R30 ;  /* 0x0000001e00b97308 */ /* 0x000e620000002400 */
[----:B------:R-:W-:Y:S04]  /*99b0*/  HMMA.16816.F32.BF16 R112, R188, R14, R112 ;  /* 0x0000000ebc70723c */ /* 0x000fe80000041870 */
[----:B------:R-:W-:Y:S01]  /*99c0*/  FSEL R9, R244, -INF , P1 ;  /* 0xff800000f4097808 */ /* 0x000fe20000800000 */
[----:B------:R-:W-:Y:S01]  /*99d0*/  FMUL.FTZ R70, R70, c[0x0][0x320] ;  /* 0x0000c80046467a20 */ /* 0x000fe20000410000 */
[----:B------:R-:W-:Y:S01]  /*99e0*/  ISETP.GT.AND P1, PT, R4, RZ, PT ;  /* 0x000000ff0400720c */ /* 0x000fe20003f24270 */
[----:B------:R-:W-:Y:S01]  /*99f0*/  FMUL.FTZ R75, R75, c[0x0][0x320] ;  /* 0x0000c8004b4b7a20 */ /* 0x000fe20000410000 */
[----:B------:R-:W-:Y:S01]  /*9a00*/  ISETP.GT.AND P0, PT, R2, RZ, PT ;  /* 0x000000ff0200720c */ /* 0x000fe20003f04270 */
[----:B------:R-:W-:Y:S01]  /*9a10*/  MUFU.TANH R193, R35 ;  /* 0x0000002300c17308 */ /* 0x000fe20000002400 */
[----:B------:R-:W-:Y:S02]  /*9a20*/  ISETP.GT.AND P3, PT, R0, RZ, PT ;  /* 0x000000ff0000720c */ /* 0x000fe40003f64270 */
[----:B---3--:R-:W-:Y:S01]  /*9a30*/  FSEL R20, R221, -INF , P1 ;  /* 0xff800000dd147808 */ /* 0x008fe20000800000 */
[----:B------:R-:W-:Y:S01]  /*9a40*/  FMUL.FTZ R76, R76, c[0x0][0x320] ;  /* 0x0000c8004c4c7a20 */ /* 0x000fe20000410000 */
[----:B------:R-:W-:Y:S01]  /*9a50*/  FSEL R12, R243, -INF , P0 ;  /* 0xff800000f30c7808 */ /* 0x000fe20000000000 */
[----:B------:R-:W-:Y:S01]  /*9a60*/  FMUL.FTZ R77, R77, c[0x0][0x320] ;  /* 0x0000c8004d4d7a20 */ /* 0x000fe20000410000 */
[----:B------:R-:W-:Y:S01]  /*9a70*/  FSEL R16, R223, -INF , P3 ;  /* 0xff800000df107808 */ /* 0x000fe20001800000 */
[----:B------:R-:W-:Y:S01]  /*9a80*/  FMUL.FTZ R84, R84, c[0x0][0x320] ;  /* 0x0000c80054547a20 */ /* 0x000fe20000410000 */
[C---:B------:R-:W-:Y:S01]  /*9a90*/  ISETP.GT.AND P1, PT, R4.reuse, 0x9, PT ;  /* 0x000000090400780c */ /* 0x040fe20003f24270 */
[----:B------:R-:W-:Y:S01]  /*9aa0*/  MUFU.TANH R35, R41 ;  /* 0x0000002900237308 */ /* 0x000fe20000002400 */
[----:B------:R-:W-:Y:S01]  /*9ab0*/  ISETP.GT.AND P0, PT, R4, 0x1, PT ;  /* 0x000000010400780c */ /* 0x000fe20003f04270 */
[----:B------:R-:W-:Y:S01]  /*9ac0*/  FMUL.FTZ R87, R87, c[0x0][0x320] ;  /* 0x0000c80057577a20 */ /* 0x000fe20000410000 */
[----:B------:R-:W-:Y:S01]  /*9ad0*/  FSEL R23, R216, -INF , P1 ;  /* 0xff800000d8177808 */ /* 0x000fe20000800000 */
[----:B------:R-:W-:Y:S01]  /*9ae0*/  FMUL.FTZ R83, R83, c[0x0][0x320] ;  /* 0x0000c80053537a20 */ /* 0x000fe20000410000 */
[----:B------:R-:W-:Y:S01]  /*9af0*/  FSEL R21, R220, -INF , P0 ;  /* 0xff800000dc157808 */ /* 0x000fe20000000000 */
[----:B------:R-:W-:Y:S01]  /*9b00*/  FMUL.FTZ R112, R112, c[0x0][0x320] ;  /* 0x0000c80070707a20 */ /* 0x000fe20000410000 */
[----:B------:R-:W-:Y:S01]  /*9b10*/  ISETP.GT.AND P2, PT, R5, RZ, PT ;  /* 0x000000ff0500720c */ /* 0x000fe20003f44270 */
[----:B------:R-:W-:Y:S01]  /*9b20*/  FMUL.FTZ R86, R86, c[0x0][0x320] ;  /* 0x0000c80056567a20 */ /* 0x000fe20000410000 */
[----:B------:R-:W-:Y:S01]  /*9b30*/  ISETP.GT.AND P3, PT, R0, 0x9, PT ;  /* 0x000000090000780c */ /* 0x000fe20003f64270 */
[----:B------:R-:W-:Y:S01]  /*9b40*/  MUFU.TANH R201, R45 ;  /* 0x0000002d00c97308 */ /* 0x000fe20000002400 */
[----:B------:R-:W-:Y:S01]  /*9b50*/  FSEL R8, R245, -INF , P2 ;  /* 0xff800000f5087808 */ /* 0x000fe20001000000 */
[----:B------:R-:W-:Y:S01]  /*9b60*/  FMUL.FTZ R113, R113, c[0x0][0x320] ;  /* 0x0000c80071717a20 */ /* 0x000fe20000410000 */
[----:B------:R-:W-:Y:S01]  /*9b70*/  FSEL R19, R218, -INF , P3 ;  /* 0xff800000da137808 */ /* 0x000fe20001800000 */
[----:B------:R-:W-:Y:S01]  /*9b80*/  FMUL.FTZ R98, R98, c[0x0][0x320] ;  /* 0x0000c80062627a20 */ /* 0x000fe20000410000 */
[C---:B------:R-:W-:Y:S01]  /*9b90*/  ISETP.GT.AND P5, PT, R2.reuse, 0x1, PT ;  /* 0x000000010200780c */ /* 0x040fe20003fa4270 */
[----:B------:R-:W-:Y:S01]  /*9ba0*/  FMUL.FTZ R99, R99, c[0x0][0x320] ;  /* 0x0000c80063637a20 */ /* 0x000fe20000410000 */
[----:B------:R-:W-:Y:S01]  /*9bb0*/  ISETP.GT.AND P3, PT, R2, 0x8, PT ;  /* 0x000000080200780c */ /* 0x000fe20003f64270 */
[----:B------:R-:W-:Y:S01]  /*9bc0*/  FMUL.FTZ R93, R93, c[0x0][0x320] ;  /* 0x0000c8005d5d7a20 */ /* 0x000fe20000410000 */
[----:B------:R-:W-:Y:S01]  /*9bd0*/  FSEL R13, R242, -INF , P5 ;  /* 0xff800000f20d7808 */ /* 0x000fe20002800000 */
[----:B------:R-:W3:Y:S01]  /*9be0*/  MUFU.TANH R184, R26 ;  /* 0x0000001a00b87308 */ /* 0x000ee20000002400 */
[----:B--2---:R-:W-:Y:S01]  /*9bf0*/  FSEL R14, R213, -INF , P3 ;  /* 0xff800000d50e7808 */ /* 0x004fe20001800000 */
[----:B------:R-:W-:Y:S01]  /*9c00*/  FMUL.FTZ R90, R90, c[0x0][0x320] ;  /* 0x0000c8005a5a7a20 */ /* 0x000fe20000410000 */
[----:B------:R-:W-:Y:S01]  /*9c10*/  ISETP.GT.AND P3, PT, R2, 0x11, PT ;  /* 0x000000110200780c */ /* 0x000fe20003f64270 */
[----:B------:R-:W-:Y:S01]  /*9c20*/  FMUL.FTZ R94, R94, c[0x0][0x320] ;  /* 0x0000c8005e5e7a20 */ /* 0x000fe20000410000 */
[----:B------:R-:W-:Y:S01]  /*9c30*/  ISETP.GT.AND P2, PT, R0, 0x1, PT ;  /* 0x000000010000780c */ /* 0x000fe20003f44270 */
[----:B------:R-:W-:Y:S01]  /*9c40*/  FMUL.FTZ R91, R91, c[0x0][0x320] ;  /* 0x0000c8005b5b7a20 */ /* 0x000fe20000410000 */
[----:B------:R-:W-:Y:S01]  /*9c50*/  FSEL R59, R208, -INF , P3 ;  /* 0xff800000d03b7808 */ /* 0x000fe20001800000 */
[----:B------:R-:W-:Y:S01]  /*9c60*/  FMUL.FTZ R6, R78, c[0x0][0x320] ;  /* 0x0000c8004e067a20 */ /* 0x000fe20000410000 */
[----:B------:R-:W-:Y:S01]  /*9c70*/  FSEL R17, R222, -INF , P2 ;  /* 0xff800000de117808 */ /* 0x000fe20001000000 */
[----:B------:R2:W-:Y:S01]  /*9c80*/  MUFU.TANH R26, R73 ;  /* 0x00000049001a7308 */ /* 0x0005e20000002400 */
[----:B------:R-:W-:Y:S01]  /*9c90*/  ISETP.GT.AND P2, PT, R4, 0x8, PT ;  /* 0x000000080400780c */ /* 0x000fe20003f44270 */
[----:B------:R-:W-:Y:S01]  /*9ca0*/  FMUL.FTZ R48, R48, c[0x0][0x320] ;  /* 0x0000c80030307a20 */ /* 0x000fe20000410000 */
[----:B------:R-:W-:Y:S01]  /*9cb0*/  ISETP.GT.AND P0, PT, R5, 0x8, PT ;  /* 0x000000080500780c */ /* 0x000fe20003f04270 */
[----:B------:R-:W-:Y:S01]  /*9cc0*/  FMUL.FTZ R109, R109, c[0x0][0x320] ;  /* 0x0000c8006d6d7a20 */ /* 0x000fe20000410000 */
[----:B----4-:R-:W-:Y:S01]  /*9cd0*/  FSEL R22, R217, -INF , P2 ;  /* 0xff800000d9167808 */ /* 0x010fe20001000000 */
        /* <DEDUP_REMOVED lines=11> */
[----:B------:R-:W-:Y:S01]  /*9d90*/  ISETP.GT.AND P5, PT, R5, 0x9, PT ;  /* 0x000000090500780c */ /* 0x000fe20003fa4270 */
[----:B------:R-:W-:Y:S01]  /*9da0*/  FMUL.FTZ R68, R68, c[0x0][0x320] ;  /* 0x0000c80044447a20 */ /* 0x000fe20000410000 */
[----:B------:R-:W-:Y:S01]  /*9db0*/  ISETP.GT.AND P2, PT, R2, 0x9, PT ;  /* 0x000000090200780c */ /* 0x000fe20003f44270 */
[----:B------:R-:W-:Y:S01]  /*9dc0*/  MUFU.TANH R6, R6 ;  /* 0x0000000600067308 */ /* 0x000fe20000002400 */
[----:B------:R-:W-:Y:S01]  /*9dd0*/  FSEL R11, R214, -INF , P5 ;  /* 0xff800000d60b7808 */ /* 0x000fe20002800000 */
[----:B------:R-:W-:Y:S01]  /*9de0*/  FMUL.FTZ R47, R47, c[0x0][0x320] ;  /* 0x0000c8002f2f7a20 */ /* 0x000fe20000410000 */
[----:B------:R-:W-:Y:S01]  /*9df0*/  FSEL R15, R212, -INF , P2 ;  /* 0xff800000d40f7808 */ /* 0x000fe20001000000 */
[----:B------:R-:W-:Y:S01]  /*9e00*/  FMUL.FTZ R66, R66, c[0x0][0x320] ;  /* 0x0000c80042427a20 */ /* 0x000fe20000410000 */
[----:B--2---:R-:W-:Y:S01]  /*9e10*/  FMNMX.FTZ R73, R8, R3, !PT ;  /* 0x0000000308497209 */ /* 0x004fe20007810000 */
[----:B------:R-:W-:Y:S01]  /*9e20*/  FMUL.FTZ R67, R67, c[0x0][0x320] ;  /* 0x0000c80043437a20 */ /* 0x000fe20000410000 */
[----:B------:R-:W-:Y:S01]  /*9e30*/  ISETP.GT.AND P2, PT, R0, 0x10, PT ;  /* 0x000000100000780c */ /* 0x000fe20003f44270 */
[----:B------:R-:W-:Y:S01]  /*9e40*/  FMUL.FTZ R71, R71, c[0x0][0x320] ;  /* 0x0000c80047477a20 */ /* 0x000fe20000410000 */
[----:B------:R-:W-:Y:S01]  /*9e50*/  FMNMX.FTZ R73, R9, R73, !PT ;  /* 0x0000004909497209 */ /* 0x000fe20007810000 */
[----:B------:R-:W2:Y:S01]  /*9e60*/  MUFU.TANH R38, R38 ;  /* 0x0000002600267308 */ /* 0x000ea20000002400 */
[----:B------:R-:W-:Y:S01]  /*9e70*/  ISETP.GT.AND P5, PT, R2, 0x10, PT ;  /* 0x000000100200780c */ /* 0x000fe20003fa4270 */
[----:B------:R-:W-:Y:S01]  /*9e80*/  FMUL.FTZ R72, R72, c[0x0][0x320] ;  /* 0x0000c80048487a20 */ /* 0x000fe20000410000 */
[----:B------:R-:W-:Y:S01]  /*9e90*/  FMNMX.FTZ R73, R10, R73, !PT ;  /* 0x000000490a497209 */ /* 0x000fe20007810000 */
[----:B------:R-:W-:Y:S01]  /*9ea0*/  FMUL.FTZ R96, R96, c[0x0][0x320] ;  /* 0x0000c80060607a20 */ /* 0x000fe20000410000 */
[----:B------:R-:W-:Y:S01]  /*9eb0*/  ISETP.GT.AND P1, PT, R5, 0x10, PT ;  /* 0x000000100500780c */ /* 0x000fe20003f24270 */
[----:B------:R-:W-:Y:S01]  /*9ec0*/  FMUL.FTZ R97, R97, c[0x0][0x320] ;  /* 0x0000c80061617a20 */ /* 0x000fe20000410000 */
[----:B------:R-:W-:Y:S01]  /*9ed0*/  FMNMX.FTZ R73, R11, R73, !PT ;  /* 0x000000490b497209 */ /* 0x000fe20007810000 */
[----:B------:R-:W-:Y:S01]  /*9ee0*/  FMUL.FTZ R100, R100, c[0x0][0x320] ;  /* 0x0000c80064647a20 */ /* 0x000fe20000410000 */
[----:B------:R-:W-:Y:S01]  /*9ef0*/  FSEL R40, R211, -INF , P1 ;  /* 0xff800000d3287808 */ /* 0x000fe20000800000 */
[----:B------:R-:W-:Y:S01]  /*9f00*/  MUFU.TANH R109, R109 ;  /* 0x0000006d006d7308 */ /* 0x000fe20000002400 */
[----:B------:R-:W-:Y:S01]  /*9f10*/  ISETP.GT.AND P1, PT, R0, 0x11, PT ;  /* 0x000000110000780c */ /* 0x000fe20003f24270 */
[----:B------:R-:W-:Y:S01]  /*9f20*/  FMUL.FTZ R102, R102, c[0x0][0x320] ;  /* 0x0000c80066667a20 */ /* 0x000fe20000410000 */
[----:B------:R-:W-:Y:S01]  /*9f30*/  FMNMX.FTZ R73, R40, R73, !PT ;  /* 0x0000004928497209 */ /* 0x000fe20007810000 */
[----:B------:R-:W-:Y:S01]  /*9f40*/  FMUL.FTZ R114, R114, c[0x0][0x320] ;  /* 0x0000c80072727a20 */ /* 0x000fe20000410000 */
[----:B------:R-:W-:Y:S01]  /*9f50*/  FSEL R62, R206, -INF , P1 ;  /* 0xff800000ce3e7808 */ /* 0x000fe20000800000 */
[----:B------:R-:W-:Y:S01]  /*9f60*/  FMUL.FTZ R115, R115, c[0x0][0x320] ;  /* 0x0000c80073737a20 */ /* 0x000fe20000410000 */
[----:B------:R-:W-:Y:S01]  /*9f70*/  ISETP.GT.AND P1, PT, R4, 0x18, PT ;  /* 0x000000180400780c */ /* 0x000fe20003f24270 */
[----:B------:R-:W-:Y:S01]  /*9f80*/  FMUL.FTZ R88, R88, c[0x0][0x320] ;  /* 0x0000c80058587a20 */ /* 0x000fe20000410000 */
[----:B------:R-:W-:Y:S01]  /*9f90*/  ISETP.GT.AND P3, PT, R5, 0x19, PT ;  /* 0x000000190500780c */ /* 0x000fe20003f64270 */
[----:B------:R4:W-:Y:S01]  /*9fa0*/  MUFU.TANH R32, R58 ;  /* 0x0000003a00207308 */ /* 0x0009e20000002400 */
[----:B-1----:R-:W-:Y:S01]  /*9fb0*/  FSEL R185, R185, -INF , P1 ;  /* 0xff800000b9b97808 */ /* 0x002fe20000800000 */
[----:B------:R-:W-:Y:S01]  /*9fc0*/  FMUL.FTZ R89, R89, c[0x0][0x320] ;  /* 0x0000c80059597a20 */ /* 0x000fe20000410000 */
[----:B------:R-:W-:Y:S01]  /*9fd0*/  FSEL R45, R195, -INF , P3 ;  /* 0xff800000c32d7808 */ /* 0x000fe20001800000 */
[----:B------:R-:W-:Y:S01]  /*9fe0*/  FMUL.FTZ R79, R79, c[0x0][0x320] ;  /* 0x0000c8004f4f7a20 */ /* 0x000fe20000410000 */
[----:B------:R-:W-:Y:S01]  /*9ff0*/  ISETP.GT.AND P1, PT, R2, 0x19, PT ;  /* 0x000000190200780c */ /* 0x000fe20003f24270 */
[----:B------:R-:W-:Y:S01]  /*a000*/  FMUL.FTZ R104, R104, c[0x0][0x320] ;  /* 0x0000c80068687a20 */ /* 0x000fe20000410000 */
[----:B------:R-:W-:Y:S01]  /*a010*/  ISETP.GT.AND P3, PT, R2, 0x20, PT ;  /* 0x000000200200780c */ /* 0x000fe20003f64270 */
[----:B------:R-:W-:Y:S01]  /*a020*/  FMUL.FTZ R105, R105, c[0x0][0x320] ;  /* 0x0000c80069697a20 */ /* 0x000fe20000410000 */
[----:B------:R-:W-:Y:S01]  /*a030*/  IADD3 R242, R204, -0x1, RZ ;  /* 0xffffffffccf27810 */ /* 0x000fe20007ffe0ff */
[----:B------:R1:W-:Y:S01]  /*a040*/  MUFU.TANH R207, R24 ;  /* 0x0000001800cf7308 */ /* 0x0003e20000002400 */
[----:B------:R-:W-:Y:S01]  /*a050*/  ISETP.GT.AND P0, PT, R5, 0x11, PT ;  /* 0x000000110500780c */ /* 0x000fe20003f04270 */
[----:B------:R-:W-:Y:S02]  /*a060*/  FMUL.FTZ R108, R108, c[0x0][0x320] ;  /* 0x0000c8006c6c7a20 */ /* 0x000fe40000410000 */
[----:B------:R-:W-:Y:S01]  /*a070*/  FMUL.FTZ R95, R95, c[0x0][0x320] ;  /* 0x0000c8005f5f7a20 */ /* 0x000fe20000410000 */
[----:B------:R-:W-:Y:S01]  /*a080*/  FSEL R41, R210, -INF , P0 ;  /* 0xff800000d2297808 */ /* 0x000fe20000000000 */
[----:B------:R-:W-:Y:S01]  /*a090*/  FMUL.FTZ R106, R106, c[0x0][0x320] ;  /* 0x0000c8006a6a7a20 */ /* 0x000fe20000410000 */
[----:B------:R-:W-:Y:S01]  /*a0a0*/  ISETP.GT.AND P0, PT, R4, 0x10, PT ;  /* 0x000000100400780c */ /* 0x000fe20003f04270 */
[----:B------:R-:W-:Y:S01]  /*a0b0*/  FMUL.FTZ R110, R110, c[0x0][0x320] ;  /* 0x0000c8006e6e7a20 */ /* 0x000fe20000410000 */
[----:B------:R-:W-:Y:S01]  /*a0c0*/  FMNMX.FTZ R73, R41, R73, !PT ;  /* 0x0000004929497209 */ /* 0x000fe20007810000 */
[----:B------:R-:W1:Y:S01]  /*a0d0*/  MUFU.TANH R43, R43 ;  /* 0x0000002b002b7308 */ /* 0x000e620000002400 */
[----:B---3--:R-:W-:Y:S01]  /*a0e0*/  FSEL R184, R184, -INF , P0 ;  /* 0xff800000b8b87808 */ /* 0x008fe20000000000 */
[----:B------:R-:W-:Y:S01]  /*a0f0*/  FMUL.FTZ R74, R74, c[0x0][0x320] ;  /* 0x0000c8004a4a7a20 */ /* 0x000fe20000410000 */
[----:B------:R-:W-:Y:S01]  /*a100*/  ISETP.GT.AND P0, PT, R4, 0x19, PT ;  /* 0x000000190400780c */ /* 0x000fe20003f04270 */
[----:B------:R-:W-:Y:S01]  /*a110*/  FMUL.FTZ R101, R101, c[0x0][0x320] ;  /* 0x0000c80065657a20 */ /* 0x000fe20000410000 */
[----:B----4-:R-:W-:Y:S02]  /*a120*/  FSEL R58, R193, -INF , P1 ;  /* 0xff800000c13a7808 */ /* 0x010fe40000800000 */
[----:B--2---:R-:W-:Y:S02]  /*a130*/  FSEL R193, R38, -INF , P3 ;  /* 0xff80000026c17808 */ /* 0x004fe40001800000 */
[----:B------:R-:W-:Y:S01]  /*a140*/  FSEL R187, R187, -INF , P0 ;  /* 0xff800000bbbb7808 */ /* 0x000fe20000000000 */
[----:B------:R2:W-:Y:S01]  /*a150*/  MUFU.TANH R30, R60 ;  /* 0x0000003c001e7308 */ /* 0x0005e20000002400 */
[----:B------:R-:W-:Y:S02]  /*a160*/  ISETP.GT.AND P1, PT, R0, 0x20, PT ;  /* 0x000000200000780c */ /* 0x000fe40003f24270 */
[----:B------:R-:W-:Y:S01]  /*a170*/  ISETP.GT.AND P3, PT, R4, 0x21, PT ;  /* 0x000000210400780c */ /* 0x000fe20003f64270 */
[----:B-1----:R-:W-:Y:S01]  /*a180*/  FMUL.FTZ R24, R81, c[0x0][0x320] ;  /* 0x0000c80051187a20 */ /* 0x002fe20000410000 */
[----:B------:R-:W-:Y:S02]  /*a190*/  FSEL R198, R36, -INF , P1 ;  /* 0xff80000024c67808 */ /* 0x000fe40000800000 */
[----:B------:R-:W-:Y:S02]  /*a1a0*/  ISETP.GT.AND P1, PT, R0, 0x29, PT ;  /* 0x000000290000780c */ /* 0x000fe40003f24270 */
[----:B------:R-:W-:Y:S01]  /*a1b0*/  ISETP.GT.AND P0, PT, R5, 0x20, PT ;  /* 0x000000200500780c */ /* 0x000fe20003f04270 */
[----:B------:R-:W-:Y:S01]  /*a1c0*/  MUFU.TANH R194, R34 ;  /* 0x0000002200c27308 */ /* 0x000fe20000002400 */
[----:B------:R-:W-:Y:S02]  /*a1d0*/  FSEL R201, R201, -INF , P1 ;  /* 0xff800000c9c97808 */ /* 0x000fe40000800000 */
[----:B------:R-:W-:Y:S02]  /*a1e0*/  FSEL R189, R192, -INF , P0 ;  /* 0xff800000c0bd7808 */ /* 0x000fe40000000000 */
[----:B------:R-:W-:Y:S02]  /*a1f0*/  FSEL R205, R43, -INF , P3 ;  /* 0xff8000002bcd7808 */ /* 0x000fe40001800000 */
[----:B------:R-:W-:Y:S02]  /*a200*/  ISETP.GT.AND P3, PT, R5, 0x28, PT ;  /* 0x000000280500780c */ /* 0x000fe40003f64270 */
[----:B------:R-:W-:Y:S01]  /*a210*/  ISETP.GT.AND P0, PT, R0, 0x21, PT ;  /* 0x000000210000780c */ /* 0x000fe20003f04270 */
[----:B------:R1:W-:Y:S01]  /*a220*/  MUFU.TANH R34, R56 ;  /* 0x0000003800227308 */ /* 0x0003e20000002400 */
[----:B------:R-:W-:Y:S02]  /*a230*/  ISETP.GT.AND P1, PT, R2, 0x28, PT ;  /* 0x000000280200780c */ /* 0x000fe40003f24270 */
[----:B------:R-:W-:Y:S02]  /*a240*/  FSEL R199, R35, -INF , P0 ;  /* 0xff80000023c77808 */ /* 0x000fe40000000000 */
[----:B--2---:R-:W-:Y:S02]  /*a250*/  FSEL R60, R207, -INF , P2 ;  /* 0xff800000cf3c7808 */ /* 0x004fe40001000000 */
[----:B------:R-:W-:Y:S02]  /*a260*/  ISETP.GT.AND P2, PT, R0, 0x19, PT ;  /* 0x000000190000780c */ /* 0x000fe40003f44270 */
[C---:B------:R-:W-:Y:S01]  /*a270*/  ISETP.GT.AND P0, PT, R4.reuse, 0x28, PT ;  /* 0x000000280400780c */ /* 0x040fe20003f04270 */
[----:B------:R-:W2:Y:S10]  /*a280*/  MUFU.TANH R186, R27 ;  /* 0x0000001b00ba7308 */ /* 0x000eb40000002400 */
[----:B------:R-:W3:Y:S01]  /*a290*/  MUFU.TANH R48, R48 ;  /* 0x0000003000307308 */ /* 0x000ee20000002400 */
[----:B-1----:R-:W-:Y:S02]  /*a2a0*/  FSEL R56, R209, -INF , P5 ;  /* 0xff800000d1387808 */ /* 0x002fe40002800000 */
[----:B------:R-:W-:Y:S07]  /*a2b0*/  ISETP.GT.AND P5, PT, R4, 0x11, PT ;  /* 0x000000110400780c */ /* 0x000fee0003fa4270 */
[----:B------:R1:W-:Y:S01]  /*a2c0*/  MUFU.TANH R27, R63 ;  /* 0x0000003f001b7308 */ /* 0x0003e20000002400 */
[----:B--2---:R-:W-:Y:S02]  /*a2d0*/  FSEL R186, R186, -INF , P5 ;  /* 0xff800000baba7808 */ /* 0x004fe40002800000 */
[C---:B------:R-:W-:Y:S07]  /*a2e0*/  ISETP.GT.AND P5, PT, R5.reuse, 0x18, PT ;  /* 0x000000180500780c */ /* 0x040fee0003fa4270 */
[----:B------:R-:W2:Y:S01]  /*a2f0*/  MUFU.TANH R53, R53 ;  /* 0x0000003500357308 */ /* 0x000ea20000002400 */
[----:B---3--:R-:W-:Y:S02]  /*a300*/  FSEL R190, R48, -INF , P3 ;  /* 0xff80000030be7808 */ /* 0x008fe40001800000 */
[----:B------:R-:W-:Y:S07]  /*a310*/  ISETP.GT.AND P3, PT, R5, 0x31, PT ;  /* 0x000000310500780c */ /* 0x000fee0003f64270 */
[----:B------:R3:W-:Y:S01]  /*a320*/  MUFU.TANH R33, R57 ;  /* 0x0000003900217308 */ /* 0x0007e20000002400 */
[----:B-1----:R-:W-:Y:S02]  /*a330*/  FSEL R63, R203, -INF , P2 ;  /* 0xff800000cb3f7808 */ /* 0x002fe40001000000 */
[----:B------:R-:W-:Y:S07]  /*a340*/  ISETP.GT.AND P2, PT, R2, 0x18, PT ;  /* 0x000000180200780c */ /* 0x000fee0003f44270 */
[----:B------:R1:W-:Y:S01]  /*a350*/  MUFU.TANH R200, R44 ;  /* 0x0000002c00c87308 */ /* 0x0003e20000002400 */
[----:B--2---:R-:W-:Y:S02]  /*a360*/  FSEL R215, R53, -INF , P3 ;  /* 0xff80000035d77808 */ /* 0x004fe40001800000 */
[----:B------:R-:W-:Y:S07]  /*a370*/  ISETP.GT.AND P3, PT, R4, 0x30, PT ;  /* 0x000000300400780c */ /* 0x000fee0003f64270 */
[----:B------:R-:W2:Y:S01]  /*a380*/  MUFU.TANH R39, R39 ;  /* 0x0000002700277308 */ /* 0x000ea20000002400 */
[----:B------:R-:W-:Y:S02]  /*a390*/  FSEL R234, R32, -INF , P3 ;  /* 0xff80000020ea7808 */ /* 0x000fe40001800000 */
[----:B------:R-:W-:Y:S02]  /*a3a0*/  ISETP.GT.AND P3, PT, R4, 0x39, PT ;  /* 0x000000390400780c */ /* 0x000fe40003f64270 */
[----:B---3--:R-:W-:Y:S02]  /*a3b0*/  FSEL R57, R194, -INF , P2 ;  /* 0xff800000c2397808 */ /* 0x008fe40001000000 */
[----:B------:R-:W-:Y:S03]  /*a3c0*/  ISETP.GT.AND P2, PT, R2, 0x21, PT ;  /* 0x000000210200780c */ /* 0x000fe60003f44270 */
[----:B------:R-:W3:Y:S01]  /*a3d0*/  MUFU.TANH R46, R46 ;  /* 0x0000002e002e7308 */ /* 0x000ee20000002400 */
[----:B-1----:R-:W-:Y:S02]  /*a3e0*/  FSEL R44, R202, -INF , P5 ;  /* 0xff800000ca2c7808 */ /* 0x002fe40002800000 */
[----:B------:R-:W-:Y:S02]  /*a3f0*/  ISETP.GT.AND P5, PT, R5, 0x21, PT ;  /* 0x000000210500780c */ /* 0x000fe40003fa4270 */
[----:B------:R-:W-:Y:S05]  /*a400*/  FMNMX.FTZ R73, R44, R73, !PT ;  /* 0x000000492c497209 */ /* 0x000fea0007810000 */
[----:B------:R-:W1:Y:S01]  /*a410*/  MUFU.TANH R37, R37 ;  /* 0x0000002500257308 */ /* 0x000e620000002400 */
[----:B------:R-:W-:Y:S02]  /*a420*/  FMNMX.FTZ R73, R45, R73, !PT ;  /* 0x000000492d497209 */ /* 0x000fe40007810000 */
[----:B--2---:R-:W-:Y:S02]  /*a430*/  FSEL R196, R39, -INF , P2 ;  /* 0xff80000027c47808 */ /* 0x004fe40001000000 */
[----:B------:R-:W-:Y:S02]  /*a440*/  ISETP.GT.AND P2, PT, R0, 0x28, PT ;  /* 0x000000280000780c */ /* 0x000fe40003f44270 */
[----:B------:R-:W-:Y:S03]  /*a450*/  FMNMX.FTZ R73, R189, R73, !PT ;  /* 0x00000049bd497209 */ /* 0x000fe60007810000 */
        /* <DEDUP_REMOVED lines=12> */
[----:B------:R-:W-:Y:S02]  /*a520*/  FSEL R51, R27, -INF , P3 ;  /* 0xff8000001b337808 */ /* 0x000fe40001800000 */
[----:B------:R-:W-:Y:S03]  /*a530*/  ISETP.GT.AND P3, PT, R5, 0x40, PT ;  /* 0x000000400500780c */ /* 0x000fe60003f64270 */
[----:B------:R-:W2:Y:S01]  /*a540*/  MUFU.TANH R68, R68 ;  /* 0x0000004400447308 */ /* 0x000ea20000002400 */
[----:B------:R-:W-:Y:S02]  /*a550*/  ISETP.GT.AND P0, PT, R0, 0x30, PT ;  /* 0x000000300000780c */ /* 0x000fe40003f04270 */
[----:B---3--:R-:W-:Y:S02]  /*a560*/  FSEL R203, R42, -INF , P5 ;  /* 0xff8000002acb7808 */ /* 0x008fe40002800000 */
[----:B------:R-:W-:Y:S02]  /*a570*/  ISETP.GT.AND P5, PT, R4, 0x29, PT ;  /* 0x000000290400780c */ /* 0x000fe40003fa4270 */
[----:B------:R-:W-:Y:S03]  /*a580*/  FSEL R48, R34, -INF , P0 ;  /* 0xff80000022307808 */ /* 0x000fe60000000000 */
[----:B------:R-:W3:Y:S01]  /*a590*/  MUFU.TANH R47, R47 ;  /* 0x0000002f002f7308 */ /* 0x000ee20000002400 */
[----:B------:R-:W-:Y:S02]  /*a5a0*/  ISETP.GT.AND P0, PT, R0, 0x39, PT ;  /* 0x000000390000780c */ /* 0x000fe40003f04270 */
[----:B-1----:R-:W-:Y:S02]  /*a5b0*/  FSEL R192, R49, -INF , P2 ;  /* 0xff80000031c07808 */ /* 0x002fe40001000000 */
[----:B------:R-:W-:Y:S02]  /*a5c0*/  FSEL R82, R29, -INF , P0 ;  /* 0xff8000001d527808 */ /* 0x000fe40000000000 */
[C---:B------:R-:W-:Y:S03]  /*a5d0*/  ISETP.GT.AND P2, PT, R2.reuse, 0x30, PT ;  /* 0x000000300200780c */ /* 0x040fe60003f44270 */
[----:B------:R-:W1:Y:S01]  /*a5e0*/  MUFU.TANH R52, R52 ;  /* 0x0000003400347308 */ /* 0x000e620000002400 */
[----:B------:R-:W-:Y:S02]  /*a5f0*/  ISETP.GT.AND P0, PT, R2, 0x38, PT ;  /* 0x000000380200780c */ /* 0x000fe40003f04270 */
[----:B------:R-:W-:Y:S02]  /*a600*/  FMNMX.FTZ R73, R192, R73, !PT ;  /* 0x00000049c0497209 */ /* 0x000fe40007810000 */
[----:B--2---:R-:W-:Y:S02]  /*a610*/  FSEL R49, R68, -INF , P3 ;  /* 0xff80000044317808 */ /* 0x004fe40001800000 */
[----:B------:R-:W-:Y:S03]  /*a620*/  ISETP.GT.AND P3, PT, R0, 0x41, PT ;  /* 0x000000410000780c */ /* 0x000fe60003f64270 */
[----:B------:R-:W2:Y:S01]  /*a630*/  MUFU.TANH R54, R54 ;  /* 0x0000003600367308 */ /* 0x000ea20000002400 */
[----:B------:R-:W-:Y:S02]  /*a640*/  FSEL R46, R26, -INF , P3 ;  /* 0xff8000001a2e7808 */ /* 0x000fe40001800000 */
[----:B------:R-:W-:Y:S02]  /*a650*/  ISETP.GT.AND P3, PT, R4, 0x48, PT ;  /* 0x000000480400780c */ /* 0x000fe40003f64270 */
[----:B---3--:R-:W-:Y:S02]  /*a660*/  FSEL R211, R47, -INF , P5 ;  /* 0xff8000002fd37808 */ /* 0x008fe40002800000 */
[----:B------:R-:W-:Y:S02]  /*a670*/  FSEL R244, R6, -INF , P3 ;  /* 0xff80000006f47808 */ /* 0x000fe40001800000 */
[----:B------:R-:W-:Y:S01]  /*a680*/  FMNMX.FTZ R6, R12, R116, !PT ;  /* 0x000000740c067209 */ /* 0x000fe20007810000 */
[----:B------:R-:W3:Y:S01]  /*a690*/  MUFU.TANH R85, R85 ;  /* 0x0000005500557308 */ /* 0x000ee20000002400 */
[----:B------:R-:W-:Y:S02]  /*a6a0*/  ISETP.GT.AND P5, PT, R5, 0x30, PT ;  /* 0x000000300500780c */ /* 0x000fe40003fa4270 */
[----:B------:R-:W-:Y:S02]  /*a6b0*/  FMNMX.FTZ R6, R13, R6, !PT ;  /* 0x000000060d067209 */ /* 0x000fe40007810000 */
[----:B-1----:R-:W-:Y:S02]  /*a6c0*/  FSEL R212, R52, -INF , P5 ;  /* 0xff80000034d47808 */ /* 0x002fe40002800000 */
[----:B------:R-:W-:Y:S02]  /*a6d0*/  ISETP.GT.AND P5, PT, R0, 0x31, PT ;  /* 0x000000310000780c */ /* 0x000fe40003fa4270 */
[----:B------:R-:W-:Y:S01]  /*a6e0*/  ISETP.GT.AND P3, PT, R5, 0x51, PT ;  /* 0x000000510500780c */ /* 0x000fe20003f64270 */
[----:B------:R-:W1:Y:S01]  /*a6f0*/  MUFU.TANH R50, R50 ;  /* 0x0000003200327308 */ /* 0x000e620000002400 */
[----:B------:R-:W-:Y:S02]  /*a700*/  FSEL R33, R33, -INF , P5 ;  /* 0xff80000021217808 */ /* 0x000fe40002800000 */
[----:B------:R-:W-:Y:S02]  /*a710*/  ISETP.GT.AND P5, PT, R4, 0x38, PT ;  /* 0x000000380400780c */ /* 0x000fe40003fa4270 */
[----:B--2---:R-:W-:Y:S02]  /*a720*/  FSEL R248, R54, -INF , P2 ;  /* 0xff80000036f87808 */ /* 0x004fe40001000000 */
[----:B------:R-:W-:Y:S02]  /*a730*/  ISETP.GT.AND P2, PT, R4, 0x31, PT ;  /* 0x000000310400780c */ /* 0x000fe40003f44270 */
[----:B------:R-:W-:Y:S01]  /*a740*/  FSEL R78, R28, -INF , P5 ;  /* 0xff8000001c4e7808 */ /* 0x000fe20002800000 */
[----:B------:R-:W2:Y:S01]  /*a750*/  MUFU.TANH R112, R112 ;  /* 0x0000007000707308 */ /* 0x000ea20000002400 */
[----:B------:R-:W-:Y:S02]  /*a760*/  ISETP.GT.AND P5, PT, R2, 0x39, PT ;  /* 0x000000390200780c */ /* 0x000fe40003fa4270 */
[----:B------:R-:W-:Y:S02]  /*a770*/  FMNMX.FTZ R6, R14, R6, !PT ;  /* 0x000000060e067209 */ /* 0x000fe40007810000 */
[----:B---3--:R-:W-:Y:S02]  /*a780*/  FSEL R42, R85, -INF , P3 ;  /* 0xff800000552a7808 */ /* 0x008fe40001800000 */
[----:B------:R-:W-:Y:S02]  /*a790*/  ISETP.GT.AND P3, PT, R5, 0x68, PT ;  /* 0x000000680500780c */ /* 0x000fe40003f64270 */
[----:B------:R-:W-:Y:S01]  /*a7a0*/  FMNMX.FTZ R73, R212, R73, !PT ;  /* 0x00000049d4497209 */ /* 0x000fe20007810000 */
[----:B------:R-:W3:Y:S03]  /*a7b0*/  MUFU.TANH R55, R55 ;  /* 0x0000003700377308 */ /* 0x000ee60000002400 */
[----:B------:R-:W-:Y:S02]  /*a7c0*/  FMNMX.FTZ R73, R215, R73, !PT ;  /* 0x00000049d7497209 */ /* 0x000fe40007810000 */
[----:B-1----:R-:W-:Y:S02]  /*a7d0*/  FSEL R194, R50, -INF , P1 ;  /* 0xff80000032c27808 */ /* 0x002fe40000800000 */
[----:B------:R-:W-:Y:S02]  /*a7e0*/  FSEL R50, R31, -INF , P2 ;  /* 0xff8000001f327808 */ /* 0x000fe40001000000 */
[----:B------:R-:W4:Y:S01]  /*a7f0*/  LDL R31, [R1+0x38] ;  /* 0x00003800011f7983 */ /* 0x000f220000100800 */
[----:B------:R-:W1:Y:S01]  /*a800*/  MUFU.TANH R64, R64 ;  /* 0x0000004000407308 */ /* 0x000e620000002400 */
[----:B------:R-:W-:Y:S02]  /*a810*/  ISETP.GT.AND P1, PT, R2, 0x31, PT ;  /* 0x000000310200780c */ /* 0x000fe40003f24270 */
[----:B------:R-:W-:Y:S02]  /*a820*/  ISETP.GT.AND P2, PT, R5, 0x38, PT ;  /* 0x000000380500780c */ /* 0x000fe40003f44270 */
[----:B--2---:R-:W-:Y:S01]  /*a830*/  FSEL R29, R112, -INF , P3 ;  /* 0xff800000701d7808 */ /* 0x004fe20001800000 */
[----:B------:R-:W-:Y:S01]  /*a840*/  IMAD.MOV.U32 R112, RZ, RZ, R33 ;  /* 0x000000ffff707224 */ /* 0x000fe200078e0021 */
[----:B------:R-:W-:Y:S01]  /*a850*/  ISETP.GT.AND P3, PT, R2, 0x58, PT ;  /* 0x000000580200780c */ /* 0x000fe20003f64270 */
[----:B------:R-:W2:Y:S02]  /*a860*/  LDL.64 R32, [R1+0x28] ;  /* 0x0000280001207983 */ /* 0x000ea40000100a00 */
[----:B------:R-:W1:Y:S01]  /*a870*/  MUFU.TANH R65, R65 ;  /* 0x0000004100417308 */ /* 0x000e620000002400 */
[----:B---3--:R-:W-:Y:S02]  /*a880*/  FSEL R251, R55, -INF , P1 ;  /* 0xff80000037fb7808 */ /* 0x008fe40000800000 */
[----:B------:R-:W-:Y:S07]  /*a890*/  ISETP.GT.AND P1, PT, R0, 0x38, PT ;  /* 0x000000380000780c */ /* 0x000fee0003f24270 */
[----:B------:R-:W-:Y:S01]  /*a8a0*/  MUFU.TANH R66, R66 ;  /* 0x0000004200427308 */ /* 0x000fe20000002400 */
[----:B------:R-:W-:Y:S02]  /*a8b0*/  FSEL R81, R30, -INF , P1 ;  /* 0xff8000001e517808 */ /* 0x000fe40000800000 */
[C---:B------:R-:W-:Y:S02]  /*a8c0*/  ISETP.GT.AND P1, PT, R5.reuse, 0x39, PT ;  /* 0x000000390500780c */ /* 0x040fe40003f24270 */
[----:B-1----:R-:W-:Y:S02]  /*a8d0*/  FSEL R207, R64, -INF , P2 ;  /* 0xff80000040cf7808 */ /* 0x002fe40001000000 */
[----:B------:R-:W-:Y:S02]  /*a8e0*/  ISETP.GT.AND P2, PT, R5, 0x41, PT ;  /* 0x000000410500780c */ /* 0x000fe40003f44270 */
[----:B------:R-:W-:Y:S01]  /*a8f0*/  FMNMX.FTZ R73, R207, R73, !PT ;  /* 0x00000049cf497209 */ /* 0x000fe20007810000 */
[----:B------:R-:W1:Y:S01]  /*a900*/  MUFU.TANH R67, R67 ;  /* 0x0000004300437308 */ /* 0x000e620000002400 */
[----:B------:R-:W-:Y:S02]  /*a910*/  FSEL R218, R65, -INF , P1 ;  /* 0xff80000041da7808 */ /* 0x000fe40000800000 */
[----:B------:R-:W-:Y:S02]  /*a920*/  ISETP.GT.AND P1, PT, R2, 0x40, PT ;  /* 0x000000400200780c */ /* 0x000fe40003f24270 */
[----:B------:R-:W-:Y:S05]  /*a930*/  FMNMX.FTZ R73, R218, R73, !PT ;  /* 0x00000049da497209 */ /* 0x000fea0007810000 */
[----:B------:R-:W3:Y:S01]  /*a940*/  MUFU.TANH R69, R69 ;  /* 0x0000004500457308 */ /* 0x000ee20000002400 */
[----:B------:R-:W-:Y:S09]  /*a950*/  FMNMX.FTZ R73, R49, R73, !PT ;  /* 0x0000004931497209 */ /* 0x000ff20007810000 */
[----:B------:R3:W-:Y:S01]  /*a960*/  MUFU.TANH R243, R92 ;  /* 0x0000005c00f37308 */ /* 0x0007e20000002400 */
[----:B-1----:R-:W-:Y:S02]  /*a970*/  FSEL R67, R67, -INF , P5 ;  /* 0xff80000043437808 */ /* 0x002fe40002800000 */
[----:B------:R-:W-:Y:S07]  /*a980*/  ISETP.GT.AND P5, PT, R0, 0x40, PT ;  /* 0x000000400000780c */ /* 0x000fee0003fa4270 */
[----:B------:R-:W1:Y:S01]  /*a990*/  MUFU.TANH R70, R70 ;  /* 0x0000004600467308 */ /* 0x000e620000002400 */
[----:B---3--:R-:W-:Y:S02]  /*a9a0*/  FSEL R230, R69, -INF , P2 ;  /* 0xff80000045e67808 */ /* 0x008fe40001000000 */
[----:B------:R-:W-:Y:S02]  /*a9b0*/  ISETP.GT.AND P2, PT, R4, 0x40, PT ;  /* 0x000000400400780c */ /* 0x000fe40003f44270 */
[----:B------:R-:W-:Y:S05]  /*a9c0*/  FMNMX.FTZ R73, R230, R73, !PT ;  /* 0x00000049e6497209 */ /* 0x000fea0007810000 */
[----:B------:R-:W3:Y:S01]  /*a9d0*/  MUFU.TANH R71, R71 ;  /* 0x0000004700477308 */ /* 0x000ee20000002400 */
[----:B------:R-:W-:Y:S02]  /*a9e0*/  FSEL R92, R66, -INF , P0 ;  /* 0xff800000425c7808 */ /* 0x000fe40000000000 */
[----:B------:R-:W-:Y:S07]  /*a9f0*/  ISETP.GT.AND P0, PT, R2, 0x41, PT ;  /* 0x000000410200780c */ /* 0x000fee0003f04270 */
[----:B------:R-:W3:Y:S01]  /*aa00*/  MUFU.TANH R72, R72 ;  /* 0x0000004800487308 */ /* 0x000ee20000002400 */
[----:B-1----:R-:W-:Y:S02]  /*aa10*/  FSEL R38, R70, -INF , P1 ;  /* 0xff80000046267808 */ /* 0x002fe40000800000 */
[----:B------:R-:W-:Y:S07]  /*aa20*/  ISETP.GT.AND P1, PT, R4, 0x41, PT ;  /* 0x000000410400780c */ /* 0x000fee0003f24270 */
[----:B------:R-:W1:Y:S01]  /*aa30*/  MUFU.TANH R74, R74 ;  /* 0x0000004a004a7308 */ /* 0x000e620000002400 */
[----:B---3--:R-:W-:Y:S02]  /*aa40*/  FSEL R71, R71, -INF , P0 ;  /* 0xff80000047477808 */ /* 0x008fe40000000000 */
[----:B------:R-:W-:Y:S03]  /*aa50*/  ISETP.GT.AND P0, PT, R0, 0x48, PT ;  /* 0x000000480000780c */ /* 0x000fe60003f04270 */
[----:B------:R-:W-:Y:S04]  /*aa60*/  IMAD.MOV.U32 R85, RZ, RZ, R71 ;  /* 0x000000ffff557224 */ /* 0x000fe800078e0047 */
[----:B------:R-:W3:Y:S01]  /*aa70*/  MUFU.TANH R75, R75 ;  /* 0x0000004b004b7308 */ /* 0x000ee20000002400 */
[----:B------:R-:W-:Y:S02]  /*aa80*/  FSEL R245, R72, -INF , P5 ;  /* 0xff80000048f57808 */ /* 0x000fe40002800000 */
[----:B------:R-:W-:Y:S07]  /*aa90*/  ISETP.GT.AND P5, PT, R0, 0x49, PT ;  /* 0x000000490000780c */ /* 0x000fee0003fa4270 */
[----:B------:R-:W3:Y:S01]  /*aaa0*/  MUFU.TANH R76, R76 ;  /* 0x0000004c004c7308 */ /* 0x000ee20000002400 */
[----:B-1----:R-:W-:Y:S01]  /*aab0*/  FSEL R221, R74, -INF , P2 ;  /* 0xff8000004add7808 */ /* 0x002fe20001000000 */
[----:B------:R-:W-:Y:S01]  /*aac0*/  FMUL.FTZ R74, R111, c[0x0][0x320] ;  /* 0x0000c8006f4a7a20 */ /* 0x000fe20000410000 */
[----:B------:R-:W-:Y:S01]  /*aad0*/  ISETP.GT.AND P2, PT, R5, 0x48, PT ;  /* 0x000000480500780c */ /* 0x000fe20003f44270 */
[----:B------:R-:W-:Y:S06]  /*aae0*/  IMAD.MOV.U32 R111, RZ, RZ, R78 ;  /* 0x000000ffff6f7224 */ /* 0x000fec00078e004e */
[----:B------:R-:W1:Y:S01]  /*aaf0*/  MUFU.TANH R77, R77 ;  /* 0x0000004d004d7308 */ /* 0x000e620000002400 */
[----:B---3--:R-:W-:Y:S02]  /*ab00*/  FSEL R39, R75, -INF , P1 ;  /* 0xff8000004b277808 */ /* 0x008fe40000800000 */
[----:B------:R-:W-:Y:S07]  /*ab10*/  ISETP.GT.AND P1, PT, R5, 0x49, PT ;  /* 0x000000490500780c */ /* 0x000fee0003f24270 */
[----:B------:R-:W-:Y:S01]  /*ab20*/  MUFU.TANH R74, R74 ;  /* 0x0000004a004a7308 */ /* 0x000fe20000002400 */
[----:B------:R-:W-:Y:S02]  /*ab30*/  FSEL R47, R76, -INF , P0 ;  /* 0xff8000004c2f7808 */ /* 0x000fe40000000000 */
[----:B------:R-:W-:Y:S07]  /*ab40*/  ISETP.GT.AND P0, PT, R2, 0x48, PT ;  /* 0x000000480200780c */ /* 0x000fee0003f04270 */
[----:B------:R-:W3:Y:S01]  /*ab50*/  MUFU.TANH R7, R7 ;  /* 0x0000000700077308 */ /* 0x000ee20000002400 */
[----:B-1----:R-:W-:Y:S02]  /*ab60*/  FSEL R119, R77, -INF , P5 ;  /* 0xff8000004d777808 */ /* 0x002fe40002800000 */
[----:B------:R-:W-:Y:S07]  /*ab70*/  ISETP.GT.AND P5, PT, R5, 0x50, PT ;  /* 0x000000500500780c */ /* 0x000fee0003fa4270 */
[----:B------:R-:W1:Y:S10]  /*ab80*/  MUFU.TANH R24, R24 ;  /* 0x0000001800187308 */ /* 0x000e740000002400 */
[----:B------:R-:W1:Y:S01]  /*ab90*/  MUFU.TANH R25, R25 ;  /* 0x0000001900197308 */ /* 0x000e620000002400 */
[----:B---3--:R-:W-:Y:S02]  /*aba0*/  FSEL R35, R7, -INF , P2 ;  /* 0xff80000007237808 */ /* 0x008fe40001000000 */
[----:B------:R-:W-:Y:S02]  /*abb0*/  ISETP.GT.AND P2, PT, R5, 0x58, PT ;  /* 0x000000580500780c */ /* 0x000fe40003f44270 */
[----:B------:R-:W-:Y:S05]  /*abc0*/  FMNMX.FTZ R73, R35, R73, !PT ;  /* 0x0000004923497209 */ /* 0x000fea0007810000 */
[----:B------:R-:W3:Y:S01]  /*abd0*/  MUFU.TANH R84, R84 ;  /* 0x0000005400547308 */ /* 0x000ee20000002400 */
[----:B-1----:R-:W-:Y:S01]  /*abe0*/  FSEL R37, R24, -INF , P1 ;  /* 0xff80000018257808 */ /* 0x002fe20000800000 */
[----:B------:R-:W-:Y:S01]  /*abf0*/  FMUL.FTZ R24, R103, c[0x0][0x320] ;  /* 0x0000c80067187a20 */ /* 0x000fe20000410000 */
[----:B------:R-:W-:Y:S02]  /*ac00*/  ISETP.GT.AND P1, PT, R5, 0x59, PT ;  /* 0x000000590500780c */ /* 0x000fe40003f24270 */
[----:B------:R-:W-:Y:S05]  /*ac10*/  FMNMX.FTZ R73, R37, R73, !PT ;  /* 0x0000004925497209 */ /* 0x000fea0007810000 */
[----:B------:R-:W1:Y:S01]  /*ac20*/  MUFU.TANH R96, R96 ;  /* 0x0000006000607308 */ /* 0x000e620000002400 */
[----:B------:R-:W-:Y:S02]  /*ac30*/  FSEL R233, R25, -INF , P0 ;  /* 0xff80000019e97808 */ /* 0x000fe40000000000 */
[C---:B------:R-:W-:Y:S07]  /*ac40*/  ISETP.GT.AND P0, PT, R5.reuse, 0x60, PT ;  /* 0x000000600500780c */ /* 0x040fee0003f04270 */
[----:B------:R-:W1:Y:S01]  /*ac50*/  MUFU.TANH R101, R101 ;  /* 0x0000006500657308 */ /* 0x000e620000002400 */
[----:B---3--:R-:W-:Y:S01]  /*ac60*/  FSEL R43, R84, -INF , P5 ;  /* 0xff800000542b7808 */ /* 0x008fe20002800000 */
[----:B------:R-:W-:Y:S01]  /*ac70*/  IMAD.MOV.U32 R84, RZ, RZ, R119 ;  /* 0x000000ffff547224 */ /* 0x000fe200078e0077 */
[----:B------:R-:W-:Y:S02]  /*ac80*/  ISETP.GT.AND P5, PT, R5, 0x61, PT ;  /* 0x000000610500780c */ /* 0x000fe40003fa4270 */
[----:B------:R-:W-:Y:S05]  /*ac90*/  FMNMX.FTZ R73, R43, R73, !PT ;  /* 0x000000492b497209 */ /* 0x000fea0007810000 */
[----:B------:R-:W3:Y:S01]  /*aca0*/  MUFU.TANH R87, R87 ;  /* 0x0000005700577308 */ /* 0x000ee20000002400 */
[----:B------:R-:W-:Y:S02]  /*acb0*/  FMNMX.FTZ R73, R42, R73, !PT ;  /* 0x000000492a497209 */ /* 0x000fe40007810000 */
[----:B-1----:R-:W-:Y:S02]  /*acc0*/  FSEL R25, R96, -INF , P2 ;  /* 0xff80000060197808 */ /* 0x002fe40001000000 */
[----:B------:R-:W-:Y:S02]  /*acd0*/  ISETP.GT.AND P2, PT, R5, 0x69, PT ;  /* 0x000000690500780c */ /* 0x000fe40003f44270 */
[----:B------:R-:W-:Y:S03]  /*ace0*/  FMNMX.FTZ R5, R15, R6, !PT ;  /* 0x000000060f057209 */ /* 0x000fe60007810000 */
[----:B------:R-:W1:Y:S01]  /*acf0*/  MUFU.TANH R97, R97 ;  /* 0x0000006100617308 */ /* 0x000e620000002400 */
[----:B------:R-:W-:Y:S02]  /*ad00*/  FMNMX.FTZ R6, R16, R117, !PT ;  /* 0x0000007510067209 */ /* 0x000fe40007810000 */
[----:B------:R-:W-:Y:S02]  /*ad10*/  FMNMX.FTZ R5, R56, R5, !PT ;  /* 0x0000000538057209 */ /* 0x000fe40007810000 */
[----:B------:R-:W-:Y:S02]  /*ad20*/  FSEL R28, R101, -INF , P5 ;  /* 0xff800000651c7808 */ /* 0x000fe40002800000 */
[----:B------:R-:W-:Y:S02]  /*ad30*/  FMNMX.FTZ R5, R59, R5, !PT ;  /* 0x000000053b057209 */ /* 0x000fe40007810000 */
[----:B------:R-:W-:Y:S01]  /*ad40*/  ISETP.GT.AND P5, PT, R2, 0x51, PT ;  /* 0x000000510200780c */ /* 0x000fe20003fa4270 */
[----:B------:R-:W1:Y:S01]  /*ad50*/  MUFU.TANH R100, R100 ;  /* 0x0000006400647308 */ /* 0x000e620000002400 */
[----:B------:R-:W-:Y:S02]  /*ad60*/  FMNMX.FTZ R5, R57, R5, !PT ;  /* 0x0000000539057209 */ /* 0x000fe40007810000 */
[----:B------:R-:W-:Y:S02]  /*ad70*/  FMNMX.FTZ R73, R25, R73, !PT ;  /* 0x0000004919497209 */ /* 0x000fe40007810000 */
[----:B------:R-:W-:Y:S02]  /*ad80*/  FMNMX.FTZ R5, R58, R5, !PT ;  /* 0x000000053a057209 */ /* 0x000fe40007810000 */
[----:B---3--:R-:W-:Y:S02]  /*ad90*/  FSEL R80, R87, -INF , P5 ;  /* 0xff80000057507808 */ /* 0x008fe40002800000 */
[----:B------:R-:W-:Y:S01]  /*ada0*/  FMNMX.FTZ R5, R193, R5, !PT ;  /* 0x00000005c1057209 */ /* 0x000fe20007810000 */
[----:B------:R-:W-:Y:S01]  /*adb0*/  MUFU.TANH R83, R83 ;  /* 0x0000005300537308 */ /* 0x000fe20000002400 */
[----:B------:R-:W-:Y:S02]  /*adc0*/  MOV R87, R67 ;  /* 0x0000004300577202 */ /* 0x000fe40000000f00 */
[----:B------:R-:W-:Y:S02]  /*add0*/  FMNMX.FTZ R5, R196, R5, !PT ;  /* 0x00000005c4057209 */ /* 0x000fe40007810000 */
[----:B-1----:R-:W-:Y:S02]  /*ade0*/  FSEL R26, R97, -INF , P1 ;  /* 0xff800000611a7808 */ /* 0x002fe40000800000 */
[----:B------:R-:W-:Y:S02]  /*adf0*/  FMNMX.FTZ R5, R194, R5, !PT ;  /* 0x00000005c2057209 */ /* 0x000fe40007810000 */
[----:B------:R-:W-:Y:S01]  /*ae00*/  FMNMX.FTZ R6, R17, R6, !PT ;  /* 0x0000000611067209 */ /* 0x000fe20007810000 */
[----:B------:R-:W1:Y:S01]  /*ae10*/  MUFU.TANH R86, R86 ;  /* 0x0000005600567308 */ /* 0x000e620000002400 */
[----:B------:R-:W-:Y:S02]  /*ae20*/  FMNMX.FTZ R5, R197, R5, !PT ;  /* 0x00000005c5057209 */ /* 0x000fe40007810000 */
[----:B------:R-:W-:Y:S02]  /*ae30*/  FMNMX.FTZ R73, R26, R73, !PT ;  /* 0x000000491a497209 */ /* 0x000fe40007810000 */
[----:B------:R-:W-:Y:S02]  /*ae40*/  FMNMX.FTZ R5, R248, R5, !PT ;  /* 0x00000005f8057209 */ /* 0x000fe40007810000 */
[----:B------:R-:W-:Y:S02]  /*ae50*/  FSEL R27, R100, -INF , P0 ;  /* 0xff800000641b7808 */ /* 0x000fe40000000000 */
[----:B------:R-:W-:Y:S01]  /*ae60*/  FMNMX.FTZ R5, R251, R5, !PT ;  /* 0x00000005fb057209 */ /* 0x000fe20007810000 */
[----:B------:R-:W3:Y:S01]  /*ae70*/  MUFU.TANH R113, R113 ;  /* 0x0000007100717308 */ /* 0x000ee20000002400 */
[----:B------:R-:W-:Y:S02]  /*ae80*/  ISETP.GT.AND P0, PT, R2, 0x50, PT ;  /* 0x000000500200780c */ /* 0x000fe40003f04270 */
[----:B------:R-:W-:Y:S02]  /*ae90*/  FMNMX.FTZ R72, R92, R5, !PT ;  /* 0x000000055c487209 */ /* 0x000fe40007810000 */
[----:B------:R-:W-:Y:S02]  /*aea0*/  FMNMX.FTZ R5, R20, R118, !PT ;  /* 0x0000007614057209 */ /* 0x000fe40007810000 */
[----:B------:R-:W-:Y:S02]  /*aeb0*/  FMNMX.FTZ R72, R87, R72, !PT ;  /* 0x0000004857487209 */ /* 0x000fe40007810000 */
[----:B------:R-:W-:Y:S01]  /*aec0*/  FMNMX.FTZ R5, R21, R5, !PT ;  /* 0x0000000515057209 */ /* 0x000fe20007810000 */
[----:B------:R-:W3:Y:S01]  /*aed0*/  MUFU.TANH R98, R98 ;  /* 0x0000006200627308 */ /* 0x000ee20000002400 */
[----:B------:R-:W-:Y:S02]  /*aee0*/  FMNMX.FTZ R72, R38, R72, !PT ;  /* 0x0000004826487209 */ /* 0x000fe40007810000 */
[----:B------:R-:W-:Y:S02]  /*aef0*/  FMNMX.FTZ R5, R22, R5, !PT ;  /* 0x0000000516057209 */ /* 0x000fe40007810000 */
[----:B------:R-:W-:Y:S02]  /*af00*/  FMNMX.FTZ R72, R85, R72, !PT ;  /* 0x0000004855487209 */ /* 0x000fe40007810000 */
[----:B-1----:R-:W-:Y:S01]  /*af10*/  FSEL R119, R86, -INF , P0 ;  /* 0xff80000056777808 */ /* 0x002fe20000000000 */
[----:B------:R-:W-:Y:S01]  /*af20*/  IMAD.MOV.U32 R86, RZ, RZ, R35 ;  /* 0x000000ffff567224 */ /* 0x000fe200078e0023 */
[----:B------:R-:W-:Y:S01]  /*af30*/  FMNMX.FTZ R72, R233, R72, !PT ;  /* 0x00000048e9487209 */ /* 0x000fe20007810000 */
[----:B------:R-:W1:Y:S01]  /*af40*/  MUFU.TANH R99, R99 ;  /* 0x0000006300637308 */ /* 0x000e620000002400 */
[----:B------:R-:W-:Y:S02]  /*af50*/  ISETP.GT.AND P1, PT, R2, 0x49, PT ;  /* 0x000000490200780c */ /* 0x000fe40003f24270 */
[----:B------:R-:W-:Y:S02]  /*af60*/  FMNMX.FTZ R6, R18, R6, !PT ;  /* 0x0000000612067209 */ /* 0x000fe40007810000 */
[----:B---3--:R-:W-:Y:S02]  /*af70*/  FSEL R52, R113, -INF , P2 ;  /* 0xff80000071347808 */ /* 0x008fe40001000000 */
[----:B------:R-:W-:Y:S02]  /*af80*/  FMNMX.FTZ R5, R23, R5, !PT ;  /* 0x0000000517057209 */ /* 0x000fe40007810000 */
[----:B------:R-:W-:Y:S01]  /*af90*/  FSEL R100, R83, -INF , P1 ;  /* 0xff80000053647808 */ /* 0x000fe20000800000 */
[----:B------:R-:W3:Y:S01]  /*afa0*/  MUFU.TANH R102, R102 ;  /* 0x0000006600667308 */ /* 0x000ee20000002400 */
[----:B------:R-:W-:Y:S02]  /*afb0*/  FMNMX.FTZ R73, R27, R73, !PT ;  /* 0x000000491b497209 */ /* 0x000fe40007810000 */
[----:B------:R-:W-:Y:S02]  /*afc0*/  ISETP.GT.AND P2, PT, R2, 0x59, PT ;  /* 0x000000590200780c */ /* 0x000fe40003f44270 */
[----:B------:R-:W-:Y:S01]  /*afd0*/  FSEL R83, R98, -INF , P3 ;  /* 0xff80000062537808 */ /* 0x000fe20001800000 */
[----:B------:R-:W-:Y:S01]  /*afe0*/  IMAD.MOV.U32 R98, RZ, RZ, R25 ;  /* 0x000000ffff627224 */ /* 0x000fe200078e0019 */
[C---:B------:R-:W-:Y:S02]  /*aff0*/  ISETP.GT.AND P1, PT, R2.reuse, 0x60, PT ;  /* 0x000000600200780c */ /* 0x040fe40003f24270 */
[C---:B------:R-:W-:Y:S01]  /*b000*/  ISETP.GT.AND P0, PT, R2.reuse, 0x61, PT ;  /* 0x000000610200780c */ /* 0x040fe20003f04270 */
[----:B------:R-:W1:Y:S01]  /*b010*/  MUFU.TANH R24, R24 ;  /* 0x0000001800187308 */ /* 0x000e620000002400 */
[C---:B------:R-:W-:Y:S02]  /*b020*/  ISETP.GT.AND P5, PT, R2.reuse, 0x68, PT ;  /* 0x000000680200780c */ /* 0x040fe40003fa4270 */
[----:B------:R-:W-:Y:S02]  /*b030*/  ISETP.GT.AND P3, PT, R2, 0x69, PT ;  /* 0x000000690200780c */ /* 0x000fe40003f64270 */
[----:B------:R-:W-:Y:S02]  /*b040*/  FMNMX.FTZ R2, R19, R6, !PT ;  /* 0x0000000613027209 */ /* 0x000fe40007810000 */
[----:B------:R-:W-:Y:S02]  /*b050*/  FMNMX.FTZ R73, R28, R73, !PT ;  /* 0x000000491c497209 */ /* 0x000fe40007810000 */
[----:B------:R-:W-:Y:S01]  /*b060*/  FMNMX.FTZ R2, R60, R2, !PT ;  /* 0x000000023c027209 */ /* 0x000fe20007810000 */
[----:B------:R-:W2:Y:S01]  /*b070*/  MUFU.TANH R114, R114 ;  /* 0x0000007200727308 */ /* 0x000ea20000002400 */
[----:B------:R-:W-:Y:S02]  /*b080*/  FMNMX.FTZ R73, R29, R73, !PT ;  /* 0x000000491d497209 */ /* 0x000fe40007810000 */
[----:B------:R-:W-:Y:S02]  /*b090*/  FMNMX.FTZ R72, R100, R72, !PT ;  /* 0x0000004864487209 */ /* 0x000fe40007810000 */
[----:B------:R-:W-:Y:S02]  /*b0a0*/  FMNMX.FTZ R2, R62, R2, !PT ;  /* 0x000000023e027209 */ /* 0x000fe40007810000 */
[----:B------:R-:W-:Y:S02]  /*b0b0*/  FMNMX.FTZ R73, R52, R73, !PT ;  /* 0x0000004934497209 */ /* 0x000fe40007810000 */
[----:B------:R-:W-:Y:S01]  /*b0c0*/  FMNMX.FTZ R72, R119, R72, !PT ;  /* 0x0000004877487209 */ /* 0x000fe20007810000 */
[----:B------:R-:W2:Y:S01]  /*b0d0*/  MUFU.TANH R115, R115 ;  /* 0x0000007300737308 */ /* 0x000ea20000002400 */
[----:B------:R-:W-:Y:S01]  /*b0e0*/  FMNMX.FTZ R2, R61, R2, !PT ;  /* 0x000000023d027209 */ /* 0x000fe20007810000 */
[----:B------:R-:W4:Y:S01]  /*b0f0*/  SHFL.BFLY PT, R7, R73, 0x2, 0x1f ;  /* 0x0c401f0049077f89 */ /* 0x000f2200000e0000 */
[----:B------:R-:W-:Y:S02]  /*b100*/  FMNMX.FTZ R72, R80, R72, !PT ;  /* 0x0000004850487209 */ /* 0x000fe40007810000 */
[----:B------:R-:W-:Y:S02]  /*b110*/  FMNMX.FTZ R2, R63, R2, !PT ;  /* 0x000000023f027209 */ /* 0x000fe40007810000 */
[----:B------:R-:W-:Y:S02]  /*b120*/  FMNMX.FTZ R72, R83, R72, !PT ;  /* 0x0000004853487209 */ /* 0x000fe40007810000 */
[----:B-1----:R-:W-:Y:S01]  /*b130*/  FSEL R252, R99, -INF , P2 ;  /* 0xff80000063fc7808 */ /* 0x002fe20001000000 */
[----:B------:R-:W1:Y:S01]  /*b140*/  MUFU.TANH R88, R88 ;  /* 0x0000005800587308 */ /* 0x000e620000002400 */
[----:B------:R-:W-:Y:S02]  /*b150*/  FMNMX.FTZ R2, R198, R2, !PT ;  /* 0x00000002c6027209 */ /* 0x000fe40007810000 */
[----:B---3--:R-:W-:Y:S02]  /*b160*/  FSEL R113, R102, -INF , P1 ;  /* 0xff80000066717808 */ /* 0x008fe40000800000 */
[----:B------:R-:W-:Y:S02]  /*b170*/  FMNMX.FTZ R72, R252, R72, !PT ;  /* 0x00000048fc487209 */ /* 0x000fe40007810000 */
[----:B------:R-:W-:Y:S02]  /*b180*/  FMNMX.FTZ R2, R199, R2, !PT ;  /* 0x00000002c7027209 */ /* 0x000fe40007810000 */
[----:B------:R-:W-:Y:S01]  /*b190*/  FSEL R249, R24, -INF , P0 ;  /* 0xff80000018f97808 */ /* 0x000fe20000000000 */
[----:B------:R-:W3:Y:S01]  /*b1a0*/  MUFU.TANH R89, R89 ;  /* 0x0000005900597308 */ /* 0x000ee20000002400 */
[----:B------:R-:W-:Y:S01]  /*b1b0*/  FMNMX.FTZ R72, R113, R72, !PT ;  /* 0x0000004871487209 */ /* 0x000fe20007810000 */
[----:B------:R-:W-:Y:S01]  /*b1c0*/  FMUL.FTZ R24, R107, c[0x0][0x320] ;  /* 0x0000c8006b187a20 */ /* 0x000fe20000410000 */
[----:B------:R-:W-:Y:S02]  /*b1d0*/  FMNMX.FTZ R2, R200, R2, !PT ;  /* 0x00000002c8027209 */ /* 0x000fe40007810000 */
[----:B--2---:R-:W-:Y:S02]  /*b1e0*/  FSEL R247, R114, -INF , P5 ;  /* 0xff80000072f77808 */ /* 0x004fe40002800000 */
[----:B------:R-:W-:Y:S02]  /*b1f0*/  FMNMX.FTZ R72, R249, R72, !PT ;  /* 0x00000048f9487209 */ /* 0x000fe40007810000 */
[----:B------:R-:W-:Y:S01]  /*b200*/  FMNMX.FTZ R2, R201, R2, !PT ;  /* 0x00000002c9027209 */ /* 0x000fe20007810000 */
[----:B------:R-:W2:Y:S01]  /*b210*/  MUFU.TANH R93, R93 ;  /* 0x0000005d005d7308 */ /* 0x000ea20000002400 */
[----:B------:R-:W-:Y:S02]  /*b220*/  FSEL R246, R115, -INF , P3 ;  /* 0xff80000073f67808 */ /* 0x000fe40001800000 */
[----:B------:R-:W-:Y:S02]  /*b230*/  FMNMX.FTZ R72, R247, R72, !PT ;  /* 0x00000048f7487209 */ /* 0x000fe40007810000 */
[----:B------:R-:W-:Y:S02]  /*b240*/  FMNMX.FTZ R2, R48, R2, !PT ;  /* 0x0000000230027209 */ /* 0x000fe40007810000 */
[----:B------:R-:W-:Y:S02]  /*b250*/  FMNMX.FTZ R72, R246, R72, !PT ;  /* 0x00000048f6487209 */ /* 0x000fe40007810000 */
[----:B------:R-:W-:Y:S01]  /*b260*/  FMNMX.FTZ R2, R112, R2, !PT ;  /* 0x0000000270027209 */ /* 0x000fe20007810000 */
[----:B------:R-:W1:Y:S01]  /*b270*/  MUFU.TANH R79, R79 ;  /* 0x0000004f004f7308 */ /* 0x000e620000002400 */
[----:B----4-:R-:W-:Y:S01]  /*b280*/  FMNMX.FTZ R73, R73, R7, !PT ;  /* 0x0000000749497209 */ /* 0x010fe20007810000 */
[----:B------:R-:W-:Y:S01]  /*b290*/  SHFL.BFLY PT, R6, R72, 0x2, 0x1f ;  /* 0x0c401f0048067f89 */ /* 0x000fe200000e0000 */
[----:B------:R-:W-:Y:S02]  /*b2a0*/  FMNMX.FTZ R2, R81, R2, !PT ;  /* 0x0000000251027209 */ /* 0x000fe40007810000 */
[----:B------:R-:W-:Y:S02]  /*b2b0*/  ISETP.GT.AND P5, PT, R0, 0x58, PT ;  /* 0x000000580000780c */ /* 0x000fe40003fa4270 */
[----:B------:R-:W-:Y:S02]  /*b2c0*/  FMNMX.FTZ R2, R82, R2, !PT ;  /* 0x0000000252027209 */ /* 0x000fe40007810000 */
[----:B------:R-:W-:Y:S01]  /*b2d0*/  FSEL R243, R243, -INF , P5 ;  /* 0xff800000f3f37808 */ /* 0x000fe20002800000 */
[----:B------:R-:W4:Y:S01]  /*b2e0*/  MUFU.TANH R90, R90 ;  /* 0x0000005a005a7308 */ /* 0x000f220000002400 */
[----:B------:R-:W2:Y:S01]  /*b2f0*/  SHFL.BFLY PT, R7, R73, 0x1, 0x1f ;  /* 0x0c201f0049077f89 */ /* 0x000ea200000e0000 */
[----:B------:R-:W-:Y:S02]  /*b300*/  ISETP.GT.AND P5, PT, R0, 0x69, PT ;  /* 0x000000690000780c */ /* 0x000fe40003fa4270 */
[----:B------:R-:W-:Y:S02]  /*b310*/  FMNMX.FTZ R2, R245, R2, !PT ;  /* 0x00000002f5027209 */ /* 0x000fe40007810000 */
[----:B------:R-:W-:Y:S02]  /*b320*/  FSEL R109, R109, -INF , P5 ;  /* 0xff8000006d6d7808 */ /* 0x000fe40002800000 */
[----:B------:R-:W-:Y:S02]  /*b330*/  ISETP.GT.AND P5, PT, R204, R250, PT ;  /* 0x000000facc00720c */ /* 0x000fe40003fa4270 */
[----:B------:R-:W4:Y:S01]  /*b340*/  MUFU.TANH R104, R104 ;  /* 0x0000006800687308 */ /* 0x000f220000002400 */
[----:B------:R-:W-:Y:S02]  /*b350*/  FMNMX.FTZ R2, R46, R2, !PT ;  /* 0x000000022e027209 */ /* 0x000fe40007810000 */
[----:B------:R-:W-:Y:S02]  /*b360*/  ISETP.GT.AND P1, PT, R0, 0x50, PT ;  /* 0x000000500000780c */ /* 0x000fe40003f24270 */
[----:B------:R-:W-:Y:S02]  /*b370*/  FMNMX.FTZ R2, R47, R2, !PT ;  /* 0x000000022f027209 */ /* 0x000fe40007810000 */
[----:B-1----:R-:W-:Y:S02]  /*b380*/  FSEL R103, R88, -INF , P1 ;  /* 0xff80000058677808 */ /* 0x002fe40000800000 */
[----:B------:R-:W-:Y:S01]  /*b390*/  FMNMX.FTZ R2, R84, R2, !PT ;  /* 0x0000000254027209 */ /* 0x000fe20007810000 */
[----:B------:R-:W1:Y:S01]  /*b3a0*/  MUFU.TANH R105, R105 ;  /* 0x0000006900697308 */ /* 0x000e620000002400 */
[C---:B------:R-:W-:Y:S02]  /*b3b0*/  ISETP.GT.AND P0, PT, R0.reuse, 0x51, PT ;  /* 0x000000510000780c */ /* 0x040fe40003f04270 */
[----:B------:R-:W-:Y:S02]  /*b3c0*/  FMNMX.FTZ R2, R103, R2, !PT ;  /* 0x0000000267027209 */ /* 0x000fe40007810000 */
[----:B---3--:R-:W-:Y:S02]  /*b3d0*/  FSEL R223, R89, -INF , P0 ;  /* 0xff80000059df7808 */ /* 0x008fe40000000000 */
[----:B--2---:R-:W-:Y:S02]  /*b3e0*/  FMNMX.FTZ R73, R73, R7, !PT ;  /* 0x0000000749497209 */ /* 0x004fe40007810000 */
[----:B------:R-:W-:Y:S01]  /*b3f0*/  ISETP.GT.AND P3, PT, R0, 0x59, PT ;  /* 0x000000590000780c */ /* 0x000fe20003f64270 */
[----:B------:R-:W2:Y:S01]  /*b400*/  MUFU.TANH R108, R108 ;  /* 0x0000006c006c7308 */ /* 0x000ea20000002400 */
[C---:B------:R-:W-:Y:S01]  /*b410*/  ISETP.GT.AND P2, PT, R4.reuse, 0x49, PT ;  /* 0x000000490400780c */ /* 0x040fe20003f44270 */
[----:B------:R-:W-:Y:S01]  /*b420*/  FMUL.FTZ R75, R73, c[0x0][0x2d0] ;  /* 0x0000b400494b7a20 */ /* 0x000fe20000410000 */
[----:B------:R-:W-:Y:S02]  /*b430*/  FSEL R210, R93, -INF , P3 ;  /* 0xff8000005dd27808 */ /* 0x000fe40001800000 */
[----:B------:R-:W-:Y:S02]  /*b440*/  FSEL R97, R79, -INF , P2 ;  /* 0xff8000004f617808 */ /* 0x000fe40001000000 */
[----:B------:R-:W-:Y:S02]  /*b450*/  ISETP.GT.AND P3, PT, R4, 0x50, PT ;  /* 0x000000500400780c */ /* 0x000fe40003f64270 */
[----:B------:R-:W-:Y:S01]  /*b460*/  FMNMX.FTZ R72, R72, R6, !PT ;  /* 0x0000000648487209 */ /* 0x000fe20007810000 */
[----:B------:R-:W3:Y:S01]  /*b470*/  MUFU.TANH R94, R94 ;  /* 0x0000005e005e7308 */ /* 0x000ee20000002400 */
[----:B----4-:R-:W-:Y:S02]  /*b480*/  FSEL R222, R90, -INF , P3 ;  /* 0xff8000005ade7808 */ /* 0x010fe40001800000 */
[----:B------:R-:W-:Y:S01]  /*b490*/  MOV R90, R38 ;  /* 0x00000026005a7202 */ /* 0x000fe20000000f00 */
[----:B------:R-:W4:Y:S01]  /*b4a0*/  SHFL.BFLY PT, R6, R72, 0x1, 0x1f ;  /* 0x0c201f0048067f89 */ /* 0x000f2200000e0000 */
[----:B------:R-:W-:Y:S02]  /*b4b0*/  FSETP.NEU.FTZ.AND P3, PT, R73, -INF , PT ;  /* 0xff8000004900780b */ /* 0x000fe40003f7d000 */
[----:B------:R-:W-:Y:S02]  /*b4c0*/  ISETP.GT.AND P2, PT, R0, 0x60, PT ;  /* 0x000000600000780c */ /* 0x000fe40003f44270 */
[----:B------:R-:W-:Y:S01]  /*b4d0*/  FSEL R75, R75, RZ, P3 ;  /* 0x000000ff4b4b7208 */ /* 0x000fe20001800000 */
[----:B------:R-:W4:Y:S01]  /*b4e0*/  MUFU.TANH R95, R95 ;  /* 0x0000005f005f7308 */ /* 0x000f220000002400 */
[----:B------:R-:W-:Y:S02]  /*b4f0*/  FMNMX.FTZ R5, R184, R5, !PT ;  /* 0x00000005b8057209 */ /* 0x000fe40007810000 */
[----:B------:R-:W-:Y:S01]  /*b500*/  FSEL R208, R104, -INF , P2 ;  /* 0xff80000068d07808 */ /* 0x000fe20001000000 */
[--C-:B------:R-:W-:Y:S01]  /*b510*/  FFMA.FTZ R98, R98, c[0x0][0x2d0], -R75.reuse ;  /* 0x0000b40062627a23 */ /* 0x100fe2000001084b */
[----:B------:R-:W-:Y:S02]  /*b520*/  ISETP.GT.AND P2, PT, R4, 0x51, PT ;  /* 0x000000510400780c */ /* 0x000fe40003f44270 */
[C---:B------:R-:W-:Y:S02]  /*b530*/  ISETP.GT.AND P1, PT, R0.reuse, 0x61, PT ;  /* 0x000000610000780c */ /* 0x040fe40003f24270 */
[----:B------:R-:W-:Y:S01]  /*b540*/  ISETP.GT.AND P0, PT, R0, 0x68, PT ;  /* 0x000000680000780c */ /* 0x000fe20003f04270 */
[----:B------:R-:W4:Y:S01]  /*b550*/  MUFU.TANH R106, R106 ;  /* 0x0000006a006a7308 */ /* 0x000f220000002400 */
[----:B-1----:R-:W-:Y:S02]  /*b560*/  FSEL R107, R105, -INF , P1 ;  /* 0xff800000696b7808 */ /* 0x002fe40000800000 */
[----:B--2---:R-:W-:Y:S02]  /*b570*/  FSEL R104, R108, -INF , P0 ;  /* 0xff8000006c687808 */ /* 0x004fe40000000000 */
[C---:B------:R-:W-:Y:S02]  /*b580*/  ISETP.GT.AND P1, PT, R4.reuse, 0x58, PT ;  /* 0x000000580400780c */ /* 0x040fe40003f24270 */
[----:B------:R-:W-:Y:S02]  /*b590*/  ISETP.GT.AND P0, PT, R4, 0x59, PT ;  /* 0x000000590400780c */ /* 0x000fe40003f04270 */
[----:B---3--:R-:W-:Y:S01]  /*b5a0*/  FSEL R219, R94, -INF , P1 ;  /* 0xff8000005edb7808 */ /* 0x008fe20000800000 */
[----:B------:R-:W1:Y:S01]  /*b5b0*/  MUFU.TANH R24, R24 ;  /* 0x0000001800187308 */ /* 0x000e620000002400 */
[----:B------:R-:W-:Y:S02]  /*b5c0*/  FMNMX.FTZ R5, R186, R5, !PT ;  /* 0x00000005ba057209 */ /* 0x000fe40007810000 */
[----:B------:R-:W-:Y:S02]  /*b5d0*/  FMNMX.FTZ R2, R223, R2, !PT ;  /* 0x00000002df027209 */ /* 0x000fe40007810000 */
[----:B------:R-:W-:Y:S02]  /*b5e0*/  FMNMX.FTZ R5, R185, R5, !PT ;  /* 0x00000005b9057209 */ /* 0x000fe40007810000 */
[----:B------:R-:W-:Y:S02]  /*b5f0*/  FMNMX.FTZ R2, R243, R2, !PT ;  /* 0x00000002f3027209 */ /* 0x000fe40007810000 */
[----:B------:R-:W-:Y:S01]  /*b600*/  FMNMX.FTZ R5, R187, R5, !PT ;  /* 0x00000005bb057209 */ /* 0x000fe20007810000 */
[----:B------:R-:W2:Y:S01]  /*b610*/  MUFU.TANH R91, R91 ;  /* 0x0000005b005b7308 */ /* 0x000ea20000002400 */
[----:B----4-:R-:W-:Y:S01]  /*b620*/  FSEL R217, R95, -INF , P0 ;  /* 0xff8000005fd97808 */ /* 0x010fe20000000000 */
[----:B------:R-:W-:Y:S01]  /*b630*/  IMAD.MOV.U32 R95, RZ, RZ, R112 ;  /* 0x000000ffff5f7224 */ /* 0x000fe200078e0070 */
[----:B------:R-:W-:Y:S02]  /*b640*/  FMNMX.FTZ R5, R203, R5, !PT ;  /* 0x00000005cb057209 */ /* 0x000fe40007810000 */
[C---:B------:R-:W-:Y:S02]  /*b650*/  ISETP.GT.AND P0, PT, R4.reuse, 0x61, PT ;  /* 0x000000610400780c */ /* 0x040fe40003f04270 */
[----:B------:R-:W-:Y:S02]  /*b660*/  FMNMX.FTZ R5, R205, R5, !PT ;  /* 0x00000005cd057209 */ /* 0x000fe40007810000 */
[----:B------:R-:W-:Y:S01]  /*b670*/  ISETP.GT.AND P1, PT, R4, 0x60, PT ;  /* 0x000000600400780c */ /* 0x000fe20003f24270 */
[----:B------:R3:W4:Y:S01]  /*b680*/  MUFU.TANH R7, R110 ;  /* 0x0000006e00077308 */ /* 0x0007220000002400 */
[----:B------:R-:W-:Y:S02]  /*b690*/  FMNMX.FTZ R5, R206, R5, !PT ;  /* 0x00000005ce057209 */ /* 0x000fe40007810000 */
[----:B------:R-:W-:Y:S02]  /*b6a0*/  FMNMX.FTZ R2, R210, R2, !PT ;  /* 0x00000002d2027209 */ /* 0x000fe40007810000 */
[----:B------:R-:W-:Y:S02]  /*b6b0*/  FMNMX.FTZ R5, R211, R5, !PT ;  /* 0x00000005d3057209 */ /* 0x000fe40007810000 */
[----:B------:R-:W-:Y:S02]  /*b6c0*/  FSEL R216, R106, -INF , P1 ;  /* 0xff8000006ad87808 */ /* 0x000fe40000800000 */
[----:B-1----:R-:W-:Y:S02]  /*b6d0*/  FSEL R213, R24, -INF , P0 ;  /* 0xff80000018d57808 */ /* 0x002fe40000000000 */
[----:B------:R-:W-:Y:S02]  /*b6e0*/  ISETP.GT.AND P0, PT, R4, 0x69, PT ;  /* 0x000000690400780c */ /* 0x000fe40003f04270 */
[----:B------:R-:W-:Y:S02]  /*b6f0*/  FMNMX.FTZ R2, R208, R2, !PT ;  /* 0x00000002d0027209 */ /* 0x000fe40007810000 */
[----:B------:R-:W-:Y:S01]  /*b700*/  ISETP.GT.AND P1, PT, R4, 0x68, PT ;  /* 0x000000680400780c */ /* 0x000fe20003f24270 */
[--C-:B------:R-:W-:Y:S01]  /*b710*/  FFMA.FTZ R4, R10, c[0x0][0x2d0], -R75.reuse ;  /* 0x0000b4000a047a23 */ /* 0x100fe2000001084b */
[----:B------:R-:W-:Y:S01]  /*b720*/  FMNMX.FTZ R5, R234, R5, !PT ;  /* 0x00000005ea057209 */ /* 0x000fe20007810000 */
[----:B------:R-:W-:Y:S01]  /*b730*/  @P5 IMAD.MOV.U32 R10, RZ, RZ, 0x5 ;  /* 0x00000005ff0a5424 */ /* 0x000fe200078e00ff */
[----:B------:R-:W-:Y:S01]  /*b740*/  FMNMX.FTZ R2, R107, R2, !PT ;  /* 0x000000026b027209 */ /* 0x000fe20007810000 */
[----:B------:R1:W-:Y:S01]  /*b750*/  MUFU.EX2 R30, R4 ;  /* 0x00000004001e7308 */ /* 0x0003e20000000800 */
[----:B------:R-:W-:Y:S01]  /*b760*/  FMNMX.FTZ R0, R50, R5, !PT ;  /* 0x0000000532007209 */ /* 0x000fe20007810000 */
[----:B------:R-:W-:Y:S01]  /*b770*/  FFMA.FTZ R5, R8, c[0x0][0x2d0], -R75 ;  /* 0x0000b40008057a23 */ /* 0x000fe2000001084b */
[----:B------:R-:W-:Y:S01]  /*b780*/  FMNMX.FTZ R2, R104, R2, !PT ;  /* 0x0000000268027209 */ /* 0x000fe20007810000 */
[----:B---3--:R-:W-:Y:S01]  /*b790*/  IMAD.MOV.U32 R110, RZ, RZ, R27 ;  /* 0x000000ffff6e7224 */ /* 0x008fe200078e001b */
[----:B------:R-:W-:Y:S02]  /*b7a0*/  FMNMX.FTZ R0, R111, R0, !PT ;  /* 0x000000006f007209 */ /* 0x000fe40007810000 */
[----:B------:R-:W-:Y:S01]  /*b7b0*/  FMNMX.FTZ R2, R109, R2, !PT ;  /* 0x000000026d027209 */ /* 0x000fe20007810000 */
[----:B------:R-:W-:Y:S01]  /*b7c0*/  FFMA.FTZ R110, R110, c[0x0][0x2d0], -R75 ;  /* 0x0000b4006e6e7a23 */ /* 0x000fe2000001084b */
[----:B------:R-:W-:Y:S01]  /*b7d0*/  FMNMX.FTZ R72, R72, R6, !PT ;  /* 0x0000000648487209 */ /* 0x000fe20007810000 */
[----:B------:R3:W-:Y:S01]  /*b7e0*/  MUFU.EX2 R94, R5 ;  /* 0x00000005005e7308 */ /* 0x0007e20000000800 */
[----:B------:R-:W-:Y:S01]  /*b7f0*/  FMNMX.FTZ R0, R51, R0, !PT ;  /* 0x0000000033007209 */ /* 0x000fe20007810000 */
[----:B------:R-:W3:Y:S01]  /*b800*/  SHFL.BFLY PT, R71, R2, 0x2, 0x1f ;  /* 0x0c401f0002477f89 */ /* 0x000ee200000e0000 */
[----:B--2---:R-:W-:Y:S01]  /*b810*/  FSEL R220, R91, -INF , P2 ;  /* 0xff8000005bdc7808 */ /* 0x004fe20001000000 */
[C---:B------:R-:W-:Y:S01]  /*b820*/  FMUL.FTZ R88, R72.reuse, c[0x0][0x2d0] ;  /* 0x0000b40048587a20 */ /* 0x040fe20000410000 */
[----:B------:R-:W-:Y:S01]  /*b830*/  FSETP.NEU.FTZ.AND P2, PT, R72, -INF , PT ;  /* 0xff8000004800780b */ /* 0x000fe20003f5d000 */
[----:B------:R-:W-:Y:S01]  /*b840*/  IMAD.MOV.U32 R91, RZ, RZ, R37 ;  /* 0x000000ffff5b7224 */ /* 0x000fe200078e0025 */
[----:B------:R-:W-:Y:S02]  /*b850*/  FMNMX.FTZ R0, R221, R0, !PT ;  /* 0x00000000dd007209 */ /* 0x000fe40007810000 */
[----:B------:R-:W-:Y:S01]  /*b860*/  FSEL R88, R88, RZ, P2 ;  /* 0x000000ff58587208 */ /* 0x000fe20001000000 */
[----:B------:R-:W-:Y:S01]  /*b870*/  MUFU.EX2 R110, R110 ;  /* 0x0000006e006e7308 */ /* 0x000fe20000000800 */
[----:B------:R-:W-:Y:S02]  /*b880*/  FMNMX.FTZ R0, R39, R0, !PT ;  /* 0x0000000027007209 */ /* 0x000fe40007810000 */
[----:B----4-:R-:W-:Y:S01]  /*b890*/  FSEL R209, R7, -INF , P1 ;  /* 0xff80000007d17808 */ /* 0x010fe20000800000 */
[--C-:B-1----:R-:W-:Y:S01]  /*b8a0*/  FFMA.FTZ R4, R12, c[0x0][0x2d0], -R88.reuse ;  /* 0x0000b4000c047a23 */ /* 0x102fe20000010858 */
[----:B------:R-:W-:Y:S01]  /*b8b0*/  FMNMX.FTZ R0, R244, R0, !PT ;  /* 0x00000000f4007209 */ /* 0x000fe20007810000 */
[--C-:B------:R-:W-:Y:S01]  /*b8c0*/  FFMA.FTZ R6, R15, c[0x0][0x2d0], -R88.reuse ;  /* 0x0000b4000f067a23 */ /* 0x100fe20000010858 */
[----:B------:R-:W-:Y:S01]  /*b8d0*/  FSEL R74, R74, -INF , P0 ;  /* 0xff8000004a4a7808 */ /* 0x000fe20000000000 */
[----:B------:R-:W-:Y:S01]  /*b8e0*/  FFMA.FTZ R113, R113, c[0x0][0x2d0], -R88 ;  /* 0x0000b40071717a23 */ /* 0x000fe20000010858 */
[----:B------:R-:W-:Y:S01]  /*b8f0*/  FMNMX.FTZ R0, R97, R0, !PT ;  /* 0x0000000061007209 */ /* 0x000fe20007810000 */
[----:B------:R1:W-:Y:S01]  /*b900*/  MUFU.EX2 R93, R4 ;  /* 0x00000004005d7308 */ /* 0x0003e20000000800 */
[----:B------:R-:W-:Y:S02]  /*b910*/  MOV R101, R26 ;  /* 0x0000001a00657202 */ /* 0x000fe40000000f00 */
[----:B------:R-:W-:Y:S01]  /*b920*/  FMNMX.FTZ R0, R222, R0, !PT ;  /* 0x00000000de007209 */ /* 0x000fe20007810000 */
[--C-:B---3--:R-:W-:Y:S01]  /*b930*/  FFMA.FTZ R5, R9, c[0x0][0x2d0], -R75.reuse ;  /* 0x0000b40009057a23 */ /* 0x108fe2000001084b */
[----:B------:R-:W-:Y:S01]  /*b940*/  @P5 MOV R9, c[0x0][0x1e0] ;  /* 0x0000780000095a02 */ /* 0x000fe20000000f00 */
[--C-:B------:R-:W-:Y:S01]  /*b950*/  FFMA.FTZ R101, R101, c[0x0][0x2d0], -R75.reuse ;  /* 0x0000b40065657a23 */ /* 0x100fe2000001084b */
[----:B------:R-:W-:Y:S02]  /*b960*/  FMNMX.FTZ R0, R220, R0, !PT ;  /* 0x00000000dc007209 */ /* 0x000fe40007810000 */
[----:B------:R-:W-:Y:S01]  /*b970*/  FMNMX.FTZ R71, R2, R71, !PT ;  /* 0x0000004702477209 */ /* 0x000fe20007810000 */
[----:B------:R2:W3:Y:S01]  /*b980*/  MUFU.EX2 R214, R5 ;  /* 0x0000000500d67308 */ /* 0x0004e20000000800 */
[--C-:B------:R-:W-:Y:S01]  /*b990*/  FFMA.FTZ R2, R11, c[0x0][0x2d0], -R75.reuse ;  /* 0x0000b4000b027a23 */ /* 0x100fe2000001084b */
[----:B------:R-:W-:Y:S02]  /*b9a0*/  FMNMX.FTZ R0, R219, R0, !PT ;  /* 0x00000000db007209 */ /* 0x000fe40007810000 */
[----:B------:R-:W-:Y:S02]  /*b9b0*/  MOV R114, R28 ;  /* 0x0000001c00727202 */ /* 0x000fe40000000f00 */
[----:B------:R-:W-:Y:S02]  /*b9c0*/  FMNMX.FTZ R0, R217, R0, !PT ;  /* 0x00000000d9007209 */ /* 0x000fe40007810000 */
[----:B------:R-:W-:Y:S01]  /*b9d0*/  @P5 SHF.R.S32.HI R7, RZ, 0x1f, R242 ;  /* 0x0000001fff075819 */ /* 0x000fe200000114f2 */
[----:B------:R-:W-:Y:S01]  /*b9e0*/  FFMA.FTZ R114, R114, c[0x0][0x2d0], -R75 ;  /* 0x0000b40072727a23 */ /* 0x000fe2000001084b */
[----:B------:R4:W-:Y:S01]  /*b9f0*/  MUFU.EX2 R108, R2 ;  /* 0x00000002006c7308 */ /* 0x0009e20000000800 */
[----:B------:R-:W-:Y:S02]  /*ba00*/  FMNMX.FTZ R0, R216, R0, !PT ;  /* 0x00000000d8007209 */ /* 0x000fe40007810000 */
[----:B------:R-:W-:Y:S02]  /*ba10*/  @P5 IMAD R7, R7, c[0x0][0x1e0], RZ ;  /* 0x0000780007075a24 */ /* 0x000fe400078e02ff */
[--C-:B-1----:R-:W-:Y:S01]  /*ba20*/  FFMA.FTZ R4, R13, c[0x0][0x2d0], -R88.reuse ;  /* 0x0000b4000d047a23 */ /* 0x102fe20000010858 */
[----:B------:R-:W-:Y:S01]  /*ba30*/  FMNMX.FTZ R0, R213, R0, !PT ;  /* 0x00000000d5007209 */ /* 0x000fe20007810000 */
[----:B------:R-:W-:Y:S03]  /*ba40*/  @P5 IMAD R7, R242, c[0x0][0x1e4], R7 ;  /* 0x00007900f2075a24 */ /* 0x000fe600078e0207 */
[----:B------:R1:W1:Y:S01]  /*ba50*/  MUFU.EX2 R202, R4 ;  /* 0x0000000400ca7308 */ /* 0x0002620000000800 */
[----:B------:R-:W-:Y:S01]  /*ba60*/  FMNMX.FTZ R0, R209, R0, !PT ;  /* 0x00000000d1007209 */ /* 0x000fe20007810000 */
[----:B--2---:R-:W2:Y:S03]  /*ba70*/  SHFL.BFLY PT, R5, R71, 0x1, 0x1f ;  /* 0x0c201f0047057f89 */ /* 0x004ea600000e0000 */
[----:B------:R-:W-:Y:S02]  /*ba80*/  FMNMX.FTZ R0, R74, R0, !PT ;  /* 0x000000004a007209 */ /* 0x000fe40007810000 */
[----:B---3--:R-:W-:Y:S03]  /*ba90*/  F2FP.BF16.PACK_AB R76, R214, R94 ;  /* 0x0000005ed64c723e */ /* 0x008fe600000010ff */
[----:B------:R3:W-:Y:S01]  /*baa0*/  MUFU.EX2 R106, R6 ;  /* 0x00000006006a7308 */ /* 0x0007e20000000800 */
[----:B----4-:R-:W4:Y:S01]  /*bab0*/  SHFL.BFLY PT, R2, R0, 0x2, 0x1f ;  /* 0x0c401f0000027f89 */ /* 0x010f2200000e0000 */
[----:B-1----:R-:W-:Y:S01]  /*bac0*/  FFMA.FTZ R4, R14, c[0x0][0x2d0], -R88 ;  /* 0x0000b4000e047a23 */ /* 0x002fe20000010858 */
[----:B------:R-:W-:Y:S07]  /*bad0*/  F2FP.BF16.PACK_AB R77, R202, R93 ;  /* 0x0000005dca4d723e */ /* 0x000fee00000010ff */
[----:B------:R1:W-:Y:S01]  /*bae0*/  MUFU.EX2 R24, R4 ;  /* 0x0000000400187308 */ /* 0x0003e20000000800 */
[----:B--2---:R-:W-:Y:S04]  /*baf0*/  FMNMX.FTZ R71, R71, R5, !PT ;  /* 0x0000000547477209 */ /* 0x004fe80007810000 */
[C---:B------:R-:W-:Y:S01]  /*bb00*/  FSETP.NEU.FTZ.AND P1, PT, R71.reuse, -INF , PT ;  /* 0xff8000004700780b */ /* 0x040fe20003f3d000 */
[----:B------:R-:W-:Y:S02]  /*bb10*/  FMUL.FTZ R89, R71, c[0x0][0x2d0] ;  /* 0x0000b40047597a20 */ /* 0x000fe40000410000 */
[----:B---3--:R-:W-:Y:S01]  /*bb20*/  @P5 IMAD.MOV.U32 R6, RZ, RZ, R32 ;  /* 0x000000ffff065224 */ /* 0x008fe200078e0020 */
[----:B----4-:R-:W-:Y:S02]  /*bb30*/  FMNMX.FTZ R0, R0, R2, !PT ;  /* 0x0000000200007209 */ /* 0x010fe40007810000 */
[----:B------:R-:W-:Y:S03]  /*bb40*/  FSEL R89, R89, RZ, P1 ;  /* 0x000000ff59597208 */ /* 0x000fe60000800000 */
[----:B------:R-:W2:Y:S02]  /*bb50*/  SHFL.BFLY PT, R2, R0, 0x1, 0x1f ;  /* 0x0c201f0000027f89 */ /* 0x000ea400000e0000 */
[----:B------:R-:W-:Y:S02]  /*bb60*/  FFMA.FTZ R103, R103, c[0x0][0x2d0], -R89 ;  /* 0x0000b40067677a23 */ /* 0x000fe40000010859 */
[----:B-1----:R-:W-:Y:S05]  /*bb70*/  @P5 IMAD.WIDE.U32 R4, R242, c[0x0][0x1e0], RZ ;  /* 0x00007800f2045a25 */ /* 0x002fea00078e00ff */
[----:B------:R-:W-:Y:S01]  /*bb80*/  @P5 IADD3 R5, R5, R7, RZ ;  /* 0x0000000705055210 */ /* 0x000fe20007ffe0ff */
[----:B------:R-:W-:Y:S04]  /*bb90*/  @P5 IMAD.MOV.U32 R7, RZ, RZ, R31 ;  /* 0x000000ffff075224 */ /* 0x000fe800078e001f */
[----:B------:R-:W-:Y:S04]  /*bba0*/  @P5 IMAD.WIDE.U32 R6, R4, 0x70, R6 ;  /* 0x0000007004065825 */ /* 0x000fe800078e0006 */
[----:B------:R-:W-:Y:S01]  /*bbb0*/  @P5 IMAD R4, R5, 0x70, RZ ;  /* 0x0000007005045824 */ /* 0x000fe200078e02ff */
[----:B--2---:R-:W-:Y:S01]  /*bbc0*/  FMNMX.FTZ R70, R0, R2, !PT ;  /* 0x0000000200467209 */ /* 0x004fe20007810000 */
[--C-:B------:R-:W-:Y:S01]  /*bbd0*/  FFMA.FTZ R5, R16, c[0x0][0x2d0], -R89.reuse ;  /* 0x0000b40010057a23 */ /* 0x100fe20000010859 */
[----:B------:R-:W-:Y:S01]  /*bbe0*/  @P5 LEA R8, P0, R6, c[0x0][0x1c8], 0x1 ;  /* 0x0000720006085a11 */ /* 0x000fe200078008ff */
[--C-:B------:R-:W-:Y:S02]  /*bbf0*/  FFMA.FTZ R0, R18, c[0x0][0x2d0], -R89.reuse ;  /* 0x0000b40012007a23 */ /* 0x100fe40000010859 */
[----:B------:R1:W-:Y:S01]  /*bc00*/  MUFU.EX2 R191, R5 ;  /* 0x0000000500bf7308 */ /* 0x0003e20000000800 */
[----:B------:R-:W-:Y:S01]  /*bc10*/  @P5 IMAD.IADD R7, R7, 0x1, R4 ;  /* 0x0000000107075824 */ /* 0x000fe200078e0204 */
[----:B------:R-:W-:Y:S01]  /*bc20*/  @P5 SHF.L.U64.HI R4, R9, R10, c[0x0][0x1e4] ;  /* 0x0000790009045619 */ /* 0x000fe2000001020a */
[----:B------:R-:W-:Y:S02]  /*bc30*/  FFMA.FTZ R10, R17, c[0x0][0x2d0], -R89 ;  /* 0x0000b400110a7a23 */ /* 0x000fe40000010859 */
[----:B------:R-:W-:Y:S05]  /*bc40*/  FMUL.FTZ R96, R70, c[0x0][0x2d0] ;  /* 0x0000b40046607a20 */ /* 0x000fea0000410000 */
[----:B------:R2:W-:Y:S10]  /*bc50*/  MUFU.EX2 R14, R0 ;  /* 0x00000000000e7308 */ /* 0x0005f40000000800 */
[----:B------:R3:W4:Y:S01]  /*bc60*/  MUFU.EX2 R195, R10 ;  /* 0x0000000a00c37308 */ /* 0x0007220000000800 */
[----:B-1----:R-:W-:Y:S02]  /*bc70*/  @P5 SHF.L.U32 R5, R9, 0x5, RZ ;  /* 0x0000000509055819 */ /* 0x002fe400000006ff */
[----:B------:R-:W-:Y:S02]  /*bc80*/  @P5 LEA.HI.X R9, R6, c[0x0][0x1cc], R7, 0x1, P0 ;  /* 0x0000730006095a11 */ /* 0x000fe400000f0c07 */
[-C--:B------:R-:W-:Y:S03]  /*bc90*/  @P5 IADD3 R6, P0, R8, R5.reuse, RZ ;  /* 0x0000000508065210 */ /* 0x080fe60007f1e0ff */
[----:B------:R1:W-:Y:S02]  /*bca0*/  @P5 LDGSTS.E.BYPASS.LTC128B.128 [R241+0x3900], [R8.64], !P6 ;  /* 0x0390000008f15fae */ /* 0x0003e4000f101d48 */
[----:B------:R-:W-:Y:S02]  /*bcb0*/  @P5 IMAD.X R7, R4, 0x1, R9, P0 ;  /* 0x0000000104075824 */ /* 0x000fe400000e0609 */
[----:B--2---:R-:W-:Y:S04]  /*bcc0*/  FFMA.FTZ R0, R19, c[0x0][0x2d0], -R89 ;  /* 0x0000b40013007a23 */ /* 0x004fe80000010859 */
[----:B------:R2:W-:Y:S01]  /*bcd0*/  MUFU.EX2 R105, R0 ;  /* 0x0000000000697308 */ /* 0x0005e20000000800 */
[----:B------:R1:W-:Y:S01]  /*bce0*/  @P5 LDGSTS.E.BYPASS.LTC128B.128 [R241+0x4100], [R6.64], !P6 ;  /* 0x0410000006f15fae */ /* 0x0003e2000f101d48 */
[----:B---3--:R-:W-:Y:S02]  /*bcf0*/  @P5 IADD3 R10, P0, R6, R5, RZ ;  /* 0x00000005060a5210 */ /* 0x008fe40007f1e0ff */
[----:B----4-:R-:W-:Y:S03]  /*bd00*/  F2FP.BF16.PACK_AB R64, R195, R191 ;  /* 0x000000bfc340723e */ /* 0x010fe600000010ff */
[----:B------:R-:W-:Y:S01]  /*bd10*/  @P5 IMAD.X R11, R7, 0x1, R4, P0 ;  /* 0x00000001070b5824 */ /* 0x000fe200000e0604 */
[----:B------:R-:W-:Y:S04]  /*bd20*/  @P5 IADD3 R12, P0, R10, R5, RZ ;  /* 0x000000050a0c5210 */ /* 0x000fe80007f1e0ff */
[----:B------:R-:W-:Y:S01]  /*bd30*/  @P5 IADD3.X R13, R11, R4, RZ, P0, !PT ;  /* 0x000000040b0d5210 */ /* 0x000fe200007fe4ff */
[----:B------:R3:W-:Y:S01]  /*bd40*/  @P5 LDGSTS.E.BYPASS.LTC128B.128 [R241+0x4900], [R10.64], !P6 ;  /* 0x049000000af15fae */ /* 0x0007e2000f101d48 */
[----:B------:R-:W-:Y:S04]  /*bd50*/  FSETP.NEU.FTZ.AND P0, PT, R70, -INF , PT ;  /* 0xff8000004600780b */ /* 0x000fe80003f1d000 */
[----:B------:R-:W-:Y:S03]  /*bd60*/  FSEL R96, R96, RZ, P0 ;  /* 0x000000ff60607208 */ /* 0x000fe60000000000 */
[----:B------:R4:W-:Y:S02]  /*bd70*/  @P5 LDGSTS.E.BYPASS.LTC128B.128 [R241+0x5100], [R12.64], !P6 ;  /* 0x051000000cf15fae */ /* 0x0009e4000f101d48 */
[--C-:B--2---:R-:W-:Y:S02]  /*bd80*/  FFMA.FTZ R0, R20, c[0x0][0x2d0], -R96.reuse ;  /* 0x0000b40014007a23 */ /* 0x104fe40000010860 */
[--C-:B------:R-:W-:Y:S02]  /*bd90*/  FFMA.FTZ R2, R23, c[0x0][0x2d0], -R96.reuse ;  /* 0x0000b40017027a23 */ /* 0x100fe40000010860 */
[----:B------:R2:W-:Y:S01]  /*bda0*/  MUFU.EX2 R99, R0 ;  /* 0x0000000000637308 */ /* 0x0005e20000000800 */
[--C-:B------:R-:W-:Y:S09]  /*bdb0*/  FFMA.FTZ R209, R209, c[0x0][0x2d0], -R96.reuse ;  /* 0x0000b400d1d17a23 */ /* 0x100ff20000010860 */
[----:B------:R-:W-:Y:S01]  /*bdc0*/  MUFU.EX2 R102, R2 ;  /* 0x0000000200667308 */ /* 0x000fe20000000800 */
[--C-:B--2---:R-:W-:Y:S09]  /*bdd0*/  FFMA.FTZ R0, R21, c[0x0][0x2d0], -R96.reuse ;  /* 0x0000b40015007a23 */ /* 0x104ff20000010860 */
[----:B------:R2:W1:Y:S02]  /*bde0*/  MUFU.EX2 R115, R0 ;  /* 0x0000000000737308 */ /* 0x0004640000000800 */
[----:B--2---:R-:W-:Y:S01]  /*bdf0*/  FFMA.FTZ R0, R22, c[0x0][0x2d0], -R96 ;  /* 0x0000b40016007a23 */ /* 0x004fe20000010860 */
[----:B-1----:R-:W-:Y:S07]  /*be00*/  F2FP.BF16.PACK_AB R65, R115, R99 ;  /* 0x000000637341723e */ /* 0x002fee00000010ff */
[----:B------:R1:W2:Y:S02]  /*be10*/  MUFU.EX2 R250, R0 ;  /* 0x0000000000fa7308 */ /* 0x0002a40000000800 */
[----:B-1----:R-:W-:Y:S02]  /*be20*/  FSEL R0, R73, RZ, P3 ;  /* 0x000000ff49007208 */ /* 0x002fe40001800000 */
[-C--:B------:R-:W-:Y:S02]  /*be30*/  @P5 IADD3 R8, P3, R12, R5.reuse, RZ ;  /* 0x000000050c085210 */ /* 0x080fe40007f7e0ff */
[----:B--2---:R-:W-:Y:S01]  /*be40*/  F2FP.BF16.PACK_AB R67, R102, R250 ;  /* 0x000000fa6643723e */ /* 0x004fe200000010ff */
[----:B------:R-:W-:Y:S01]  /*be50*/  FADD.FTZ R2, -R0, R3 ;  /* 0x0000000300027221 */ /* 0x000fe20000010100 */
[----:B------:R-:W-:Y:S01]  /*be60*/  FSEL R0, R72, RZ, P2 ;  /* 0x000000ff48007208 */ /* 0x000fe20001000000 */
[----:B------:R-:W-:Y:S01]  /*be70*/  @P5 IMAD.X R9, R13, 0x1, R4, P3 ;  /* 0x000000010d095824 */ /* 0x000fe200018e0604 */
[-C--:B------:R-:W-:Y:S01]  /*be80*/  @P5 IADD3 R6, P2, R8, R5.reuse, RZ ;  /* 0x0000000508065210 */ /* 0x080fe20007f5e0ff */
[----:B------:R-:W-:Y:S02]  /*be90*/  FMUL.FTZ R2, R2, c[0x0][0x2d0] ;  /* 0x0000b40002027a20 */ /* 0x000fe40000410000 */
[----:B------:R-:W-:Y:S01]  /*bea0*/  FADD.FTZ R0, -R0, R116 ;  /* 0x0000007400007221 */ /* 0x000fe20000010100 */
[----:B------:R1:W-:Y:S01]  /*beb0*/  @P5 LDGSTS.E.BYPASS.LTC128B.128 [R241+0x5900], [R8.64], !P6 ;  /* 0x0590000008f15fae */ /* 0x0003e2000f101d48 */
[----:B------:R2:W2:Y:S01]  /*bec0*/  MUFU.EX2 R69, R2 ;  /* 0x0000000200457308 */ /* 0x0004a20000000800 */
[----:B------:R-:W-:Y:S01]  /*bed0*/  @P5 IADD3.X R7, R9, R4, RZ, P2, !PT ;  /* 0x0000000409075210 */ /* 0x000fe200017fe4ff */
[----:B------:R-:W-:Y:S01]  /*bee0*/  FMUL.FTZ R0, R0, c[0x0][0x2d0] ;  /* 0x0000b40000007a20 */ /* 0x000fe20000410000 */
[----:B---3--:R-:W-:Y:S01]  /*bef0*/  @P5 IADD3 R10, P3, R6, R5, RZ ;  /* 0x00000005060a5210 */ /* 0x008fe20007f7e0ff */
[----:B------:R-:W-:Y:S03]  /*bf00*/  IMAD.MOV.U32 R116, RZ, RZ, R30 ;  /* 0x000000ffff747224 */ /* 0x000fe600078e001e */
[----:B------:R3:W-:Y:S01]  /*bf10*/  @P5 LDGSTS.E.BYPASS.LTC128B.128 [R241+0x6100], [R6.64], !P6 ;  /* 0x0610000006f15fae */ /* 0x0007e2000f101d48 */
[----:B------:R-:W-:Y:S01]  /*bf20*/  @P5 IMAD.X R11, R7, 0x1, R4, P3 ;  /* 0x00000001070b5824 */ /* 0x000fe200018e0604 */
[----:B------:R-:W-:Y:S01]  /*bf30*/  F2FP.BF16.PACK_AB R78, R108, R116 ;  /* 0x000000746c4e723e */ /* 0x000fe200000010ff */
[----:B------:R1:W1:Y:S05]  /*bf40*/  MUFU.EX2 R3, R0 ;  /* 0x0000000000037308 */ /* 0x00026a0000000800 */
[----:B------:R3:W-:Y:S08]  /*bf50*/  @P5 LDGSTS.E.BYPASS.LTC128B.128 [R241+0x6900], [R10.64], !P6 ;  /* 0x069000000af15fae */ /* 0x0007f0000f101d48 */
[----:B------:R-:W4:Y:S01]  /*bf60*/  LDSM.16.MT88.4 R20, [R224] ;  /* 0x00000000e014783b */ /* 0x000f220000004200 */
[----:B--2---:R-:W-:Y:S01]  /*bf70*/  FSEL R2, R71, RZ, P1 ;  /* 0x000000ff47027208 */ /* 0x004fe20000800000 */
[C---:B------:R-:W-:Y:S02]  /*bf80*/  FMUL.FTZ R33, R69.reuse, R149 ;  /* 0x0000009545217220 */ /* 0x040fe40000410000 */
[C---:B------:R-:W-:Y:S02]  /*bf90*/  FMUL.FTZ R4, R69.reuse, R120 ;  /* 0x0000007845047220 */ /* 0x040fe40000410000 */
[C---:B------:R-:W-:Y:S02]  /*bfa0*/  FMUL.FTZ R32, R69.reuse, R148 ;  /* 0x0000009445207220 */ /* 0x040fe40000410000 */
[C---:B------:R-:W-:Y:S01]  /*bfb0*/  FMUL.FTZ R5, R69.reuse, R121 ;  /* 0x0000007945057220 */ /* 0x040fe20000410000 */
[----:B------:R-:W0:Y:S01]  /*bfc0*/  LDGDEPBAR ;  /* 0x00000000000079af */ /* 0x000e220000000000 */
[----:B------:R-:W-:Y:S02]  /*bfd0*/  FMUL.FTZ R17, R69, R133 ;  /* 0x0000008545117220 */ /* 0x000fe40000410000 */
[----:B-1----:R-:W-:Y:S01]  /*bfe0*/  FADD.FTZ R0, -R2, R117 ;  /* 0x0000007502007221 */ /* 0x002fe20000010100 */
[----:B------:R-:W-:Y:S01]  /*bff0*/  FSEL R2, R70, RZ, P0 ;  /* 0x000000ff46027208 */ /* 0x000fe20000000000 */
[C---:B------:R-:W-:Y:S02]  /*c000*/  FMUL.FTZ R35, R3.reuse, R151 ;  /* 0x0000009703237220 */ /* 0x040fe40000410000 */
[----:B------:R-:W-:Y:S02]  /*c010*/  FMUL.FTZ R0, R0, c[0x0][0x2d0] ;  /* 0x0000b40000007a20 */ /* 0x000fe40000410000 */
[C---:B------:R-:W-:Y:S02]  /*c020*/  FMUL.FTZ R18, R3.reuse, R134 ;  /* 0x0000008603127220 */ /* 0x040fe40000410000 */
[----:B------:R1:W2:Y:S01]  /*c030*/  MUFU.EX2 R68, R0 ;  /* 0x0000000000447308 */ /* 0x0002a20000000800 */
[----:B------:R-:W-:Y:S02]  /*c040*/  IMAD.MOV.U32 R117, RZ, RZ, R24 ;  /* 0x000000ffff757224 */ /* 0x000fe400078e0018 */
[C---:B---3--:R-:W-:Y:S02]  /*c050*/  FMUL.FTZ R6, R3.reuse, R122 ;  /* 0x0000007a03067220 */ /* 0x048fe40000410000 */
[----:B------:R-:W-:Y:S01]  /*c060*/  FMUL.FTZ R7, R3, R123 ;  /* 0x0000007b03077220 */ /* 0x000fe20000410000 */
[----:B------:R-:W-:Y:S01]  /*c070*/  F2FP.BF16.PACK_AB R79, R106, R117 ;  /* 0x000000756a4f723e */ /* 0x000fe200000010ff */
[----:B------:R-:W-:Y:S02]  /*c080*/  FMUL.FTZ R16, R69, R132 ;  /* 0x0000008445107220 */ /* 0x000fe40000410000 */
[----:B------:R-:W-:Y:S02]  /*c090*/  IMAD.MOV.U32 R132, RZ, RZ, R39 ;  /* 0x000000ffff847224 */ /* 0x000fe400078e0027 */
[----:B------:R-:W3:Y:S01]  /*c0a0*/  LDSM.16.MT88.4 R36, [R228] ;  /* 0x00000000e424783b */ /* 0x000ee20000004200 */
[C---:B------:R-:W-:Y:S01]  /*c0b0*/  FMUL.FTZ R19, R3.reuse, R135 ;  /* 0x0000008703137220 */ /* 0x040fe20000410000 */
[----:B------:R-:W-:Y:S01]  /*c0c0*/  MOV R135, R221 ;  /* 0x000000dd00877202 */ /* 0x000fe20000000f00 */
[----:B------:R-:W-:Y:S02]  /*c0d0*/  IMAD.MOV.U32 R121, RZ, RZ, R29 ;  /* 0x000000ffff797224 */ /* 0x000fe400078e001d */
[----:B------:R-:W-:Y:S01]  /*c0e0*/  FMUL.FTZ R34, R3, R150 ;  /* 0x0000009603227220 */ /* 0x000fe20000410000 */
[----:B------:R-:W-:Y:S01]  /*c0f0*/  MOV R150, R52 ;  /* 0x0000003400967202 */ /* 0x000fe20000000f00 */
[--C-:B------:R-:W-:Y:S01]  /*c100*/  FFMA.FTZ R121, R121, c[0x0][0x2d0], -R75.reuse ;  /* 0x0000b40079797a23 */ /* 0x100fe2000001084b */
[----:B------:R-:W3:Y:S01]  /*c110*/  LDSM.16.MT88.4 R52, [R225] ;  /* 0x00000000e134783b */ /* 0x000ee20000004200 */
[-C--:B----4-:R-:W-:Y:S05]  /*c120*/  HMMA.16816.F32.BF16 R4, R76, R20.reuse, R4 ;  /* 0x000000144c04723c */ /* 0x090fea0000041804 */
[----:B-1----:R-:W-:Y:S01]  /*c130*/  FADD.FTZ R0, -R2, R118 ;  /* 0x0000007602007221 */ /* 0x002fe20000010100 */
[----:B------:R-:W-:Y:S01]  /*c140*/  MOV R118, R14 ;  /* 0x0000000e00767202 */ /* 0x000fe20000000f00 */
[----:B------:R-:W-:Y:S02]  /*c150*/  FFMA.FTZ R2, R40, c[0x0][0x2d0], -R75 ;  /* 0x0000b40028027a23 */ /* 0x000fe4000001084b */
[----:B------:R-:W-:Y:S03]  /*c160*/  FMUL.FTZ R0, R0, c[0x0][0x2d0] ;  /* 0x0000b40000007a20 */ /* 0x000fe60000410000 */
[C---:B--2---:R-:W-:Y:S01]  /*c170*/  FMUL.FTZ R9, R68.reuse, R125 ;  /* 0x0000007d44097220 */ /* 0x044fe20000410000 */
[----:B------:R-:W-:Y:S01]  /*c180*/  F2FP.BF16.PACK_AB R66, R105, R118 ;  /* 0x000000766942723e */ /* 0x000fe200000010ff */
[----:B------:R1:W-:Y:S01]  /*c190*/  MUFU.EX2 R125, R2 ;  /* 0x00000002007d7308 */ /* 0x0003e20000000800 */
[C---:B------:R-:W-:Y:S02]  /*c1a0*/  FMUL.FTZ R13, R68.reuse, R129 ;  /* 0x00000081440d7220 */ /* 0x040fe40000410000 */
[----:B------:R-:W-:Y:S02]  /*c1b0*/  IMAD.MOV.U32 R129, RZ, RZ, R111 ;  /* 0x000000ffff817224 */ /* 0x000fe400078e006f */
[C---:B------:R-:W-:Y:S02]  /*c1c0*/  FMUL.FTZ R12, R68.reuse, R128 ;  /* 0x00000080440c7220 */ /* 0x040fe40000410000 */
[C---:B------:R-:W-:Y:S02]  /*c1d0*/  FMUL.FTZ R8, R68.reuse, R124 ;  /* 0x0000007c44087220 */ /* 0x040fe40000410000 */
[----:B------:R-:W-:Y:S01]  /*c1e0*/  IMAD.MOV.U32 R124, RZ, RZ, R80 ;  /* 0x000000ffff7c7224 */ /* 0x000fe200078e0050 */
[----:B------:R-:W2:Y:S01]  /*c1f0*/  MUFU.EX2 R0, R0 ;  /* 0x0000000000007308 */ /* 0x000ea20000000800 */
[C---:B------:R-:W-:Y:S02]  /*c200*/  FMUL.FTZ R29, R68.reuse, R145 ;  /* 0x00000091441d7220 */ /* 0x040fe40000410000 */
[C---:B------:R-:W-:Y:S02]  /*c210*/  FMUL.FTZ R24, R68.reuse, R140 ;  /* 0x0000008c44187220 */ /* 0x040fe40000410000 */
[C---:B------:R-:W-:Y:S02]  /*c220*/  FMUL.FTZ R25, R68.reuse, R141 ;  /* 0x0000008d44197220 */ /* 0x040fe40000410000 */
[C---:B------:R-:W-:Y:S02]  /*c230*/  FMUL.FTZ R28, R68.reuse, R144 ;  /* 0x00000090441c7220 */ /* 0x040fe40000410000 */
[C---:B------:R-:W-:Y:S02]  /*c240*/  FMUL.FTZ R40, R68.reuse, R156 ;  /* 0x0000009c44287220 */ /* 0x040fe40000410000 */
[----:B------:R-:W-:Y:S02]  /*c250*/  IMAD.MOV.U32 R144, RZ, RZ, R84 ;  /* 0x000000ffff907224 */ /* 0x000fe400078e0054 */
[----:B-1----:R-:W-:Y:S02]  /*c260*/  FFMA.FTZ R2, R41, c[0x0][0x2d0], -R75 ;  /* 0x0000b40029027a23 */ /* 0x002fe4000001084b */
[----:B------:R-:W-:Y:S01]  /*c270*/  FMUL.FTZ R41, R68, R157 ;  /* 0x0000009d44297220 */ /* 0x000fe20000410000 */
[----:B------:R-:W-:Y:S01]  /*c280*/  MOV R157, R42 ;  /* 0x0000002a009d7202 */ /* 0x000fe20000000f00 */
[C---:B--2---:R-:W-:Y:S02]  /*c290*/  FMUL.FTZ R11, R0.reuse, R127 ;  /* 0x0000007f000b7220 */ /* 0x044fe40000410000 */
[----:B------:R1:W-:Y:S01]  /*c2a0*/  MUFU.EX2 R127, R2 ;  /* 0x00000002007f7308 */ /* 0x0003e20000000800 */
[C---:B------:R-:W-:Y:S02]  /*c2b0*/  FMUL.FTZ R31, R0.reuse, R147 ;  /* 0x00000093001f7220 */ /* 0x040fe40000410000 */
[C---:B------:R-:W-:Y:S02]  /*c2c0*/  FMUL.FTZ R26, R0.reuse, R142 ;  /* 0x0000008e001a7220 */ /* 0x040fe40000410000 */
[C---:B------:R-:W-:Y:S02]  /*c2d0*/  FMUL.FTZ R27, R0.reuse, R143 ;  /* 0x0000008f001b7220 */ /* 0x040fe40000410000 */
[C---:B------:R-:W-:Y:S02]  /*c2e0*/  FMUL.FTZ R10, R0.reuse, R126 ;  /* 0x0000007e000a7220 */ /* 0x040fe40000410000 */
[C---:B------:R-:W-:Y:S02]  /*c2f0*/  FMUL.FTZ R14, R0.reuse, R130 ;  /* 0x00000082000e7220 */ /* 0x040fe40000410000 */
[C---:B------:R-:W-:Y:S02]  /*c300*/  FMUL.FTZ R15, R0.reuse, R131 ;  /* 0x00000083000f7220 */ /* 0x040fe40000410000 */
[C---:B------:R-:W-:Y:S01]  /*c310*/  FMUL.FTZ R30, R0.reuse, R146 ;  /* 0x00000092001e7220 */ /* 0x040fe20000410000 */
[C---:B------:R-:W-:Y:S04]  /*c320*/  HMMA.16816.F32.BF16 R8, R64.reuse, R20, R8 ;  /* 0x000000144008723c */ /* 0x040fe80000041808 */
[----:B------:R-:W-:Y:S02]  /*c330*/  FMUL.FTZ R42, R0, R158 ;  /* 0x0000009e002a7220 */ /* 0x000fe40000410000 */
[----:B------:R-:W-:Y:S02]  /*c340*/  IMAD.MOV.U32 R158, RZ, RZ, R43 ;  /* 0x000000ffff9e7224 */ /* 0x000fe400078e002b */
[-C--:B------:R-:W-:Y:S04]  /*c350*/  HMMA.16816.F32.BF16 R12, R64, R22.reuse, R12 ;  /* 0x00000016400c723c */ /* 0x080fe8000004180c */
[--C-:B-1----:R-:W-:Y:S02]  /*c360*/  FFMA.FTZ R2, R44, c[0x0][0x2d0], -R75.reuse ;  /* 0x0000b4002c027a23 */ /* 0x102fe4000001084b */
[C---:B------:R-:W-:Y:S02]  /*c370*/  FMUL.FTZ R20, R69.reuse, R136 ;  /* 0x0000008845147220 */ /* 0x040fe40000410000 */
[----:B------:R1:W-:Y:S01]  /*c380*/  MUFU.EX2 R151, R2 ;  /* 0x0000000200977308 */ /* 0x0003e20000000800 */
[C---:B------:R-:W-:Y:S04]  /*c390*/  HMMA.16816.F32.BF16 R16, R76.reuse, R22, R16 ;  /* 0x000000164c10723c */ /* 0x040fe80000041810 */
[----:B------:R-:W-:Y:S02]  /*c3a0*/  FMUL.FTZ R21, R69, R137 ;  /* 0x0000008945157220 */ /* 0x000fe40000410000 */
[----:B------:R-:W-:Y:S01]  /*c3b0*/  FMUL.FTZ R43, R0, R159 ;  /* 0x0000009f002b7220 */ /* 0x000fe20000410000 */
[----:B------:R-:W-:Y:S01]  /*c3c0*/  MOV R159, R91 ;  /* 0x0000005b009f7202 */ /* 0x000fe20000000f00 */
[C---:B------:R-:W-:Y:S01]  /*c3d0*/  FMUL.FTZ R22, R3.reuse, R138 ;  /* 0x0000008a03167220 */ /* 0x040fe20000410000 */
[----:B------:R-:W-:Y:S03]  /*c3e0*/  MOV R91, R83 ;  /* 0x00000053005b7202 */ /* 0x000fe60000000f00 */
[----:B------:R-:W-:Y:S02]  /*c3f0*/  FMUL.FTZ R23, R3, R139 ;  /* 0x0000008b03177220 */ /* 0x000fe40000410000 */
[C---:B------:R-:W-:Y:S02]  /*c400*/  FMUL.FTZ R44, R68.reuse, R160 ;  /* 0x000000a0442c7220 */ /* 0x040fe40000410000 */
[----:B------:R-:W-:Y:S02]  /*c410*/  IMAD.MOV.U32 R160, RZ, RZ, R90 ;  /* 0x000000ffffa07224 */ /* 0x000fe400078e005a */
[----:B------:R-:W-:Y:S01]  /*c420*/  IMAD.MOV.U32 R90, RZ, RZ, R48 ;  /* 0x000000ffff5a7224 */ /* 0x000fe200078e0030 */
[-C--:B---3--:R-:W-:Y:S03]  /*c430*/  HMMA.16816.F32.BF16 R20, R76, R36.reuse, R20 ;  /* 0x000000244c14723c */ /* 0x088fe60000041814 */
[----:B------:R-:W-:Y:S01]  /*c440*/  FMUL.FTZ R48, R69, R164 ;  /* 0x000000a445307220 */ /* 0x000fe20000410000 */
[----:B------:R-:W-:Y:S01]  /*c450*/  MOV R164, R51 ;  /* 0x0000003300a47202 */ /* 0x000fe20000000f00 */
[----:B-1----:R-:W-:Y:S02]  /*c460*/  FFMA.FTZ R2, R45, c[0x0][0x2d0], -R75 ;  /* 0x0000b4002d027a23 */ /* 0x002fe4000001084b */
[----:B------:R-:W-:Y:S01]  /*c470*/  FMUL.FTZ R45, R68, R161 ;  /* 0x000000a1442d7220 */ /* 0x000fe20000410000 */
[C---:B------:R-:W-:Y:S01]  /*c480*/  HMMA.16816.F32.BF16 R24, R64.reuse, R36, R24 ;  /* 0x000000244018723c */ /* 0x040fe20000041818 */
[----:B------:R1:W-:Y:S03]  /*c490*/  MUFU.EX2 R149, R2 ;  /* 0x0000000200957308 */ /* 0x0003e60000000800 */
[----:B------:R-:W-:Y:S01]  /*c4a0*/  MOV R161, R46 ;  /* 0x0000002e00a17202 */ /* 0x000fe20000000f00 */
[C---:B------:R-:W-:Y:S02]  /*c4b0*/  FMUL.FTZ R46, R0.reuse, R162 ;  /* 0x000000a2002e7220 */ /* 0x040fe40000410000 */
[C---:B------:R-:W-:Y:S01]  /*c4c0*/  FMUL.FTZ R36, R69.reuse, R152 ;  /* 0x0000009845247220 */ /* 0x040fe20000410000 */
[-C--:B------:R-:W-:Y:S04]  /*c4d0*/  HMMA.16816.F32.BF16 R28, R64, R38.reuse, R28 ;  /* 0x00000026401c723c */ /* 0x080fe8000004181c */
[----:B------:R-:W-:Y:S01]  /*c4e0*/  FMUL.FTZ R37, R69, R153 ;  /* 0x0000009945257220 */ /* 0x000fe20000410000 */
[----:B------:R-:W-:Y:S01]  /*c4f0*/  MOV R152, R245 ;  /* 0x000000f500987202 */ /* 0x000fe20000000f00 */
[----:B------:R-:W-:Y:S01]  /*c500*/  IMAD.MOV.U32 R162, RZ, RZ, R47 ;  /* 0x000000ffffa27224 */ /* 0x000fe200078e002f */
[----:B------:R-:W-:Y:S01]  /*c510*/  MOV R153, R85 ;  /* 0x0000005500997202 */ /* 0x000fe20000000f00 */
[C---:B------:R-:W-:Y:S04]  /*c520*/  HMMA.16816.F32.BF16 R32, R76.reuse, R38, R32 ;  /* 0x000000264c20723c */ /* 0x040fe80000041820 */
[----:B------:R-:W-:Y:S01]  /*c530*/  FMUL.FTZ R47, R0, R163 ;  /* 0x000000a3002f7220 */ /* 0x000fe20000410000 */
[----:B------:R-:W-:Y:S01]  /*c540*/  MOV R163, R86 ;  /* 0x0000005600a37202 */ /* 0x000fe20000000f00 */
[----:B------:R-:W-:Y:S02]  /*c550*/  IMAD.MOV.U32 R86, RZ, RZ, R49 ;  /* 0x000000ffff567224 */ /* 0x000fe400078e0031 */
[C---:B------:R-:W-:Y:S04]  /*c560*/  FMUL.FTZ R38, R3.reuse, R154 ;  /* 0x0000009a03267220 */ /* 0x040fe80000410000 */
[----:B-1----:R-:W-:Y:S02]  /*c570*/  FFMA.FTZ R2, R56, c[0x0][0x2d0], -R88 ;  /* 0x0000b40038027a23 */ /* 0x002fe40000010858 */
[----:B------:R-:W-:Y:S02]  /*c580*/  IMAD.MOV.U32 R156, RZ, RZ, R86 ;  /* 0x000000ffff9c7224 */ /* 0x000fe400078e0056 */
[----:B------:R1:W-:Y:S01]  /*c590*/  MUFU.EX2 R120, R2 ;  /* 0x0000000200787308 */ /* 0x0003e20000000800 */
[----:B------:R-:W-:Y:S02]  /*c5a0*/  FMUL.FTZ R39, R3, R155 ;  /* 0x0000009b03277220 */ /* 0x000fe40000410000 */
[----:B------:R-:W-:Y:S01]  /*c5b0*/  FMUL.FTZ R49, R69, R165 ;  /* 0x000000a545317220 */ /* 0x000fe20000410000 */
[----:B------:R-:W-:Y:S01]  /*c5c0*/  MOV R165, R50 ;  /* 0x0000003200a57202 */ /* 0x000fe20000000f00 */
[C---:B------:R-:W-:Y:S02]  /*c5d0*/  FMUL.FTZ R50, R3.reuse, R166 ;  /* 0x000000a603327220 */ /* 0x040fe40000410000 */
[----:B------:R-:W-:Y:S01]  /*c5e0*/  FMUL.FTZ R51, R3, R167 ;  /* 0x000000a703337220 */ /* 0x000fe20000410000 */
[-C--:B------:R-:W-:Y:S03]  /*c5f0*/  HMMA.16816.F32.BF16 R36, R76, R52.reuse, R36 ;  /* 0x000000344c24723c */ /* 0x080fe60000041824 */
[----:B------:R-:W-:Y:S01]  /*c600*/  IMAD.MOV.U32 R166, RZ, RZ, R82 ;  /* 0x000000ffffa67224 */ /* 0x000fe200078e0052 */
[----:B------:R-:W-:Y:S01]  /*c610*/  MOV R167, R81 ;  /* 0x0000005100a77202 */ /* 0x000fe20000000f00 */
[C---:B------:R-:W-:Y:S01]  /*c620*/  FMUL.FTZ R56, R68.reuse, R172 ;  /* 0x000000ac44387220 */ /* 0x040fe20000410000 */
[----:B------:R-:W2:Y:S01]  /*c630*/  LDSM.16.MT88.4 R80, [R227] ;  /* 0x00000000e350783b */ /* 0x000ea20000004200 */
[----:B------:R-:W-:Y:S01]  /*c640*/  IMAD.MOV.U32 R123, RZ, RZ, R91 ;  /* 0x000000ffff7b7224 */ /* 0x000fe200078e005b */
[C---:B------:R-:W-:Y:S04]  /*c650*/  HMMA.16816.F32.BF16 R40, R64.reuse, R52, R40 ;  /* 0x000000344028723c */ /* 0x040fe80000041828 */
[--C-:B------:R-:W-:Y:S03]  /*c660*/  FFMA.FTZ R91, R193, c[0x0][0x2d0], -R88.reuse ;  /* 0x0000b400c15b7a23 */ /* 0x100fe60000010858 */
[--C-:B------:R-:W-:Y:S01]  /*c670*/  FFMA.FTZ R53, R59, c[0x0][0x2d0], -R88.reuse ;  /* 0x0000b4003b357a23 */ /* 0x100fe20000010858 */
[----:B------:R3:W-:Y:S01]  /*c680*/  MUFU.EX2 R136, R91 ;  /* 0x0000005b00887308 */ /* 0x0007e20000000800 */
[----:B-1----:R-:W-:Y:S01]  /*c690*/  FFMA.FTZ R2, R57, c[0x0][0x2d0], -R88 ;  /* 0x0000b40039027a23 */ /* 0x002fe20000010858 */
[-C--:B------:R-:W-:Y:S03]  /*c6a0*/  HMMA.16816.F32.BF16 R44, R64, R54.reuse, R44 ;  /* 0x00000036402c723c */ /* 0x080fe6000004182c */
[----:B------:R-:W-:Y:S01]  /*c6b0*/  FMUL.FTZ R52, R69, R168 ;  /* 0x000000a845347220 */ /* 0x000fe20000410000 */
[----:B------:R-:W-:Y:S01]  /*c6c0*/  MOV R168, R95 ;  /* 0x0000005f00a87202 */ /* 0x000fe20000000f00 */
[----:B------:R-:W-:Y:S02]  /*c6d0*/  IMAD.MOV.U32 R95, RZ, RZ, R244 ;  /* 0x000000ffff5f7224 */ /* 0x000fe400078e00f4 */
[----:B------:R-:W-:Y:S01]  /*c6e0*/  FMUL.FTZ R57, R68, R173 ;  /* 0x000000ad44397220 */ /* 0x000fe20000410000 */
[----:B------:R1:W-:Y:S01]  /*c6f0*/  MUFU.EX2 R147, R2 ;  /* 0x0000000200937308 */ /* 0x0003e20000000800 */
[C---:B------:R-:W-:Y:S04]  /*c700*/  HMMA.16816.F32.BF16 R48, R76.reuse, R54, R48 ;  /* 0x000000364c30723c */ /* 0x040fe80000041830 */
[----:B------:R-:W-:Y:S03]  /*c710*/  FMUL.FTZ R59, R0, R175 ;  /* 0x000000af003b7220 */ /* 0x000fe60000410000 */
[C---:B------:R-:W-:Y:S02]  /*c720*/  FMUL.FTZ R55, R3.reuse, R171 ;  /* 0x000000ab03377220 */ /* 0x040fe40000410000 */
[----:B------:R4:W-:Y:S03]  /*c730*/  MUFU.EX2 R122, R53 ;  /* 0x00000035007a7308 */ /* 0x0009e60000000800 */
[----:B------:R-:W-:Y:S02]  /*c740*/  IMAD.MOV.U32 R171, RZ, RZ, R251 ;  /* 0x000000ffffab7224 */ /* 0x000fe400078e00fb */
[----:B------:R-:W-:Y:S01]  /*c750*/  FMUL.FTZ R54, R3, R170 ;  /* 0x000000aa03367220 */ /* 0x000fe20000410000 */
[----:B------:R-:W-:Y:S01]  /*c760*/  MOV R170, R87 ;  /* 0x0000005700aa7202 */ /* 0x000fe20000000f00 */
[--C-:B---3--:R-:W-:Y:S01]  /*c770*/  FFMA.FTZ R91, R92, c[0x0][0x2d0], -R88.reuse ;  /* 0x0000b4005c5b7a23 */ /* 0x108fe20000010858 */
[----:B------:R-:W3:Y:S01]  /*c780*/  LDSM.16.MT88.4 R84, [R224+0x800] ;  /* 0x00080000e054783b */ /* 0x000ee20000004200 */
[--C-:B-1----:R-:W-:Y:S02]  /*c790*/  FFMA.FTZ R2, R58, c[0x0][0x2d0], -R88.reuse ;  /* 0x0000b4003a027a23 */ /* 0x102fe40000010858 */
[----:B------:R-:W-:Y:S01]  /*c7a0*/  FMUL.FTZ R58, R0, R174 ;  /* 0x000000ae003a7220 */ /* 0x000fe20000410000 */
[----:B------:R-:W-:Y:S01]  /*c7b0*/  MOV R174, R106 ;  /* 0x0000006a00ae7202 */ /* 0x000fe20000000f00 */
[----:B------:R1:W-:Y:S01]  /*c7c0*/  MUFU.EX2 R148, R2 ;  /* 0x0000000200947308 */ /* 0x0003e20000000800 */
[--C-:B------:R-:W-:Y:S02]  /*c7d0*/  FFMA.FTZ R106, R243, c[0x0][0x2d0], -R89.reuse ;  /* 0x0000b400f36a7a23 */ /* 0x100fe40000010859 */
[----:B----4-:R-:W-:Y:S01]  /*c7e0*/  FMUL.FTZ R53, R69, R169 ;  /* 0x000000a945357220 */ /* 0x010fe20000410000 */
[----:B------:R-:W-:Y:S01]  /*c7f0*/  MOV R169, R90 ;  /* 0x0000005a00a97202 */ /* 0x000fe20000000f00 */
[----:B------:R-:W-:Y:S05]  /*c800*/  FFMA.FTZ R90, R197, c[0x0][0x2d0], -R88 ;  /* 0x0000b400c55a7a23 */ /* 0x000fea0000010858 */
[----:B------:R-:W-:Y:S01]  /*c810*/  MUFU.EX2 R244, R90 ;  /* 0x0000005a00f47308 */ /* 0x000fe20000000800 */
[-C--:B--2---:R-:W-:Y:S08]  /*c820*/  HMMA.16816.F32.BF16 R52, R76, R80.reuse, R52 ;  /* 0x000000504c34723c */ /* 0x084ff00000041834 */
[C---:B------:R-:W-:Y:S04]  /*c830*/  HMMA.16816.F32.BF16 R56, R64.reuse, R80, R56 ;  /* 0x000000504038723c */ /* 0x040fe80000041838 */
[--C-:B-1----:R-:W-:Y:S02]  /*c840*/  FFMA.FTZ R2, R60, c[0x0][0x2d0], -R89.reuse ;  /* 0x0000b4003c027a23 */ /* 0x102fe40000010859 */
[----:B------:R-:W-:Y:S02]  /*c850*/  FMUL.FTZ R60, R68, R176 ;  /* 0x000000b0443c7220 */ /* 0x000fe40000410000 */
[----:B------:R1:W-:Y:S04]  /*c860*/  MUFU.EX2 R112, R2 ;  /* 0x0000000200707308 */ /* 0x0003e80000000800 */
[--C-:B-1----:R-:W-:Y:S02]  /*c870*/  FFMA.FTZ R2, R62, c[0x0][0x2d0], -R89.reuse ;  /* 0x0000b4003e027a23 */ /* 0x102fe40000010859 */
[----:B------:R-:W-:Y:S04]  /*c880*/  FMUL.FTZ R62, R0, R178 ;  /* 0x000000b2003e7220 */ /* 0x000fe80000410000 */
[----:B------:R1:W2:Y:S02]  /*c890*/  MUFU.EX2 R134, R2 ;  /* 0x0000000200867308 */ /* 0x0002a40000000800 */
[--C-:B-1----:R-:W-:Y:S01]  /*c8a0*/  FFMA.FTZ R2, R61, c[0x0][0x2d0], -R89.reuse ;  /* 0x0000b4003d027a23 */ /* 0x102fe20000010859 */
[----:B--2---:R-:W-:Y:S01]  /*c8b0*/  F2FP.BF16.PACK_AB R80, R134, R112 ;  /* 0x000000708650723e */ /* 0x004fe200000010ff */
[----:B------:R-:W-:Y:S06]  /*c8c0*/  FMUL.FTZ R61, R68, R177 ;  /* 0x000000b1443d7220 */ /* 0x000fec0000410000 */
[----:B------:R1:W-:Y:S02]  /*c8d0*/  MUFU.EX2 R142, R2 ;  /* 0x00000002008e7308 */ /* 0x0003e40000000800 */
[----:B-1----:R-:W-:Y:S02]  /*c8e0*/  FFMA.FTZ R2, R63, c[0x0][0x2d0], -R89 ;  /* 0x0000b4003f027a23 */ /* 0x002fe40000010859 */
[----:B------:R-:W-:Y:S06]  /*c8f0*/  FMUL.FTZ R63, R0, R179 ;  /* 0x000000b3003f7220 */ /* 0x000fec0000410000 */
[----:B------:R1:W2:Y:S01]  /*c900*/  MUFU.EX2 R143, R2 ;  /* 0x00000002008f7308 */ /* 0x0002a20000000800 */
[-C--:B------:R-:W-:Y:S07]  /*c910*/  HMMA.16816.F32.BF16 R60, R64, R82.reuse, R60 ;  /* 0x00000052403c723c */ /* 0x080fee000004183c */
[C---:B------:R-:W-:Y:S01]  /*c920*/  FMUL.FTZ R64, R69.reuse, R180 ;  /* 0x000000b445407220 */ /* 0x040fe20000410000 */
[----:B------:R-:W-:Y:S01]  /*c930*/  MOV R180, R117 ;  /* 0x0000007500b47202 */ /* 0x000fe20000000f00 */
[----:B------:R-:W-:Y:S01]  /*c940*/  FMUL.FTZ R65, R69, R181 ;  /* 0x000000b545417220 */ /* 0x000fe20000410000 */
[----:B------:R-:W-:Y:S02]  /*c950*/  MUFU.EX2 R117, R106 ;  /* 0x0000006a00757308 */ /* 0x000fe40000000800 */
[C---:B------:R-:W-:Y:S02]  /*c960*/  FMUL.FTZ R66, R3.reuse, R182 ;  /* 0x000000b603427220 */ /* 0x040fe40000410000 */
[----:B------:R-:W-:Y:S02]  /*c970*/  FMUL.FTZ R67, R3, R183 ;  /* 0x000000b703437220 */ /* 0x000fe40000410000 */
[----:B------:R-:W-:Y:S02]  /*c980*/  IMAD.MOV.U32 R181, RZ, RZ, R116 ;  /* 0x000000ffffb57224 */ /* 0x000fe400078e0074 */
[--C-:B-1----:R-:W-:Y:S03]  /*c990*/  FFMA.FTZ R2, R184, c[0x0][0x2d0], -R96.reuse ;  /* 0x0000b400b8027a23 */ /* 0x102fe60000010860 */
[----:B------:R-:W-:Y:S01]  /*c9a0*/  HMMA.16816.F32.BF16 R64, R76, R82, R64 ;  /* 0x000000524c40723c */ /* 0x000fe20000041840 */
[----:B------:R1:W-:Y:S06]  /*c9b0*/  MUFU.EX2 R111, R2 ;  /* 0x00000002006f7308 */ /* 0x0003ec0000000800 */
[----:B------:R-:W-:Y:S02]  /*c9c0*/  F2FP.BF16.PACK_AB R78, R149, R151 ;  /* 0x00000097954e723e */ /* 0x000fe400000010ff */
[----:B------:R-:W-:Y:S03]  /*c9d0*/  F2FP.BF16.PACK_AB R79, R148, R147 ;  /* 0x00000093944f723e */ /* 0x000fe600000010ff */
[----:B------:R-:W-:Y:S02]  /*c9e0*/  F2FP.BF16.PACK_AB R76, R127, R125 ;  /* 0x0000007d7f4c723e */ /* 0x000fe400000010ff */
[----:B------:R-:W-:Y:S02]  /*c9f0*/  F2FP.BF16.PACK_AB R77, R122, R120 ;  /* 0x000000787a4d723e */ /* 0x000fe400000010ff */
[----:B--2---:R-:W-:Y:S05]  /*ca00*/  F2FP.BF16.PACK_AB R82, R143, R142 ;  /* 0x0000008e8f52723e */ /* 0x004fea00000010ff */
[-C--:B---3--:R-:W-:Y:S03]  /*ca10*/  HMMA.16816.F32.BF16 R4, R76, R84.reuse, R4 ;  /* 0x000000544c04723c */ /* 0x088fe60000041804 */
[--C-:B-1----:R-:W-:Y:S02]  /*ca20*/  FFMA.FTZ R2, R186, c[0x0][0x2d0], -R96.reuse ;  /* 0x0000b400ba027a23 */ /* 0x102fe40000010860 */
[----:B------:R-:W-:Y:S10]  /*ca30*/  MUFU.EX2 R186, R101 ;  /* 0x0000006500ba7308 */ /* 0x000ff40000000800 */
[----:B------:R1:W2:Y:S02]  /*ca40*/  MUFU.EX2 R126, R2 ;  /* 0x00000002007e7308 */ /* 0x0002a40000000800 */
[--C-:B-1----:R-:W-:Y:S01]  /*ca50*/  FFMA.FTZ R2, R185, c[0x0][0x2d0], -R96.reuse ;  /* 0x0000b400b9027a23 */ /* 0x102fe20000010860 */
[----:B--2---:R-:W-:Y:S07]  /*ca60*/  F2FP.BF16.PACK_AB R81, R126, R111 ;  /* 0x0000006f7e51723e */ /* 0x004fee00000010ff */
[----:B------:R1:W-:Y:S02]  /*ca70*/  MUFU.EX2 R128, R2 ;  /* 0x0000000200807308 */ /* 0x0003e40000000800 */
[----:B-1----:R-:W-:Y:S08]  /*ca80*/  FFMA.FTZ R2, R187, c[0x0][0x2d0], -R96 ;  /* 0x0000b400bb027a23 */ /* 0x002ff00000010860 */
[----:B------:R-:W-:Y:S10]  /*ca90*/  MUFU.EX2 R187, R98 ;  /* 0x0000006200bb7308 */ /* 0x000ff40000000800 */
        /* <DEDUP_REMOVED lines=9> */
[----:B------:R1:W3:Y:S04]  /*cb30*/  MUFU.EX2 R146, R2 ;  /* 0x0000000200927308 */ /* 0x0002e80000000800 */
[--C-:B-1----:R-:W-:Y:S06]  /*cb40*/  FFMA.FTZ R2, R190, c[0x0][0x2d0], -R75.reuse ;  /* 0x0000b400be027a23 */ /* 0x102fec000001084b */
[----:B------:R1:W-:Y:S01]  /*cb50*/  MUFU.EX2 R176, R2 ;  /* 0x0000000200b07308 */ /* 0x0003e20000000800 */
[-C--:B--2---:R-:W-:Y:S08]  /*cb60*/  HMMA.16816.F32.BF16 R20, R76, R84.reuse, R20 ;  /* 0x000000544c14723c */ /* 0x084ff00000041814 */
[C---:B------:R-:W-:Y:S08]  /*cb70*/  HMMA.16816.F32.BF16 R24, R80.reuse, R84, R24 ;  /* 0x000000545018723c */ /* 0x040ff00000041818 */
[-C--:B------:R-:W-:Y:S04]  /*cb80*/  HMMA.16816.F32.BF16 R28, R80, R86.reuse, R28 ;  /* 0x00000056501c723c */ /* 0x080fe8000004181c */
[----:B-1----:R-:W-:Y:S04]  /*cb90*/  FFMA.FTZ R2, R192, c[0x0][0x2d0], -R75 ;  /* 0x0000b400c0027a23 */ /* 0x002fe8000001084b */
[C---:B------:R-:W-:Y:S01]  /*cba0*/  HMMA.16816.F32.BF16 R32, R76.reuse, R86, R32 ;  /* 0x000000564c20723c */ /* 0x040fe20000041820 */
[----:B------:R1:W2:Y:S01]  /*cbb0*/  MUFU.EX2 R251, R2 ;  /* 0x0000000200fb7308 */ /* 0x0002a20000000800 */
[----:B------:R-:W4:Y:S02]  /*cbc0*/  LDSM.16.MT88.4 R84, [R225+0x800] ;  /* 0x00080000e154783b */ /* 0x000f240000004200 */
[--C-:B-1----:R-:W-:Y:S07]  /*cbd0*/  FFMA.FTZ R2, R196, c[0x0][0x2d0], -R88.reuse ;  /* 0x0000b400c4027a23 */ /* 0x102fee0000010858 */
[----:B------:R1:W1:Y:S01]  /*cbe0*/  MUFU.EX2 R139, R2 ;  /* 0x00000002008b7308 */ /* 0x0002620000000800 */
[-C--:B----4-:R-:W-:Y:S08]  /*cbf0*/  HMMA.16816.F32.BF16 R36, R76, R84.reuse, R36 ;  /* 0x000000544c24723c */ /* 0x090ff00000041824 */
[C---:B------:R-:W-:Y:S04]  /*cc00*/  HMMA.16816.F32.BF16 R40, R80.reuse, R84, R40 ;  /* 0x000000545028723c */ /* 0x040fe80000041828 */
[----:B-1----:R-:W-:Y:S04]  /*cc10*/  FFMA.FTZ R2, R194, c[0x0][0x2d0], -R88 ;  /* 0x0000b400c2027a23 */ /* 0x002fe80000010858 */
[----:B------:R1:W4:Y:S01]  /*cc20*/  MUFU.EX2 R141, R2 ;  /* 0x00000002008d7308 */ /* 0x0003220000000800 */
[-C--:B------:R-:W-:Y:S08]  /*cc30*/  HMMA.16816.F32.BF16 R44, R80, R86.reuse, R44 ;  /* 0x00000056502c723c */ /* 0x080ff0000004182c */
[C---:B------:R-:W-:Y:S01]  /*cc40*/  HMMA.16816.F32.BF16 R48, R76.reuse, R86, R48 ;  /* 0x000000564c30723c */ /* 0x040fe20000041830 */
[----:B------:R-:W2:Y:S03]  /*cc50*/  LDSM.16.MT88.4 R84, [R227+0x800] ;  /* 0x00080000e354783b */ /* 0x000ea60000004200 */
[--C-:B-1----:R-:W-:Y:S04]  /*cc60*/  FFMA.FTZ R2, R198, c[0x0][0x2d0], -R89.reuse ;  /* 0x0000b400c6027a23 */ /* 0x102fe80000010859 */
[----:B------:R1:W-:Y:S01]  /*cc70*/  MUFU.EX2 R137, R2 ;  /* 0x0000000200897308 */ /* 0x0003e20000000800 */
[-C--:B--2---:R-:W-:Y:S03]  /*cc80*/  HMMA.16816.F32.BF16 R52, R76, R84.reuse, R52 ;  /* 0x000000544c34723c */ /* 0x084fe60000041834 */
[----:B-1----:R-:W-:Y:S06]  /*cc90*/  FFMA.FTZ R2, R199, c[0x0][0x2d0], -R89 ;  /* 0x0000b400c7027a23 */ /* 0x002fec0000010859 */
[----:B------:R1:W2:Y:S01]  /*cca0*/  MUFU.EX2 R138, R2 ;  /* 0x00000002008a7308 */ /* 0x0002a20000000800 */
[C---:B------:R-:W-:Y:S07]  /*ccb0*/  HMMA.16816.F32.BF16 R56, R80.reuse, R84, R56 ;  /* 0x000000545038723c */ /* 0x040fee0000041838 */
[----:B------:R-:W-:Y:S01]  /*ccc0*/  FFMA.FTZ R84, R212, c[0x0][0x2d0], -R75 ;  /* 0x0000b400d4547a23 */ /* 0x000fe2000001084b */
[-C--:B------:R-:W-:Y:S01]  /*ccd0*/  HMMA.16816.F32.BF16 R60, R80, R86.reuse, R60 ;  /* 0x00000056503c723c */ /* 0x080fe2000004183c */
[----:B------:R-:W2:Y:S02]  /*cce0*/  LDSM.16.MT88.4 R80, [R224+0x1000] ;  /* 0x00100000e050783b */ /* 0x000ea40000004200 */
[----:B------:R2:W-:Y:S05]  /*ccf0*/  MUFU.EX2 R212, R84 ;  /* 0x0000005400d47308 */ /* 0x0005ea0000000800 */
[----:B------:R-:W-:Y:S04]  /*cd00*/  HMMA.16816.F32.BF16 R64, R76, R86, R64 ;  /* 0x000000564c40723c */ /* 0x000fe80000041840 */
[--C-:B-1----:R-:W-:Y:S03]  /*cd10*/  FFMA.FTZ R2, R200, c[0x0][0x2d0], -R89.reuse ;  /* 0x0000b400c8027a23 */ /* 0x102fe60000010859 */
[----:B---3--:R-:W-:Y:S01]  /*cd20*/  F2FP.BF16.PACK_AB R76, R146, R145 ;  /* 0x00000091924c723e */ /* 0x008fe200000010ff */
[----:B------:R1:W-:Y:S01]  /*cd30*/  MUFU.EX2 R140, R2 ;  /* 0x00000002008c7308 */ /* 0x0003e20000000800 */
[----:B------:R-:W-:Y:S03]  /*cd40*/  F2FP.BF16.PACK_AB R78, R251, R176 ;  /* 0x000000b0fb4e723e */ /* 0x000fe600000010ff */
[----:B------:R-:W-:Y:S02]  /*cd50*/  F2FP.BF16.PACK_AB R77, R139, R136 ;  /* 0x000000888b4d723e */ /* 0x000fe400000010ff */
[----:B----4-:R-:W-:Y:S02]  /*cd60*/  F2FP.BF16.PACK_AB R79, R244, R141 ;  /* 0x0000008df44f723e */ /* 0x010fe400000010ff */
[----:B--2---:R-:W-:Y:S05]  /*cd70*/  F2FP.BF16.PACK_AB R84, R138, R137 ;  /* 0x000000898a54723e */ /* 0x004fea00000010ff */
[-C--:B------:R-:W-:Y:S03]  /*cd80*/  HMMA.16816.F32.BF16 R4, R76, R80.reuse, R4 ;  /* 0x000000504c04723c */ /* 0x080fe60000041804 */
[----:B-1----:R-:W-:Y:S04]  /*cd90*/  FFMA.FTZ R2, R201, c[0x0][0x2d0], -R89 ;  /* 0x0000b400c9027a23 */ /* 0x002fe80000010859 */
[----:B------:R1:W2:Y:S02]  /*cda0*/  MUFU.EX2 R245, R2 ;  /* 0x0000000200f57308 */ /* 0x0002a40000000800 */
[--C-:B-1----:R-:W-:Y:S03]  /*cdb0*/  FFMA.FTZ R2, R203, c[0x0][0x2d0], -R96.reuse ;  /* 0x0000b400cb027a23 */ /* 0x102fe60000010860 */
[----:B--2---:R-:W-:Y:S05]  /*cdc0*/  F2FP.BF16.PACK_AB R86, R245, R140 ;  /* 0x0000008cf556723e */ /* 0x004fea00000010ff */
[----:B------:R-:W-:Y:S10]  /*cdd0*/  MUFU.EX2 R203, R91 ;  /* 0x0000005b00cb7308 */ /* 0x000ff40000000800 */
        /* <DEDUP_REMOVED lines=16> */
[----:B------:R1:W-:Y:S04]  /*cee0*/  MUFU.EX2 R221, R2 ;  /* 0x0000000200dd7308 */ /* 0x0003e80000000800 */
[----:B-1----:R-:W-:Y:S06]  /*cef0*/  FFMA.FTZ R2, R218, c[0x0][0x2d0], -R75 ;  /* 0x0000b400da027a23 */ /* 0x002fec000001084b */
[----:B------:R1:W-:Y:S01]  /*cf00*/  MUFU.EX2 R218, R2 ;  /* 0x0000000200da7308 */ /* 0x0003e20000000800 */
[-C--:B--2---:R-:W-:Y:S08]  /*cf10*/  HMMA.16816.F32.BF16 R20, R76, R80.reuse, R20 ;  /* 0x000000504c14723c */ /* 0x084ff00000041814 */
[C---:B------:R-:W-:Y:S08]  /*cf20*/  HMMA.16816.F32.BF16 R24, R84.reuse, R80, R24 ;  /* 0x000000505418723c */ /* 0x040ff00000041818 */
[-C--:B------:R-:W-:Y:S04]  /*cf30*/  HMMA.16816.F32.BF16 R28, R84, R82.reuse, R28 ;  /* 0x00000052541c723c */ /* 0x080fe8000004181c */
[--C-:B-1----:R-:W-:Y:S04]  /*cf40*/  FFMA.FTZ R2, R248, c[0x0][0x2d0], -R88.reuse ;  /* 0x0000b400f8027a23 */ /* 0x102fe80000010858 */
[C---:B------:R-:W-:Y:S01]  /*cf50*/  HMMA.16816.F32.BF16 R32, R76.reuse, R82, R32 ;  /* 0x000000524c20723c */ /* 0x040fe20000041820 */
[----:B------:R1:W-:Y:S01]  /*cf60*/  MUFU.EX2 R154, R2 ;  /* 0x00000002009a7308 */ /* 0x0003e20000000800 */
[----:B------:R-:W2:Y:S02]  /*cf70*/  LDSM.16.MT88.4 R80, [R225+0x1000] ;  /* 0x00100000e150783b */ /* 0x000ea40000004200 */
[--C-:B-1----:R-:W-:Y:S01]  /*cf80*/  FFMA.FTZ R2, R171, c[0x0][0x2d0], -R88.reuse ;  /* 0x0000b400ab027a23 */ /* 0x102fe20000010858 */
[----:B------:R-:W-:Y:S01]  /*cf90*/  MOV R171, R170 ;  /* 0x000000aa00ab7202 */ /* 0x000fe20000000f00 */
[----:B------:R-:W-:Y:S01]  /*cfa0*/  IMAD.MOV.U32 R170, RZ, RZ, R169 ;  /* 0x000000ffffaa7224 */ /* 0x000fe200078e00a9 */
[----:B------:R-:W-:Y:S04]  /*cfb0*/  MOV R169, R168 ;  /* 0x000000a800a97202 */ /* 0x000fe80000000f00 */
[----:B------:R1:W-:Y:S01]  /*cfc0*/  MUFU.EX2 R207, R2 ;  /* 0x0000000200cf7308 */ /* 0x0003e20000000800 */
[----:B------:R-:W-:Y:S01]  /*cfd0*/  IMAD.MOV.U32 R168, RZ, RZ, R167 ;  /* 0x000000ffffa87224 */ /* 0x000fe200078e00a7 */
[----:B------:R-:W-:Y:S01]  /*cfe0*/  MOV R167, R166 ;  /* 0x000000a600a77202 */ /* 0x000fe20000000f00 */
        /* <DEDUP_REMOVED lines=10> */
[-C--:B--2---:R-:W-:Y:S01]  /*d090*/  HMMA.16816.F32.BF16 R36, R76, R80.reuse, R36 ;  /* 0x000000504c24723c */ /* 0x084fe20000041824 */
[----:B------:R2:W5:Y:S07]  /*d0a0*/  LDL.LU R233, [R1+0x7c] ;  /* 0x00007c0001e97983 */ /* 0x00056e0000300800 */
[C---:B------:R-:W-:Y:S04]  /*d0b0*/  HMMA.16816.F32.BF16 R40, R84.reuse, R80, R40 ;  /* 0x000000505428723c */ /* 0x040fe80000041828 */
[----:B-1----:R-:W-:Y:S02]  /*d0c0*/  FFMA.FTZ R2, R171, c[0x0][0x2d0], -R88 ;  /* 0x0000b400ab027a23 */ /* 0x002fe40000010858 */
[----:B------:R-:W-:Y:S01]  /*d0d0*/  IMAD.MOV.U32 R171, RZ, RZ, R170 ;  /* 0x000000ffffab7224 */ /* 0x000fe200078e00aa */
[----:B------:R-:W-:Y:S01]  /*d0e0*/  MOV R170, R169 ;  /* 0x000000a900aa7202 */ /* 0x000fe20000000f00 */
[-C--:B------:R-:W-:Y:S01]  /*d0f0*/  HMMA.16816.F32.BF16 R44, R84, R82.reuse, R44 ;  /* 0x00000052542c723c */ /* 0x080fe2000004182c */
[----:B------:R1:W-:Y:S03]  /*d100*/  MUFU.EX2 R206, R2 ;  /* 0x0000000200ce7308 */ /* 0x0003e60000000800 */
[----:B------:R-:W-:Y:S01]  /*d110*/  IMAD.MOV.U32 R169, RZ, RZ, R168 ;  /* 0x000000ffffa97224 */ /* 0x000fe200078e00a8 */
[----:B------:R-:W-:Y:S01]  /*d120*/  MOV R168, R167 ;  /* 0x000000a700a87202 */ /* 0x000fe20000000f00 */
[----:B------:R-:W-:Y:S01]  /*d130*/  IMAD.MOV.U32 R167, RZ, RZ, R166 ;  /* 0x000000ffffa77224 */ /* 0x000fe200078e00a6 */
[----:B------:R-:W-:Y:S01]  /*d140*/  MOV R166, R165 ;  /* 0x000000a500a67202 */ /* 0x000fe20000000f00 */
[C---:B------:R-:W-:Y:S04]  /*d150*/  HMMA.16816.F32.BF16 R48, R76.reuse, R82, R48 ;  /* 0x000000524c30723c */ /* 0x040fe80000041830 */
[----:B------:R-:W-:Y:S01]  /*d160*/  IMAD.MOV.U32 R165, RZ, RZ, R164 ;  /* 0x000000ffffa57224 */ /* 0x000fe200078e00a4 */
[----:B------:R-:W-:Y:S01]  /*d170*/  MOV R164, R163 ;  /* 0x000000a300a47202 */ /* 0x000fe20000000f00 */
[----:B------:R-:W-:Y:S01]  /*d180*/  IMAD.MOV.U32 R163, RZ, RZ, R162 ;  /* 0x000000ffffa37224 */ /* 0x000fe200078e00a2 */
[----:B------:R-:W-:Y:S01]  /*d190*/  MOV R162, R160 ;  /* 0x000000a000a27202 */ /* 0x000fe20000000f00 */
[----:B------:R-:W-:Y:S01]  /*d1a0*/  IMAD.MOV.U32 R160, RZ, RZ, R159 ;  /* 0x000000ffffa07224 */ /* 0x000fe200078e009f */
[----:B------:R-:W-:Y:S03]  /*d1b0*/  MOV R159, R158 ;  /* 0x0000009e009f7202 */ /* 0x000fe60000000f00 */
[----:B------:R-:W-:Y:S01]  /*d1c0*/  IMAD.MOV.U32 R158, RZ, RZ, R157 ;  /* 0x000000ffff9e7224 */ /* 0x000fe200078e009d */
[----:B------:R-:W-:Y:S01]  /*d1d0*/  MOV R157, R156 ;  /* 0x0000009c009d7202 */ /* 0x000fe20000000f00 */
[----:B------:R-:W-:Y:S01]  /*d1e0*/  IMAD.MOV.U32 R156, RZ, RZ, R153 ;  /* 0x000000ffff9c7224 */ /* 0x000fe200078e0099 */
[----:B------:R-:W-:Y:S01]  /*d1f0*/  MOV R153, R234 ;  /* 0x000000ea00997202 */ /* 0x000fe20000000f00 */
[----:B------:R-:W-:Y:S01]  /*d200*/  IMAD.MOV.U32 R172, RZ, RZ, R170 ;  /* 0x000000ffffac7224 */ /* 0x000fe200078e00aa */
[----:B------:R2:W5:Y:S01]  /*d210*/  LDL.LU R234, [R1+0x78] ;  /* 0x0000780001ea7983 */ /* 0x0005620000300800 */
[----:B-1----:R-:W-:Y:S01]  /*d220*/  FFMA.FTZ R2, R171, c[0x0][0x2d0], -R89 ;  /* 0x0000b400ab027a23 */ /* 0x002fe20000010859 */
        /* <DEDUP_REMOVED lines=13> */
[----:B------:R1:W-:Y:S01]  /*d300*/  MUFU.EX2 R153, R2 ;  /* 0x0000000200997308 */ /* 0x0003e20000000800 */
[----:B------:R-:W-:Y:S01]  /*d310*/  IMAD.MOV.U32 R159, RZ, RZ, R157 ;  /* 0x000000ffff9f7224 */ /* 0x000fe200078e009d */
[----:B------:R-:W-:Y:S01]  /*d320*/  MOV R157, R156 ;  /* 0x0000009c009d7202 */ /* 0x000fe20000000f00 */
[----:B------:R-:W-:Y:S01]  /*d330*/  FFMA.FTZ R90, R172, c[0x0][0x2d0], -R89 ;  /* 0x0000b400ac5a7a23 */ /* 0x000fe20000010859 */
        /* <DEDUP_REMOVED lines=14> */
[----:B------:R-:W3:Y:S01]  /*d420*/  MUFU.EX2 R158, R90 ;  /* 0x0000005a009e7308 */ /* 0x000ee20000000800 */
[----:B------:R-:W-:Y:S02]  /*d430*/  IMAD.MOV.U32 R129, RZ, RZ, R119 ;  /* 0x000000ffff817224 */ /* 0x000fe400078e0077 */
[----:B------:R2:W5:Y:S01]  /*d440*/  LDL.LU R119, [R1+0x74] ;  /* 0x0000740001777983 */ /* 0x0005620000300800 */
[--C-:B------:R-:W-:Y:S01]  /*d450*/  FFMA.FTZ R80, R166, c[0x0][0x2d0], -R89.reuse ;  /* 0x0000b400a6507a23 */ /* 0x100fe20000010859 */
[----:B------:R-:W-:Y:S01]  /*d460*/  MOV R166, R102 ;  /* 0x0000006600a67202 */ /* 0x000fe20000000f00 */
[--C-:B-1----:R-:W-:Y:S01]  /*d470*/  FFMA.FTZ R2, R173, c[0x0][0x2d0], -R89.reuse ;  /* 0x0000b400ad027a23 */ /* 0x102fe20000010859 */
[----:B------:R-:W-:Y:S01]  /*d480*/  MOV R173, R172 ;  /* 0x000000ac00ad7202 */ /* 0x000fe20000000f00 */
[----:B------:R-:W-:Y:S01]  /*d490*/  IMAD.MOV.U32 R172, RZ, RZ, R160 ;  /* 0x000000ffffac7224 */ /* 0x000fe200078e00a0 */
[----:B------:R-:W-:Y:S01]  /*d4a0*/  MOV R160, R159 ;  /* 0x0000009f00a07202 */ /* 0x000fe20000000f00 */
[----:B------:R2:W5:Y:S01]  /*d4b0*/  LDL.LU R230, [R1+0x70] ;  /* 0x0000700001e67983 */ /* 0x0005620000300800 */
[----:B------:R1:W-:Y:S01]  /*d4c0*/  MUFU.EX2 R159, R2 ;  /* 0x00000002009f7308 */ /* 0x0003e20000000800 */
[----:B------:R-:W-:Y:S09]  /*d4d0*/  FFMA.FTZ R102, R252, c[0x0][0x2d0], -R88 ;  /* 0x0000b400fc667a23 */ /* 0x000ff20000010858 */
[----:B------:R4:W-:Y:S10]  /*d4e0*/  MUFU.EX2 R194, R80 ;  /* 0x0000005000c27308 */ /* 0x0009f40000000800 */
[----:B------:R-:W-:Y:S01]  /*d4f0*/  MUFU.EX2 R184, R102 ;  /* 0x0000006600b87308 */ /* 0x000fe20000000800 */
[--C-:B-1----:R-:W-:Y:S02]  /*d500*/  FFMA.FTZ R2, R173, c[0x0][0x2d0], -R89.reuse ;  /* 0x0000b400ad027a23 */ /* 0x102fe40000010859 */
[----:B------:R-:W-:Y:S02]  /*d510*/  IMAD.MOV.U32 R173, RZ, RZ, R108 ;  /* 0x000000ffffad7224 */ /* 0x000fe400078e006c */
[----:B------:R-:W-:Y:S05]  /*d520*/  FFMA.FTZ R108, R210, c[0x0][0x2d0], -R89 ;  /* 0x0000b400d26c7a23 */ /* 0x000fea0000010859 */
[----:B------:R1:W1:Y:S01]  /*d530*/  MUFU.EX2 R205, R2 ;  /* 0x0000000200cd7308 */ /* 0x0002620000000800 */
[----:B----4-:R-:W4:Y:S01]  /*d540*/  LDSM.16.MT88.4 R80, [R227+0x1000] ;  /* 0x00100000e350783b */ /* 0x010f220000004200 */
[----:B-1----:R-:W-:Y:S02]  /*d550*/  FFMA.FTZ R2, R172, c[0x0][0x2d0], -R96 ;  /* 0x0000b400ac027a23 */ /* 0x002fe40000010860 */
[----:B------:R-:W-:Y:S01]  /*d560*/  IMAD.MOV.U32 R172, RZ, RZ, R160 ;  /* 0x000000ffffac7224 */ /* 0x000fe200078e00a0 */
[----:B------:R-:W-:Y:S01]  /*d570*/  MOV R160, R156 ;  /* 0x0000009c00a07202 */ /* 0x000fe20000000f00 */
[----:B------:R-:W-:Y:S04]  /*d580*/  IMAD.MOV.U32 R156, RZ, RZ, R152 ;  /* 0x000000ffff9c7224 */ /* 0x000fe800078e0098 */
[----:B------:R1:W-:Y:S01]  /*d590*/  MUFU.EX2 R152, R2 ;  /* 0x0000000200987308 */ /* 0x0003e20000000800 */
[-C--:B----4-:R-:W-:Y:S08]  /*d5a0*/  HMMA.16816.F32.BF16 R52, R76, R80.reuse, R52 ;  /* 0x000000504c34723c */ /* 0x090ff00000041834 */
[C---:B------:R-:W-:Y:S04]  /*d5b0*/  HMMA.16816.F32.BF16 R56, R84.reuse, R80, R56 ;  /* 0x000000505438723c */ /* 0x040fe80000041838 */
[----:B-1----:R-:W-:Y:S01]  /*d5c0*/  FFMA.FTZ R2, R171, c[0x0][0x2d0], -R96 ;  /* 0x0000b400ab027a23 */ /* 0x002fe20000010860 */
[----:B------:R-:W-:Y:S01]  /*d5d0*/  MOV R171, R170 ;  /* 0x000000aa00ab7202 */ /* 0x000fe20000000f00 */
[----:B------:R-:W-:Y:S01]  /*d5e0*/  IMAD.MOV.U32 R170, RZ, RZ, R169 ;  /* 0x000000ffffaa7224 */ /* 0x000fe200078e00a9 */
[----:B------:R-:W-:Y:S01]  /*d5f0*/  MOV R169, R168 ;  /* 0x000000a800a97202 */ /* 0x000fe20000000f00 */
[-C--:B------:R-:W-:Y:S01]  /*d600*/  HMMA.16816.F32.BF16 R60, R84, R82.reuse, R60 ;  /* 0x00000052543c723c */ /* 0x080fe2000004183c */
[----:B------:R-:W-:Y:S03]  /*d610*/  LDSM.16.MT88.4 R84, [R228+0x1800] ;  /* 0x00180000e454783b */ /* 0x000fe60000004200 */
[----:B------:R-:W-:Y:S01]  /*d620*/  IMAD.MOV.U32 R168, RZ, RZ, R157 ;  /* 0x000000ffffa87224 */ /* 0x000fe200078e009d */
[----:B---3--:R-:W-:Y:S01]  /*d630*/  F2FP.BF16.PACK_AB R80, R158, R153 ;  /* 0x000000999e50723e */ /* 0x008fe200000010ff */
[----:B------:R1:W3:Y:S01]  /*d640*/  MUFU.EX2 R157, R2 ;  /* 0x00000002009d7308 */ /* 0x0002e20000000800 */
[--C-:B------:R-:W-:Y:S01]  /*d650*/  FFMA.FTZ R92, R169, c[0x0][0x2d0], -R75.reuse ;  /* 0x0000b400a95c7a23 */ /* 0x100fe2000001084b */
[----:B------:R-:W-:Y:S04]  /*d660*/  HMMA.16816.F32.BF16 R64, R76, R82, R64 ;  /* 0x000000524c40723c */ /* 0x000fe80000041840 */
[----:B------:R-:W-:Y:S01]  /*d670*/  MOV R169, R168 ;  /* 0x000000a800a97202 */ /* 0x000fe20000000f00 */
[----:B------:R-:W-:Y:S02]  /*d680*/  IMAD.MOV.U32 R168, RZ, RZ, R162 ;  /* 0x000000ffffa87224 */ /* 0x000fe400078e00a2 */
[----:B------:R-:W-:Y:S01]  /*d690*/  F2FP.BF16.PACK_AB R76, R215, R212 ;  /* 0x000000d4d74c723e */ /* 0x000fe200000010ff */
[----:B------:R-:W-:Y:S01]  /*d6a0*/  MUFU.EX2 R162, R92 ;  /* 0x0000005c00a27308 */ /* 0x000fe20000000800 */
[----:B------:R-:W-:Y:S03]  /*d6b0*/  F2FP.BF16.PACK_AB R78, R218, R221 ;  /* 0x000000ddda4e723e */ /* 0x000fe600000010ff */
[----:B------:R-:W-:Y:S02]  /*d6c0*/  F2FP.BF16.PACK_AB R77, R207, R154 ;  /* 0x0000009acf4d723e */ /* 0x000fe400000010ff */
[----:B------:R-:W-:Y:S02]  /*d6d0*/  F2FP.BF16.PACK_AB R79, R206, R203 ;  /* 0x000000cbce4f723e */ /* 0x000fe400000010ff */
[----:B------:R-:W-:Y:S01]  /*d6e0*/  F2FP.BF16.PACK_AB R82, R205, R159 ;  /* 0x0000009fcd52723e */ /* 0x000fe200000010ff */
[----:B-1----:R-:W-:Y:S01]  /*d6f0*/  FFMA.FTZ R2, R172, c[0x0][0x2d0], -R96 ;  /* 0x0000b400ac027a23 */ /* 0x002fe20000010860 */
[----:B------:R-:W-:Y:S01]  /*d700*/  MOV R172, R160 ;  /* 0x000000a000ac7202 */ /* 0x000fe20000000f00 */
[----:B------:R-:W-:Y:S01]  /*d710*/  IMAD.MOV.U32 R160, RZ, RZ, R156 ;  /* 0x000000ffffa07224 */ /* 0x000fe200078e009c */
[----:B---3--:R-:W-:Y:S01]  /*d720*/  F2FP.BF16.PACK_AB R81, R157, R152 ;  /* 0x000000989d51723e */ /* 0x008fe200000010ff */
[----:B------:R1:W-:Y:S02]  /*d730*/  MUFU.EX2 R156, R2 ;  /* 0x00000002009c7308 */ /* 0x0003e40000000800 */
[----:B------:R-:W-:Y:S01]  /*d740*/  FFMA.FTZ R91, R172, c[0x0][0x2d0], -R75 ;  /* 0x0000b400ac5b7a23 */ /* 0x000fe2000001084b */
[----:B------:R-:W-:Y:S01]  /*d750*/  MOV R172, R118 ;  /* 0x0000007600ac7202 */ /* 0x000fe20000000f00 */
[----:B------:R-:W-:Y:S04]  /*d760*/  FFMA.FTZ R118, R249, c[0x0][0x2d0], -R88 ;  /* 0x0000b400f9767a23 */ /* 0x000fe80000010858 */
[----:B------:R-:W-:Y:S02]  /*d770*/  IMAD.MOV.U32 R179, RZ, RZ, R172 ;  /* 0x000000ffffb37224 */ /* 0x000fe400078e00ac */
[----:B------:R3:W-:Y:S10]  /*d780*/  MUFU.EX2 R198, R91 ;  /* 0x0000005b00c67308 */ /* 0x0007f40000000800 */
[----:B------:R4:W-:Y:S01]  /*d790*/  MUFU.EX2 R106, R118 ;  /* 0x00000076006a7308 */ /* 0x0009e20000000800 */
[--C-:B-1----:R-:W-:Y:S01]  /*d7a0*/  FFMA.FTZ R2, R171, c[0x0][0x2d0], -R96.reuse ;  /* 0x0000b400ab027a23 */ /* 0x102fe20000010860 */
[----:B------:R-:W-:Y:S01]  /*d7b0*/  MOV R171, R170 ;  /* 0x000000aa00ab7202 */ /* 0x000fe20000000f00 */
[----:B------:R-:W-:Y:S01]  /*d7c0*/  IMAD.MOV.U32 R170, RZ, RZ, R165 ;  /* 0x000000ffffaa7224 */ /* 0x000fe200078e00a5 */
[----:B------:R-:W-:Y:S01]  /*d7d0*/  MOV R165, R164 ;  /* 0x000000a400a57202 */ /* 0x000fe20000000f00 */
[----:B------:R-:W-:Y:S05]  /*d7e0*/  IMAD.MOV.U32 R164, RZ, RZ, R163 ;  /* 0x000000ffffa47224 */ /* 0x000fea00078e00a3 */
[----:B------:R1:W1:Y:S01]  /*d7f0*/  MUFU.EX2 R163, R2 ;  /* 0x0000000200a37308 */ /* 0x0002620000000800 */
[--C-:B------:R-:W-:Y:S02]  /*d800*/  FFMA.FTZ R90, R170, c[0x0][0x2d0], -R75.reuse ;  /* 0x0000b400aa5a7a23 */ /* 0x100fe4000001084b */
[--C-:B---3--:R-:W-:Y:S02]  /*d810*/  FFMA.FTZ R91, R164, c[0x0][0x2d0], -R75.reuse ;  /* 0x0000b400a45b7a23 */ /* 0x108fe4000001084b */
[----:B------:R-:W-:Y:S05]  /*d820*/  FFMA.FTZ R164, R74, c[0x0][0x2d0], -R96 ;  /* 0x0000b4004aa47a23 */ /* 0x000fea0000010860 */
[----:B------:R3:W-:Y:S01]  /*d830*/  MUFU.EX2 R201, R90 ;  /* 0x0000005a00c97308 */ /* 0x0007e20000000800 */
[----:B----4-:R-:W-:Y:S09]  /*d840*/  IMAD.MOV.U32 R118, RZ, RZ, R70 ;  /* 0x000000ffff767224 */ /* 0x010ff200078e0046 */
[----:B------:R-:W-:Y:S01]  /*d850*/  MUFU.EX2 R190, R91 ;  /* 0x0000005b00be7308 */ /* 0x000fe20000000800 */
[--C-:B-1----:R-:W-:Y:S01]  /*d860*/  FFMA.FTZ R2, R171, c[0x0][0x2d0], -R75.reuse ;  /* 0x0000b400ab027a23 */ /* 0x102fe2000001084b */
[----:B------:R-:W-:Y:S08]  /*d870*/  F2FP.BF16.PACK_AB R83, R163, R156 ;  /* 0x0000009ca353723e */ /* 0x000ff000000010ff */
[----:B------:R1:W-:Y:S01]  /*d880*/  MUFU.EX2 R199, R2 ;  /* 0x0000000200c77308 */ /* 0x0003e20000000800 */
[----:B---3--:R-:W-:Y:S02]  /*d890*/  FFMA.FTZ R90, R165, c[0x0][0x2d0], -R75 ;  /* 0x0000b400a55a7a23 */ /* 0x008fe4000001084b */
[----:B------:R-:W-:Y:S02]  /*d8a0*/  FFMA.FTZ R165, R109, c[0x0][0x2d0], -R89 ;  /* 0x0000b4006da57a23 */ /* 0x000fe40000010859 */
[----:B------:R-:W-:Y:S05]  /*d8b0*/  FFMA.FTZ R75, R150, c[0x0][0x2d0], -R75 ;  /* 0x0000b400964b7a23 */ /* 0x000fea000001084b */
[----:B------:R-:W-:Y:S01]  /*d8c0*/  MUFU.EX2 R171, R90 ;  /* 0x0000005a00ab7308 */ /* 0x000fe20000000800 */
[--C-:B------:R-:W-:Y:S02]  /*d8d0*/  FFMA.FTZ R150, R104, c[0x0][0x2d0], -R89.reuse ;  /* 0x0000b40068967a23 */ /* 0x100fe40000010859 */
[--C-:B------:R-:W-:Y:S02]  /*d8e0*/  FFMA.FTZ R104, R220, c[0x0][0x2d0], -R96.reuse ;  /* 0x0000b400dc687a23 */ /* 0x100fe40000010860 */
[----:B------:R-:W-:Y:S05]  /*d8f0*/  FFMA.FTZ R109, R217, c[0x0][0x2d0], -R96 ;  /* 0x0000b400d96d7a23 */ /* 0x000fea0000010860 */
[----:B------:R-:W-:Y:S01]  /*d900*/  MUFU.EX2 R116, R104 ;  /* 0x0000006800747308 */ /* 0x000fe20000000800 */
[--C-:B-1----:R-:W-:Y:S09]  /*d910*/  FFMA.FTZ R2, R161, c[0x0][0x2d0], -R88.reuse ;  /* 0x0000b400a1027a23 */ /* 0x102ff20000010858 */
[----:B------:R1:W-:Y:S02]  /*d920*/  MUFU.EX2 R161, R2 ;  /* 0x0000000200a17308 */ /* 0x0003e40000000800 */
[--C-:B-1----:R-:W-:Y:S08]  /*d930*/  FFMA.FTZ R2, R169, c[0x0][0x2d0], -R88.reuse ;  /* 0x0000b400a9027a23 */ /* 0x102ff00000010858 */
[----:B------:R1:W-:Y:S02]  /*d940*/  MUFU.EX2 R196, R2 ;  /* 0x0000000200c47308 */ /* 0x0003e40000000800 */
[--C-:B-1----:R-:W-:Y:S08]  /*d950*/  FFMA.FTZ R2, R168, c[0x0][0x2d0], -R88.reuse ;  /* 0x0000b400a8027a23 */ /* 0x102ff00000010858 */
[----:B------:R1:W-:Y:S02]  /*d960*/  MUFU.EX2 R197, R2 ;  /* 0x0000000200c57308 */ /* 0x0003e40000000800 */
[--C-:B-1----:R-:W-:Y:S02]  /*d970*/  FFMA.FTZ R2, R100, c[0x0][0x2d0], -R88.reuse ;  /* 0x0000b40064027a23 */ /* 0x102fe40000010858 */
[--C-:B------:R-:W-:Y:S06]  /*d980*/  FFMA.FTZ R100, R123, c[0x0][0x2d0], -R88.reuse ;  /* 0x0000b4007b647a23 */ /* 0x100fec0000010858 */
[----:B------:R1:W-:Y:S01]  /*d990*/  MUFU.EX2 R200, R2 ;  /* 0x0000000200c87308 */ /* 0x0003e20000000800 */
[----:B------:R-:W-:Y:S09]  /*d9a0*/  FFMA.FTZ R123, R247, c[0x0][0x2d0], -R88 ;  /* 0x0000b400f77b7a23 */ /* 0x000ff20000010858 */
[----:B------:R-:W-:Y:S10]  /*d9b0*/  MUFU.EX2 R185, R100 ;  /* 0x0000006400b97308 */ /* 0x000ff40000000800 */
[----:B------:R-:W-:Y:S01]  /*d9c0*/  MUFU.EX2 R104, R123 ;  /* 0x0000007b00687308 */ /* 0x000fe20000000800 */
[--C-:B-1----:R-:W-:Y:S09]  /*d9d0*/  FFMA.FTZ R2, R160, c[0x0][0x2d0], -R89.reuse ;  /* 0x0000b400a0027a23 */ /* 0x102ff20000010859 */
[----:B------:R1:W-:Y:S02]  /*d9e0*/  MUFU.EX2 R160, R2 ;  /* 0x0000000200a07308 */ /* 0x0003e40000000800 */
[----:B-1----:R-:W-:Y:S02]  /*d9f0*/  FFMA.FTZ R2, R167, c[0x0][0x2d0], -R89 ;  /* 0x0000b400a7027a23 */ /* 0x002fe40000010859 */
[----:B------:R-:W-:Y:S06]  /*da00*/  IMAD.MOV.U32 R167, RZ, RZ, R105 ;  /* 0x000000ffffa77224 */ /* 0x000fec00078e0069 */
[----:B------:R1:W-:Y:S01]  /*da10*/  MUFU.EX2 R193, R2 ;  /* 0x0000000200c17308 */ /* 0x0003e20000000800 */
[--C-:B------:R-:W-:Y:S02]  /*da20*/  FFMA.FTZ R105, R223, c[0x0][0x2d0], -R89.reuse ;  /* 0x0000b400df697a23 */ /* 0x100fe40000010859 */
[--C-:B-1----:R-:W-:Y:S02]  /*da30*/  FFMA.FTZ R2, R144, c[0x0][0x2d0], -R89.reuse ;  /* 0x0000b40090027a23 */ /* 0x102fe40000010859 */
[--C-:B------:R-:W-:Y:S05]  /*da40*/  FFMA.FTZ R144, R107, c[0x0][0x2d0], -R89.reuse ;  /* 0x0000b4006b907a23 */ /* 0x100fea0000010859 */
[----:B------:R1:W-:Y:S01]  /*da50*/  MUFU.EX2 R192, R2 ;  /* 0x0000000200c07308 */ /* 0x0003e20000000800 */
[--C-:B------:R-:W-:Y:S09]  /*da60*/  FFMA.FTZ R107, R219, c[0x0][0x2d0], -R96.reuse ;  /* 0x0000b400db6b7a23 */ /* 0x100ff20000010860 */
[----:B------:R-:W-:Y:S01]  /*da70*/  MUFU.EX2 R101, R144 ;  /* 0x0000009000657308 */ /* 0x000fe20000000800 */
[--C-:B-1----:R-:W-:Y:S02]  /*da80*/  FFMA.FTZ R2, R135, c[0x0][0x2d0], -R96.reuse ;  /* 0x0000b40087027a23 */ /* 0x102fe40000010860 */
[--C-:B------:R-:W-:Y:S07]  /*da90*/  FFMA.FTZ R135, R213, c[0x0][0x2d0], -R96.reuse ;  /* 0x0000b400d5877a23 */ /* 0x100fee0000010860 */
[----:B------:R1:W-:Y:S02]  /*daa0*/  MUFU.EX2 R168, R2 ;  /* 0x0000000200a87308 */ /* 0x0003e40000000800 */
[--C-:B-1----:R-:W-:Y:S02]  /*dab0*/  FFMA.FTZ R2, R132, c[0x0][0x2d0], -R96.reuse ;  /* 0x0000b40084027a23 */ /* 0x102fe40000010860 */
[--C-:B------:R-:W-:Y:S06]  /*dac0*/  FFMA.FTZ R132, R216, c[0x0][0x2d0], -R96.reuse ;  /* 0x0000b400d8847a23 */ /* 0x100fec0000010860 */
[----:B------:R1:W-:Y:S02]  /*dad0*/  MUFU.EX2 R169, R2 ;  /* 0x0000000200a97308 */ /* 0x0003e40000000800 */
[--C-:B-1----:R-:W-:Y:S02]  /*dae0*/  FFMA.FTZ R2, R95, c[0x0][0x2d0], -R96.reuse ;  /* 0x0000b4005f027a23 */ /* 0x102fe40000010860 */
[----:B------:R-:W3:Y:S06]  /*daf0*/  LDL.LU R95, [R1+0x10] ;  /* 0x00001000015f7983 */ /* 0x000eec0000300800 */
[----:B------:R1:W-:Y:S01]  /*db00*/  MUFU.EX2 R170, R2 ;  /* 0x0000000200aa7308 */ /* 0x0003e20000000800 */
[----:B------:R-:W4:Y:S04]  /*db10*/  LDL.LU R92, [R1+0x14] ;  /* 0x00001400015c7983 */ /* 0x000f280000300800 */
[----:B------:R-:W2:Y:S04]  /*db20*/  LDL.LU R178, [R1+0x18] ;  /* 0x0000180001b27983 */ /* 0x000ea80000300800 */
[----:B------:R-:W2:Y:S01]  /*db30*/  LDL.LU R177, [R1+0x1c] ;  /* 0x00001c0001b17983 */ /* 0x000ea20000300800 */
[----:B-1----:R-:W-:Y:S02]  /*db40*/  FFMA.FTZ R2, R97, c[0x0][0x2d0], -R96 ;  /* 0x0000b40061027a23 */ /* 0x002fe40000010860 */
[--C-:B------:R-:W-:Y:S02]  /*db50*/  FFMA.FTZ R97, R124, c[0x0][0x2d0], -R88.reuse ;  /* 0x0000b4007c617a23 */ /* 0x100fe40000010858 */
[----:B------:R1:W-:Y:S01]  /*db60*/  MUFU.EX2 R189, R2 ;  /* 0x0000000200bd7308 */ /* 0x0003e20000000800 */
[--C-:B------:R-:W-:Y:S09]  /*db70*/  FFMA.FTZ R124, R246, c[0x0][0x2d0], -R88.reuse ;  /* 0x0000b400f67c7a23 */ /* 0x100ff20000010858 */
[----:B------:R-:W-:Y:S01]  /*db80*/  MUFU.EX2 R175, R97 ;  /* 0x0000006100af7308 */ /* 0x000fe20000000800 */
[----:B-1----:R-:W-:Y:S02]  /*db90*/  FFMA.FTZ R2, R129, c[0x0][0x2d0], -R88 ;  /* 0x0000b40081027a23 */ /* 0x002fe40000010858 */
[----:B------:R-:W-:Y:S02]  /*dba0*/  FFMA.FTZ R129, R208, c[0x0][0x2d0], -R89 ;  /* 0x0000b400d0817a23 */ /* 0x000fe40000010859 */
[----:B------:R-:W1:Y:S05]  /*dbb0*/  LDSM.16.MT88.4 R88, [R224+0x1800] ;  /* 0x00180000e058783b */ /* 0x000e6a0000004200 */
[----:B------:R1:W-:Y:S10]  /*dbc0*/  MUFU.EX2 R188, R2 ;  /* 0x0000000200bc7308 */ /* 0x0003f40000000800 */
[----:B------:R-:W-:Y:S01]  /*dbd0*/  MUFU.EX2 R102, R129 ;  /* 0x0000008100667308 */ /* 0x000fe20000000800 */
[----:B-1----:R-:W-:Y:S09]  /*dbe0*/  FFMA.FTZ R2, R222, c[0x0][0x2d0], -R96 ;  /* 0x0000b400de027a23 */ /* 0x002ff20000010860 */
[----:B------:R1:W-:Y:S01]  /*dbf0*/  MUFU.EX2 R172, R2 ;  /* 0x0000000200ac7308 */ /* 0x0003e20000000800 */
[-C--:B------:R-:W-:Y:S08]  /*dc00*/  HMMA.16816.F32.BF16 R4, R76, R88.reuse, R4 ;  /* 0x000000584c04723c */ /* 0x080ff00000041804 */
[C---:B------:R-:W-:Y:S08]  /*dc10*/  HMMA.16816.F32.BF16 R8, R80.reuse, R88, R8 ;  /* 0x000000585008723c */ /* 0x040ff00000041808 */
[-C--:B------:R-:W-:Y:S08]  /*dc20*/  HMMA.16816.F32.BF16 R12, R80, R90.reuse, R12 ;  /* 0x0000005a500c723c */ /* 0x080ff0000004180c */
[C---:B------:R-:W-:Y:S01]  /*dc30*/  HMMA.16816.F32.BF16 R16, R76.reuse, R90, R16 ;  /* 0x0000005a4c10723c */ /* 0x040fe20000041810 */
[----:B------:R-:W-:Y:S07]  /*dc40*/  LDSM.16.MT88.4 R88, [R228+0x2000] ;  /* 0x00200000e458783b */ /* 0x000fee0000004200 */
[-C--:B------:R-:W-:Y:S08]  /*dc50*/  HMMA.16816.F32.BF16 R20, R76, R84.reuse, R20 ;  /* 0x000000544c14723c */ /* 0x080ff00000041814 */
[C---:B------:R-:W-:Y:S08]  /*dc60*/  HMMA.16816.F32.BF16 R24, R80.reuse, R84, R24 ;  /* 0x000000545018723c */ /* 0x040ff00000041818 */
[-C--:B------:R-:W-:Y:S08]  /*dc70*/  HMMA.16816.F32.BF16 R28, R80, R86.reuse, R28 ;  /* 0x00000056501c723c */ /* 0x080ff0000004181c */
[C---:B------:R-:W-:Y:S01]  /*dc80*/  HMMA.16816.F32.BF16 R32, R76.reuse, R86, R32 ;  /* 0x000000564c20723c */ /* 0x040fe20000041820 */
[----:B------:R-:W-:Y:S03]  /*dc90*/  LDSM.16.MT88.4 R84, [R224+0x2000] ;  /* 0x00200000e054783b */ /* 0x000fe60000004200 */
[----:B---3--:R-:W-:Y:S02]  /*dca0*/  FFMA.FTZ R69, R69, R95, R94 ;  /* 0x0000005f45457223 */ /* 0x008fe4000001005e */
[----:B----4-:R-:W-:Y:S03]  /*dcb0*/  FFMA.FTZ R3, R3, R92, R93 ;  /* 0x0000005c03037223 */ /* 0x010fe6000001005d */
[----:B------:R-:W3:Y:S03]  /*dcc0*/  LDSM.16.MT88.4 R92, [R225+0x1800] ;  /* 0x00180000e15c783b */ /* 0x000ee60000004200 */
[----:B------:R-:W-:Y:S02]  /*dcd0*/  FADD.FTZ R74, R214, R69 ;  /* 0x00000045d64a7221 */ /* 0x000fe40000010000 */
[----:B--2---:R-:W-:Y:S01]  /*dce0*/  FFMA.FTZ R68, R68, R178, R191 ;  /* 0x000000b244447223 */ /* 0x004fe200000100bf */
[----:B------:R-:W-:Y:S01]  /*dcf0*/  MOV R178, R173 ;  /* 0x000000ad00b27202 */ /* 0x000fe20000000f00 */
[----:B------:R-:W-:Y:S01]  /*dd00*/  FADD.FTZ R3, R202, R3 ;  /* 0x00000003ca037221 */ /* 0x000fe20000010000 */
[----:B------:R-:W-:Y:S01]  /*dd10*/  MUFU.EX2 R173, R105 ;  /* 0x0000006900ad7308 */ /* 0x000fe20000000800 */
[----:B------:R-:W-:Y:S01]  /*dd20*/  FFMA.FTZ R0, R0, R177, R99 ;  /* 0x000000b100007223 */ /* 0x000fe20000010063 */
[----:B------:R-:W2:Y:S01]  /*dd30*/  LDL R191, [R1] ;  /* 0x0000000001bf7983 */ /* 0x000ea20000100800 */
[----:B------:R-:W-:Y:S02]  /*dd40*/  FADD.FTZ R68, R195, R68 ;  /* 0x00000044c3447221 */ /* 0x000fe40000010000 */
[----:B------:R-:W-:Y:S01]  /*dd50*/  FADD.FTZ R69, R115, R0 ;  /* 0x0000000073457221 */ /* 0x000fe20000010000 */
[----:B------:R-:W4:Y:S01]  /*dd60*/  LDSM.16.MT88.4 R96, [R227+0x1800] ;  /* 0x00180000e360783b */ /* 0x000f220000004200 */
[----:B------:R-:W-:Y:S02]  /*dd70*/  FADD.FTZ R0, R181, R74 ;  /* 0x0000004ab5007221 */ /* 0x000fe40000010000 */
[----:B-1----:R-:W-:Y:S01]  /*dd80*/  FADD.FTZ R2, R179, R68 ;  /* 0x00000044b3027221 */ /* 0x002fe20000010000 */
[----:B------:R-:W-:Y:S01]  /*dd90*/  MUFU.EX2 R105, R75 ;  /* 0x0000004b00697308 */ /* 0x000fe20000000800 */
[----:B------:R-:W-:Y:S02]  /*dda0*/  FADD.FTZ R69, R250, R69 ;  /* 0x00000045fa457221 */ /* 0x000fe40000010000 */
[----:B------:R-:W-:Y:S02]  /*ddb0*/  FADD.FTZ R2, R167, R2 ;  /* 0x00000002a7027221 */ /* 0x000fe40000010000 */
[----:B------:R-:W-:Y:S02]  /*ddc0*/  FADD.FTZ R68, R178, R0 ;  /* 0x00000000b2447221 */ /* 0x000fe40000010000 */
[----:B------:R-:W-:Y:S02]  /*ddd0*/  FADD.FTZ R0, R166, R69 ;  /* 0x00000045a6007221 */ /* 0x000fe40000010000 */
[----:B------:R-:W-:Y:S01]  /*dde0*/  FADD.FTZ R74, R112, R2 ;  /* 0x00000002704a7221 */ /* 0x000fe20000010000 */
        /* <DEDUP_REMOVED lines=8> */
[----:B------:R-:W-:Y:S01]  /*de70*/  IMAD.MOV.U32 R177, RZ, RZ, R174 ;  /* 0x000000ffffb17224 */ /* 0x000fe200078e00ae */
[-C--:B---3--:R-:W-:Y:S03]  /*de80*/  HMMA.16816.F32.BF16 R36, R76, R92.reuse, R36 ;  /* 0x0000005c4c24723c */ /* 0x088fe60000041824 */
[----:B------:R-:W-:Y:S02]  /*de90*/  FADD.FTZ R100, R149, R2 ;  /* 0x0000000295647221 */ /* 0x000fe40000010000 */
[----:B------:R-:W-:Y:S01]  /*dea0*/  FADD.FTZ R3, R177, R3 ;  /* 0x00000003b1037221 */ /* 0x000fe20000010000 */
[----:B------:R-:W1:Y:S01]  /*deb0*/  MUFU.EX2 R74, R164 ;  /* 0x000000a4004a7308 */ /* 0x000e620000000800 */
[----:B------:R-:W-:Y:S01]  /*dec0*/  FADD.FTZ R68, R142, R68 ;  /* 0x000000448e447221 */ /* 0x000fe20000010000 */
[C---:B------:R-:W-:Y:S04]  /*ded0*/  HMMA.16816.F32.BF16 R40, R80.reuse, R92, R40 ;  /* 0x0000005c5028723c */ /* 0x040fe80000041828 */
[----:B------:R-:W-:Y:S04]  /*dee0*/  FADD.FTZ R3, R120, R3 ;  /* 0x0000000378037221 */ /* 0x000fe80000010000 */
[-C--:B------:R-:W-:Y:S01]  /*def0*/  HMMA.16816.F32.BF16 R44, R80, R94.reuse, R44 ;  /* 0x0000005e502c723c */ /* 0x080fe2000004182c */
[----:B------:R-:W3:Y:S03]  /*df00*/  MUFU.EX2 R107, R121 ;  /* 0x00000079006b7308 */ /* 0x000ee60000000800 */
[----:B------:R-:W-:Y:S02]  /*df10*/  FADD.FTZ R0, R122, R3 ;  /* 0x000000037a007221 */ /* 0x000fe40000010000 */
[----:B------:R-:W-:Y:S02]  /*df20*/  FADD.FTZ R3, R126, R69 ;  /* 0x000000457e037221 */ /* 0x000fe40000010000 */
[C---:B------:R-:W-:Y:S01]  /*df30*/  HMMA.16816.F32.BF16 R48, R76.reuse, R94, R48 ;  /* 0x0000005e4c30723c */ /* 0x040fe20000041830 */
[----:B------:R-:W3:Y:S02]  /*df40*/  LDSM.16.MT88.4 R92, [R225+0x2000] ;  /* 0x00200000e15c783b */ /* 0x000ee40000004200 */
[----:B------:R-:W-:Y:S01]  /*df50*/  MUFU.EX2 R174, R103 ;  /* 0x0000006700ae7308 */ /* 0x000fe20000000800 */
[----:B------:R-:W-:Y:S02]  /*df60*/  FADD.FTZ R3, R128, R3 ;  /* 0x0000000380037221 */ /* 0x000fe40000010000 */
[----:B------:R-:W-:Y:S01]  /*df70*/  FADD.FTZ R0, R147, R0 ;  /* 0x0000000093007221 */ /* 0x000fe20000010000 */
[----:B-1----:R-:W-:Y:S01]  /*df80*/  F2FP.BF16.PACK_AB R179, R74, R75 ;  /* 0x0000004b4ab3723e */ /* 0x002fe200000010ff */
[-C--:B----4-:R-:W-:Y:S04]  /*df90*/  HMMA.16816.F32.BF16 R52, R76, R96.reuse, R52 ;  /* 0x000000604c34723c */ /* 0x090fe80000041834 */
[----:B------:R-:W-:Y:S01]  /*dfa0*/  FADD.FTZ R2, R133, R3 ;  /* 0x0000000385027221 */ /* 0x000fe20000010000 */
[----:B------:R-:W1:Y:S01]  /*dfb0*/  MUFU.EX2 R103, R124 ;  /* 0x0000007c00677308 */ /* 0x000e620000000800 */
[----:B------:R-:W-:Y:S02]  /*dfc0*/  FADD.FTZ R69, R148, R0 ;  /* 0x0000000094457221 */ /* 0x000fe40000010000 */
[C---:B------:R-:W-:Y:S04]  /*dfd0*/  HMMA.16816.F32.BF16 R56, R80.reuse, R96, R56 ;  /* 0x000000605038723c */ /* 0x040fe80000041838 */
[----:B---3--:R-:W-:Y:S01]  /*dfe0*/  F2FP.BF16.PACK_AB R182, R105, R107 ;  /* 0x0000006b69b6723e */ /* 0x008fe200000010ff */
[----:B------:R-:W-:Y:S02]  /*dff0*/  FADD.FTZ R0, R143, R68 ;  /* 0x000000448f007221 */ /* 0x000fe40000010000 */
[----:B------:R-:W-:Y:S01]  /*e000*/  MUFU.EX2 R115, R108 ;  /* 0x0000006c00737308 */ /* 0x000fe20000000800 */
[-C--:B------:R-:W-:Y:S04]  /*e010*/  HMMA.16816.F32.BF16 R60, R80, R98.reuse, R60 ;  /* 0x00000062503c723c */ /* 0x080fe8000004183c */
[----:B------:R-:W-:Y:S02]  /*e020*/  FADD.FTZ R68, R145, R100 ;  /* 0x0000006491447221 */ /* 0x000fe40000010000 */
[----:B------:R-:W-:Y:S01]  /*e030*/  FADD.FTZ R2, R130, R2 ;  /* 0x0000000282027221 */ /* 0x000fe20000010000 */
[----:B------:R-:W-:Y:S01]  /*e040*/  F2FP.BF16.PACK_AB R80, R193, R160 ;  /* 0x000000a0c150723e */ /* 0x000fe200000010ff */
[----:B------:R-:W-:Y:S01]  /*e050*/  HMMA.16816.F32.BF16 R64, R76, R98, R64 ;  /* 0x000000624c40723c */ /* 0x000fe20000041840 */
[----:B------:R-:W3:Y:S01]  /*e060*/  LDSM.16.MT88.4 R96, [R227+0x2000] ;  /* 0x00200000e360783b */ /* 0x000ee20000004200 */
[----:B------:R-:W4:Y:S02]  /*e070*/  MUFU.EX2 R108, R113 ;  /* 0x00000071006c7308 */ /* 0x000f240000000800 */
[----:B------:R-:W-:Y:S01]  /*e080*/  F2FP.BF16.PACK_AB R82, R192, R194 ;  /* 0x000000c2c052723e */ /* 0x000fe200000010ff */
[----:B------:R-:W-:Y:S01]  /*e090*/  FADD.FTZ R68, R146, R68 ;  /* 0x0000004492447221 */ /* 0x000fe20000010000 */
[----:B------:R-:W-:Y:S01]  /*e0a0*/  F2FP.BF16.PACK_AB R81, R169, R168 ;  /* 0x000000a8a951723e */ /* 0x000fe200000010ff */
[----:B------:R-:W-:Y:S01]  /*e0b0*/  FADD.FTZ R2, R131, R2 ;  /* 0x0000000283027221 */ /* 0x000fe20000010000 */
[----:B------:R-:W-:Y:S01]  /*e0c0*/  F2FP.BF16.PACK_AB R76, R198, R162 ;  /* 0x000000a2c64c723e */ /* 0x000fe200000010ff */
[----:B------:R-:W-:Y:S03]  /*e0d0*/  FADD.FTZ R68, R176, R68 ;  /* 0x00000044b0447221 */ /* 0x000fe60000010000 */
[----:B------:R-:W-:Y:S01]  /*e0e0*/  F2FP.BF16.PACK_AB R78, R201, R199 ;  /* 0x000000c7c94e723e */ /* 0x000fe200000010ff */
[----:B------:R-:W-:Y:S01]  /*e0f0*/  MUFU.EX2 R111, R109 ;  /* 0x0000006d006f7308 */ /* 0x000fe20000000800 */
[----:B------:R-:W-:Y:S01]  /*e100*/  F2FP.BF16.PACK_AB R77, R196, R161 ;  /* 0x000000a1c44d723e */ /* 0x000fe200000010ff */
[----:B------:R-:W-:Y:S01]  /*e110*/  FADD.FTZ R2, R155, R2 ;  /* 0x000000029b027221 */ /* 0x000fe20000010000 */
[----:B------:R-:W-:Y:S01]  /*e120*/  F2FP.BF16.PACK_AB R79, R200, R197 ;  /* 0x000000c5c84f723e */ /* 0x000fe200000010ff */
[----:B------:R-:W-:Y:S01]  /*e130*/  FADD.FTZ R3, R136, R69 ;  /* 0x0000004588037221 */ /* 0x000fe20000010000 */
[----:B------:R-:W-:Y:S01]  /*e140*/  F2FP.BF16.PACK_AB R83, R189, R170 ;  /* 0x000000aabd53723e */ /* 0x000fe200000010ff */
[----:B------:R-:W-:Y:S01]  /*e150*/  FADD.FTZ R2, R211, R2 ;  /* 0x00000002d3027221 */ /* 0x000fe20000010000 */
[----:B-1----:R-:W-:Y:S01]  /*e160*/  F2FP.BF16.PACK_AB R183, R103, R104 ;  /* 0x0000006867b7723e */ /* 0x002fe200000010ff */
[----:B------:R-:W-:Y:S01]  /*e170*/  FADD.FTZ R0, R137, R0 ;  /* 0x0000000089007221 */ /* 0x000fe20000010000 */
[----:B------:R-:W-:Y:S01]  /*e180*/  F2FP.BF16.PACK_AB R176, R101, R102 ;  /* 0x0000006665b0723e */ /* 0x000fe200000010ff */
[-C--:B------:R-:W-:Y:S01]  /*e190*/  HMMA.16816.F32.BF16 R4, R76, R84.reuse, R4 ;  /* 0x000000544c04723c */ /* 0x080fe20000041804 */
[----:B------:R-:W1:Y:S02]  /*e1a0*/  MUFU.EX2 R109, R114 ;  /* 0x00000072006d7308 */ /* 0x000e640000000800 */
[----:B----4-:R-:W-:Y:S01]  /*e1b0*/  F2FP.BF16.PACK_AB R181, R106, R108 ;  /* 0x0000006c6ab5723e */ /* 0x010fe200000010ff */
[----:B------:R-:W-:Y:S02]  /*e1c0*/  FADD.FTZ R3, R139, R3 ;  /* 0x000000038b037221 */ /* 0x000fe40000010000 */
[----:B------:R-:W-:Y:S02]  /*e1d0*/  FADD.FTZ R0, R138, R0 ;  /* 0x000000008a007221 */ /* 0x000fe40000010000 */
[C---:B------:R-:W-:Y:S04]  /*e1e0*/  HMMA.16816.F32.BF16 R8, R80.reuse, R84, R8 ;  /* 0x000000545008723c */ /* 0x040fe80000041808 */
[----:B------:R-:W-:Y:S02]  /*e1f0*/  FADD.FTZ R3, R141, R3 ;  /* 0x000000038d037221 */ /* 0x000fe40000010000 */
[----:B------:R-:W-:Y:S02]  /*e200*/  FADD.FTZ R69, R140, R0 ;  /* 0x000000008c457221 */ /* 0x000fe40000010000 */
[-C--:B------:R-:W-:Y:S04]  /*e210*/  HMMA.16816.F32.BF16 R12, R80, R86.reuse, R12 ;  /* 0x00000056500c723c */ /* 0x080fe8000004180c */
[----:B------:R-:W-:Y:S04]  /*e220*/  FADD.FTZ R0, R251, R68 ;  /* 0x00000044fb007221 */ /* 0x000fe80000010000 */
[C---:B------:R-:W-:Y:S01]  /*e230*/  HMMA.16816.F32.BF16 R16, R76.reuse, R86, R16 ;  /* 0x000000564c10723c */ /* 0x040fe20000041810 */
[----:B------:R-:W4:Y:S03]  /*e240*/  LDSM.16.MT88.4 R84, [R224+0x2800] ;  /* 0x00280000e054783b */ /* 0x000f260000004200 */
[----:B-1----:R-:W-:Y:S01]  /*e250*/  F2FP.BF16.PACK_AB R180, R109, R110 ;  /* 0x0000006e6db4723e */ /* 0x002fe200000010ff */
[----:B------:R-:W-:Y:S03]  /*e260*/  FADD.FTZ R0, R212, R0 ;  /* 0x00000000d4007221 */ /* 0x000fe60000010000 */
[-C--:B------:R-:W-:Y:S08]  /*e270*/  HMMA.16816.F32.BF16 R20, R76, R88.reuse, R20 ;  /* 0x000000584c14723c */ /* 0x080ff00000041814 */
[C---:B------:R-:W-:Y:S08]  /*e280*/  HMMA.16816.F32.BF16 R24, R80.reuse, R88, R24 ;  /* 0x000000585018723c */ /* 0x040ff00000041818 */
[-C--:B------:R-:W-:Y:S08]  /*e290*/  HMMA.16816.F32.BF16 R28, R80, R90.reuse, R28 ;  /* 0x0000005a501c723c */ /* 0x080ff0000004181c */
[C---:B------:R-:W-:Y:S01]  /*e2a0*/  HMMA.16816.F32.BF16 R32, R76.reuse, R90, R32 ;  /* 0x0000005a4c20723c */ /* 0x040fe20000041820 */
[----:B------:R-:W1:Y:S07]  /*e2b0*/  LDSM.16.MT88.4 R88, [R228+0x2800] ;  /* 0x00280000e458783b */ /* 0x000e6e0000004200 */
[-C--:B------:R-:W-:Y:S08]  /*e2c0*/  HMMA.16816.F32.BF16 R36, R76, R92.reuse, R36 ;  /* 0x0000005c4c24723c */ /* 0x080ff00000041824 */
[C---:B------:R-:W-:Y:S08]  /*e2d0*/  HMMA.16816.F32.BF16 R40, R80.reuse, R92, R40 ;  /* 0x0000005c5028723c */ /* 0x040ff00000041828 */
[-C--:B------:R-:W-:Y:S08]  /*e2e0*/  HMMA.16816.F32.BF16 R44, R80, R94.reuse, R44 ;  /* 0x0000005e502c723c */ /* 0x080ff0000004182c */
[C---:B------:R-:W-:Y:S01]  /*e2f0*/  HMMA.16816.F32.BF16 R48, R76.reuse, R94, R48 ;  /* 0x0000005e4c30723c */ /* 0x040fe20000041830 */
[----:B------:R-:W1:Y:S07]  /*e300*/  LDSM.16.MT88.4 R92, [R225+0x2800] ;  /* 0x00280000e15c783b */ /* 0x000e6e0000004200 */
[-C--:B---3--:R-:W-:Y:S08]  /*e310*/  HMMA.16816.F32.BF16 R52, R76, R96.reuse, R52 ;  /* 0x000000604c34723c */ /* 0x088ff00000041834 */
[C---:B------:R-:W-:Y:S08]  /*e320*/  HMMA.16816.F32.BF16 R56, R80.reuse, R96, R56 ;  /* 0x000000605038723c */ /* 0x040ff00000041838 */
[-C--:B------:R-:W-:Y:S07]  /*e330*/  HMMA.16816.F32.BF16 R60, R80, R98.reuse, R60 ;  /* 0x00000062503c723c */ /* 0x080fee000004183c */
[----:B------:R-:W-:Y:S01]  /*e340*/  F2FP.BF16.PACK_AB R80, R173, R174 ;  /* 0x000000aead50723e */ /* 0x000fe200000010ff */
[----:B------:R-:W-:Y:S01]  /*e350*/  HMMA.16816.F32.BF16 R64, R76, R98, R64 ;  /* 0x000000624c40723c */ /* 0x000fe20000041840 */
[----:B------:R-:W3:Y:S03]  /*e360*/  LDSM.16.MT88.4 R96, [R227+0x2800] ;  /* 0x00280000e360783b */ /* 0x000ee60000004200 */
[----:B------:R-:W-:Y:S02]  /*e370*/  F2FP.BF16.PACK_AB R81, R116, R172 ;  /* 0x000000ac7451723e */ /* 0x000fe400000010ff */
[----:B------:R-:W-:Y:S02]  /*e380*/  F2FP.BF16.PACK_AB R82, R115, R117 ;  /* 0x000000757352723e */ /* 0x000fe400000010ff */
[----:B------:R-:W-:Y:S04]  /*e390*/  F2FP.BF16.PACK_AB R76, R190, R171 ;  /* 0x000000abbe4c723e */ /* 0x000fe800000010ff */
[----:B------:R-:W-:Y:S02]  /*e3a0*/  F2FP.BF16.PACK_AB R77, R175, R188 ;  /* 0x000000bcaf4d723e */ /* 0x000fe400000010ff */
[----:B------:R-:W-:Y:S02]  /*e3b0*/  F2FP.BF16.PACK_AB R78, R186, R187 ;  /* 0x000000bbba4e723e */ /* 0x000fe400000010ff */
[----:B------:R-:W-:Y:S02]  /*e3c0*/  F2FP.BF16.PACK_AB R79, R184, R185 ;  /* 0x000000b9b84f723e */ /* 0x000fe400000010ff */
[----:B------:R-:W-:Y:S05]  /*e3d0*/  F2FP.BF16.PACK_AB R83, R111, R112 ;  /* 0x000000706f53723e */ /* 0x000fea00000010ff */
[-C--:B----4-:R-:W-:Y:S08]  /*e3e0*/  HMMA.16816.F32.BF16 R4, R76, R84.reuse, R4 ;  /* 0x000000544c04723c */ /* 0x090ff00000041804 */
[C---:B------:R-:W-:Y:S01]  /*e3f0*/  HMMA.16816.F32.BF16 R8, R80.reuse, R84, R8 ;  /* 0x000000545008723c */ /* 0x040fe20000041808 */
[----:B------:R4:W-:Y:S07]  /*e400*/  MUFU.EX2 R85, R150 ;  /* 0x0000009600557308 */ /* 0x0009ee0000000800 */
[-C--:B------:R-:W-:Y:S03]  /*e410*/  HMMA.16816.F32.BF16 R12, R80, R86.reuse, R12 ;  /* 0x00000056500c723c */ /* 0x080fe6000004180c */
[----:B------:R3:W3:Y:S05]  /*e420*/  MUFU.EX2 R84, R165 ;  /* 0x000000a500547308 */ /* 0x0006ea0000000800 */
[C---:B------:R-:W-:Y:S05]  /*e430*/  HMMA.16816.F32.BF16 R16, R76.reuse, R86, R16 ;  /* 0x000000564c10723c */ /* 0x040fea0000041810 */
[----:B------:R-:W-:Y:S03]  /*e440*/  MUFU.EX2 R87, R132 ;  /* 0x0000008400577308 */ /* 0x000fe60000000800 */
[-C--:B-1----:R-:W-:Y:S01]  /*e450*/  HMMA.16816.F32.BF16 R20, R76, R88.reuse, R20 ;  /* 0x000000584c14723c */ /* 0x082fe20000041814 */
[----:B----4-:R-:W-:Y:S06]  /*e460*/  LDSM.16.MT88.4 R148, [R228+0x3000] ;  /* 0x00300000e494783b */ /* 0x010fec0000004200 */
[----:B------:R1:W4:Y:S01]  /*e470*/  MUFU.EX2 R86, R135 ;  /* 0x0000008700567308 */ /* 0x0003220000000800 */
[C---:B------:R-:W-:Y:S01]  /*e480*/  HMMA.16816.F32.BF16 R24, R80.reuse, R88, R24 ;  /* 0x000000585018723c */ /* 0x040fe20000041818 */
[----:B---3--:R-:W-:Y:S03]  /*e490*/  LDSM.16.MT88.4 R164, [R225+0x3000] ;  /* 0x00300000e1a4783b */ /* 0x008fe60000004200 */
[----:B------:R-:W-:Y:S02]  /*e4a0*/  F2FP.BF16.PACK_AB R178, R84, R85 ;  /* 0x0000005554b2723e */ /* 0x000fe400000010ff */
[----:B--2---:R-:W-:Y:S02]  /*e4b0*/  ISETP.GT.AND P0, PT, R204, R191, PT ;  /* 0x000000bfcc00720c */ /* 0x004fe40003f04270 */
[-C--:B------:R-:W-:Y:S04]  /*e4c0*/  HMMA.16816.F32.BF16 R28, R80, R90.reuse, R28 ;  /* 0x0000005a501c723c */ /* 0x080fe8000004181c */
[----:B------:R-:W-:Y:S04]  /*e4d0*/  MOV R204, R242 ;  /* 0x000000f200cc7202 */ /* 0x000fe80000000f00 */
[C---:B------:R-:W-:Y:S01]  /*e4e0*/  HMMA.16816.F32.BF16 R32, R76.reuse, R90, R32 ;  /* 0x0000005a4c20723c */ /* 0x040fe20000041820 */
[----:B-1----:R-:W1:Y:S07]  /*e4f0*/  LDSM.16.MT88.4 R132, [R224+0x3000] ;  /* 0x00300000e084783b */ /* 0x002e6e0000004200 */
[-C--:B------:R-:W-:Y:S04]  /*e500*/  HMMA.16816.F32.BF16 R36, R76, R92.reuse, R36 ;  /* 0x0000005c4c24723c */ /* 0x080fe80000041824 */
[----:B----4-:R-:W-:Y:S04]  /*e510*/  F2FP.BF16.PACK_AB R177, R86, R87 ;  /* 0x0000005756b1723e */ /* 0x010fe800000010ff */
[C---:B------:R-:W-:Y:S08]  /*e520*/  HMMA.16816.F32.BF16 R40, R80.reuse, R92, R40 ;  /* 0x0000005c5028723c */ /* 0x040ff00000041828 */
[-C--:B------:R-:W-:Y:S08]  /*e530*/  HMMA.16816.F32.BF16 R44, R80, R94.reuse, R44 ;  /* 0x0000005e502c723c */ /* 0x080ff0000004182c */
[C---:B------:R-:W-:Y:S08]  /*e540*/  HMMA.16816.F32.BF16 R48, R76.reuse, R94, R48 ;  /* 0x0000005e4c30723c */ /* 0x040ff00000041830 */
[-C--:B------:R-:W-:Y:S08]  /*e550*/  HMMA.16816.F32.BF16 R52, R76, R96.reuse, R52 ;  /* 0x000000604c34723c */ /* 0x080ff00000041834 */
[C---:B------:R-:W-:Y:S08]  /*e560*/  HMMA.16816.F32.BF16 R56, R80.reuse, R96, R56 ;  /* 0x000000605038723c */ /* 0x040ff00000041838 */
[-C--:B------:R-:W-:Y:S08]  /*e570*/  HMMA.16816.F32.BF16 R60, R80, R98.reuse, R60 ;  /* 0x00000062503c723c */ /* 0x080ff0000004183c */
[----:B------:R-:W-:Y:S08]  /*e580*/  HMMA.16816.F32.BF16 R64, R76, R98, R64 ;  /* 0x000000624c40723c */ /* 0x000ff00000041840 */
[-C--:B-1----:R-:W-:Y:S01]  /*e590*/  HMMA.16816.F32.BF16 R120, R180, R132.reuse, R4 ;  /* 0x00000084b478723c */ /* 0x082fe20000041804 */
[----:B------:R-:W1:Y:S07]  /*e5a0*/  LDSM.16.MT88.4 R4, [R227+0x3000] ;  /* 0x00300000e304783b */ /* 0x000e6e0000004200 */
[C---:B------:R-:W-:Y:S07]  /*e5b0*/  HMMA.16816.F32.BF16 R124, R176.reuse, R132, R8 ;  /* 0x00000084b07c723c */ /* 0x040fee0000041808 */
[----:B------:R-:W-:Y:S01]  /*e5c0*/  FADD.FTZ R11, R244, R3 ;  /* 0x00000003f40b7221 */ /* 0x000fe20000010000 */
[-C--:B------:R-:W-:Y:S04]  /*e5d0*/  HMMA.16816.F32.BF16 R128, R176, R134.reuse, R12 ;  /* 0x00000086b080723c */ /* 0x080fe8000004180c */
        /* <DEDUP_REMOVED lines=79> */
[----:B------:R-:W-:Y:S01]  /*ead0*/  FADD.FTZ R0, R74, R0 ;  /* 0x000000004a007221 */ /* 0x000fe20000010000 */
[----:B------:R1:W-:Y:S04]  /*eae0*/  STL [R1+0x14], R3 ;  /* 0x0000140301007387 */ /* 0x0003e80000100800 */
[----:B------:R2:W-:Y:S04]  /*eaf0*/  STL [R1+0x18], R2 ;  /* 0x0000180201007387 */ /* 0x0005e80000100800 */
[----:B------:R2:W-:Y:S01]  /*eb00*/  STL [R1+0x1c], R0 ;  /* 0x00001c0001007387 */ /* 0x0005e20000100800 */
[----:B-1----:R-:W-:Y:S01]  /*eb10*/  IMAD.MOV.U32 R3, RZ, RZ, R73 ;  /* 0x000000ffff037224 */ /* 0x002fe200078e0049 */
[----:B------:R-:W-:-:S05]  /*eb20*/  @P0 BRA `(.L_x_1141) ;  /* 0xffff9b2000000947 */ /* 0x000fca000383ffff */
.L_x_1140:
[----:B-12---:R-:W2:Y:S02]  /*eb30*/  LDL R0, [R1+0x20] ;  /* 0x0000200001007983 */ /* 0x006ea40000100800 */
[----:B--2---:R-:W-:-:S13]  /*eb40*/  ISETP.GE.AND P0, PT, R242, R0, PT ;  /* 0x00000000f200720c */ /* 0x004fda0003f06270 */
[----:B------:R-:W-:Y:S05]  /*eb50*/  @!P0 BRA `(.L_x_1142) ;  /* 0x000055b000008947 */ /* 0x000fea0003800000 */
[----:B------:R-:W-:Y:S01]  /*eb60*/  IMAD.MOV.U32 R3, RZ, RZ, R72 ;  /* 0x000000ffff037224 */ /* 0x000fe200078e0048 */
[----:B------:R-:W-:Y:S01]  /*eb70*/  MOV R117, R70 ;  /* 0x0000004600757202 */ /* 0x000fe20000000f00 */
[----:B------:R-:W-:Y:S01]  /*eb80*/  IMAD.MOV.U32 R2, RZ, RZ, R73 ;  /* 0x000000ffff027224 */ /* 0x000fe200078e0049 */
[----:B------:R-:W-:Y:S02]  /*eb90*/  MOV R116, R71 ;  /* 0x0000004700747202 */ /* 0x000fe40000000f00 */
.L_x_1143:
[----:B--2---:R-:W2:Y:S01]  /*eba0*/  LDL R76, [R1+0x3c] ;  /* 0x00003c00014c7983 */ /* 0x004ea20000100800 */
[----:B------:R-:W-:Y:S04]  /*ebb0*/  DEPBAR.LE SB0, 0x0 ;  /* 0x000080000000791a */ /* 0x000fe80000000000 */
[----:B------:R-:W3:Y:S01]  /*ebc0*/  LDL.64 R74, [R1+0x30] ;  /* 0x00003000014a7983 */ /* 0x000ee20000100a00 */
[----:B------:R-:W-:Y:S01]  /*ebd0*/  WARPSYNC 0xffffffff ;  /* 0xffffffff00007948 */ /* 0x000fe20003800000 */
[----:B------:R-:W-:Y:S01]  /*ebe0*/  SHF.R.S32.HI R0, RZ, 0x1f, R242 ;  /* 0x0000001fff007819 */ /* 0x000fe200000114f2 */
[----:B------:R-:W-:Y:S01]  /*ebf0*/  IMAD.WIDE.U32 R72, R242, c[0x0][0x208], RZ ;  /* 0x00008200f2487a25 */ /* 0x000fe200078e00ff */
[----:B------:R-:W-:Y:S02]  /*ec00*/  MOV R78, c[0x0][0x208] ;  /* 0x00008200004e7a02 */ /* 0x000fe40000000f00 */
[----:B------:R-:W-:Y:S01]  /*ec10*/  BAR.SYNC.DEFER_BLOCKING 0x0 ;  /* 0x0000000000007b1d */ /* 0x000fe20000010000 */
[----:B------:R-:W-:Y:S01]  /*ec20*/  IMAD R0, R0, c[0x0][0x208], RZ ;  /* 0x0000820000007a24 */ /* 0x000fe200078e02ff */
[----:B------:R-:W-:Y:S02]  /*ec30*/  SHF.L.U32 R104, R78, 0x5, RZ ;  /* 0x000000054e687819 */ /* 0x000fe400000006ff */
[----:B------:R-:W-:Y:S01]  /*ec40*/  MOV R246, 0x5 ;  /* 0x0000000500f67802 */ /* 0x000fe20000000f00 */
[----:B------:R-:W-:Y:S03]  /*ec50*/  IMAD R0, R242, c[0x0][0x20c], R0 ;  /* 0x00008300f2007a24 */ /* 0x000fe600078e0200 */
[----:B-----5:R-:W-:Y:S02]  /*ec60*/  STL [R1+0x70], R230 ;  /* 0x000070e601007387 */ /* 0x020fe40000100800 */
[----:B------:R-:W-:Y:S02]  /*ec70*/  IADD3 R0, R73, R0, RZ ;  /* 0x0000000049007210 */ /* 0x000fe40007ffe0ff */
[----:B------:R-:W-:Y:S03]  /*ec80*/  STL [R1+0x74], R119 ;  /* 0x0000747701007387 */ /* 0x000fe60000100800 */
[----:B------:R-:W-:Y:S01]  /*ec90*/  IMAD R0, R0, 0x70, RZ ;  /* 0x0000007000007824 */ /* 0x000fe200078e02ff */
[----:B------:R-:W-:Y:S04]  /*eca0*/  STL [R1+0x78], R234 ;  /* 0x000078ea01007387 */ /* 0x000fe80000100800 */
[----:B------:R-:W-:Y:S04]  /*ecb0*/  STL [R1+0x7c], R233 ;  /* 0x00007ce901007387 */ /* 0x000fe80000100800 */
[----:B------:R-:W-:Y:S08]  /*ecc0*/  LDSM.16.M88.4 R112, [R230] ;  /* 0x00000000e670783b */ /* 0x000ff00000000200 */
[----:B------:R-:W1:Y:S08]  /*ecd0*/  LDSM.16.M88.4 R16, [R119] ;  /* 0x000000007710783b */ /* 0x000e700000000200 */
[----:B------:R-:W4:Y:S08]  /*ece0*/  LDSM.16.M88.4 R108, [R230+0x2000] ;  /* 0x00200000e66c783b */ /* 0x000f300000000200 */
[----:B------:R-:W1:Y:S08]  /*ecf0*/  LDSM.16.M88.4 R32, [R119+0x800] ;  /* 0x000800007720783b */ /* 0x000e700000000200 */
[----:B------:R-:W1:Y:S08]  /*ed00*/  LDSM.16.M88.4 R48, [R119+0x1000] ;  /* 0x001000007730783b */ /* 0x000e700000000200 */
        /* <DEDUP_REMOVED lines=9> */
[----:B------:R-:W1:Y:S08]  /*eda0*/  LDSM.16.M88.4 R208, [R238] ;  /* 0x00000000eed0783b */ /* 0x000e700000000200 */
[----:B------:R-:W2:Y:S08]  /*edb0*/  LDSM.16.M88.4 R212, [R237] ;  /* 0x00000000edd4783b */ /* 0x000eb00000000200 */
[----:B------:R-:W2:Y:S08]  /*edc0*/  LDSM.16.M88.4 R216, [R236] ;  /* 0x00000000ecd8783b */ /* 0x000eb00000000200 */
[----:B------:R-:W2:Y:S08]  /*edd0*/  LDSM.16.M88.4 R220, [R235] ;  /* 0x00000000ebdc783b */ /* 0x000eb00000000200 */
[----:B------:R-:W-:Y:S04]  /*ede0*/  STL [R1+0x80], R240 ;  /* 0x000080f001007387 */ /* 0x000fe80000100800 */
[----:B------:R-:W-:Y:S04]  /*edf0*/  STL [R1+0x84], R239 ;  /* 0x000084ef01007387 */ /* 0x000fe80000100800 */
[----:B------:R-:W-:Y:S01]  /*ee00*/  STL [R1+0x88], R238 ;  /* 0x000088ee01007387 */ /* 0x000fe20000100800 */
[-C--:B-1----:R-:W-:Y:S08]  /*ee10*/  HMMA.16816.F32.BF16 R4, R112, R16.reuse, RZ ;  /* 0x000000107004723c */ /* 0x082ff000000418ff */
[C---:B----4-:R-:W-:Y:S08]  /*ee20*/  HMMA.16816.F32.BF16 R8, R108.reuse, R16, RZ ;  /* 0x000000106c08723c */ /* 0x050ff000000418ff */
        /* <DEDUP_REMOVED lines=11> */
[C---:B------:R-:W-:Y:S04]  /*eee0*/  HMMA.16816.F32.BF16 R56, R108.reuse, R64, RZ ;  /* 0x000000406c38723c */ /* 0x040fe800000418ff */
[----:B--2---:R-:W-:Y:S04]  /*eef0*/  MOV R77, R76 ;  /* 0x0000004c004d7202 */ /* 0x004fe80000000f00 */
[-C--:B------:R-:W-:Y:S01]  /*ef00*/  HMMA.16816.F32.BF16 R60, R108, R66.reuse, RZ ;  /* 0x000000426c3c723c */ /* 0x080fe200000418ff */
[----:B---3--:R-:W-:Y:S07]  /*ef10*/  MOV R76, R74 ;  /* 0x0000004a004c7202 */ /* 0x008fee0000000f00 */
[C---:B------:R-:W-:Y:S04]  /*ef20*/  HMMA.16816.F32.BF16 R64, R112.reuse, R66, RZ ;  /* 0x000000427040723c */ /* 0x040fe800000418ff */
[----:B------:R-:W-:Y:S04]  /*ef30*/  IMAD.WIDE.U32 R76, R72, 0x70, R76 ;  /* 0x00000070484c7825 */ /* 0x000fe800078e004c */
[-C--:B------:R-:W-:Y:S01]  /*ef40*/  HMMA.16816.F32.BF16 R68, R112, R80.reuse, RZ ;  /* 0x000000507044723c */ /* 0x080fe200000418ff */
[----:B------:R-:W-:Y:S03]  /*ef50*/  LEA R90, P0, R76, c[0x0][0x1f8], 0x1 ;  /* 0x00007e004c5a7a11 */ /* 0x000fe600078008ff */
[----:B------:R-:W-:Y:S02]  /*ef60*/  IADD3 R0, R77, R0, RZ ;  /* 0x000000004d007210 */ /* 0x000fe40007ffe0ff */
[----:B------:R-:W-:Y:S02]  /*ef70*/  IADD3 R88, P1, R90, R104, RZ ;  /* 0x000000685a587210 */ /* 0x000fe40007f3e0ff */
[----:B------:R-:W-:Y:S01]  /*ef80*/  LEA.HI.X R91, R76, c[0x0][0x1fc], R0, 0x1, P0 ;  /* 0x00007f004c5b7a11 */ /* 0x000fe200000f0c00 */
[C---:B------:R-:W-:Y:S03]  /*ef90*/  HMMA.16816.F32.BF16 R72, R108.reuse, R80, RZ ;  /* 0x000000506c48723c */ /* 0x040fe600000418ff */
[----:B------:R-:W-:Y:S01]  /*efa0*/  SHF.L.U64.HI R0, R78, R246, c[0x0][0x20c] ;  /* 0x000083004e007619 */ /* 0x000fe200000102f6 */
[----:B------:R-:W-:Y:S01]  /*efb0*/  @!PT LDS RZ, [RZ] ;  /* 0x00000000fffff984 */ /* 0x000fe20000000800 */
[----:B------:R-:W-:Y:S01]  /*efc0*/  @!PT LDS RZ, [RZ] ;  /* 0x00000000fffff984 */ /* 0x000fe20000000800 */
[----:B------:R-:W-:Y:S01]  /*efd0*/  @!PT LDS RZ, [RZ] ;  /* 0x00000000fffff984 */ /* 0x000fe20000000800 */
[----:B------:R1:W-:Y:S01]  /*efe0*/  LDGSTS.E.BYPASS.LTC128B.128 [R241+0x100], [R90.64], !P6 ;  /* 0x001000005af17fae */ /* 0x0003e2000f101d48 */
[----:B------:R-:W-:Y:S02]  /*eff0*/  IADD3 R94, P0, R88, R104, RZ ;  /* 0x00000068585e7210 */ /* 0x000fe40007f1e0ff */
[----:B------:R-:W-:Y:S01]  /*f000*/  IADD3.X R89, R91, R0, RZ, P1, !PT ;  /* 0x000000005b597210 */ /* 0x000fe20000ffe4ff */
[-C--:B------:R-:W-:Y:S01]  /*f010*/  HMMA.16816.F32.BF16 R76, R108, R82.reuse, RZ ;  /* 0x000000526c4c723c */ /* 0x080fe200000418ff */
[----:B------:R-:W-:Y:S03]  /*f020*/  IADD3 R92, P1, R94, R104, RZ ;  /* 0x000000685e5c7210 */ /* 0x000fe60007f3e0ff */
[----:B------:R1:W-:Y:S01]  /*f030*/  LDGSTS.E.BYPASS.LTC128B.128 [R241+0x900], [R88.64], !P6 ;  /* 0x0090000058f17fae */ /* 0x0003e2000f101d48 */
[----:B------:R-:W-:Y:S02]  /*f040*/  IADD3.X R95, R89, R0, RZ, P0, !PT ;  /* 0x00000000595f7210 */ /* 0x000fe400007fe4ff */
[----:B------:R-:W-:Y:S01]  /*f050*/  IADD3 R102, P0, R92, R104, RZ ;  /* 0x000000685c667210 */ /* 0x000fe20007f1e0ff */
[C---:B------:R-:W-:Y:S04]  /*f060*/  HMMA.16816.F32.BF16 R80, R112.reuse, R82, RZ ;  /* 0x000000527050723c */ /* 0x040fe800000418ff */
[----:B------:R2:W-:Y:S01]  /*f070*/  LDGSTS.E.BYPASS.LTC128B.128 [R241+0x1100], [R94.64], !P6 ;  /* 0x011000005ef17fae */ /* 0x0005e2000f101d48 */
[-C--:B------:R-:W-:Y:S03]  /*f080*/  IADD3.X R93, R95, R0.reuse, RZ, P1, !PT ;  /* 0x000000005f5d7210 */ /* 0x080fe60000ffe4ff */
[-C--:B------:R-:W-:Y:S01]  /*f090*/  HMMA.16816.F32.BF16 R84, R112, R96.reuse, RZ ;  /* 0x000000607054723c */ /* 0x080fe200000418ff */
[----:B------:R-:W-:Y:S03]  /*f0a0*/  IADD3.X R103, R93, R0, RZ, P0, !PT ;  /* 0x000000005d677210 */ /* 0x000fe600007fe4ff */
[----:B------:R2:W-:Y:S01]  /*f0b0*/  LDGSTS.E.BYPASS.LTC128B.128 [R241+0x1900], [R92.64], !P6 ;  /* 0x019000005cf17fae */ /* 0x0005e2000f101d48 */
[----:B------:R-:W-:Y:S04]  /*f0c0*/  IADD3 R100, P0, R102, R104, RZ ;  /* 0x0000006866647210 */ /* 0x000fe80007f1e0ff */
[----:B------:R-:W-:Y:S03]  /*f0d0*/  IADD3.X R101, R103, R0, RZ, P0, !PT ;  /* 0x0000000067657210 */ /* 0x000fe600007fe4ff */
[----:B------:R3:W-:Y:S01]  /*f0e0*/  LDGSTS.E.BYPASS.LTC128B.128 [R241+0x2100], [R102.64], !P6 ;  /* 0x0210000066f17fae */ /* 0x0007e2000f101d48 */
[C---:B-1----:R-:W-:Y:S07]  /*f0f0*/  HMMA.16816.F32.BF16 R88, R108.reuse, R96, RZ ;  /* 0x000000606c58723c */ /* 0x042fee00000418ff */
[----:B------:R1:W-:Y:S01]  /*f100*/  LDGSTS.E.BYPASS.LTC128B.128 [R241+0x2900], [R100.64], !P6 ;  /* 0x0290000064f17fae */ /* 0x0003e2000f101d48 */
[-C--:B--2---:R-:W-:Y:S01]  /*f110*/  HMMA.16816.F32.BF16 R92, R108, R98.reuse, RZ ;  /* 0x000000626c5c723c */ /* 0x084fe200000418ff */
[----:B---3--:R-:W-:Y:S07]  /*f120*/  IADD3 R102, P0, R100, R104, RZ ;  /* 0x0000006864667210 */ /* 0x008fee0007f1e0ff */
[C---:B------:R-:W-:Y:S04]  /*f130*/  HMMA.16816.F32.BF16 R96, R112.reuse, R98, RZ ;  /* 0x000000627060723c */ /* 0x040fe800000418ff */
[----:B------:R-:W-:Y:S05]  /*f140*/  IADD3.X R103, R101, R0, RZ, P0, !PT ;  /* 0x0000000065677210 */ /* 0x000fea00007fe4ff */
[----:B------:R1:W-:Y:S08]  /*f150*/  LDGSTS.E.BYPASS.LTC128B.128 [R241+0x3100], [R102.64], !P6 ;  /* 0x0310000066f17fae */ /* 0x0003f0000f101d48 */
[----:B------:R-:W0:Y:S01]  /*f160*/  LDGDEPBAR ;  /* 0x00000000000079af */ /* 0x000e220000000000 */
[-C--:B-1----:R-:W-:Y:S08]  /*f170*/  HMMA.16816.F32.BF16 R100, R112, R184.reuse, RZ ;  /* 0x000000b87064723c */ /* 0x082ff000000418ff */
[C---:B------:R-:W-:Y:S08]  /*f180*/  HMMA.16816.F32.BF16 R104, R108.reuse, R184, RZ ;  /* 0x000000b86c68723c */ /* 0x040ff000000418ff */
[-C--:B------:R-:W-:Y:S08]  /*f190*/  HMMA.16816.F32.BF16 R108, R108, R186.reuse, RZ ;  /* 0x000000ba6c6c723c */ /* 0x080ff000000418ff */
[----:B------:R-:W-:Y:S01]  /*f1a0*/  HMMA.16816.F32.BF16 R112, R112, R186, RZ ;  /* 0x000000ba7070723c */ /* 0x000fe200000418ff */
[----:B------:R-:W-:Y:S07]  /*f1b0*/  LDSM.16.M88.4 R184, [R231] ;  /* 0x00000000e7b8783b */ /* 0x000fee0000000200 */
[-C--:B------:R-:W-:Y:S08]  /*f1c0*/  HMMA.16816.F32.BF16 R4, R188, R192.reuse, R4 ;  /* 0x000000c0bc04723c */ /* 0x080ff00000041804 */
[C---:B------:R-:W-:Y:S08]  /*f1d0*/  HMMA.16816.F32.BF16 R8, R196.reuse, R192, R8 ;  /* 0x000000c0c408723c */ /* 0x040ff00000041808 */
[-C--:B------:R-:W-:Y:S08]  /*f1e0*/  HMMA.16816.F32.BF16 R12, R196, R194.reuse, R12 ;  /* 0x000000c2c40c723c */ /* 0x080ff0000004180c */
[C---:B------:R-:W-:Y:S01]  /*f1f0*/  HMMA.16816.F32.BF16 R16, R188.reuse, R194, R16 ;  /* 0x000000c2bc10723c */ /* 0x040fe20000041810 */
[----:B------:R-:W1:Y:S07]  /*f200*/  LDSM.16.M88.4 R192, [R229] ;  /* 0x00000000e5c0783b */ /* 0x000e6e0000000200 */
        /* <DEDUP_REMOVED lines=14> */
[----:B------:R-:W4:Y:S07]  /*f2f0*/  LDSM.16.M88.4 R208, [R229+0x1000] ;  /* 0x00100000e5d0783b */ /* 0x000f2e0000000200 */
[-C--:B------:R-:W-:Y:S08]  /*f300*/  HMMA.16816.F32.BF16 R68, R188, R212.reuse, R68 ;  /* 0x000000d4bc44723c */ /* 0x080ff00000041844 */
[C---:B------:R-:W-:Y:S08]  /*f310*/  HMMA.16816.F32.BF16 R72, R196.reuse, R212, R72 ;  /* 0x000000d4c448723c */ /* 0x040ff00000041848 */
[-C--:B------:R-:W-:Y:S08]  /*f320*/  HMMA.16816.F32.BF16 R76, R196, R214.reuse, R76 ;  /* 0x000000d6c44c723c */ /* 0x080ff0000004184c */
[C---:B------:R-:W-:Y:S01]  /*f330*/  HMMA.16816.F32.BF16 R80, R188.reuse, R214, R80 ;  /* 0x000000d6bc50723c */ /* 0x040fe20000041850 */
[----:B------:R-:W-:Y:S07]  /*f340*/  LDSM.16.M88.4 R212, [R232] ;  /* 0x00000000e8d4783b */ /* 0x000fee0000000200 */
        /* <DEDUP_REMOVED lines=24> */
[C---:B------:R-:W-:Y:S08]  /*f4d0*/  HMMA.16816.F32.BF16 R48, R184.reuse, R210, R48 ;  /* 0x000000d2b830723c */ /* 0x040ff00000041830 */
[-C--:B------:R-:W-:Y:S08]  /*f4e0*/  HMMA.16816.F32.BF16 R52, R184, R188.reuse, R52 ;  /* 0x000000bcb834723c */ /* 0x080ff00000041834 */
[C---:B------:R-:W-:Y:S08]  /*f4f0*/  HMMA.16816.F32.BF16 R56, R200.reuse, R188, R56 ;  /* 0x000000bcc838723c */ /* 0x040ff00000041838 */
[-C--:B------:R-:W-:Y:S08]  /*f500*/  HMMA.16816.F32.BF16 R60, R200, R190.reuse, R60 ;  /* 0x000000bec83c723c */ /* 0x080ff0000004183c */
[C---:B------:R-:W-:Y:S01]  /*f510*/  HMMA.16816.F32.BF16 R64, R184.reuse, R190, R64 ;  /* 0x000000beb840723c */ /* 0x040fe20000041840 */
[----:B------:R-:W3:Y:S07]  /*f520*/  LDSM.16.M88.4 R188, [R232+0x2000] ;  /* 0x00200000e8bc783b */ /* 0x000eee0000000200 */
        /* <DEDUP_REMOVED lines=11> */
[----:B------:R-:W-:Y:S08]  /*f5e0*/  HMMA.16816.F32.BF16 R112, R184, R206, R112 ;  /* 0x000000ceb870723c */ /* 0x000ff00000041870 */
[-C--:B------:R-:W-:Y:S08]  /*f5f0*/  HMMA.16816.F32.BF16 R4, R212, R216.reuse, R4 ;  /* 0x000000d8d404723c */ /* 0x080ff00000041804 */
        /* <DEDUP_REMOVED lines=23> */
[----:B------:R-:W-:Y:S09]  /*f770*/  FMUL.FTZ R19, R19, c[0x0][0x320] ;  /* 0x0000c80013137a20 */ /* 0x000ff20000410000 */
[----:B------:R1:W-:Y:S10]  /*f780*/  MUFU.TANH R185, R7 ;  /* 0x0000000700b97308 */ /* 0x0003f40000002400 */
[----:B------:R-:W-:Y:S10]  /*f790*/  MUFU.TANH R13, R13 ;  /* 0x0000000d000d7308 */ /* 0x000ff40000002400 */
[----:B------:R-:W3:Y:S01]  /*f7a0*/  MUFU.TANH R193, R8 ;  /* 0x0000000800c17308 */ /* 0x000ee20000002400 */
[----:B-1----:R-:W1:Y:S09]  /*f7b0*/  LDSM.16.M88.4 R4, [R226+0x800] ;  /* 0x00080000e204783b */ /* 0x002e720000000200 */
[----:B------:R-:W-:Y:S10]  /*f7c0*/  MUFU.TANH R14, R14 ;  /* 0x0000000e000e7308 */ /* 0x000ff40000002400 */
[----:B------:R-:W4:Y:S10]  /*f7d0*/  MUFU.TANH R192, R9 ;  /* 0x0000000900c07308 */ /* 0x000f340000002400 */
[----:B------:R-:W-:Y:S10]  /*f7e0*/  MUFU.TANH R15, R15 ;  /* 0x0000000f000f7308 */ /* 0x000ff40000002400 */
[----:B------:R-:W-:Y:S01]  /*f7f0*/  MUFU.TANH R195, R10 ;  /* 0x0000000a00c37308 */ /* 0x000fe20000002400 */
[-C--:B-1----:R-:W-:Y:S09]  /*f800*/  HMMA.16816.F32.BF16 R20, R212, R4.reuse, R20 ;  /* 0x00000004d414723c */ /* 0x082ff20000041814 */
[----:B------:R1:W-:Y:S01]  /*f810*/  MUFU.TANH R194, R11 ;  /* 0x0000000b00c27308 */ /* 0x0003e20000002400 */
[C---:B------:R-:W-:Y:S09]  /*f820*/  HMMA.16816.F32.BF16 R24, R188.reuse, R4, R24 ;  /* 0x00000004bc18723c */ /* 0x040ff20000041818 */
[----:B------:R-:W2:Y:S01]  /*f830*/  MUFU.TANH R18, R18 ;  /* 0x0000001200127308 */ /* 0x000ea20000002400 */
[-C--:B------:R-:W-:Y:S04]  /*f840*/  HMMA.16816.F32.BF16 R28, R188, R6.reuse, R28 ;  /* 0x00000006bc1c723c */ /* 0x080fe8000004181c */
[----:B------:R-:W-:Y:S04]  /*f850*/  FMUL.FTZ R22, R22, c[0x0][0x320] ;  /* 0x0000c80016167a20 */ /* 0x000fe80000410000 */
[C---:B------:R-:W-:Y:S01]  /*f860*/  HMMA.16816.F32.BF16 R32, R212.reuse, R6, R32 ;  /* 0x00000006d420723c */ /* 0x040fe20000041820 */
[----:B------:R-:W-:Y:S01]  /*f870*/  MUFU.TANH R16, R16 ;  /* 0x0000001000107308 */ /* 0x000fe20000002400 */
[----:B------:R-:W-:Y:S02]  /*f880*/  LDSM.16.M88.4 R4, [R226+0x1800] ;  /* 0x00180000e204783b */ /* 0x000fe40000000200 */
[----:B------:R-:W-:Y:S02]  /*f890*/  FMUL.FTZ R20, R20, c[0x0][0x320] ;  /* 0x0000c80014147a20 */ /* 0x000fe40000410000 */
[----:B------:R-:W-:Y:S02]  /*f8a0*/  FMUL.FTZ R23, R23, c[0x0][0x320] ;  /* 0x0000c80017177a20 */ /* 0x000fe40000410000 */
[----:B------:R-:W-:Y:S02]  /*f8b0*/  FMUL.FTZ R21, R21, c[0x0][0x320] ;  /* 0x0000c80015157a20 */ /* 0x000fe40000410000 */
[----:B-1----:R-:W1:Y:S01]  /*f8c0*/  LDSM.16.M88.4 R8, [R226+0x1000] ;  /* 0x00100000e208783b */ /* 0x002e620000000200 */
        /* <DEDUP_REMOVED lines=14> */
[----:B------:R-:W-:Y:S07]  /*f9b0*/  FMUL.FTZ R34, R34, c[0x0][0x320] ;  /* 0x0000c80022227a20 */ /* 0x000fee0000410000 */
[----:B------:R-:W-:Y:S01]  /*f9c0*/  MUFU.TANH R30, R30 ;  /* 0x0000001e001e7308 */ /* 0x000fe20000002400 */
[-C--:B-1----:R-:W-:Y:S09]  /*f9d0*/  HMMA.16816.F32.BF16 R36, R212, R8.reuse, R36 ;  /* 0x00000008d424723c */ /* 0x082ff20000041824 */
[----:B------:R-:W1:Y:S01]  /*f9e0*/  MUFU.TANH R22, R22 ;  /* 0x0000001600167308 */ /* 0x000e620000002400 */
[C---:B------:R-:W-:Y:S09]  /*f9f0*/  HMMA.16816.F32.BF16 R40, R188.reuse, R8, R40 ;  /* 0x00000008bc28723c */ /* 0x040ff20000041828 */
[----:B------:R-:W-:Y:S01]  /*fa00*/  MUFU.TANH R20, R20 ;  /* 0x0000001400147308 */ /* 0x000fe20000002400 */
[-C--:B------:R-:W-:Y:S09]  /*fa10*/  HMMA.16816.F32.BF16 R44, R188, R10.reuse, R44 ;  /* 0x0000000abc2c723c */ /* 0x080ff2000004182c */
[----:B------:R-:W1:Y:S01]  /*fa20*/  MUFU.TANH R23, R23 ;  /* 0x0000001700177308 */ /* 0x000e620000002400 */
[C---:B------:R-:W-:Y:S01]  /*fa30*/  HMMA.16816.F32.BF16 R48, R212.reuse, R10, R48 ;  /* 0x0000000ad430723c */ /* 0x040fe20000041830 */
[----:B------:R-:W1:Y:S03]  /*fa40*/  LDSM.16.M88.4 R8, [R226+0x2000] ;  /* 0x00200000e208783b */ /* 0x000e660000000200 */
[----:B------:R-:W-:Y:S02]  /*fa50*/  FMUL.FTZ R38, R38, c[0x0][0x320] ;  /* 0x0000c80026267a20 */ /* 0x000fe40000410000 */
[----:B------:R-:W-:Y:S03]  /*fa60*/  FMUL.FTZ R36, R36, c[0x0][0x320] ;  /* 0x0000c80024247a20 */ /* 0x000fe60000410000 */
[----:B------:R-:W1:Y:S01]  /*fa70*/  MUFU.TANH R24, R24 ;  /* 0x0000001800187308 */ /* 0x000e620000002400 */
[-C--:B------:R-:W-:Y:S03]  /*fa80*/  HMMA.16816.F32.BF16 R52, R212, R4.reuse, R52 ;  /* 0x00000004d434723c */ /* 0x080fe60000041834 */
[----:B------:R-:W-:Y:S02]  /*fa90*/  FMUL.FTZ R39, R39, c[0x0][0x320] ;  /* 0x0000c80027277a20 */ /* 0x000fe40000410000 */
[----:B------:R-:W-:Y:S03]  /*faa0*/  FMUL.FTZ R37, R37, c[0x0][0x320] ;  /* 0x0000c80025257a20 */ /* 0x000fe60000410000 */
[C---:B------:R-:W-:Y:S01]  /*fab0*/  HMMA.16816.F32.BF16 R56, R188.reuse, R4, R56 ;  /* 0x00000004bc38723c */ /* 0x040fe20000041838 */
[----:B------:R-:W1:Y:S03]  /*fac0*/  MUFU.TANH R21, R21 ;  /* 0x0000001500157308 */ /* 0x000e660000002400 */
[----:B------:R-:W-:Y:S02]  /*fad0*/  FMUL.FTZ R47, R47, c[0x0][0x320] ;  /* 0x0000c8002f2f7a20 */ /* 0x000fe40000410000 */
[----:B------:R-:W-:Y:S02]  /*fae0*/  FMUL.FTZ R40, R40, c[0x0][0x320] ;  /* 0x0000c80028287a20 */ /* 0x000fe40000410000 */
[-C--:B------:R-:W-:Y:S03]  /*faf0*/  HMMA.16816.F32.BF16 R60, R188, R6.reuse, R60 ;  /* 0x00000006bc3c723c */ /* 0x080fe6000004183c */
[----:B------:R-:W2:Y:S01]  /*fb00*/  MUFU.TANH R25, R25 ;  /* 0x0000001900197308 */ /* 0x000ea20000002400 */
[----:B------:R-:W-:Y:S02]  /*fb10*/  FMUL.FTZ R48, R48, c[0x0][0x320] ;  /* 0x0000c80030307a20 */ /* 0x000fe40000410000 */
[----:B------:R-:W-:Y:S02]  /*fb20*/  FMUL.FTZ R49, R49, c[0x0][0x320] ;  /* 0x0000c80031317a20 */ /* 0x000fe40000410000 */
[C---:B------:R-:W-:Y:S01]  /*fb30*/  HMMA.16816.F32.BF16 R64, R212.reuse, R6, R64 ;  /* 0x00000006d440723c */ /* 0x040fe20000041840 */
[----:B------:R-:W2:Y:S03]  /*fb40*/  LDSM.16.M88.4 R4, [R226+0x2800] ;  /* 0x00280000e204783b */ /* 0x000ea60000000200 */
[----:B------:R-:W-:Y:S01]  /*fb50*/  FMUL.FTZ R54, R54, c[0x0][0x320] ;  /* 0x0000c80036367a20 */ /* 0x000fe20000410000 */
        /* <DEDUP_REMOVED lines=11> */
[----:B------:R-:W-:Y:S01]  /*fc10*/  MUFU.TANH R28, R28 ;  /* 0x0000001c001c7308 */ /* 0x000fe20000002400 */
[-C--:B------:R-:W-:Y:S03]  /*fc20*/  HMMA.16816.F32.BF16 R76, R188, R10.reuse, R76 ;  /* 0x0000000abc4c723c */ /* 0x080fe6000004184c */
[----:B------:R-:W-:Y:S02]  /*fc30*/  FMUL.FTZ R66, R66, c[0x0][0x320] ;  /* 0x0000c80042427a20 */ /* 0x000fe40000410000 */
[----:B------:R-:W-:Y:S02]  /*fc40*/  FMUL.FTZ R64, R64, c[0x0][0x320] ;  /* 0x0000c80040407a20 */ /* 0x000fe40000410000 */
[----:B------:R-:W-:Y:S01]  /*fc50*/  FMUL.FTZ R70, R70, c[0x0][0x320] ;  /* 0x0000c80046467a20 */ /* 0x000fe20000410000 */
[C---:B------:R-:W-:Y:S01]  /*fc60*/  HMMA.16816.F32.BF16 R80, R212.reuse, R10, R80 ;  /* 0x0000000ad450723c */ /* 0x040fe20000041850 */
[----:B------:R-:W1:Y:S01]  /*fc70*/  MUFU.TANH R35, R35 ;  /* 0x0000002300237308 */ /* 0x000e620000002400 */
[----:B------:R-:W1:Y:S01]  /*fc80*/  LDSM.16.M88.4 R8, [R226+0x3000] ;  /* 0x00300000e208783b */ /* 0x000e620000000200 */
[----:B------:R-:W-:Y:S04]  /*fc90*/  DEPBAR.LE SB0, 0x0 ;  /* 0x000080000000791a */ /* 0x000fe80000000000 */
[----:B------:R-:W-:Y:S01]  /*fca0*/  FMUL.FTZ R73, R73, c[0x0][0x320] ;  /* 0x0000c80049497a20 */ /* 0x000fe20000410000 */
[-C--:B--2---:R-:W-:Y:S03]  /*fcb0*/  HMMA.16816.F32.BF16 R84, R212, R4.reuse, R84 ;  /* 0x00000004d454723c */ /* 0x084fe60000041854 */
[----:B------:R2:W-:Y:S01]  /*fcc0*/  MUFU.TANH R239, R73 ;  /* 0x0000004900ef7308 */ /* 0x0005e20000002400 */
[----:B------:R-:W-:Y:S01]  /*fcd0*/  BAR.SYNC.DEFER_BLOCKING 0x0 ;  /* 0x0000000000007b1d */ /* 0x000fe20000010000 */
[----:B------:R-:W-:Y:S02]  /*fce0*/  FMUL.FTZ R65, R65, c[0x0][0x320] ;  /* 0x0000c80041417a20 */ /* 0x000fe40000410000 */
[----:B------:R-:W-:Y:S01]  /*fcf0*/  FMUL.FTZ R71, R71, c[0x0][0x320] ;  /* 0x0000c80047477a20 */ /* 0x000fe20000410000 */
[C---:B------:R-:W-:Y:S04]  /*fd00*/  HMMA.16816.F32.BF16 R88, R188.reuse, R4, R88 ;  /* 0x00000004bc58723c */ /* 0x040fe80000041858 */
[----:B------:R-:W-:Y:S01]  /*fd10*/  FMUL.FTZ R76, R76, c[0x0][0x320] ;  /* 0x0000c8004c4c7a20 */ /* 0x000fe20000410000 */
[----:B------:R-:W1:Y:S01]  /*fd20*/  MUFU.TANH R33, R33 ;  /* 0x0000002100217308 */ /* 0x000e620000002400 */
[----:B------:R-:W-:Y:S01]  /*fd30*/  FMUL.FTZ R77, R77, c[0x0][0x320] ;  /* 0x0000c8004d4d7a20 */ /* 0x000fe20000410000 */
[----:B------:R-:W-:Y:S01]  /*fd40*/  FMNMX.FTZ R4, R186, R3, !PT ;  /* 0x00000003ba047209 */ /* 0x000fe20007810000 */
[-C--:B------:R-:W-:Y:S04]  /*fd50*/  HMMA.16816.F32.BF16 R92, R188, R6.reuse, R92 ;  /* 0x00000006bc5c723c */ /* 0x080fe8000004185c */
[----:B---3--:R-:W-:Y:S01]  /*fd60*/  FMNMX.FTZ R5, R193, R116, !PT ;  /* 0x00000074c1057209 */ /* 0x008fe20007810000 */
[----:B------:R-:W-:Y:S02]  /*fd70*/  FMUL.FTZ R80, R80, c[0x0][0x320] ;  /* 0x0000c80050507a20 */ /* 0x000fe40000410000 */
[----:B------:R-:W-:Y:S01]  /*fd80*/  MUFU.TANH R29, R29 ;  /* 0x0000001d001d7308 */ /* 0x000fe20000002400 */
[C---:B------:R-:W-:Y:S04]  /*fd90*/  HMMA.16816.F32.BF16 R96, R212.reuse, R6, R96 ;  /* 0x00000006d460723c */ /* 0x040fe80000041860 */
[----:B--2---:R-:W-:Y:S01]  /*fda0*/  FMNMX.FTZ R73, R118, R0, !PT ;  /* 0x0000000076497209 */ /* 0x004fe20007810000 */
[----:B------:R-:W-:Y:S01]  /*fdb0*/  FMUL.FTZ R81, R81, c[0x0][0x320] ;  /* 0x0000c80051517a20 */ /* 0x000fe20000410000 */
[----:B------:R-:W-:Y:S01]  /*fdc0*/  FMNMX.FTZ R0, R185, R4, !PT ;  /* 0x00000004b9007209 */ /* 0x000fe20007810000 */
[----:B------:R-:W-:Y:S01]  /*fdd0*/  FMUL.FTZ R82, R82, c[0x0][0x320] ;  /* 0x0000c80052527a20 */ /* 0x000fe20000410000 */
[----:B----4-:R-:W-:Y:S01]  /*fde0*/  FMNMX.FTZ R4, R192, R5, !PT ;  /* 0x00000005c0047209 */ /* 0x010fe20007810000 */
[----:B------:R-:W2:Y:S01]  /*fdf0*/  MUFU.TANH R38, R38 ;  /* 0x0000002600267308 */ /* 0x000ea20000002400 */
[-C--:B-1----:R-:W-:Y:S03]  /*fe00*/  HMMA.16816.F32.BF16 R100, R212, R8.reuse, R100 ;  /* 0x00000008d464723c */ /* 0x082fe60000041864 */
[----:B------:R-:W-:Y:S01]  /*fe10*/  FMNMX.FTZ R0, R18, R0, !PT ;  /* 0x0000000012007209 */ /* 0x000fe20007810000 */
[----:B------:R-:W-:Y:S01]  /*fe20*/  FMUL.FTZ R90, R90, c[0x0][0x320] ;  /* 0x0000c8005a5a7a20 */ /* 0x000fe20000410000 */
[----:B------:R-:W-:Y:S01]  /*fe30*/  FMNMX.FTZ R4, R12, R4, !PT ;  /* 0x000000040c047209 */ /* 0x000fe20007810000 */
[----:B------:R-:W-:Y:S01]  /*fe40*/  FMUL.FTZ R91, R91, c[0x0][0x320] ;  /* 0x0000c8005b5b7a20 */ /* 0x000fe20000410000 */
[----:B------:R-:W-:Y:S01]  /*fe50*/  FMNMX.FTZ R0, R19, R0, !PT ;  /* 0x0000000013007209 */ /* 0x000fe20007810000 */
[C---:B------:R-:W-:Y:S01]  /*fe60*/  HMMA.16816.F32.BF16 R104, R188.reuse, R8, R104 ;  /* 0x00000008bc68723c */ /* 0x040fe20000041868 */
[----:B------:R-:W1:Y:S03]  /*fe70*/  MUFU.TANH R36, R36 ;  /* 0x0000002400247308 */ /* 0x000e660000002400 */
[----:B------:R-:W-:Y:S01]  /*fe80*/  FMNMX.FTZ R73, R16, R73, !PT ;  /* 0x0000004910497209 */ /* 0x000fe20007810000 */
[----:B------:R-:W-:Y:S01]  /*fe90*/  FMUL.FTZ R50, R50, c[0x0][0x320] ;  /* 0x0000c80032327a20 */ /* 0x000fe20000410000 */
[----:B------:R-:W-:Y:S01]  /*fea0*/  FMNMX.FTZ R5, R22, R0, !PT ;  /* 0x0000000016057209 */ /* 0x000fe20007810000 */
[----:B------:R-:W-:Y:S01]  /*feb0*/  FMUL.FTZ R93, R93, c[0x0][0x320] ;  /* 0x0000c8005d5d7a20 */ /* 0x000fe20000410000 */
[-C--:B------:R-:W-:Y:S03]  /*fec0*/  HMMA.16816.F32.BF16 R108, R188, R10.reuse, R108 ;  /* 0x0000000abc6c723c */ /* 0x080fe6000004186c */
[----:B------:R-:W-:Y:S01]  /*fed0*/  MUFU.TANH R39, R39 ;  /* 0x0000002700277308 */ /* 0x000fe20000002400 */
[----:B------:R-:W-:Y:S01]  /*fee0*/  FMNMX.FTZ R5, R23, R5, !PT ;  /* 0x0000000517057209 */ /* 0x000fe20007810000 */
[----:B------:R-:W-:Y:S01]  /*fef0*/  FMUL.FTZ R92, R92, c[0x0][0x320] ;  /* 0x0000c8005c5c7a20 */ /* 0x000fe20000410000 */
[----:B------:R-:W-:Y:S01]  /*ff00*/  FMNMX.FTZ R4, R13, R4, !PT ;  /* 0x000000040d047209 */ /* 0x000fe20007810000 */
[----:B------:R-:W-:Y:S01]  /*ff10*/  FMUL.FTZ R83, R83, c[0x0][0x320] ;  /* 0x0000c80053537a20 */ /* 0x000fe20000410000 */
[----:B------:R-:W-:Y:S01]  /*ff20*/  HMMA.16816.F32.BF16 R112, R212, R10, R112 ;  /* 0x0000000ad470723c */ /* 0x000fe20000041870 */
[----:B------:R-:W3:Y:S03]  /*ff30*/  LDL R10, [R1+0x38] ;  /* 0x00003800010a7983 */ /* 0x000ee60000100800 */
[----:B------:R-:W-:Y:S01]  /*ff40*/  FMNMX.FTZ R73, R17, R73, !PT ;  /* 0x0000004911497209 */ /* 0x000fe20007810000 */
[----:B------:R-:W-:Y:S01]  /*ff50*/  MUFU.TANH R40, R40 ;  /* 0x0000002800287308 */ /* 0x000fe20000002400 */
[----:B------:R-:W-:Y:S01]  /*ff60*/  FMUL.FTZ R84, R84, c[0x0][0x320] ;  /* 0x0000c80054547a20 */ /* 0x000fe20000410000 */
[----:B------:R-:W-:Y:S01]  /*ff70*/  FMNMX.FTZ R0, R24, R4, !PT ;  /* 0x0000000418007209 */ /* 0x000fe20007810000 */
[----:B------:R-:W-:Y:S01]  /*ff80*/  FMUL.FTZ R86, R86, c[0x0][0x320] ;  /* 0x0000c80056567a20 */ /* 0x000fe20000410000 */
[----:B------:R-:W-:Y:S03]  /*ff90*/  FMNMX.FTZ R73, R20, R73, !PT ;  /* 0x0000004914497209 */ /* 0x000fe60007810000 */
[----:B------:R-:W-:Y:S01]  /*ffa0*/  FMUL.FTZ R87, R87, c[0x0][0x320] ;  /* 0x0000c80057577a20 */ /* 0x000fe20000410000 */
[----:B------:R-:W-:Y:S01]  /*ffb0*/  FMNMX.FTZ R73, R21, R73, !PT ;  /* 0x0000004915497209 */ /* 0x000fe20007810000 */
[----:B------:R-:W-:Y:S01]  /*ffc0*/  FMUL.FTZ R98, R98, c[0x0][0x320] ;  /* 0x0000c80062627a20 */ /* 0x000fe20000410000 */
[----:B------:R-:W4:Y:S01]  /*ffd0*/  MUFU.TANH R37, R37 ;  /* 0x0000002500257308 */ /* 0x000f220000002400 */
        /* <DEDUP_REMOVED lines=9> */
[----:B------:R-:W4:Y:S01]  /*10070*/  MUFU.TANH R50, R50 ;  /* 0x0000003200327308 */ /* 0x000f220000002400 */
[----:B------:R-:W-:Y:S01]  /*10080*/  FMNMX.FTZ R73, R33, R73, !PT ;  /* 0x0000004921497209 */ /* 0x000fe20007810000 */
[----:B------:R-:W-:Y:S01]  /*10090*/  FMUL.FTZ R96, R96, c[0x0][0x320] ;  /* 0x0000c80060607a20 */ /* 0x000fe20000410000 */
[----:B--2---:R-:W-:Y:S01]  /*100a0*/  FMNMX.FTZ R5, R38, R5, !PT ;  /* 0x0000000526057209 */ /* 0x004fe20007810000 */
[----:B------:R-:W-:Y:S01]  /*100b0*/  FMUL.FTZ R97, R97, c[0x0][0x320] ;  /* 0x0000c80061617a20 */ /* 0x000fe20000410000 */
[----:B-1----:R-:W-:Y:S01]  /*100c0*/  FMNMX.FTZ R73, R36, R73, !PT ;  /* 0x0000004924497209 */ /* 0x002fe20007810000 */
[----:B------:R-:W-:Y:S01]  /*100d0*/  FMUL.FTZ R101, R101, c[0x0][0x320] ;  /* 0x0000c80065657a20 */ /* 0x000fe20000410000 */
[----:B------:R-:W-:Y:S01]  /*100e0*/  FMNMX.FTZ R0, R28, R0, !PT ;  /* 0x000000001c007209 */ /* 0x000fe20007810000 */
[----:B------:R-:W-:Y:S02]  /*100f0*/  FMUL.FTZ R100, R100, c[0x0][0x320] ;  /* 0x0000c80064647a20 */ /* 0x000fe40000410000 */
[----:B------:R-:W1:Y:S01]  /*10100*/  MUFU.TANH R48, R48 ;  /* 0x0000003000307308 */ /* 0x000e620000002400 */
[----:B------:R-:W-:Y:S01]  /*10110*/  FMNMX.FTZ R0, R29, R0, !PT ;  /* 0x000000001d007209 */ /* 0x000fe20007810000 */
[----:B------:R-:W-:Y:S01]  /*10120*/  FMUL.FTZ R112, R112, c[0x0][0x320] ;  /* 0x0000c80070707a20 */ /* 0x000fe20000410000 */
[----:B----4-:R-:W-:Y:S01]  /*10130*/  FMNMX.FTZ R73, R37, R73, !PT ;  /* 0x0000004925497209 */ /* 0x010fe20007810000 */
[----:B------:R-:W-:Y:S01]  /*10140*/  FMUL.FTZ R95, R95, c[0x0][0x320] ;  /* 0x0000c8005f5f7a20 */ /* 0x000fe20000410000 */
[----:B------:R-:W-:Y:S01]  /*10150*/  FMNMX.FTZ R4, R40, R0, !PT ;  /* 0x0000000028047209 */ /* 0x000fe20007810000 */
[----:B------:R-:W-:Y:S01]  /*10160*/  FMUL.FTZ R94, R94, c[0x0][0x320] ;  /* 0x0000c8005e5e7a20 */ /* 0x000fe20000410000 */
[----:B------:R-:W-:Y:S01]  /*10170*/  FMNMX.FTZ R0, R39, R5, !PT ;  /* 0x0000000527007209 */ /* 0x000fe20007810000 */
[----:B------:R-:W-:Y:S02]  /*10180*/  FMUL.FTZ R106, R106, c[0x0][0x320] ;  /* 0x0000c8006a6a7a20 */ /* 0x000fe40000410000 */
[----:B------:R-:W2:Y:S01]  /*10190*/  MUFU.TANH R51, R51 ;  /* 0x0000003300337308 */ /* 0x000ea20000002400 */
[----:B------:R-:W-:Y:S01]  /*101a0*/  FMUL.FTZ R88, R88, c[0x0][0x320] ;  /* 0x0000c80058587a20 */ /* 0x000fe20000410000 */
[----:B------:R-:W-:Y:S01]  /*101b0*/  FMNMX.FTZ R5, R195, R117, !PT ;  /* 0x00000075c3057209 */ /* 0x000fe20007810000 */
[----:B------:R-:W-:Y:S01]  /*101c0*/  FMUL.FTZ R104, R104, c[0x0][0x320] ;  /* 0x0000c80068687a20 */ /* 0x000fe20000410000 */
[----:B------:R-:W-:Y:S01]  /*101d0*/  FMNMX.FTZ R0, R50, R0, !PT ;  /* 0x0000000032007209 */ /* 0x000fe20007810000 */
[----:B------:R-:W-:Y:S01]  /*101e0*/  FMUL.FTZ R105, R105, c[0x0][0x320] ;  /* 0x0000c80069697a20 */ /* 0x000fe20000410000 */
[----:B------:R-:W-:Y:S01]  /*101f0*/  FMNMX.FTZ R5, R194, R5, !PT ;  /* 0x00000005c2057209 */ /* 0x000fe20007810000 */
[----:B------:R-:W-:Y:S02]  /*10200*/  FMUL.FTZ R68, R68, c[0x0][0x320] ;  /* 0x0000c80044447a20 */ /* 0x000fe40000410000 */
[----:B------:R-:W-:Y:S01]  /*10210*/  FMUL.FTZ R69, R69, c[0x0][0x320] ;  /* 0x0000c80045457a20 */ /* 0x000fe20000410000 */
[----:B------:R-:W4:Y:S01]  /*10220*/  MUFU.TANH R49, R49 ;  /* 0x0000003100317308 */ /* 0x000f220000002400 */
[----:B------:R-:W-:Y:S01]  /*10230*/  FMNMX.FTZ R5, R14, R5, !PT ;  /* 0x000000050e057209 */ /* 0x000fe20007810000 */
[----:B------:R-:W-:Y:S01]  /*10240*/  FMUL.FTZ R114, R114, c[0x0][0x320] ;  /* 0x0000c80072727a20 */ /* 0x000fe20000410000 */
[----:B-1----:R-:W-:Y:S01]  /*10250*/  FMNMX.FTZ R73, R48, R73, !PT ;  /* 0x0000004930497209 */ /* 0x002fe20007810000 */
[----:B------:R-:W-:Y:S01]  /*10260*/  FMUL.FTZ R113, R113, c[0x0][0x320] ;  /* 0x0000c80071717a20 */ /* 0x000fe20000410000 */
[----:B------:R-:W-:Y:S01]  /*10270*/  FMNMX.FTZ R5, R15, R5, !PT ;  /* 0x000000050f057209 */ /* 0x000fe20007810000 */
[----:B------:R-:W-:Y:S02]  /*10280*/  FMUL.FTZ R59, R59, c[0x0][0x320] ;  /* 0x0000c8003b3b7a20 */ /* 0x000fe40000410000 */
[----:B------:R-:W-:Y:S02]  /*10290*/  FMUL.FTZ R62, R62, c[0x0][0x320] ;  /* 0x0000c8003e3e7a20 */ /* 0x000fe40000410000 */
[----:B------:R-:W1:Y:S01]  /*102a0*/  MUFU.TANH R202, R54 ;  /* 0x0000003600ca7308 */ /* 0x000e620000002400 */
[----:B------:R-:W-:Y:S02]  /*102b0*/  FMUL.FTZ R75, R75, c[0x0][0x320] ;  /* 0x0000c8004b4b7a20 */ /* 0x000fe40000410000 */
[----:B------:R-:W-:Y:S01]  /*102c0*/  FMUL.FTZ R107, R107, c[0x0][0x320] ;  /* 0x0000c8006b6b7a20 */ /* 0x000fe20000410000 */
[----:B--2---:R-:W-:Y:S01]  /*102d0*/  FMNMX.FTZ R0, R51, R0, !PT ;  /* 0x0000000033007209 */ /* 0x004fe20007810000 */
        /* <DEDUP_REMOVED lines=10> */
[----:B------:R-:W2:Y:S01]  /*10380*/  MUFU.TANH R47, R52 ;  /* 0x00000034002f7308 */ /* 0x000ea20000002400 */
[----:B------:R-:W-:Y:S02]  /*10390*/  FMUL.FTZ R78, R78, c[0x0][0x320] ;  /* 0x0000c8004e4e7a20 */ /* 0x000fe40000410000 */
[----:B------:R-:W-:Y:S01]  /*103a0*/  FMUL.FTZ R79, R79, c[0x0][0x320] ;  /* 0x0000c8004f4f7a20 */ /* 0x000fe20000410000 */
[----:B-1----:R-:W-:Y:S01]  /*103b0*/  FMNMX.FTZ R0, R202, R0, !PT ;  /* 0x00000000ca007209 */ /* 0x002fe20007810000 */
[----:B------:R-:W-:Y:S02]  /*103c0*/  FMUL.FTZ R41, R41, c[0x0][0x320] ;  /* 0x0000c80029297a20 */ /* 0x000fe40000410000 */
[----:B------:R-:W-:Y:S02]  /*103d0*/  FMUL.FTZ R44, R44, c[0x0][0x320] ;  /* 0x0000c8002c2c7a20 */ /* 0x000fe40000410000 */
[----:B------:R-:W-:Y:S01]  /*103e0*/  FMUL.FTZ R45, R45, c[0x0][0x320] ;  /* 0x0000c8002d2d7a20 */ /* 0x000fe20000410000 */
[----:B------:R1:W4:Y:S01]  /*103f0*/  MUFU.TANH R203, R55 ;  /* 0x0000003700cb7308 */ /* 0x0003220000002400 */
[----:B------:R-:W-:Y:S02]  /*10400*/  FMUL.FTZ R57, R57, c[0x0][0x320] ;  /* 0x0000c80039397a20 */ /* 0x000fe40000410000 */
[----:B------:R-:W-:Y:S02]  /*10410*/  FMUL.FTZ R108, R108, c[0x0][0x320] ;  /* 0x0000c8006c6c7a20 */ /* 0x000fe40000410000 */
[----:B------:R-:W-:Y:S02]  /*10420*/  FMUL.FTZ R109, R109, c[0x0][0x320] ;  /* 0x0000c8006d6d7a20 */ /* 0x000fe40000410000 */
[----:B------:R-:W-:Y:S03]  /*10430*/  FMUL.FTZ R74, R74, c[0x0][0x320] ;  /* 0x0000c8004a4a7a20 */ /* 0x000fe60000410000 */
[----:B------:R4:W4:Y:S01]  /*10440*/  MUFU.TANH R198, R53 ;  /* 0x0000003500c67308 */ /* 0x0009220000002400 */
[----:B--2---:R-:W-:Y:S09]  /*10450*/  FMNMX.FTZ R73, R47, R73, !PT ;  /* 0x000000492f497209 */ /* 0x004ff20007810000 */
[----:B------:R-:W2:Y:S01]  /*10460*/  MUFU.TANH R200, R66 ;  /* 0x0000004200c87308 */ /* 0x000ea20000002400 */
[----:B-1----:R-:W3:Y:S01]  /*10470*/  LDL.64 R54, [R1+0x28] ;  /* 0x0000280001367983 */ /* 0x002ee20000100a00 */
[----:B----4-:R-:W-:Y:S08]  /*10480*/  FMNMX.FTZ R0, R203, R0, !PT ;  /* 0x00000000cb007209 */ /* 0x010ff00007810000 */
[----:B------:R-:W-:Y:S01]  /*10490*/  MUFU.TANH R205, R56 ;  /* 0x0000003800cd7308 */ /* 0x000fe20000002400 */
[----:B------:R-:W4:Y:S01]  /*104a0*/  LDL R53, [R1+0x20] ;  /* 0x0000200001357983 */ /* 0x000f220000100800 */
[----:B------:R-:W-:Y:S08]  /*104b0*/  FMNMX.FTZ R73, R198, R73, !PT ;  /* 0x00000049c6497209 */ /* 0x000ff00007810000 */
[----:B------:R-:W1:Y:S01]  /*104c0*/  MUFU.TANH R56, R64 ;  /* 0x0000004000387308 */ /* 0x000e620000002400 */
[----:B--2---:R-:W-:Y:S09]  /*104d0*/  FMNMX.FTZ R0, R200, R0, !PT ;  /* 0x00000000c8007209 */ /* 0x004ff20007810000 */
[----:B------:R-:W2:Y:S10]  /*104e0*/  MUFU.TANH R201, R67 ;  /* 0x0000004300c97308 */ /* 0x000eb40000002400 */
[----:B------:R-:W2:Y:S01]  /*104f0*/  MUFU.TANH R197, R70 ;  /* 0x0000004600c57308 */ /* 0x000ea20000002400 */
[----:B-1----:R-:W-:Y:S09]  /*10500*/  FMNMX.FTZ R73, R56, R73, !PT ;  /* 0x0000004938497209 */ /* 0x002ff20007810000 */
[----:B------:R1:W-:Y:S01]  /*10510*/  MUFU.TANH R211, R80 ;  /* 0x0000005000d37308 */ /* 0x0003e20000002400 */
[----:B--2---:R-:W-:Y:S09]  /*10520*/  FMNMX.FTZ R0, R201, R0, !PT ;  /* 0x00000000c9007209 */ /* 0x004ff20007810000 */
[----:B------:R-:W-:Y:S10]  /*10530*/  MUFU.TANH R204, R60 ;  /* 0x0000003c00cc7308 */ /* 0x000ff40000002400 */
[----:B------:R-:W2:Y:S01]  /*10540*/  MUFU.TANH R60, R65 ;  /* 0x00000041003c7308 */ /* 0x000ea20000002400 */
[----:B-1----:R-:W-:Y:S04]  /*10550*/  MOV R80, R197 ;  /* 0x000000c500507202 */ /* 0x002fe80000000f00 */
[----:B------:R-:W-:Y:S05]  /*10560*/  FMNMX.FTZ R0, R80, R0, !PT ;  /* 0x0000000050007209 */ /* 0x000fea0007810000 */
[----:B------:R-:W1:Y:S10]  /*10570*/  MUFU.TANH R209, R71 ;  /* 0x0000004700d17308 */ /* 0x000e740000002400 */
[----:B------:R-:W-:Y:S01]  /*10580*/  MUFU.TANH R243, R90 ;  /* 0x0000005a00f37308 */ /* 0x000fe20000002400 */
[----:B--2---:R-:W-:Y:S09]  /*10590*/  FMNMX.FTZ R73, R60, R73, !PT ;  /* 0x000000493c497209 */ /* 0x004ff20007810000 */
[----:B------:R1:W-:Y:S10]  /*105a0*/  MUFU.TANH R90, R93 ;  /* 0x0000005d005a7308 */ /* 0x0003f40000002400 */
[----:B------:R-:W2:Y:S10]  /*105b0*/  MUFU.TANH R210, R68 ;  /* 0x0000004400d27308 */ /* 0x000eb40000002400 */
[----:B------:R-:W2:Y:S01]  /*105c0*/  MUFU.TANH R196, R69 ;  /* 0x0000004500c47308 */ /* 0x000ea20000002400 */
[----:B-1----:R-:W-:Y:S04]  /*105d0*/  MOV R93, R209 ;  /* 0x000000d1005d7202 */ /* 0x002fe80000000f00 */
[----:B------:R-:W-:Y:S05]  /*105e0*/  FMNMX.FTZ R0, R93, R0, !PT ;  /* 0x000000005d007209 */ /* 0x000fea0007810000 */
[----:B------:R-:W-:Y:S01]  /*105f0*/  MUFU.TANH R220, R91 ;  /* 0x0000005b00dc7308 */ /* 0x000fe20000002400 */
[----:B--2---:R-:W-:Y:S09]  /*10600*/  FMNMX.FTZ R73, R210, R73, !PT ;  /* 0x00000049d2497209 */ /* 0x004ff20007810000 */
[----:B------:R1:W-:Y:S10]  /*10610*/  MUFU.TANH R91, R92 ;  /* 0x0000005c005b7308 */ /* 0x0003f40000002400 */
[----:B------:R2:W2:Y:S10]  /*10620*/  MUFU.TANH R222, R81 ;  /* 0x0000005100de7308 */ /* 0x0004b40000002400 */
[----:B------:R-:W2:Y:S01]  /*10630*/  MUFU.TANH R238, R82 ;  /* 0x0000005200ee7308 */ /* 0x000ea20000002400 */
[----:B-1----:R-:W-:Y:S04]  /*10640*/  MOV R92, R196 ;  /* 0x000000c4005c7202 */ /* 0x002fe80000000f00 */
[----:B------:R-:W-:Y:S05]  /*10650*/  FMNMX.FTZ R73, R92, R73, !PT ;  /* 0x000000495c497209 */ /* 0x000fea0007810000 */
[----:B------:R-:W1:Y:S01]  /*10660*/  MUFU.TANH R247, R83 ;  /* 0x0000005300f77308 */ /* 0x000e620000002400 */
[----:B--2---:R-:W-:Y:S02]  /*10670*/  MOV R81, R211 ;  /* 0x000000d300517202 */ /* 0x004fe40000000f00 */
[----:B------:R-:W-:Y:S02]  /*10680*/  MOV R214, R222 ;  /* 0x000000de00d67202 */ /* 0x000fe40000000f00 */
[----:B------:R-:W-:Y:S05]  /*10690*/  FMNMX.FTZ R73, R81, R73, !PT ;  /* 0x0000004951497209 */ /* 0x000fea0007810000 */
[----:B------:R-:W2:Y:S01]  /*106a0*/  MUFU.TANH R119, R84 ;  /* 0x0000005400777308 */ /* 0x000ea20000002400 */
[----:B------:R-:W-:Y:S02]  /*106b0*/  FMNMX.FTZ R73, R214, R73, !PT ;  /* 0x00000049d6497209 */ /* 0x000fe40007810000 */
[----:B------:R-:W-:Y:S07]  /*106c0*/  FMNMX.FTZ R0, R238, R0, !PT ;  /* 0x00000000ee007209 */ /* 0x000fee0007810000 */
[----:B------:R2:W-:Y:S01]  /*106d0*/  MUFU.TANH R191, R114 ;  /* 0x0000007200bf7308 */ /* 0x0005e20000002400 */
[----:B-1----:R-:W-:Y:S09]  /*106e0*/  FMNMX.FTZ R0, R247, R0, !PT ;  /* 0x00000000f7007209 */ /* 0x002ff20007810000 */
[----:B------:R-:W1:Y:S10]  /*106f0*/  MUFU.TANH R250, R63 ;  /* 0x0000003f00fa7308 */ /* 0x000e740000002400 */
[----:B------:R1:W1:Y:S01]  /*10700*/  MUFU.TANH R63, R86 ;  /* 0x00000056003f7308 */ /* 0x0002620000002400 */
[----:B--2---:R-:W-:Y:S04]  /*10710*/  MOV R114, R119 ;  /* 0x0000007700727202 */ /* 0x004fe80000000f00 */
[----:B------:R-:W-:Y:S05]  /*10720*/  FMNMX.FTZ R73, R114, R73, !PT ;  /* 0x0000004972497209 */ /* 0x000fea0007810000 */
[----:B------:R-:W2:Y:S10]  /*10730*/  MUFU.TANH R26, R26 ;  /* 0x0000001a001a7308 */ /* 0x000eb40000002400 */
[----:B------:R-:W2:Y:S01]  /*10740*/  MUFU.TANH R249, R87 ;  /* 0x0000005700f97308 */ /* 0x000ea20000002400 */
[----:B-1----:R-:W-:Y:S02]  /*10750*/  MOV R86, R250 ;  /* 0x000000fa00567202 */ /* 0x002fe40000000f00 */
[----:B------:R-:W-:Y:S07]  /*10760*/  FMNMX.FTZ R0, R63, R0, !PT ;  /* 0x000000003f007209 */ /* 0x000fee0007810000 */
[----:B------:R-:W1:Y:S01]  /*10770*/  MUFU.TANH R187, R98 ;  /* 0x0000006200bb7308 */ /* 0x000e620000002400 */
[----:B--2---:R-:W-:Y:S04]  /*10780*/  FMNMX.FTZ R5, R26, R5, !PT ;  /* 0x000000051a057209 */ /* 0x004fe80007810000 */
[----:B------:R-:W-:Y:S05]  /*10790*/  FMNMX.FTZ R5, R27, R5, !PT ;  /* 0x000000051b057209 */ /* 0x000fea0007810000 */
[----:B------:R1:W-:Y:S01]  /*107a0*/  MUFU.TANH R217, R102 ;  /* 0x0000006600d97308 */ /* 0x0003e20000002400 */
[----:B------:R-:W-:Y:S02]  /*107b0*/  FMNMX.FTZ R5, R30, R5, !PT ;  /* 0x000000051e057209 */ /* 0x000fe40007810000 */
[----:B------:R-:W-:Y:S07]  /*107c0*/  FMNMX.FTZ R0, R249, R0, !PT ;  /* 0x00000000f9007209 */ /* 0x000fee0007810000 */
[----:B------:R-:W2:Y:S10]  /*107d0*/  MUFU.TANH R233, R85 ;  /* 0x0000005500e97308 */ /* 0x000eb40000002400 */
[----:B------:R-:W3:Y:S01]  /*107e0*/  MUFU.TANH R219, R99 ;  /* 0x0000006300db7308 */ /* 0x000ee20000002400 */
[----:B-1----:R-:W-:Y:S04]  /*107f0*/  MOV R102, R187 ;  /* 0x000000bb00667202 */ /* 0x002fe80000000f00 */
[----:B------:R-:W-:Y:S05]  /*10800*/  FMNMX.FTZ R0, R102, R0, !PT ;  /* 0x0000000066007209 */ /* 0x000fea0007810000 */
[----:B------:R3:W1:Y:S01]  /*10810*/  MUFU.TANH R234, R103 ;  /* 0x0000006700ea7308 */ /* 0x0006620000002400 */
[----:B--2---:R-:W-:Y:S09]  /*10820*/  FMNMX.FTZ R73, R233, R73, !PT ;  /* 0x00000049e9497209 */ /* 0x004ff20007810000 */
[----:B------:R-:W-:Y:S10]  /*10830*/  MUFU.TANH R85, R89 ;  /* 0x0000005900557308 */ /* 0x000ff40000002400 */
[----:B------:R-:W2:Y:S01]  /*10840*/  MUFU.TANH R89, R96 ;  /* 0x0000006000597308 */ /* 0x000ea20000002400 */
[----:B---3--:R-:W-:Y:S04]  /*10850*/  MOV R103, R219 ;  /* 0x000000db00677202 */ /* 0x008fe80000000f00 */
[----:B------:R-:W-:Y:S05]  /*10860*/  FMNMX.FTZ R0, R103, R0, !PT ;  /* 0x0000000067007209 */ /* 0x000fea0007810000 */
[----:B------:R-:W3:Y:S01]  /*10870*/  MUFU.TANH R207, R97 ;  /* 0x0000006100cf7308 */ /* 0x000ee20000002400 */
[----:B------:R-:W-:Y:S02]  /*10880*/  FMNMX.FTZ R0, R217, R0, !PT ;  /* 0x00000000d9007209 */ /* 0x000fe40007810000 */
[----:B----4-:R-:W-:Y:S02]  /*10890*/  ISETP.GT.AND P0, PT, R242, R53, PT ;  /* 0x00000035f200720c */ /* 0x010fe40003f04270 */
[----:B-1----:R-:W-:Y:S02]  /*108a0*/  FMNMX.FTZ R0, R234, R0, !PT ;  /* 0x00000000ea007209 */ /* 0x002fe40007810000 */
[----:B------:R-:W-:Y:S03]  /*108b0*/  IADD3 R242, R242, -0x1, RZ ;  /* 0xfffffffff2f27810 */ /* 0x000fe60007ffe0ff */
[----:B------:R3:W-:Y:S01]  /*108c0*/  MUFU.TANH R98, R101 ;  /* 0x0000006500627308 */ /* 0x0007e20000002400 */
[----:B------:R-:W-:Y:S02]  /*108d0*/  FMNMX.FTZ R0, R191, R0, !PT ;  /* 0x00000000bf007209 */ /* 0x000fe40007810000 */
[----:B--2---:R-:W-:Y:S07]  /*108e0*/  FMNMX.FTZ R73, R89, R73, !PT ;  /* 0x0000004959497209 */ /* 0x004fee0007810000 */
[----:B------:R-:W1:Y:S10]  /*108f0*/  MUFU.TANH R31, R31 ;  /* 0x0000001f001f7308 */ /* 0x000e740000002400 */
[----:B------:R-:W2:Y:S01]  /*10900*/  MUFU.TANH R42, R42 ;  /* 0x0000002a002a7308 */ /* 0x000ea20000002400 */
[----:B---3--:R-:W-:Y:S04]  /*10910*/  MOV R101, R207 ;  /* 0x000000cf00657202 */ /* 0x008fe80000000f00 */
[----:B------:R-:W-:Y:S05]  /*10920*/  FMNMX.FTZ R73, R101, R73, !PT ;  /* 0x0000004965497209 */ /* 0x000fea0007810000 */
[----:B------:R-:W3:Y:S01]  /*10930*/  MUFU.TANH R99, R100 ;  /* 0x0000006400637308 */ /* 0x000ee20000002400 */
[----:B-1----:R-:W-:Y:S09]  /*10940*/  FMNMX.FTZ R5, R31, R5, !PT ;  /* 0x000000051f057209 */ /* 0x002ff20007810000 */
[----:B------:R-:W1:Y:S01]  /*10950*/  MUFU.TANH R43, R43 ;  /* 0x0000002b002b7308 */ /* 0x000e620000002400 */
[----:B--2---:R-:W-:Y:S09]  /*10960*/  FMNMX.FTZ R5, R42, R5, !PT ;  /* 0x000000052a057209 */ /* 0x004ff20007810000 */
[----:B------:R-:W2:Y:S01]  /*10970*/  MUFU.TANH R46, R46 ;  /* 0x0000002e002e7308 */ /* 0x000ea20000002400 */
[----:B---3--:R-:W-:Y:S04]  /*10980*/  FMNMX.FTZ R73, R99, R73, !PT ;  /* 0x0000004963497209 */ /* 0x008fe80007810000 */
[----:B------:R-:W-:Y:S05]  /*10990*/  FMNMX.FTZ R73, R98, R73, !PT ;  /* 0x0000004962497209 */ /* 0x000fea0007810000 */
[----:B------:R-:W3:Y:S01]  /*109a0*/  MUFU.TANH R97, R112 ;  /* 0x0000007000617308 */ /* 0x000ee20000002400 */
[----:B-1----:R-:W-:Y:S09]  /*109b0*/  FMNMX.FTZ R5, R43, R5, !PT ;  /* 0x000000052b057209 */ /* 0x002ff20007810000 */
[----:B------:R-:W1:Y:S01]  /*109c0*/  MUFU.TANH R190, R115 ;  /* 0x0000007300be7308 */ /* 0x000e620000002400 */
[----:B--2---:R-:W-:Y:S04]  /*109d0*/  FMNMX.FTZ R5, R46, R5, !PT ;  /* 0x000000052e057209 */ /* 0x004fe80007810000 */
[----:B------:R-:W-:Y:S05]  /*109e0*/  FMNMX.FTZ R5, R199, R5, !PT ;  /* 0x00000005c7057209 */ /* 0x000fea0007810000 */
[----:B------:R-:W2:Y:S01]  /*109f0*/  MUFU.TANH R113, R113 ;  /* 0x0000007100717308 */ /* 0x000ea20000002400 */
[----:B---3--:R-:W-:Y:S09]  /*10a00*/  FMNMX.FTZ R73, R97, R73, !PT ;  /* 0x0000004961497209 */ /* 0x008ff20007810000 */
[----:B------:R-:W3:Y:S01]  /*10a10*/  MUFU.TANH R221, R58 ;  /* 0x0000003a00dd7308 */ /* 0x000ee20000002400 */
[----:B-1----:R-:W-:Y:S09]  /*10a20*/  FMNMX.FTZ R0, R190, R0, !PT ;  /* 0x00000000be007209 */ /* 0x002ff20007810000 */
[----:B------:R1:W-:Y:S01]  /*10a30*/  MUFU.TANH R248, R72 ;  /* 0x0000004800f87308 */ /* 0x0003e20000002400 */
[----:B--2---:R-:W-:Y:S05]  /*10a40*/  FMNMX.FTZ R73, R113, R73, !PT ;  /* 0x0000004971497209 */ /* 0x004fea0007810000 */
[----:B------:R-:W2:Y:S04]  /*10a50*/  SHFL.BFLY PT, R6, R73, 0x2, 0x1f ;  /* 0x0c401f0049067f89 */ /* 0x000ea800000e0000 */
[----:B------:R-:W4:Y:S01]  /*10a60*/  MUFU.TANH R216, R59 ;  /* 0x0000003b00d87308 */ /* 0x000f220000002400 */
[----:B---3--:R-:W-:Y:S09]  /*10a70*/  FMNMX.FTZ R5, R221, R5, !PT ;  /* 0x00000005dd057209 */ /* 0x008ff20007810000 */
[----:B------:R-:W3:Y:S01]  /*10a80*/  MUFU.TANH R251, R62 ;  /* 0x0000003e00fb7308 */ /* 0x000ee20000002400 */
[----:B-1----:R-:W1:Y:S09]  /*10a90*/  SHFL.BFLY PT, R72, R0, 0x2, 0x1f ;  /* 0x0c401f0000487f89 */ /* 0x002e7200000e0000 */
[----:B------:R-:W1:Y:S01]  /*10aa0*/  MUFU.TANH R245, R74 ;  /* 0x0000004a00f57308 */ /* 0x000e620000002400 */
[----:B--2---:R-:W-:Y:S02]  /*10ab0*/  FMNMX.FTZ R73, R73, R6, !PT ;  /* 0x0000000649497209 */ /* 0x004fe40007810000 */
[----:B----4-:R-:W-:Y:S03]  /*10ac0*/  FMNMX.FTZ R5, R216, R5, !PT ;  /* 0x00000005d8057209 */ /* 0x010fe60007810000 */
[----:B------:R-:W2:Y:S04]  /*10ad0*/  SHFL.BFLY PT, R8, R73, 0x1, 0x1f ;  /* 0x0c201f0049087f89 */ /* 0x000ea800000e0000 */
[----:B------:R4:W4:Y:S01]  /*10ae0*/  MUFU.TANH R244, R75 ;  /* 0x0000004b00f47308 */ /* 0x0009220000002400 */
[----:B---3--:R-:W-:Y:S04]  /*10af0*/  MOV R84, R251 ;  /* 0x000000fb00547202 */ /* 0x008fe80000000f00 */
[----:B------:R-:W-:Y:S05]  /*10b00*/  FMNMX.FTZ R5, R84, R5, !PT ;  /* 0x0000000554057209 */ /* 0x000fea0007810000 */
[----:B------:R3:W-:Y:S01]  /*10b10*/  MUFU.TANH R82, R95 ;  /* 0x0000005f00527308 */ /* 0x0007e20000002400 */
[----:B-1----:R-:W-:Y:S02]  /*10b20*/  FMNMX.FTZ R72, R0, R72, !PT ;  /* 0x0000004800487209 */ /* 0x002fe40007810000 */
[----:B------:R-:W-:Y:S02]  /*10b30*/  FMNMX.FTZ R5, R86, R5, !PT ;  /* 0x0000000556057209 */ /* 0x000fe40007810000 */
[----:B------:R-:W-:Y:S01]  /*10b40*/  MOV R215, R245 ;  /* 0x000000f500d77202 */ /* 0x000fe20000000f00 */
[----:B------:R-:W1:Y:S03]  /*10b50*/  SHFL.BFLY PT, R6, R72, 0x1, 0x1f ;  /* 0x0c201f0048067f89 */ /* 0x000e6600000e0000 */
[----:B------:R-:W-:Y:S01]  /*10b60*/  FMNMX.FTZ R5, R215, R5, !PT ;  /* 0x00000005d7057209 */ /* 0x000fe20007810000 */
[----:B------:R-:W1:Y:S01]  /*10b70*/  MUFU.TANH R252, R78 ;  /* 0x0000004e00fc7308 */ /* 0x000e620000002400 */
[----:B--2---:R-:W-:Y:S01]  /*10b80*/  FMNMX.FTZ R73, R73, R8, !PT ;  /* 0x0000000849497209 */ /* 0x004fe20007810000 */
[----:B----4-:R-:W-:Y:S01]  /*10b90*/  FMUL.FTZ R75, R110, c[0x0][0x320] ;  /* 0x0000c8006e4b7a20 */ /* 0x010fe20000410000 */
[----:B------:R-:W-:Y:S03]  /*10ba0*/  MOV R110, R243 ;  /* 0x000000f3006e7202 */ /* 0x000fe60000000f00 */
[----:B------:R-:W-:Y:S04]  /*10bb0*/  FMUL.FTZ R96, R73, c[0x0][0x2d0] ;  /* 0x0000b40049607a20 */ /* 0x000fe80000410000 */
[----:B------:R-:W2:Y:S01]  /*10bc0*/  MUFU.TANH R223, R79 ;  /* 0x0000004f00df7308 */ /* 0x000ea20000002400 */
[--C-:B------:R-:W-:Y:S02]  /*10bd0*/  FFMA.FTZ R8, R20, c[0x0][0x2d0], -R96.reuse ;  /* 0x0000b40014087a23 */ /* 0x100fe40000010860 */
[--C-:B------:R-:W-:Y:S01]  /*10be0*/  FFMA.FTZ R101, R101, c[0x0][0x2d0], -R96.reuse ;  /* 0x0000b40065657a23 */ /* 0x100fe20000010860 */
[----:B---3--:R-:W-:Y:S04]  /*10bf0*/  MOV R95, R244 ;  /* 0x000000f4005f7202 */ /* 0x008fe80000000f00 */
[----:B------:R-:W-:Y:S02]  /*10c00*/  FMNMX.FTZ R5, R95, R5, !PT ;  /* 0x000000055f057209 */ /* 0x000fe40007810000 */
[----:B------:R3:W-:Y:S01]  /*10c10*/  MUFU.EX2 R244, R8 ;  /* 0x0000000800f47308 */ /* 0x0007e20000000800 */
[----:B-1----:R-:W-:Y:S01]  /*10c20*/  FMNMX.FTZ R72, R72, R6, !PT ;  /* 0x0000000648487209 */ /* 0x002fe20007810000 */
[----:B------:R-:W-:Y:S01]  /*10c30*/  FFMA.FTZ R6, R32, c[0x0][0x2d0], -R96 ;  /* 0x0000b40020067a23 */ /* 0x000fe20000010860 */
[----:B------:R-:W-:Y:S04]  /*10c40*/  MOV R115, R252 ;  /* 0x000000fc00737202 */ /* 0x000fe80000000f00 */
[----:B------:R-:W-:Y:S03]  /*10c50*/  FMNMX.FTZ R0, R115, R5, !PT ;  /* 0x0000000573007209 */ /* 0x000fe60007810000 */
[----:B------:R-:W1:Y:S01]  /*10c60*/  MUFU.TANH R119, R94 ;  /* 0x0000005e00777308 */ /* 0x000e620000002400 */
[----:B--2---:R-:W-:Y:S04]  /*10c70*/  MOV R112, R223 ;  /* 0x000000df00707202 */ /* 0x004fe80000000f00 */
[----:B------:R-:W-:Y:S05]  /*10c80*/  FMNMX.FTZ R0, R112, R0, !PT ;  /* 0x0000000070007209 */ /* 0x000fea0007810000 */
[----:B------:R-:W2:Y:S01]  /*10c90*/  MUFU.TANH R83, R106 ;  /* 0x0000006a00537308 */ /* 0x000ea20000002400 */
[----:B------:R-:W-:Y:S01]  /*10ca0*/  FMNMX.FTZ R5, R110, R0, !PT ;  /* 0x000000006e057209 */ /* 0x000fe20007810000 */
[----:B------:R-:W-:Y:S01]  /*10cb0*/  FMUL.FTZ R0, R111, c[0x0][0x320] ;  /* 0x0000c8006f007a20 */ /* 0x000fe20000410000 */
[----:B---3--:R-:W-:Y:S02]  /*10cc0*/  @P0 MOV R8, c[0x0][0x1e0] ;  /* 0x0000780000080a02 */ /* 0x008fe40000000f00 */
[----:B------:R-:W-:Y:S05]  /*10cd0*/  FMNMX.FTZ R5, R220, R5, !PT ;  /* 0x00000005dc057209 */ /* 0x000fea0007810000 */
[----:B------:R3:W-:Y:S01]  /*10ce0*/  MUFU.TANH R74, R0 ;  /* 0x00000000004a7308 */ /* 0x0007e20000002400 */
[----:B-1----:R-:W-:Y:S02]  /*10cf0*/  FMNMX.FTZ R5, R119, R5, !PT ;  /* 0x0000000577057209 */ /* 0x002fe40007810000 */
[----:B------:R-:W-:Y:S02]  /*10d00*/  MOV R94, R249 ;  /* 0x000000f9005e7202 */ /* 0x000fe40000000f00 */
[----:B------:R-:W-:Y:S05]  /*10d10*/  FMNMX.FTZ R5, R82, R5, !PT ;  /* 0x0000000552057209 */ /* 0x000fea0007810000 */
[----:B------:R-:W1:Y:S01]  /*10d20*/  MUFU.TANH R212, R107 ;  /* 0x0000006b00d47308 */ /* 0x000e620000002400 */
[----:B--2---:R-:W-:Y:S02]  /*10d30*/  FMNMX.FTZ R5, R83, R5, !PT ;  /* 0x0000000553057209 */ /* 0x004fe40007810000 */
[----:B------:R-:W-:Y:S07]  /*10d40*/  MOV R106, R248 ;  /* 0x000000f8006a7202 */ /* 0x000fee0000000f00 */
[----:B------:R-:W2:Y:S01]  /*10d50*/  MUFU.TANH R75, R75 ;  /* 0x0000004b004b7308 */ /* 0x000ea20000002400 */
[----:B---3--:R-:W-:Y:S04]  /*10d60*/  FADD.FTZ R0, -R73, R2 ;  /* 0x0000000249007221 */ /* 0x008fe80000010100 */
[----:B------:R-:W-:Y:S05]  /*10d70*/  FMUL.FTZ R2, R0, c[0x0][0x2d0] ;  /* 0x0000b40000027a20 */ /* 0x000fea0000410000 */
[----:B------:R-:W3:Y:S01]  /*10d80*/  MUFU.TANH R41, R41 ;  /* 0x0000002900297308 */ /* 0x000ee20000002400 */
[----:B-1----:R-:W-:Y:S01]  /*10d90*/  FMNMX.FTZ R0, R212, R5, !PT ;  /* 0x00000005d4007209 */ /* 0x002fe20007810000 */
[--C-:B------:R-:W-:Y:S01]  /*10da0*/  FFMA.FTZ R5, R33, c[0x0][0x2d0], -R96.reuse ;  /* 0x0000b40021057a23 */ /* 0x100fe20000010860 */
[----:B------:R-:W-:Y:S07]  /*10db0*/  MOV R107, R247 ;  /* 0x000000f7006b7202 */ /* 0x000fee0000000f00 */
[----:B------:R1:W-:Y:S01]  /*10dc0*/  MUFU.EX2 R9, R5 ;  /* 0x0000000500097308 */ /* 0x0003e20000000800 */
[----:B--2---:R-:W-:Y:S04]  /*10dd0*/  FMNMX.FTZ R0, R75, R0, !PT ;  /* 0x000000004b007209 */ /* 0x004fe80007810000 */
[----:B------:R-:W-:Y:S05]  /*10de0*/  FMNMX.FTZ R0, R74, R0, !PT ;  /* 0x000000004a007209 */ /* 0x000fea0007810000 */
[----:B------:R-:W2:Y:S01]  /*10df0*/  MUFU.TANH R44, R44 ;  /* 0x0000002c002c7308 */ /* 0x000ea20000002400 */
[----:B---3--:R-:W-:Y:S09]  /*10e00*/  FMNMX.FTZ R4, R41, R4, !PT ;  /* 0x0000000429047209 */ /* 0x008ff20007810000 */
[----:B------:R3:W-:Y:S01]  /*10e10*/  MUFU.EX2 R70, R2 ;  /* 0x0000000200467308 */ /* 0x0007e20000000800 */
[----:B-1----:R-:W-:Y:S09]  /*10e20*/  @P0 MOV R5, R10 ;  /* 0x0000000a00050202 */ /* 0x002ff20000000f00 */
[----:B------:R-:W1:Y:S01]  /*10e30*/  MUFU.TANH R45, R45 ;  /* 0x0000002d002d7308 */ /* 0x000e620000002400 */
[----:B--2---:R-:W-:Y:S09]  /*10e40*/  FMNMX.FTZ R4, R44, R4, !PT ;  /* 0x000000042c047209 */ /* 0x004ff20007810000 */
[----:B------:R-:W2:Y:S01]  /*10e50*/  MUFU.TANH R208, R57 ;  /* 0x0000003900d07308 */ /* 0x000ea20000002400 */
[----:B---3--:R-:W-:Y:S02]  /*10e60*/  FADD.FTZ R2, -R72, R3 ;  /* 0x0000000348027221 */ /* 0x008fe40000010100 */
[----:B------:R-:W3:Y:S02]  /*10e70*/  SHFL.BFLY PT, R3, R0, 0x2, 0x1f ;  /* 0x0c401f0000037f89 */ /* 0x000ee400000e0000 */
[----:B------:R-:W-:Y:S05]  /*10e80*/  FMUL.FTZ R2, R2, c[0x0][0x2d0] ;  /* 0x0000b40002027a20 */ /* 0x000fea0000410000 */
[----:B------:R-:W4:Y:S01]  /*10e90*/  MUFU.TANH R206, R61 ;  /* 0x0000003d00ce7308 */ /* 0x000f220000002400 */
[----:B-1----:R-:W-:Y:S04]  /*10ea0*/  FMNMX.FTZ R4, R45, R4, !PT ;  /* 0x000000042d047209 */ /* 0x002fe80007810000 */
[----:B------:R-:W-:Y:S05]  /*10eb0*/  FMNMX.FTZ R4, R205, R4, !PT ;  /* 0x00000004cd047209 */ /* 0x000fea0007810000 */
[----:B------:R-:W1:Y:S01]  /*10ec0*/  MUFU.TANH R240, R76 ;  /* 0x0000004c00f07308 */ /* 0x000e620000002400 */
[----:B--2---:R-:W-:Y:S04]  /*10ed0*/  FMNMX.FTZ R4, R208, R4, !PT ;  /* 0x00000004d0047209 */ /* 0x004fe80007810000 */
[----:B------:R-:W-:Y:S05]  /*10ee0*/  FMNMX.FTZ R4, R204, R4, !PT ;  /* 0x00000004cc047209 */ /* 0x000fea0007810000 */
[----:B------:R-:W2:Y:S01]  /*10ef0*/  MUFU.TANH R230, R77 ;  /* 0x0000004d00e67308 */ /* 0x000ea20000002400 */
[----:B---3--:R-:W-:Y:S01]  /*10f00*/  FMNMX.FTZ R0, R0, R3, !PT ;  /* 0x0000000300007209 */ /* 0x008fe20007810000 */
[----:B------:R-:W-:Y:S02]  /*10f10*/  FFMA.FTZ R3, R17, c[0x0][0x2d0], -R96 ;  /* 0x0000b40011037a23 */ /* 0x000fe40000010860 */
[----:B------:R-:W-:Y:S01]  /*10f20*/  FMUL.FTZ R17, R70, R133 ;  /* 0x0000008546117220 */ /* 0x000fe20000410000 */
[----:B----4-:R-:W-:Y:S04]  /*10f30*/  FMNMX.FTZ R4, R206, R4, !PT ;  /* 0x00000004ce047209 */ /* 0x010fe80007810000 */
[----:B------:R-:W-:Y:S01]  /*10f40*/  FMNMX.FTZ R4, R248, R4, !PT ;  /* 0x00000004f8047209 */ /* 0x000fe20007810000 */
[----:B------:R-:W3:Y:S03]  /*10f50*/  MUFU.TANH R218, R88 ;  /* 0x0000005800da7308 */ /* 0x000ee60000002400 */
[----:B------:R-:W-:Y:S04]  /*10f60*/  FMNMX.FTZ R4, R239, R4, !PT ;  /* 0x00000004ef047209 */ /* 0x000fe80007810000 */
[----:B-1----:R-:W-:Y:S03]  /*10f70*/  FMNMX.FTZ R4, R240, R4, !PT ;  /* 0x00000004f0047209 */ /* 0x002fe60007810000 */
[----:B------:R1:W4:Y:S01]  /*10f80*/  MUFU.TANH R88, R104 ;  /* 0x0000006800587308 */ /* 0x0003220000002400 */
[----:B--2---:R-:W-:Y:S09]  /*10f90*/  FMNMX.FTZ R4, R230, R4, !PT ;  /* 0x00000004e6047209 */ /* 0x004ff20007810000 */
[----:B------:R2:W-:Y:S01]  /*10fa0*/  MUFU.EX2 R245, R3 ;  /* 0x0000000300f57308 */ /* 0x0005e20000000800 */
[----:B---3--:R-:W-:Y:S02]  /*10fb0*/  FMNMX.FTZ R4, R218, R4, !PT ;  /* 0x00000004da047209 */ /* 0x008fe40007810000 */
[----:B------:R-:W-:Y:S02]  /*10fc0*/  MOV R133, R218 ;  /* 0x000000da00857202 */ /* 0x000fe40000000f00 */
[----:B------:R-:W-:Y:S05]  /*10fd0*/  FMNMX.FTZ R4, R85, R4, !PT ;  /* 0x0000000455047209 */ /* 0x000fea0007810000 */
[----:B------:R-:W3:Y:S01]  /*10fe0*/  MUFU.TANH R87, R105 ;  /* 0x0000006900577308 */ /* 0x000ee20000002400 */
[----:B------:R-:W-:Y:S01]  /*10ff0*/  FMNMX.FTZ R4, R91, R4, !PT ;  /* 0x000000045b047209 */ /* 0x000fe20007810000 */
[----:B-1----:R-:W-:Y:S03]  /*11000*/  FMUL.FTZ R104, R72, c[0x0][0x2d0] ;  /* 0x0000b40048687a20 */ /* 0x002fe60000410000 */
[----:B------:R-:W-:Y:S01]  /*11010*/  FMNMX.FTZ R4, R90, R4, !PT ;  /* 0x000000045a047209 */ /* 0x000fe20007810000 */
[--C-:B------:R-:W-:Y:S04]  /*11020*/  FFMA.FTZ R102, R102, c[0x0][0x2d0], -R104.reuse ;  /* 0x0000b40066667a23 */ /* 0x100fe80000010868 */
[----:B------:R-:W1:Y:S01]  /*11030*/  MUFU.TANH R108, R108 ;  /* 0x0000006c006c7308 */ /* 0x000e620000002400 */
[----:B----4-:R-:W-:Y:S01]  /*11040*/  FMNMX.FTZ R4, R88, R4, !PT ;  /* 0x0000000458047209 */ /* 0x010fe20007810000 */
[--C-:B------:R-:W-:Y:S02]  /*11050*/  FFMA.FTZ R103, R103, c[0x0][0x2d0], -R104.reuse ;  /* 0x0000b40067677a23 */ /* 0x100fe40000010868 */
[--C-:B--2---:R-:W-:Y:S06]  /*11060*/  FFMA.FTZ R3, R186, c[0x0][0x2d0], -R104.reuse ;  /* 0x0000b400ba037a23 */ /* 0x104fec0000010868 */
[----:B------:R-:W2:Y:S01]  /*11070*/  MUFU.TANH R109, R109 ;  /* 0x0000006d006d7308 */ /* 0x000ea20000002400 */
[----:B---3--:R-:W-:Y:S09]  /*11080*/  FMNMX.FTZ R4, R87, R4, !PT ;  /* 0x0000000457047209 */ /* 0x008ff20007810000 */
[----:B------:R3:W-:Y:S01]  /*11090*/  MUFU.EX2 R187, R3 ;  /* 0x0000000300bb7308 */ /* 0x0007e20000000800 */
[----:B-1----:R-:W-:Y:S09]  /*110a0*/  FMNMX.FTZ R4, R108, R4, !PT ;  /* 0x000000046c047209 */ /* 0x002ff20007810000 */
[----:B------:R-:W-:Y:S01]  /*110b0*/  MUFU.EX2 R69, R2 ;  /* 0x0000000200457308 */ /* 0x000fe20000000800 */
[----:B--2---:R-:W-:Y:S05]  /*110c0*/  FMNMX.FTZ R4, R109, R4, !PT ;  /* 0x000000046d047209 */ /* 0x004fea0007810000 */
[----:B------:R-:W1:Y:S04]  /*110d0*/  SHFL.BFLY PT, R7, R4, 0x2, 0x1f ;  /* 0x0c401f0004077f89 */ /* 0x000e6800000e0000 */
[----:B------:R-:W-:Y:S01]  /*110e0*/  MUFU.EX2 R32, R6 ;  /* 0x0000000600207308 */ /* 0x000fe20000000800 */
[----:B---3--:R-:W-:Y:S09]  /*110f0*/  FFMA.FTZ R3, R185, c[0x0][0x2d0], -R104 ;  /* 0x0000b400b9037a23 */ /* 0x008ff20000010868 */
[----:B------:R2:W3:Y:S01]  /*11100*/  MUFU.EX2 R209, R3 ;  /* 0x0000000300d17308 */ /* 0x0004e20000000800 */
[----:B-1----:R-:W-:Y:S01]  /*11110*/  FMNMX.FTZ R4, R4, R7, !PT ;  /* 0x0000000704047209 */ /* 0x002fe20007810000 */
[----:B------:R-:W-:Y:S04]  /*11120*/  FFMA.FTZ R7, R21, c[0x0][0x2d0], -R96 ;  /* 0x0000b40015077a23 */ /* 0x000fe80000010860 */
[----:B------:R-:W1:Y:S01]  /*11130*/  SHFL.BFLY PT, R71, R4, 0x1, 0x1f ;  /* 0x0c201f0004477f89 */ /* 0x000e6200000e0000 */
[----:B--2---:R-:W-:Y:S01]  /*11140*/  FFMA.FTZ R3, R18, c[0x0][0x2d0], -R104 ;  /* 0x0000b40012037a23 */ /* 0x004fe20000010868 */
[----:B---3--:R-:W-:Y:S01]  /*11150*/  F2FP.BF16.PACK_AB R77, R209, R187 ;  /* 0x000000bbd14d723e */ /* 0x008fe200000010ff */
[----:B------:R-:W-:Y:S01]  /*11160*/  FMUL.FTZ R18, R69, R134 ;  /* 0x0000008645127220 */ /* 0x000fe20000410000 */
[----:B------:R-:W-:Y:S01]  /*11170*/  MOV R134, R63 ;  /* 0x0000003f00867202 */ /* 0x000fe20000000f00 */
[----:B------:R2:W-:Y:S01]  /*11180*/  MUFU.EX2 R222, R3 ;  /* 0x0000000300de7308 */ /* 0x0005e20000000800 */
[----:B-1----:R-:W-:Y:S01]  /*11190*/  FMNMX.FTZ R71, R4, R71, !PT ;  /* 0x0000004704477209 */ /* 0x002fe20007810000 */
[----:B------:R-:W-:Y:S08]  /*111a0*/  FFMA.FTZ R4, R184, c[0x0][0x2d0], -R96 ;  /* 0x0000b400b8047a23 */ /* 0x000ff00000010860 */
[----:B------:R1:W-:Y:S01]  /*111b0*/  MUFU.EX2 R207, R4 ;  /* 0x0000000400cf7308 */ /* 0x0003e20000000800 */
[C---:B------:R-:W-:Y:S02]  /*111c0*/  FADD.FTZ R2, -R71.reuse, R116 ;  /* 0x0000007447027221 */ /* 0x040fe40000010100 */
[----:B------:R-:W-:Y:S02]  /*111d0*/  FMUL.FTZ R105, R71, c[0x0][0x2d0] ;  /* 0x0000b40047697a20 */ /* 0x000fe40000410000 */
[----:B------:R-:W-:Y:S02]  /*111e0*/  FMUL.FTZ R2, R2, c[0x0][0x2d0] ;  /* 0x0000b40002027a20 */ /* 0x000fe40000410000 */
[--C-:B--2---:R-:W-:Y:S03]  /*111f0*/  FFMA.FTZ R3, R193, c[0x0][0x2d0], -R105.reuse ;  /* 0x0000b400c1037a23 */ /* 0x104fe60000010869 */
[----:B------:R2:W3:Y:S10]  /*11200*/  MUFU.EX2 R68, R2 ;  /* 0x0000000200447308 */ /* 0x0004f40000000800 */
[----:B------:R4:W-:Y:S01]  /*11210*/  MUFU.EX2 R185, R3 ;  /* 0x0000000300b97308 */ /* 0x0009e20000000800 */
[----:B-1----:R-:W-:Y:S09]  /*11220*/  FFMA.FTZ R4, R22, c[0x0][0x2d0], -R104 ;  /* 0x0000b40016047a23 */ /* 0x002ff20000010868 */
[----:B------:R1:W-:Y:S01]  /*11230*/  MUFU.EX2 R111, R4 ;  /* 0x00000004006f7308 */ /* 0x0003e20000000800 */
[--C-:B--2---:R-:W-:Y:S09]  /*11240*/  FFMA.FTZ R2, R118, c[0x0][0x2d0], -R96.reuse ;  /* 0x0000b40076027a23 */ /* 0x104ff20000010860 */
[----:B------:R2:W2:Y:S01]  /*11250*/  MUFU.EX2 R211, R2 ;  /* 0x0000000200d37308 */ /* 0x0004a20000000800 */
[--C-:B----4-:R-:W-:Y:S09]  /*11260*/  FFMA.FTZ R3, R192, c[0x0][0x2d0], -R105.reuse ;  /* 0x0000b400c0037a23 */ /* 0x110ff20000010869 */
[----:B------:R4:W4:Y:S01]  /*11270*/  MUFU.EX2 R186, R3 ;  /* 0x0000000300ba7308 */ /* 0x0009220000000800 */
[--C-:B-1----:R-:W-:Y:S02]  /*11280*/  FFMA.FTZ R4, R29, c[0x0][0x2d0], -R105.reuse ;  /* 0x0000b4001d047a23 */ /* 0x102fe40000010869 */
[----:B---3--:R-:W-:Y:S02]  /*11290*/  FMUL.FTZ R29, R68, R145 ;  /* 0x00000091441d7220 */ /* 0x008fe40000410000 */
[----:B--2---:R-:W-:Y:S01]  /*112a0*/  FFMA.FTZ R2, R16, c[0x0][0x2d0], -R96 ;  /* 0x0000b40010027a23 */ /* 0x004fe20000010860 */
[----:B------:R-:W-:Y:S04]  /*112b0*/  F2FP.BF16.PACK_AB R76, R211, R207 ;  /* 0x000000cfd34c723e */ /* 0x000fe800000010ff */
[----:B------:R-:W-:Y:S01]  /*112c0*/  MUFU.EX2 R16, R4 ;  /* 0x0000000400107308 */ /* 0x000fe20000000800 */
[--C-:B----4-:R-:W-:Y:S01]  /*112d0*/  FFMA.FTZ R3, R12, c[0x0][0x2d0], -R105.reuse ;  /* 0x0000b4000c037a23 */ /* 0x110fe20000010869 */
[----:B------:R-:W-:Y:S08]  /*112e0*/  F2FP.BF16.PACK_AB R64, R186, R185 ;  /* 0x000000b9ba40723e */ /* 0x000ff000000010ff */
[----:B------:R1:W2:Y:S10]  /*112f0*/  MUFU.EX2 R213, R2 ;  /* 0x0000000200d57308 */ /* 0x0002b40000000800 */
[----:B------:R3:W-:Y:S01]  /*11300*/  MUFU.EX2 R219, R3 ;  /* 0x0000000300db7308 */ /* 0x0007e20000000800 */
[----:B-1----:R-:W1:Y:S01]  /*11310*/  SHFL.BFLY PT, R2, R0, 0x1, 0x1f ;  /* 0x0c201f0000027f89 */ /* 0x002e6200000e0000 */
[----:B--2---:R-:W-:Y:S01]  /*11320*/  F2FP.BF16.PACK_AB R78, R245, R213 ;  /* 0x000000d5f54e723e */ /* 0x004fe200000010ff */
[----:B---3--:R-:W-:Y:S07]  /*11330*/  FFMA.FTZ R3, R13, c[0x0][0x2d0], -R105 ;  /* 0x0000b4000d037a23 */ /* 0x008fee0000010869 */
[----:B------:R2:W3:Y:S01]  /*11340*/  MUFU.EX2 R223, R3 ;  /* 0x0000000300df7308 */ /* 0x0004e20000000800 */
[----:B-1----:R-:W-:Y:S01]  /*11350*/  FMNMX.FTZ R2, R0, R2, !PT ;  /* 0x0000000200027209 */ /* 0x002fe20007810000 */
[----:B------:R-:W-:Y:S02]  /*11360*/  FFMA.FTZ R0, R19, c[0x0][0x2d0], -R104 ;  /* 0x0000b40013007a23 */ /* 0x000fe40000010868 */
[----:B------:R-:W-:Y:S01]  /*11370*/  FMUL.FTZ R19, R69, R135 ;  /* 0x0000008745137220 */ /* 0x000fe20000410000 */
[----:B------:R-:W-:Y:S05]  /*11380*/  MOV R135, R95 ;  /* 0x0000005f00877202 */ /* 0x000fea0000000f00 */
[----:B------:R1:W4:Y:S01]  /*11390*/  MUFU.EX2 R243, R0 ;  /* 0x0000000000f37308 */ /* 0x0003220000000800 */
[----:B------:R-:W-:Y:S04]  /*113a0*/  FMUL.FTZ R100, R2, c[0x0][0x2d0] ;  /* 0x0000b40002647a20 */ /* 0x000fe80000410000 */
[--C-:B------:R-:W-:Y:S02]  /*113b0*/  FFMA.FTZ R4, R26, c[0x0][0x2d0], -R100.reuse ;  /* 0x0000b4001a047a23 */ /* 0x100fe40000010864 */
[--C-:B--2---:R-:W-:Y:S01]  /*113c0*/  FFMA.FTZ R3, R195, c[0x0][0x2d0], -R100.reuse ;  /* 0x0000b400c3037a23 */ /* 0x104fe20000010864 */
[----:B---3--:R-:W-:Y:S03]  /*113d0*/  F2FP.BF16.PACK_AB R66, R223, R219 ;  /* 0x000000dbdf42723e */ /* 0x008fe600000010ff */
[----:B------:R2:W-:Y:S01]  /*113e0*/  MUFU.EX2 R118, R3 ;  /* 0x0000000300767308 */ /* 0x0005e20000000800 */
[----:B-1----:R-:W-:Y:S01]  /*113f0*/  FADD.FTZ R0, -R2, R117 ;  /* 0x0000007502007221 */ /* 0x002fe20000010100 */
[----:B----4-:R-:W-:Y:S08]  /*11400*/  F2FP.BF16.PACK_AB R79, R243, R222 ;  /* 0x000000def34f723e */ /* 0x010ff000000010ff */
[----:B------:R1:W-:Y:S01]  /*11410*/  MUFU.EX2 R117, R7 ;  /* 0x0000000700757308 */ /* 0x0003e20000000800 */
[----:B------:R-:W-:Y:S09]  /*11420*/  FMUL.FTZ R0, R0, c[0x0][0x2d0] ;  /* 0x0000b40000007a20 */ /* 0x000ff20000410000 */
[----:B------:R-:W3:Y:S01]  /*11430*/  MUFU.EX2 R0, R0 ;  /* 0x0000000000007308 */ /* 0x000ee20000000800 */
[--C-:B--2---:R-:W-:Y:S09]  /*11440*/  FFMA.FTZ R3, R194, c[0x0][0x2d0], -R100.reuse ;  /* 0x0000b400c2037a23 */ /* 0x104ff20000010864 */
[----:B------:R2:W4:Y:S01]  /*11450*/  MUFU.EX2 R184, R3 ;  /* 0x0000000300b87308 */ /* 0x0005220000000800 */
[----:B-1----:R-:W-:Y:S09]  /*11460*/  @P0 IMAD.WIDE.U32 R6, R242, c[0x0][0x1e0], RZ ;  /* 0x00007800f2060a25 */ /* 0x002ff200078e00ff */
[----:B------:R1:W-:Y:S01]  /*11470*/  MUFU.EX2 R194, R4 ;  /* 0x0000000400c27308 */ /* 0x0003e20000000800 */
[C---:B---3--:R-:W-:Y:S02]  /*11480*/  FMUL.FTZ R26, R0.reuse, R142 ;  /* 0x0000008e001a7220 */ /* 0x048fe40000410000 */
[----:B------:R-:W-:Y:S02]  /*11490*/  FMUL.FTZ R63, R0, R179 ;  /* 0x000000b3003f7220 */ /* 0x000fe40000410000 */
[----:B--2---:R-:W-:Y:S01]  /*114a0*/  FFMA.FTZ R3, R14, c[0x0][0x2d0], -R100 ;  /* 0x0000b4000e037a23 */ /* 0x004fe20000010864 */
[----:B----4-:R-:W-:Y:S04]  /*114b0*/  F2FP.BF16.PACK_AB R65, R184, R118 ;  /* 0x00000076b841723e */ /* 0x010fe800000010ff */
[----:B------:R2:W-:Y:S01]  /*114c0*/  MUFU.EX2 R188, R3 ;  /* 0x0000000300bc7308 */ /* 0x0005e20000000800 */
[----:B-1----:R-:W-:Y:S05]  /*114d0*/  @P0 MOV R4, R54 ;  /* 0x0000003600040202 */ /* 0x002fea0000000f00 */
[----:B------:R-:W-:Y:S04]  /*114e0*/  @P0 IMAD.WIDE.U32 R4, R6, 0x70, R4 ;  /* 0x0000007006040825 */ /* 0x000fe800078e0004 */
[--C-:B------:R-:W-:Y:S02]  /*114f0*/  FFMA.FTZ R6, R27, c[0x0][0x2d0], -R100.reuse ;  /* 0x0000b4001b067a23 */ /* 0x100fe40000010864 */
[----:B------:R-:W-:Y:S01]  /*11500*/  FMUL.FTZ R27, R0, R143 ;  /* 0x0000008f001b7220 */ /* 0x000fe20000410000 */
[----:B------:R-:W-:Y:S01]  /*11510*/  MOV R143, R111 ;  /* 0x0000006f008f7202 */ /* 0x000fe20000000f00 */
[----:B------:R1:W-:Y:S01]  /*11520*/  MUFU.EX2 R195, R6 ;  /* 0x0000000600c37308 */ /* 0x0003e20000000800 */
[----:B------:R-:W-:Y:S01]  /*11530*/  MOV R111, R215 ;  /* 0x000000d7006f7202 */ /* 0x000fe20000000f00 */
[----:B--2---:R-:W-:Y:S08]  /*11540*/  FFMA.FTZ R3, R15, c[0x0][0x2d0], -R100 ;  /* 0x0000b4000f037a23 */ /* 0x004ff00000010864 */
[----:B------:R2:W3:Y:S01]  /*11550*/  MUFU.EX2 R189, R3 ;  /* 0x0000000300bd7308 */ /* 0x0004e20000000800 */
[----:B-1----:R-:W-:Y:S01]  /*11560*/  @P0 LEA R6, P2, R4, c[0x0][0x1c8], 0x1 ;  /* 0x0000720004060a11 */ /* 0x002fe200078408ff */
[--C-:B--2---:R-:W-:Y:S01]  /*11570*/  FFMA.FTZ R3, R23, c[0x0][0x2d0], -R104.reuse ;  /* 0x0000b40017037a23 */ /* 0x104fe20000010868 */
[----:B---3--:R-:W-:Y:S07]  /*11580*/  F2FP.BF16.PACK_AB R67, R189, R188 ;  /* 0x000000bcbd43723e */ /* 0x008fee00000010ff */
[----:B------:R1:W-:Y:S02]  /*11590*/  MUFU.EX2 R193, R3 ;  /* 0x0000000300c17308 */ /* 0x0003e40000000800 */
[--C-:B-1----:R-:W-:Y:S08]  /*115a0*/  FFMA.FTZ R3, R34, c[0x0][0x2d0], -R104.reuse ;  /* 0x0000b40022037a23 */ /* 0x102ff00000010868 */
[----:B------:R1:W-:Y:S02]  /*115b0*/  MUFU.EX2 R33, R3 ;  /* 0x0000000300217308 */ /* 0x0003e40000000800 */
[----:B-1----:R-:W-:Y:S01]  /*115c0*/  FFMA.FTZ R3, R35, c[0x0][0x2d0], -R104 ;  /* 0x0000b40023037a23 */ /* 0x002fe20000010868 */
[----:B------:R-:W-:Y:S01]  /*115d0*/  MOV R35, R9 ;  /* 0x0000000900237202 */ /* 0x000fe20000000f00 */
[----:B------:R-:W-:Y:S06]  /*115e0*/  FFMA.FTZ R9, R30, c[0x0][0x2d0], -R100 ;  /* 0x0000b4001e097a23 */ /* 0x000fec0000010864 */
[----:B------:R1:W-:Y:S01]  /*115f0*/  MUFU.EX2 R52, R3 ;  /* 0x0000000300347308 */ /* 0x0003e20000000800 */
[----:B------:R-:W-:Y:S09]  /*11600*/  FMUL.FTZ R30, R0, R146 ;  /* 0x00000092001e7220 */ /* 0x000ff20000410000 */
[----:B------:R-:W-:Y:S01]  /*11610*/  MUFU.EX2 R197, R9 ;  /* 0x0000000900c57308 */ /* 0x000fe20000000800 */
[--C-:B-1----:R-:W-:Y:S02]  /*11620*/  FFMA.FTZ R3, R24, c[0x0][0x2d0], -R105.reuse ;  /* 0x0000b40018037a23 */ /* 0x102fe40000010869 */
[C---:B------:R-:W-:Y:S07]  /*11630*/  FMUL.FTZ R24, R68.reuse, R140 ;  /* 0x0000008c44187220 */ /* 0x040fee0000410000 */
[----:B------:R1:W-:Y:S02]  /*11640*/  MUFU.EX2 R116, R3 ;  /* 0x0000000300747308 */ /* 0x0003e40000000800 */
[--C-:B-1----:R-:W-:Y:S02]  /*11650*/  FFMA.FTZ R3, R25, c[0x0][0x2d0], -R105.reuse ;  /* 0x0000b40019037a23 */ /* 0x102fe40000010869 */
[----:B------:R-:W-:Y:S01]  /*11660*/  FMUL.FTZ R25, R68, R141 ;  /* 0x0000008d44197220 */ /* 0x000fe20000410000 */
[----:B------:R-:W-:Y:S05]  /*11670*/  MOV R141, R35 ;  /* 0x00000023008d7202 */ /* 0x000fea0000000f00 */
[----:B------:R1:W-:Y:S01]  /*11680*/  MUFU.EX2 R192, R3 ;  /* 0x0000000300c07308 */ /* 0x0003e20000000800 */
[C---:B------:R-:W-:Y:S01]  /*11690*/  FMUL.FTZ R35, R69.reuse, R151 ;  /* 0x0000009745237220 */ /* 0x040fe20000410000 */
[----:B------:R-:W-:Y:S01]  /*116a0*/  MOV R151, R80 ;  /* 0x0000005000977202 */ /* 0x000fe20000000f00 */
[----:B-1----:R-:W-:Y:S02]  /*116b0*/  FFMA.FTZ R3, R28, c[0x0][0x2d0], -R105 ;  /* 0x0000b4001c037a23 */ /* 0x002fe40000010869 */
[----:B------:R-:W-:Y:S05]  /*116c0*/  FMUL.FTZ R28, R68, R144 ;  /* 0x00000090441c7220 */ /* 0x000fea0000410000 */
[----:B------:R1:W2:Y:S02]  /*116d0*/  MUFU.EX2 R34, R3 ;  /* 0x0000000300227308 */ /* 0x0002a40000000800 */
[----:B-1----:R-:W-:Y:S02]  /*116e0*/  @P0 SHF.R.S32.HI R3, RZ, 0x1f, R242 ;  /* 0x0000001fff030819 */ /* 0x002fe400000114f2 */
[----:B--2---:R-:W-:Y:S01]  /*116f0*/  MOV R142, R34 ;  /* 0x00000022008e7202 */ /* 0x004fe20000000f00 */
[----:B------:R-:W-:Y:S01]  /*11700*/  FMUL.FTZ R34, R69, R150 ;  /* 0x0000009645227220 */ /* 0x000fe20000410000 */
[----:B------:R-:W-:Y:S01]  /*11710*/  MOV R150, R81 ;  /* 0x0000005100967202 */ /* 0x000fe20000000f00 */
[----:B------:R-:W-:Y:S04]  /*11720*/  @P0 IMAD R3, R3, c[0x0][0x1e0], RZ ;  /* 0x0000780003030a24 */ /* 0x000fe800078e02ff */
[----:B------:R-:W-:Y:S05]  /*11730*/  @P0 IMAD R3, R242, c[0x0][0x1e4], R3 ;  /* 0x00007900f2030a24 */ /* 0x000fea00078e0203 */
[----:B------:R-:W-:Y:S05]  /*11740*/  @P0 IADD3 R3, R7, R3, RZ ;  /* 0x0000000307030210 */ /* 0x000fea0007ffe0ff */
[----:B------:R-:W-:Y:S01]  /*11750*/  @P0 IMAD R7, R3, 0x70, RZ ;  /* 0x0000007003070824 */ /* 0x000fe200078e02ff */
[----:B------:R-:W-:Y:S04]  /*11760*/  @P0 SHF.L.U32 R3, R8, 0x5, RZ ;  /* 0x0000000508030819 */ /* 0x000fe800000006ff */
[----:B------:R-:W-:Y:S01]  /*11770*/  @P0 IADD3 R7, R5, R7, RZ ;  /* 0x0000000705070210 */ /* 0x000fe20007ffe0ff */
[----:B------:R-:W-:Y:S01]  /*11780*/  FFMA.FTZ R5, R31, c[0x0][0x2d0], -R100 ;  /* 0x0000b4001f057a23 */ /* 0x000fe20000010864 */
[----:B------:R-:W-:Y:S01]  /*11790*/  @P0 IADD3 R10, P1, R6, R3, RZ ;  /* 0x00000003060a0210 */ /* 0x000fe20007f3e0ff */
[----:B------:R-:W-:Y:S01]  /*117a0*/  FMUL.FTZ R31, R0, R147 ;  /* 0x00000093001f7220 */ /* 0x000fe20000410000 */
[----:B------:R-:W-:Y:S01]  /*117b0*/  @P0 LEA.HI.X R7, R4, c[0x0][0x1cc], R7, 0x1, P2 ;  /* 0x0000730004070a11 */ /* 0x000fe200010f0c07 */
[----:B------:R1:W-:Y:S01]  /*117c0*/  MUFU.EX2 R196, R5 ;  /* 0x0000000500c47308 */ /* 0x0003e20000000800 */
[----:B------:R-:W-:Y:S02]  /*117d0*/  @P0 SHF.L.U64.HI R4, R8, R246, c[0x0][0x1e4] ;  /* 0x0000790008040619 */ /* 0x000fe400000102f6 */
[-C--:B------:R-:W-:Y:S01]  /*117e0*/  @P0 IADD3 R14, P3, R10, R3.reuse, RZ ;  /* 0x000000030a0e0210 */ /* 0x080fe20007f7e0ff */
[----:B------:R2:W-:Y:S01]  /*117f0*/  @P0 LDGSTS.E.BYPASS.LTC128B.128 [R241+0x3900], [R6.64], !P6 ;  /* 0x0390000006f10fae */ /* 0x0005e2000f101d48 */
[-C--:B------:R-:W-:Y:S02]  /*11800*/  @P0 IADD3.X R11, R7, R4.reuse, RZ, P1, !PT ;  /* 0x00000004070b0210 */ /* 0x080fe40000ffe4ff */
[-C--:B------:R-:W-:Y:S02]  /*11810*/  @P0 IADD3 R12, P2, R14, R3.reuse, RZ ;  /* 0x000000030e0c0210 */ /* 0x080fe40007f5e0ff */
[-C--:B------:R-:W-:Y:S02]  /*11820*/  @P0 IADD3.X R15, R11, R4.reuse, RZ, P3, !PT ;  /* 0x000000040b0f0210 */ /* 0x080fe40001ffe4ff */
[-C--:B------:R-:W-:Y:S01]  /*11830*/  @P0 IADD3 R8, P1, R12, R3.reuse, RZ ;  /* 0x000000030c080210 */ /* 0x080fe20007f3e0ff */
[----:B------:R3:W-:Y:S01]  /*11840*/  @P0 LDGSTS.E.BYPASS.LTC128B.128 [R241+0x4100], [R10.64], !P6 ;  /* 0x041000000af10fae */ /* 0x0007e2000f101d48 */
[-C--:B------:R-:W-:Y:S04]  /*11850*/  @P0 IADD3.X R13, R15, R4.reuse, RZ, P2, !PT ;  /* 0x000000040f0d0210 */ /* 0x080fe800017fe4ff */
[-C--:B------:R-:W-:Y:S03]  /*11860*/  @P0 IADD3.X R9, R13, R4.reuse, RZ, P1, !PT ;  /* 0x000000040d090210 */ /* 0x080fe60000ffe4ff */
[----:B------:R4:W-:Y:S01]  /*11870*/  @P0 LDGSTS.E.BYPASS.LTC128B.128 [R241+0x4900], [R14.64], !P6 ;  /* 0x049000000ef10fae */ /* 0x0009e2000f101d48 */
[--C-:B-1----:R-:W-:Y:S07]  /*11880*/  FFMA.FTZ R5, R36, c[0x0][0x2d0], -R96.reuse ;  /* 0x0000b40024057a23 */ /* 0x102fee0000010860 */
[----:B------:R1:W-:Y:S01]  /*11890*/  @P0 LDGSTS.E.BYPASS.LTC128B.128 [R241+0x5100], [R12.64], !P6 ;  /* 0x051000000cf10fae */ /* 0x0003e2000f101d48 */
[----:B------:R1:W1:Y:S01]  /*118a0*/  MUFU.EX2 R58, R5 ;  /* 0x00000005003a7308 */ /* 0x0002620000000800 */
[-C--:B--2---:R-:W-:Y:S04]  /*118b0*/  @P0 IADD3 R6, P2, R8, R3.reuse, RZ ;  /* 0x0000000308060210 */ /* 0x084fe80007f5e0ff */
[----:B------:R-:W-:Y:S02]  /*118c0*/  @P0 IADD3.X R7, R9, R4, RZ, P2, !PT ;  /* 0x0000000409070210 */ /* 0x000fe400017fe4ff */
[----:B------:R2:W-:Y:S01]  /*118d0*/  @P0 LDGSTS.E.BYPASS.LTC128B.128 [R241+0x5900], [R8.64], !P6 ;  /* 0x0590000008f10fae */ /* 0x0005e2000f101d48 */
[----:B---3--:R-:W-:Y:S01]  /*118e0*/  @P0 IADD3 R10, P1, R6, R3, RZ ;  /* 0x00000003060a0210 */ /* 0x008fe20007f3e0ff */
[--C-:B------:R-:W-:Y:S01]  /*118f0*/  FFMA.FTZ R3, R48, c[0x0][0x2d0], -R96.reuse ;  /* 0x0000b40030037a23 */ /* 0x100fe20000010860 */
[----:B------:R-:W-:Y:S02]  /*11900*/  MOV R48, R52 ;  /* 0x0000003400307202 */ /* 0x000fe40000000f00 */
[----:B------:R-:W-:Y:S01]  /*11910*/  @P0 IADD3.X R11, R7, R4, RZ, P1, !PT ;  /* 0x00000004070b0210 */ /* 0x000fe20000ffe4ff */
[----:B------:R3:W3:Y:S02]  /*11920*/  MUFU.EX2 R61, R3 ;  /* 0x00000003003d7308 */ /* 0x0006e40000000800 */
[----:B------:R3:W-:Y:S01]  /*11930*/  @P0 LDGSTS.E.BYPASS.LTC128B.128 [R241+0x6100], [R6.64], !P6 ;  /* 0x0610000006f10fae */ /* 0x0007e2000f101d48 */
[----:B------:R-:W-:Y:S01]  /*11940*/  FMUL.FTZ R4, R70, R120 ;  /* 0x0000007846047220 */ /* 0x000fe20000410000 */
[----:B------:R-:W-:Y:S01]  /*11950*/  MOV R120, R82 ;  /* 0x0000005200787202 */ /* 0x000fe20000000f00 */
[C---:B----4-:R-:W-:Y:S01]  /*11960*/  FMUL.FTZ R14, R0.reuse, R130 ;  /* 0x00000082000e7220 */ /* 0x050fe20000410000 */
[----:B------:R-:W-:Y:S01]  /*11970*/  MOV R130, R32 ;  /* 0x0000002000827202 */ /* 0x000fe20000000f00 */
[----:B------:R-:W-:Y:S01]  /*11980*/  FMUL.FTZ R15, R0, R131 ;  /* 0x00000083000f7220 */ /* 0x000fe20000410000 */
[----:B------:R-:W-:Y:S01]  /*11990*/  MOV R140, R48 ;  /* 0x00000030008c7202 */ /* 0x000fe20000000f00 */
[----:B------:R-:W-:Y:S01]  /*119a0*/  FMUL.FTZ R32, R70, R148 ;  /* 0x0000009446207220 */ /* 0x000fe20000410000 */
[----:B------:R4:W-:Y:S01]  /*119b0*/  @P0 LDGSTS.E.BYPASS.LTC128B.128 [R241+0x6900], [R10.64], !P6 ;  /* 0x069000000af10fae */ /* 0x0009e2000f101d48 */
[--C-:B-1----:R-:W-:Y:S01]  /*119c0*/  FFMA.FTZ R5, R37, c[0x0][0x2d0], -R96.reuse ;  /* 0x0000b40025057a23 */ /* 0x102fe20000010860 */
[----:B------:R-:W-:Y:S01]  /*119d0*/  MOV R148, R214 ;  /* 0x000000d600947202 */ /* 0x000fe20000000f00 */
[C---:B------:R-:W-:Y:S01]  /*119e0*/  FMUL.FTZ R12, R68.reuse, R128 ;  /* 0x00000080440c7220 */ /* 0x040fe20000410000 */
[----:B------:R-:W-:Y:S01]  /*119f0*/  MOV R146, R58 ;  /* 0x0000003a00927202 */ /* 0x000fe20000000f00 */
[----:B------:R1:W1:Y:S01]  /*11a00*/  MUFU.EX2 R57, R5 ;  /* 0x0000000500397308 */ /* 0x0002620000000800 */
[----:B------:R-:W-:Y:S01]  /*11a10*/  FMUL.FTZ R13, R68, R129 ;  /* 0x00000081440d7220 */ /* 0x000fe20000410000 */
[----:B------:R-:W-:Y:S01]  /*11a20*/  MOV R129, R33 ;  /* 0x0000002100817202 */ /* 0x000fe20000000f00 */
[----:B------:R-:W1:Y:S01]  /*11a30*/  LDSM.16.MT88.4 R20, [R224] ;  /* 0x00000000e014783b */ /* 0x000e620000004200 */
[----:B------:R-:W-:Y:S01]  /*11a40*/  FMUL.FTZ R33, R70, R149 ;  /* 0x0000009546217220 */ /* 0x000fe20000410000 */
[----:B------:R-:W-:Y:S01]  /*11a50*/  MOV R149, R93 ;  /* 0x0000005d00957202 */ /* 0x000fe20000000f00 */
[C---:B--2---:R-:W-:Y:S01]  /*11a60*/  FMUL.FTZ R8, R68.reuse, R124 ;  /* 0x0000007c44087220 */ /* 0x044fe20000410000 */
[----:B------:R-:W-:Y:S01]  /*11a70*/  MOV R124, R88 ;  /* 0x00000058007c7202 */ /* 0x000fe20000000f00 */
[----:B------:R-:W-:Y:S01]  /*11a80*/  FMUL.FTZ R9, R68, R125 ;  /* 0x0000007d44097220 */ /* 0x000fe20000410000 */
[----:B------:R-:W-:Y:S01]  /*11a90*/  MOV R125, R87 ;  /* 0x00000057007d7202 */ /* 0x000fe20000000f00 */
[----:B---3--:R-:W-:Y:S01]  /*11aa0*/  FFMA.FTZ R3, R49, c[0x0][0x2d0], -R96 ;  /* 0x0000b40031037a23 */ /* 0x008fe20000010860 */
[----:B------:R-:W-:Y:S01]  /*11ab0*/  MOV R49, R16 ;  /* 0x0000001000317202 */ /* 0x000fe20000000f00 */
[C---:B------:R-:W-:Y:S01]  /*11ac0*/  FMUL.FTZ R16, R70.reuse, R132 ;  /* 0x0000008446107220 */ /* 0x040fe20000410000 */
[----:B------:R-:W-:Y:S01]  /*11ad0*/  LDSM.16.MT88.4 R52, [R225] ;  /* 0x00000000e134783b */ /* 0x000fe20000004200 */
[----:B------:R-:W2:Y:S01]  /*11ae0*/  MUFU.EX2 R59, R3 ;  /* 0x00000003003b7308 */ /* 0x000ea20000000800 */
[C---:B------:R-:W-:Y:S01]  /*11af0*/  FMUL.FTZ R6, R69.reuse, R122 ;  /* 0x0000007a45067220 */ /* 0x040fe20000410000 */
[----:B------:R-:W-:Y:S01]  /*11b00*/  MOV R122, R83 ;  /* 0x00000053007a7202 */ /* 0x000fe20000000f00 */
[----:B------:R-:W-:Y:S01]  /*11b10*/  FMUL.FTZ R7, R69, R123 ;  /* 0x0000007b45077220 */ /* 0x000fe20000410000 */
[----:B------:R-:W-:Y:S01]  /*11b20*/  MOV R147, R49 ;  /* 0x0000003100937202 */ /* 0x000fe20000000f00 */
[----:B------:R-:W-:Y:S01]  /*11b30*/  FMUL.FTZ R48, R70, R164 ;  /* 0x000000a446307220 */ /* 0x000fe20000410000 */
[----:B------:R-:W-:Y:S01]  /*11b40*/  MOV R132, R85 ;  /* 0x0000005500847202 */ /* 0x000fe20000000f00 */
[----:B------:R-:W-:Y:S01]  /*11b50*/  LDSM.16.MT88.4 R80, [R227] ;  /* 0x00000000e350783b */ /* 0x000fe20000004200 */
[----:B----4-:R-:W-:Y:S01]  /*11b60*/  FMUL.FTZ R10, R0, R126 ;  /* 0x0000007e000a7220 */ /* 0x010fe20000410000 */
[----:B------:R-:W-:Y:S01]  /*11b70*/  MOV R131, R61 ;  /* 0x0000003d00837202 */ /* 0x000fe20000000f00 */
[----:B-1----:R-:W-:Y:S01]  /*11b80*/  FMUL.FTZ R5, R70, R121 ;  /* 0x0000007946057220 */ /* 0x002fe20000410000 */
[----:B------:R-:W-:Y:S01]  /*11b90*/  MOV R126, R89 ;  /* 0x00000059007e7202 */ /* 0x000fe20000000f00 */
[----:B------:R-:W-:Y:S01]  /*11ba0*/  FMUL.FTZ R11, R0, R127 ;  /* 0x0000007f000b7220 */ /* 0x000fe20000410000 */
[----:B------:R-:W-:Y:S01]  /*11bb0*/  MOV R123, R94 ;  /* 0x0000005e007b7202 */ /* 0x000fe20000000f00 */
[----:B------:R-:W-:Y:S01]  /*11bc0*/  FMUL.FTZ R49, R70, R165 ;  /* 0x000000a546317220 */ /* 0x000fe20000410000 */
[----:B------:R-:W0:Y:S01]  /*11bd0*/  LDGDEPBAR ;  /* 0x00000000000079af */ /* 0x000e220000000000 */
[----:B------:R-:W-:Y:S01]  /*11be0*/  MOV R145, R57 ;  /* 0x0000003900917202 */ /* 0x000fe20000000f00 */
[----:B------:R-:W-:Y:S01]  /*11bf0*/  FMUL.FTZ R57, R68, R173 ;  /* 0x000000ad44397220 */ /* 0x000fe20000410000 */
[----:B------:R-:W-:Y:S01]  /*11c00*/  MOV R121, R106 ;  /* 0x0000006a00797202 */ /* 0x000fe20000000f00 */
[----:B------:R-:W-:Y:S01]  /*11c10*/  FMUL.FTZ R58, R0, R174 ;  /* 0x000000ae003a7220 */ /* 0x000fe20000410000 */
[----:B------:R-:W-:Y:S01]  /*11c20*/  MOV R106, R91 ;  /* 0x0000005b006a7202 */ /* 0x000fe20000000f00 */
[----:B------:R-:W-:Y:S02]  /*11c30*/  FMUL.FTZ R61, R68, R177 ;  /* 0x000000b1443d7220 */ /* 0x000fe40000410000 */
[--C-:B------:R-:W-:Y:S01]  /*11c40*/  FFMA.FTZ R124, R124, c[0x0][0x2d0], -R105.reuse ;  /* 0x0000b4007c7c7a23 */ /* 0x100fe20000010869 */
[----:B--2---:R-:W-:Y:S01]  /*11c50*/  MOV R127, R59 ;  /* 0x0000003b007f7202 */ /* 0x004fe20000000f00 */
[--C-:B------:R-:W-:Y:S02]  /*11c60*/  FFMA.FTZ R3, R38, c[0x0][0x2d0], -R104.reuse ;  /* 0x0000b40026037a23 */ /* 0x100fe40000010868 */
[----:B------:R-:W-:Y:S01]  /*11c70*/  FMUL.FTZ R59, R0, R175 ;  /* 0x000000af003b7220 */ /* 0x000fe20000410000 */
[-C--:B------:R-:W-:Y:S01]  /*11c80*/  HMMA.16816.F32.BF16 R4, R76, R20.reuse, R4 ;  /* 0x000000144c04723c */ /* 0x080fe20000041804 */
[----:B------:R1:W-:Y:S04]  /*11c90*/  MUFU.EX2 R250, R3 ;  /* 0x0000000300fa7308 */ /* 0x0003e80000000800 */
[--C-:B------:R-:W-:Y:S02]  /*11ca0*/  FFMA.FTZ R125, R125, c[0x0][0x2d0], -R105.reuse ;  /* 0x0000b4007d7d7a23 */ /* 0x100fe40000010869 */
[--C-:B------:R-:W-:Y:S01]  /*11cb0*/  FFMA.FTZ R106, R106, c[0x0][0x2d0], -R105.reuse ;  /* 0x0000b4006a6a7a23 */ /* 0x100fe20000010869 */
[C---:B------:R-:W-:Y:S07]  /*11cc0*/  HMMA.16816.F32.BF16 R8, R64.reuse, R20, R8 ;  /* 0x000000144008723c */ /* 0x040fee0000041808 */
[C---:B------:R-:W-:Y:S01]  /*11cd0*/  FMUL.FTZ R20, R70.reuse, R136 ;  /* 0x0000008846147220 */ /* 0x040fe20000410000 */
[-C--:B------:R-:W-:Y:S04]  /*11ce0*/  HMMA.16816.F32.BF16 R12, R64, R22.reuse, R12 ;  /* 0x00000016400c723c */ /* 0x080fe8000004180c */
[----:B------:R-:W-:Y:S01]  /*11cf0*/  FMUL.FTZ R21, R70, R137 ;  /* 0x0000008946157220 */ /* 0x000fe20000410000 */
[----:B------:R-:W-:Y:S02]  /*11d00*/  MOV R136, R192 ;  /* 0x000000c000887202 */ /* 0x000fe40000000f00 */
[----:B------:R-:W-:Y:S01]  /*11d10*/  MOV R137, R193 ;  /* 0x000000c100897202 */ /* 0x000fe20000000f00 */
[C---:B------:R-:W-:Y:S04]  /*11d20*/  HMMA.16816.F32.BF16 R16, R76.reuse, R22, R16 ;  /* 0x000000164c10723c */ /* 0x040fe80000041810 */
[--C-:B-1----:R-:W-:Y:S01]  /*11d30*/  FFMA.FTZ R3, R39, c[0x0][0x2d0], -R104.reuse ;  /* 0x0000b40027037a23 */ /* 0x102fe20000010868 */
[----:B------:R-:W-:Y:S01]  /*11d40*/  MOV R193, R217 ;  /* 0x000000d900c17202 */ /* 0x000fe20000000f00 */
[----:B------:R-:W1:Y:S01]  /*11d50*/  LDSM.16.MT88.4 R36, [R228] ;  /* 0x00000000e424783b */ /* 0x000e620000004200 */
[C---:B------:R-:W-:Y:S01]  /*11d60*/  FMUL.FTZ R22, R69.reuse, R138 ;  /* 0x0000008a45167220 */ /* 0x040fe20000410000 */
[----:B------:R2:W-:Y:S01]  /*11d70*/  MUFU.EX2 R251, R3 ;  /* 0x0000000300fb7308 */ /* 0x0005e20000000800 */
[----:B------:R-:W-:Y:S03]  /*11d80*/  FMUL.FTZ R23, R69, R139 ;  /* 0x0000008b45177220 */ /* 0x000fe60000410000 */
[----:B------:R-:W-:Y:S02]  /*11d90*/  MOV R139, R116 ;  /* 0x00000074008b7202 */ /* 0x000fe40000000f00 */
[----:B------:R-:W-:Y:S02]  /*11da0*/  MOV R116, R220 ;  /* 0x000000dc00747202 */ /* 0x000fe40000000f00 */
[----:B------:R-:W-:Y:S02]  /*11db0*/  MOV R138, R117 ;  /* 0x00000075008a7202 */ /* 0x000fe40000000f00 */
[----:B------:R-:W-:Y:S02]  /*11dc0*/  MOV R117, R107 ;  /* 0x0000006b00757202 */ /* 0x000fe40000000f00 */
[----:B------:R-:W-:Y:S02]  /*11dd0*/  MOV R107, R90 ;  /* 0x0000005a006b7202 */ /* 0x000fe40000000f00 */
[----:B------:R-:W-:Y:S03]  /*11de0*/  LDSM.16.MT88.4 R88, [R228+0x800] ;  /* 0x00080000e458783b */ /* 0x000fe60000004200 */
[--C-:B------:R-:W-:Y:S02]  /*11df0*/  FFMA.FTZ R107, R107, c[0x0][0x2d0], -R105.reuse ;  /* 0x0000b4006b6b7a23 */ /* 0x100fe40000010869 */
[--C-:B--2---:R-:W-:Y:S02]  /*11e00*/  FFMA.FTZ R3, R50, c[0x0][0x2d0], -R104.reuse ;  /* 0x0000b40032037a23 */ /* 0x104fe40000010868 */
[----:B------:R-:W-:Y:S02]  /*11e10*/  FMUL.FTZ R50, R69, R166 ;  /* 0x000000a645327220 */ /* 0x000fe40000410000 */
[----:B------:R2:W-:Y:S01]  /*11e20*/  MUFU.EX2 R252, R3 ;  /* 0x0000000300fc7308 */ /* 0x0005e20000000800 */
[-C--:B-1----:R-:W-:Y:S08]  /*11e30*/  HMMA.16816.F32.BF16 R20, R76, R36.reuse, R20 ;  /* 0x000000244c14723c */ /* 0x082ff00000041814 */
[C---:B------:R-:W-:Y:S04]  /*11e40*/  HMMA.16816.F32.BF16 R24, R64.reuse, R36, R24 ;  /* 0x000000244018723c */ /* 0x040fe80000041818 */
[----:B--2---:R-:W-:Y:S04]  /*11e50*/  FFMA.FTZ R3, R51, c[0x0][0x2d0], -R104 ;  /* 0x0000b40033037a23 */ /* 0x004fe80000010868 */
[-C--:B------:R-:W-:Y:S01]  /*11e60*/  HMMA.16816.F32.BF16 R28, R64, R38.reuse, R28 ;  /* 0x00000026401c723c */ /* 0x080fe2000004181c */
[----:B------:R1:W2:Y:S03]  /*11e70*/  MUFU.EX2 R62, R3 ;  /* 0x00000003003e7308 */ /* 0x0002a60000000800 */
[C---:B------:R-:W-:Y:S02]  /*11e80*/  FMUL.FTZ R36, R70.reuse, R152 ;  /* 0x0000009846247220 */ /* 0x040fe40000410000 */
[----:B------:R-:W-:Y:S02]  /*11e90*/  FMUL.FTZ R37, R70, R153 ;  /* 0x0000009946257220 */ /* 0x000fe40000410000 */
[C---:B------:R-:W-:Y:S04]  /*11ea0*/  HMMA.16816.F32.BF16 R32, R76.reuse, R38, R32 ;  /* 0x000000264c20723c */ /* 0x040fe80000041820 */
[C---:B------:R-:W-:Y:S03]  /*11eb0*/  FMUL.FTZ R51, R69.reuse, R167 ;  /* 0x000000a745337220 */ /* 0x040fe60000410000 */
[C---:B------:R-:W-:Y:S02]  /*11ec0*/  FMUL.FTZ R39, R69.reuse, R155 ;  /* 0x0000009b45277220 */ /* 0x040fe40000410000 */
[----:B------:R-:W-:Y:S07]  /*11ed0*/  FMUL.FTZ R38, R69, R154 ;  /* 0x0000009a45267220 */ /* 0x000fee0000410000 */
[-C--:B------:R-:W-:Y:S03]  /*11ee0*/  HMMA.16816.F32.BF16 R36, R76, R52.reuse, R36 ;  /* 0x000000344c24723c */ /* 0x080fe60000041824 */
[--C-:B-1----:R-:W-:Y:S01]  /*11ef0*/  FFMA.FTZ R3, R40, c[0x0][0x2d0], -R105.reuse ;  /* 0x0000b40028037a23 */ /* 0x102fe20000010869 */
[----:B--2---:R-:W-:Y:S01]  /*11f00*/  MOV R128, R62 ;  /* 0x0000003e00807202 */ /* 0x004fe20000000f00 */
[----:B------:R-:W-:Y:S01]  /*11f10*/  FMUL.FTZ R40, R68, R156 ;  /* 0x0000009c44287220 */ /* 0x000fe20000410000 */
[----:B------:R-:W-:Y:S01]  /*11f20*/  MOV R156, R92 ;  /* 0x0000005c009c7202 */ /* 0x000fe20000000f00 */
[----:B------:R1:W-:Y:S01]  /*11f30*/  MUFU.EX2 R249, R3 ;  /* 0x0000000300f97308 */ /* 0x0003e20000000800 */
[----:B------:R-:W-:Y:S01]  /*11f40*/  FMUL.FTZ R62, R0, R178 ;  /* 0x000000b2003e7220 */ /* 0x000fe20000410000 */
[----:B------:R-:W-:Y:S03]  /*11f50*/  LDSM.16.MT88.4 R92, [R225+0x800] ;  /* 0x00080000e15c783b */ /* 0x000fe60000004200 */
[----:B------:R-:W-:Y:S02]  /*11f60*/  MOV R164, R156 ;  /* 0x0000009c00a47202 */ /* 0x000fe40000000f00 */
[----:B------:R-:W-:Y:S02]  /*11f70*/  MOV R156, R121 ;  /* 0x00000079009c7202 */ /* 0x000fe40000000f00 */
[----:B------:R-:W-:Y:S01]  /*11f80*/  MOV R121, R233 ;  /* 0x000000e900797202 */ /* 0x000fe20000000f00 */
[--C-:B-1----:R-:W-:Y:S02]  /*11f90*/  FFMA.FTZ R3, R41, c[0x0][0x2d0], -R105.reuse ;  /* 0x0000b40029037a23 */ /* 0x102fe40000010869 */
[----:B------:R-:W-:Y:S01]  /*11fa0*/  FMUL.FTZ R41, R68, R157 ;  /* 0x0000009d44297220 */ /* 0x000fe20000410000 */
[----:B------:R-:W-:Y:S01]  /*11fb0*/  MOV R157, R86 ;  /* 0x00000056009d7202 */ /* 0x000fe20000000f00 */
[----:B------:R1:W2:Y:S03]  /*11fc0*/  MUFU.EX2 R248, R3 ;  /* 0x0000000300f87308 */ /* 0x0002a60000000800 */
[----:B------:R-:W-:Y:S01]  /*11fd0*/  MOV R165, R157 ;  /* 0x0000009d00a57202 */ /* 0x000fe20000000f00 */
[--C-:B-1----:R-:W-:Y:S02]  /*11fe0*/  FFMA.FTZ R3, R44, c[0x0][0x2d0], -R105.reuse ;  /* 0x0000b4002c037a23 */ /* 0x102fe40000010869 */
[C---:B------:R-:W-:Y:S01]  /*11ff0*/  FMUL.FTZ R44, R68.reuse, R160 ;  /* 0x000000a0442c7220 */ /* 0x040fe20000410000 */
[----:B------:R-:W-:Y:S03]  /*12000*/  MOV R160, R216 ;  /* 0x000000d800a07202 */ /* 0x000fe60000000f00 */
[----:B------:R1:W-:Y:S01]  /*12010*/  MUFU.EX2 R246, R3 ;  /* 0x0000000300f67308 */ /* 0x0003e20000000800 */
[----:B------:R-:W-:Y:S02]  /*12020*/  MOV R167, R160 ;  /* 0x000000a000a77202 */ /* 0x000fe40000000f00 */
[----:B------:R-:W-:Y:S02]  /*12030*/  MOV R160, R149 ;  /* 0x0000009500a07202 */ /* 0x000fe40000000f00 */
[----:B------:R-:W-:Y:S02]  /*12040*/  MOV R149, R135 ;  /* 0x0000008700957202 */ /* 0x000fe40000000f00 */
[----:B------:R-:W-:Y:S01]  /*12050*/  MOV R135, R240 ;  /* 0x000000f000877202 */ /* 0x000fe20000000f00 */
[--C-:B-1----:R-:W-:Y:S02]  /*12060*/  FFMA.FTZ R3, R45, c[0x0][0x2d0], -R105.reuse ;  /* 0x0000b4002d037a23 */ /* 0x102fe40000010869 */
[----:B------:R-:W-:Y:S01]  /*12070*/  FMUL.FTZ R45, R68, R161 ;  /* 0x000000a1442d7220 */ /* 0x000fe20000410000 */
[----:B------:R-:W-:Y:S01]  /*12080*/  MOV R161, R221 ;  /* 0x000000dd00a17202 */ /* 0x000fe20000000f00 */
[----:B------:R1:W3:Y:S02]  /*12090*/  MUFU.EX2 R247, R3 ;  /* 0x0000000300f77308 */ /* 0x0002e40000000800 */
[--C-:B-1----:R-:W-:Y:S02]  /*120a0*/  FFMA.FTZ R3, R42, c[0x0][0x2d0], -R100.reuse ;  /* 0x0000b4002a037a23 */ /* 0x102fe40000010864 */
[C---:B------:R-:W-:Y:S06]  /*120b0*/  FMUL.FTZ R42, R0.reuse, R158 ;  /* 0x0000009e002a7220 */ /* 0x040fec0000410000 */
[----:B------:R1:W-:Y:S02]  /*120c0*/  MUFU.EX2 R144, R3 ;  /* 0x0000000300907308 */ /* 0x0003e40000000800 */
[--C-:B-1----:R-:W-:Y:S02]  /*120d0*/  FFMA.FTZ R3, R43, c[0x0][0x2d0], -R100.reuse ;  /* 0x0000b4002b037a23 */ /* 0x102fe40000010864 */
[----:B------:R-:W-:Y:S06]  /*120e0*/  FMUL.FTZ R43, R0, R159 ;  /* 0x0000009f002b7220 */ /* 0x000fec0000410000 */
[----:B------:R1:W4:Y:S01]  /*120f0*/  MUFU.EX2 R192, R3 ;  /* 0x0000000300c07308 */ /* 0x0003220000000800 */
[C---:B------:R-:W-:Y:S07]  /*12100*/  HMMA.16816.F32.BF16 R40, R64.reuse, R52, R40 ;  /* 0x000000344028723c */ /* 0x040fee0000041828 */
[C---:B------:R-:W-:Y:S02]  /*12110*/  FMUL.FTZ R52, R70.reuse, R168 ;  /* 0x000000a846347220 */ /* 0x040fe40000410000 */
[----:B------:R-:W-:Y:S03]  /*12120*/  FMUL.FTZ R53, R70, R169 ;  /* 0x000000a946357220 */ /* 0x000fe60000410000 */
[----:B-1----:R-:W-:Y:S02]  /*12130*/  FFMA.FTZ R3, R46, c[0x0][0x2d0], -R100 ;  /* 0x0000b4002e037a23 */ /* 0x002fe40000010864 */
[C---:B------:R-:W-:Y:S01]  /*12140*/  FMUL.FTZ R46, R0.reuse, R162 ;  /* 0x000000a2002e7220 */ /* 0x040fe20000410000 */
[----:B------:R-:W-:Y:S01]  /*12150*/  MOV R162, R151 ;  /* 0x0000009700a27202 */ /* 0x000fe20000000f00 */
[----:B------:R1:W-:Y:S01]  /*12160*/  MUFU.EX2 R152, R3 ;  /* 0x0000000300987308 */ /* 0x0003e20000000800 */
[----:B------:R-:W-:Y:S02]  /*12170*/  MOV R151, R117 ;  /* 0x0000007500977202 */ /* 0x000fe40000000f00 */
[----:B------:R-:W-:Y:S05]  /*12180*/  MOV R117, R234 ;  /* 0x000000ea00757202 */ /* 0x000fea0000000f00 */
[----:B------:R-:W-:Y:S02]  /*12190*/  FFMA.FTZ R117, R117, c[0x0][0x2d0], -R104 ;  /* 0x0000b40075757a23 */ /* 0x000fe40000010868 */
[----:B-1----:R-:W-:Y:S01]  /*121a0*/  FFMA.FTZ R3, R199, c[0x0][0x2d0], -R100 ;  /* 0x0000b400c7037a23 */ /* 0x002fe20000010864 */
[----:B------:R-:W-:Y:S02]  /*121b0*/  MOV R199, R84 ;  /* 0x0000005400c77202 */ /* 0x000fe40000000f00 */
[----:B------:R-:W1:Y:S01]  /*121c0*/  LDSM.16.MT88.4 R84, [R224+0x800] ;  /* 0x00080000e054783b */ /* 0x000e620000004200 */
[----:B------:R2:W1:Y:S01]  /*121d0*/  MUFU.EX2 R153, R3 ;  /* 0x0000000300997308 */ /* 0x0004620000000800 */
[----:B------:R-:W-:Y:S02]  /*121e0*/  MOV R166, R199 ;  /* 0x000000c700a67202 */ /* 0x000fe40000000f00 */
[----:B------:R-:W-:Y:S02]  /*121f0*/  MOV R199, R148 ;  /* 0x0000009400c77202 */ /* 0x000fe40000000f00 */
[----:B------:R-:W-:Y:S02]  /*12200*/  MOV R168, R166 ;  /* 0x000000a600a87202 */ /* 0x000fe40000000f00 */
[----:B------:R-:W-:Y:S02]  /*12210*/  MOV R166, R162 ;  /* 0x000000a200a67202 */ /* 0x000fe40000000f00 */
[----:B------:R-:W-:Y:S02]  /*12220*/  MOV R162, R199 ;  /* 0x000000c700a27202 */ /* 0x000fe40000000f00 */
[----:B------:R-:W-:Y:S01]  /*12230*/  MOV R148, R239 ;  /* 0x000000ef00947202 */ /* 0x000fe20000000f00 */
[--C-:B--2---:R-:W-:Y:S02]  /*12240*/  FFMA.FTZ R3, R47, c[0x0][0x2d0], -R96.reuse ;  /* 0x0000b4002f037a23 */ /* 0x104fe40000010860 */
[----:B------:R-:W-:Y:S02]  /*12250*/  FMUL.FTZ R47, R0, R163 ;  /* 0x000000a3002f7220 */ /* 0x000fe40000410000 */
[----:B------:R2:W-:Y:S05]  /*12260*/  MUFU.EX2 R221, R3 ;  /* 0x0000000300dd7308 */ /* 0x0005ea0000000800 */
[-C--:B------:R-:W-:Y:S08]  /*12270*/  HMMA.16816.F32.BF16 R44, R64, R54.reuse, R44 ;  /* 0x00000036402c723c */ /* 0x080ff0000004182c */
[C---:B------:R-:W-:Y:S07]  /*12280*/  HMMA.16816.F32.BF16 R48, R76.reuse, R54, R48 ;  /* 0x000000364c30723c */ /* 0x040fee0000041830 */
[C---:B------:R-:W-:Y:S02]  /*12290*/  FMUL.FTZ R54, R69.reuse, R170 ;  /* 0x000000aa45367220 */ /* 0x040fe40000410000 */
[----:B------:R-:W-:Y:S03]  /*122a0*/  FMUL.FTZ R55, R69, R171 ;  /* 0x000000ab45377220 */ /* 0x000fe60000410000 */
[--C-:B--2---:R-:W-:Y:S01]  /*122b0*/  FFMA.FTZ R3, R198, c[0x0][0x2d0], -R96.reuse ;  /* 0x0000b400c6037a23 */ /* 0x104fe20000010860 */
[----:B------:R-:W-:Y:S03]  /*122c0*/  MOV R198, R165 ;  /* 0x000000a500c67202 */ /* 0x000fe60000000f00 */
[-C--:B------:R-:W-:Y:S01]  /*122d0*/  HMMA.16816.F32.BF16 R52, R76, R80.reuse, R52 ;  /* 0x000000504c34723c */ /* 0x080fe20000041834 */
[----:B------:R2:W-:Y:S02]  /*122e0*/  MUFU.EX2 R220, R3 ;  /* 0x0000000300dc7308 */ /* 0x0005e40000000800 */
[--C-:B--2---:R-:W-:Y:S02]  /*122f0*/  FFMA.FTZ R3, R56, c[0x0][0x2d0], -R96.reuse ;  /* 0x0000b40038037a23 */ /* 0x104fe40000010860 */
[----:B------:R-:W-:Y:S06]  /*12300*/  FMUL.FTZ R56, R68, R172 ;  /* 0x000000ac44387220 */ /* 0x000fec0000410000 */
[----:B------:R2:W-:Y:S01]  /*12310*/  MUFU.EX2 R218, R3 ;  /* 0x0000000300da7308 */ /* 0x0005e20000000800 */
[C---:B------:R-:W-:Y:S07]  /*12320*/  HMMA.16816.F32.BF16 R56, R64.reuse, R80, R56 ;  /* 0x000000504038723c */ /* 0x040fee0000041838 */
[----:B------:R-:W-:Y:S02]  /*12330*/  F2FP.BF16.PACK_AB R80, R136, R139 ;  /* 0x0000008b8850723e */ /* 0x000fe400000010ff */
[----:B------:R-:W-:Y:S03]  /*12340*/  F2FP.BF16.PACK_AB R81, R195, R194 ;  /* 0x000000c2c351723e */ /* 0x000fe600000010ff */
[----:B--2---:R-:W-:Y:S02]  /*12350*/  FFMA.FTZ R3, R60, c[0x0][0x2d0], -R96 ;  /* 0x0000b4003c037a23 */ /* 0x004fe40000010860 */
[----:B------:R-:W-:Y:S02]  /*12360*/  FMUL.FTZ R60, R68, R176 ;  /* 0x000000b0443c7220 */ /* 0x000fe40000410000 */
[----:B------:R2:W-:Y:S05]  /*12370*/  MUFU.EX2 R217, R3 ;  /* 0x0000000300d97308 */ /* 0x0005ea0000000800 */
[-C--:B------:R-:W-:Y:S07]  /*12380*/  HMMA.16816.F32.BF16 R60, R64, R82.reuse, R60 ;  /* 0x00000052403c723c */ /* 0x080fee000004183c */
[C---:B------:R-:W-:Y:S02]  /*12390*/  FMUL.FTZ R64, R70.reuse, R180 ;  /* 0x000000b446407220 */ /* 0x040fe40000410000 */
[----:B------:R-:W-:Y:S03]  /*123a0*/  FMUL.FTZ R65, R70, R181 ;  /* 0x000000b546417220 */ /* 0x000fe60000410000 */
[C---:B------:R-:W-:Y:S02]  /*123b0*/  FMUL.FTZ R66, R69.reuse, R182 ;  /* 0x000000b645427220 */ /* 0x040fe40000410000 */
[----:B------:R-:W-:Y:S02]  /*123c0*/  FMUL.FTZ R67, R69, R183 ;  /* 0x000000b745437220 */ /* 0x000fe40000410000 */
[--C-:B--2---:R-:W-:Y:S05]  /*123d0*/  FFMA.FTZ R3, R202, c[0x0][0x2d0], -R104.reuse ;  /* 0x0000b400ca037a23 */ /* 0x104fea0000010868 */
[----:B------:R-:W-:Y:S01]  /*123e0*/  HMMA.16816.F32.BF16 R64, R76, R82, R64 ;  /* 0x000000524c40723c */ /* 0x000fe20000041840 */
[----:B------:R2:W-:Y:S06]  /*123f0*/  MUFU.EX2 R155, R3 ;  /* 0x00000003009b7308 */ /* 0x0005ec0000000800 */
[----:B------:R-:W-:Y:S02]  /*12400*/  F2FP.BF16.PACK_AB R76, R138, R244 ;  /* 0x000000f48a4c723e */ /* 0x000fe400000010ff */
[----:B------:R-:W-:Y:S03]  /*12410*/  F2FP.BF16.PACK_AB R78, R141, R130 ;  /* 0x000000828d4e723e */ /* 0x000fe600000010ff */
[----:B------:R-:W-:Y:S02]  /*12420*/  F2FP.BF16.PACK_AB R77, R137, R143 ;  /* 0x0000008f894d723e */ /* 0x000fe400000010ff */
[----:B------:R-:W-:Y:S02]  /*12430*/  F2FP.BF16.PACK_AB R79, R140, R129 ;  /* 0x000000818c4f723e */ /* 0x000fe400000010ff */
[----:B------:R-:W-:Y:S02]  /*12440*/  F2FP.BF16.PACK_AB R82, R147, R142 ;  /* 0x0000008e9352723e */ /* 0x000fe400000010ff */
[----:B------:R-:W-:Y:S03]  /*12450*/  F2FP.BF16.PACK_AB R83, R196, R197 ;  /* 0x000000c5c453723e */ /* 0x000fe600000010ff */
[-C--:B-1----:R-:W-:Y:S03]  /*12460*/  HMMA.16816.F32.BF16 R4, R76, R84.reuse, R4 ;  /* 0x000000544c04723c */ /* 0x082fe60000041804 */
[--C-:B--2---:R-:W-:Y:S05]  /*12470*/  FFMA.FTZ R3, R203, c[0x0][0x2d0], -R104.reuse ;  /* 0x0000b400cb037a23 */ /* 0x104fea0000010868 */
[C---:B------:R-:W-:Y:S01]  /*12480*/  HMMA.16816.F32.BF16 R8, R80.reuse, R84, R8 ;  /* 0x000000545008723c */ /* 0x040fe20000041808 */
[----:B------:R1:W-:Y:S07]  /*12490*/  MUFU.EX2 R216, R3 ;  /* 0x0000000300d87308 */ /* 0x0003ee0000000800 */
[-C--:B------:R-:W-:Y:S08]  /*124a0*/  HMMA.16816.F32.BF16 R12, R80, R86.reuse, R12 ;  /* 0x00000056500c723c */ /* 0x080ff0000004180c */
[C---:B------:R-:W-:Y:S01]  /*124b0*/  HMMA.16816.F32.BF16 R16, R76.reuse, R86, R16 ;  /* 0x000000564c10723c */ /* 0x040fe20000041810 */
[----:B------:R-:W2:Y:S07]  /*124c0*/  LDSM.16.MT88.4 R84, [R227+0x800] ;  /* 0x00080000e354783b */ /* 0x000eae0000004200 */
[-C--:B------:R-:W-:Y:S04]  /*124d0*/  HMMA.16816.F32.BF16 R20, R76, R88.reuse, R20 ;  /* 0x000000584c14723c */ /* 0x080fe80000041814 */
[--C-:B-1----:R-:W-:Y:S04]  /*124e0*/  FFMA.FTZ R3, R200, c[0x0][0x2d0], -R104.reuse ;  /* 0x0000b400c8037a23 */ /* 0x102fe80000010868 */
[C---:B------:R-:W-:Y:S01]  /*124f0*/  HMMA.16816.F32.BF16 R24, R80.reuse, R88, R24 ;  /* 0x000000585018723c */ /* 0x040fe20000041818 */
[----:B------:R1:W-:Y:S07]  /*12500*/  MUFU.EX2 R159, R3 ;  /* 0x00000003009f7308 */ /* 0x0003ee0000000800 */
[-C--:B------:R-:W-:Y:S08]  /*12510*/  HMMA.16816.F32.BF16 R28, R80, R90.reuse, R28 ;  /* 0x0000005a501c723c */ /* 0x080ff0000004181c */
[C---:B------:R-:W-:Y:S01]  /*12520*/  HMMA.16816.F32.BF16 R32, R76.reuse, R90, R32 ;  /* 0x0000005a4c20723c */ /* 0x040fe20000041820 */
[----:B------:R-:W3:Y:S07]  /*12530*/  LDSM.16.MT88.4 R88, [R224+0x1000] ;  /* 0x00100000e058783b */ /* 0x000eee0000004200 */
[-C--:B------:R-:W-:Y:S04]  /*12540*/  HMMA.16816.F32.BF16 R36, R76, R92.reuse, R36 ;  /* 0x0000005c4c24723c */ /* 0x080fe80000041824 */
[----:B-1----:R-:W-:Y:S02]  /*12550*/  FFMA.FTZ R3, R201, c[0x0][0x2d0], -R104 ;  /* 0x0000b400c9037a23 */ /* 0x002fe40000010868 */
[----:B------:R-:W-:Y:S02]  /*12560*/  MUFU.EX2 R201, R101 ;  /* 0x0000006500c97308 */ /* 0x000fe40000000800 */
[C---:B------:R-:W-:Y:S07]  /*12570*/  HMMA.16816.F32.BF16 R40, R80.reuse, R92, R40 ;  /* 0x0000005c5028723c */ /* 0x040fee0000041828 */
[----:B------:R-:W-:Y:S01]  /*12580*/  FFMA.FTZ R92, R210, c[0x0][0x2d0], -R96 ;  /* 0x0000b400d25c7a23 */ /* 0x000fe20000010860 */
[-C--:B------:R-:W-:Y:S01]  /*12590*/  HMMA.16816.F32.BF16 R44, R80, R94.reuse, R44 ;  /* 0x0000005e502c723c */ /* 0x080fe2000004182c */
[----:B------:R1:W-:Y:S07]  /*125a0*/  MUFU.EX2 R215, R3 ;  /* 0x0000000300d77308 */ /* 0x0003ee0000000800 */
[C---:B------:R-:W-:Y:S08]  /*125b0*/  HMMA.16816.F32.BF16 R48, R76.reuse, R94, R48 ;  /* 0x0000005e4c30723c */ /* 0x040ff00000041830 */
[-C--:B--2---:R-:W-:Y:S08]  /*125c0*/  HMMA.16816.F32.BF16 R52, R76, R84.reuse, R52 ;  /* 0x000000544c34723c */ /* 0x084ff00000041834 */
[C---:B------:R-:W-:Y:S04]  /*125d0*/  HMMA.16816.F32.BF16 R56, R80.reuse, R84, R56 ;  /* 0x000000545038723c */ /* 0x040fe80000041838 */
[--C-:B-1----:R-:W-:Y:S04]  /*125e0*/  FFMA.FTZ R3, R205, c[0x0][0x2d0], -R105.reuse ;  /* 0x0000b400cd037a23 */ /* 0x102fe80000010869 */
[-C--:B------:R-:W-:Y:S01]  /*125f0*/  HMMA.16816.F32.BF16 R60, R80, R86.reuse, R60 ;  /* 0x00000056503c723c */ /* 0x080fe2000004183c */
[----:B------:R1:W-:Y:S06]  /*12600*/  MUFU.EX2 R154, R3 ;  /* 0x00000003009a7308 */ /* 0x0003ec0000000800 */
[----:B------:R-:W-:Y:S01]  /*12610*/  F2FP.BF16.PACK_AB R80, R248, R249 ;  /* 0x000000f9f850723e */ /* 0x000fe200000010ff */
[----:B------:R-:W-:Y:S01]  /*12620*/  HMMA.16816.F32.BF16 R64, R76, R86, R64 ;  /* 0x000000564c40723c */ /* 0x000fe20000041840 */
[----:B------:R-:W-:Y:S03]  /*12630*/  LDSM.16.MT88.4 R84, [R225+0x1000] ;  /* 0x00100000e154783b */ /* 0x000fe60000004200 */
[----:B---3--:R-:W-:Y:S02]  /*12640*/  F2FP.BF16.PACK_AB R82, R247, R246 ;  /* 0x000000f6f752723e */ /* 0x008fe400000010ff */
[----:B----4-:R-:W-:Y:S02]  /*12650*/  F2FP.BF16.PACK_AB R81, R192, R144 ;  /* 0x00000090c051723e */ /* 0x010fe400000010ff */
[----:B------:R-:W-:Y:S04]  /*12660*/  F2FP.BF16.PACK_AB R76, R145, R146 ;  /* 0x00000092914c723e */ /* 0x000fe800000010ff */
[----:B------:R-:W-:Y:S02]  /*12670*/  F2FP.BF16.PACK_AB R78, R127, R131 ;  /* 0x000000837f4e723e */ /* 0x000fe400000010ff */
[----:B------:R-:W-:Y:S02]  /*12680*/  F2FP.BF16.PACK_AB R77, R251, R250 ;  /* 0x000000fafb4d723e */ /* 0x000fe400000010ff */
[----:B------:R-:W-:Y:S01]  /*12690*/  F2FP.BF16.PACK_AB R79, R128, R252 ;  /* 0x000000fc804f723e */ /* 0x000fe200000010ff */
[--C-:B-1----:R-:W-:Y:S01]  /*126a0*/  FFMA.FTZ R3, R208, c[0x0][0x2d0], -R105.reuse ;  /* 0x0000b400d0037a23 */ /* 0x102fe20000010869 */
[----:B------:R-:W-:Y:S03]  /*126b0*/  F2FP.BF16.PACK_AB R83, R153, R152 ;  /* 0x000000989953723e */ /* 0x000fe600000010ff */
[----:B------:R1:W2:Y:S02]  /*126c0*/  MUFU.EX2 R158, R3 ;  /* 0x00000003009e7308 */ /* 0x0002a40000000800 */
[-C--:B------:R-:W-:Y:S08]  /*126d0*/  HMMA.16816.F32.BF16 R4, R76, R88.reuse, R4 ;  /* 0x000000584c04723c */ /* 0x080ff00000041804 */
[C---:B------:R-:W-:Y:S08]  /*126e0*/  HMMA.16816.F32.BF16 R8, R80.reuse, R88, R8 ;  /* 0x000000585008723c */ /* 0x040ff00000041808 */
[-C--:B------:R-:W-:Y:S04]  /*126f0*/  HMMA.16816.F32.BF16 R12, R80, R90.reuse, R12 ;  /* 0x0000005a500c723c */ /* 0x080fe8000004180c */
[--C-:B-1----:R-:W-:Y:S04]  /*12700*/  FFMA.FTZ R3, R204, c[0x0][0x2d0], -R105.reuse ;  /* 0x0000b400cc037a23 */ /* 0x102fe80000010869 */
[C---:B------:R-:W-:Y:S01]  /*12710*/  HMMA.16816.F32.BF16 R16, R76.reuse, R90, R16 ;  /* 0x0000005a4c10723c */ /* 0x040fe20000041810 */
[----:B------:R-:W-:Y:S01]  /*12720*/  LDSM.16.MT88.4 R88, [R227+0x1000] ;  /* 0x00100000e358783b */ /* 0x000fe20000004200 */
[----:B------:R1:W-:Y:S02]  /*12730*/  MUFU.EX2 R214, R3 ;  /* 0x0000000300d67308 */ /* 0x0003e40000000800 */
[--C-:B-1----:R-:W-:Y:S08]  /*12740*/  FFMA.FTZ R3, R206, c[0x0][0x2d0], -R105.reuse ;  /* 0x0000b400ce037a23 */ /* 0x102ff00000010869 */
[----:B------:R1:W3:Y:S02]  /*12750*/  MUFU.EX2 R163, R3 ;  /* 0x0000000300a37308 */ /* 0x0002e40000000800 */
[--C-:B-1----:R-:W-:Y:S01]  /*12760*/  FFMA.FTZ R3, R161, c[0x0][0x2d0], -R100.reuse ;  /* 0x0000b400a1037a23 */ /* 0x102fe20000010864 */
[----:B------:R-:W-:Y:S02]  /*12770*/  MOV R161, R150 ;  /* 0x0000009600a17202 */ /* 0x000fe40000000f00 */
[----:B------:R-:W-:Y:S05]  /*12780*/  MOV R150, R238 ;  /* 0x000000ee00967202 */ /* 0x000fea0000000f00 */
[----:B------:R1:W-:Y:S01]  /*12790*/  MUFU.EX2 R157, R3 ;  /* 0x00000003009d7308 */ /* 0x0003e20000000800 */
[----:B------:R-:W-:Y:S01]  /*127a0*/  MOV R165, R161 ;  /* 0x000000a100a57202 */ /* 0x000fe20000000f00 */
[----:B------:R4:W5:Y:S01]  /*127b0*/  LDL.LU R238, [R1+0x88] ;  /* 0x0000880001ee7983 */ /* 0x0009620000300800 */
[----:B------:R-:W-:Y:S02]  /*127c0*/  MOV R161, R156 ;  /* 0x0000009c00a17202 */ /* 0x000fe40000000f00 */
[----:B------:R-:W-:Y:S01]  /*127d0*/  MOV R199, R150 ;  /* 0x0000009600c77202 */ /* 0x000fe20000000f00 */
[----:B------:R4:W5:Y:S01]  /*127e0*/  LDL.LU R239, [R1+0x84] ;  /* 0x0000840001ef7983 */ /* 0x0009620000300800 */
[----:B------:R-:W-:Y:S02]  /*127f0*/  MOV R150, R135 ;  /* 0x0000008700967202 */ /* 0x000fe40000000f00 */
[----:B------:R-:W-:Y:S01]  /*12800*/  MOV R135, R230 ;  /* 0x000000e600877202 */ /* 0x000fe20000000f00 */
[----:B------:R4:W5:Y:S04]  /*12810*/  LDL.LU R240, [R1+0x80] ;  /* 0x0000800001f07983 */ /* 0x0009680000300800 */
[----:B------:R4:W5:Y:S04]  /*12820*/  LDL.LU R233, [R1+0x7c] ;  /* 0x00007c0001e97983 */ /* 0x0009680000300800 */
[----:B------:R4:W5:Y:S01]  /*12830*/  LDL.LU R234, [R1+0x78] ;  /* 0x0000780001ea7983 */ /* 0x0009620000300800 */
[--C-:B-1----:R-:W-:Y:S01]  /*12840*/  FFMA.FTZ R3, R167, c[0x0][0x2d0], -R100.reuse ;  /* 0x0000b400a7037a23 */ /* 0x102fe20000010864 */
[----:B------:R-:W-:Y:S02]  /*12850*/  MOV R167, R164 ;  /* 0x000000a400a77202 */ /* 0x000fe40000000f00 */
[----:B------:R-:W-:Y:S01]  /*12860*/  MOV R164, R160 ;  /* 0x000000a000a47202 */ /* 0x000fe20000000f00 */
[----:B------:R1:W1:Y:S01]  /*12870*/  MUFU.EX2 R156, R3 ;  /* 0x00000003009c7308 */ /* 0x0002620000000800 */
[----:B------:R-:W-:Y:S02]  /*12880*/  MOV R160, R151 ;  /* 0x0000009700a07202 */ /* 0x000fe40000000f00 */
[----:B------:R-:W-:Y:S02]  /*12890*/  MOV R151, R148 ;  /* 0x0000009400977202 */ /* 0x000fe40000000f00 */
[----:B------:R-:W-:Y:S02]  /*128a0*/  MOV R148, R121 ;  /* 0x0000007900947202 */ /* 0x000fe40000000f00 */
[----:B------:R-:W-:Y:S02]  /*128b0*/  MOV R121, R193 ;  /* 0x000000c100797202 */ /* 0x000fe40000000f00 */
[----:B------:R-:W-:Y:S02]  /*128c0*/  MOV R193, R119 ;  /* 0x0000007700c17202 */ /* 0x000fe40000000f00 */
[----:B------:R4:W5:Y:S04]  /*128d0*/  LDL.LU R119, [R1+0x74] ;  /* 0x0000740001777983 */ /* 0x0009680000300800 */
[----:B------:R4:W5:Y:S01]  /*128e0*/  LDL.LU R230, [R1+0x70] ;  /* 0x0000700001e67983 */ /* 0x0009620000300800 */
[--C-:B-1----:R-:W-:Y:S01]  /*128f0*/  FFMA.FTZ R3, R168, c[0x0][0x2d0], -R100.reuse ;  /* 0x0000b400a8037a23 */ /* 0x102fe20000010864 */
[----:B------:R-:W-:Y:S02]  /*12900*/  MOV R168, R198 ;  /* 0x000000c600a87202 */ /* 0x000fe40000000f00 */
[----:B------:R-:W-:Y:S02]  /*12910*/  MOV R198, R167 ;  /* 0x000000a700c67202 */ /* 0x000fe40000000f00 */
[----:B------:R-:W-:Y:S02]  /*12920*/  MOV R167, R166 ;  /* 0x000000a600a77202 */ /* 0x000fe40000000f00 */
[----:B------:R-:W-:Y:S02]  /*12930*/  MOV R166, R165 ;  /* 0x000000a500a67202 */ /* 0x000fe40000000f00 */
[----:B------:R-:W-:Y:S02]  /*12940*/  MOV R165, R164 ;  /* 0x000000a400a57202 */ /* 0x000fe40000000f00 */
[----:B------:R-:W-:Y:S02]  /*12950*/  MOV R164, R162 ;  /* 0x000000a200a47202 */ /* 0x000fe40000000f00 */
[----:B------:R-:W-:Y:S02]  /*12960*/  MOV R162, R161 ;  /* 0x000000a100a27202 */ /* 0x000fe40000000f00 */
[----:B------:R1:W-:Y:S01]  /*12970*/  MUFU.EX2 R161, R3 ;  /* 0x0000000300a17308 */ /* 0x0003e20000000800 */
[----:B------:R-:W-:Y:S02]  /*12980*/  MOV R169, R198 ;  /* 0x000000c600a97202 */ /* 0x000fe40000000f00 */
[----:B------:R-:W-:Y:S02]  /*12990*/  MOV R198, R166 ;  /* 0x000000a600c67202 */ /* 0x000fe40000000f00 */
[----:B------:R-:W-:Y:S02]  /*129a0*/  MOV R166, R164 ;  /* 0x000000a400a67202 */ /* 0x000fe40000000f00 */
[----:B------:R-:W-:Y:S03]  /*129b0*/  MOV R164, R162 ;  /* 0x000000a200a47202 */ /* 0x000fe60000000f00 */
[----:B------:R2:W-:Y:S01]  /*129c0*/  MUFU.EX2 R162, R92 ;  /* 0x0000005c00a27308 */ /* 0x0005e20000000800 */
[----:B-1----:R-:W-:Y:S01]  /*129d0*/  FFMA.FTZ R3, R168, c[0x0][0x2d0], -R100 ;  /* 0x0000b400a8037a23 */ /* 0x002fe20000010864 */
[----:B------:R-:W-:Y:S02]  /*129e0*/  MOV R168, R167 ;  /* 0x000000a700a87202 */ /* 0x000fe40000000f00 */
[----:B------:R-:W-:Y:S02]  /*129f0*/  MOV R167, R165 ;  /* 0x000000a500a77202 */ /* 0x000fe40000000f00 */
[----:B------:R-:W-:Y:S04]  /*12a00*/  MOV R165, R160 ;  /* 0x000000a000a57202 */ /* 0x000fe80000000f00 */
[----:B------:R1:W1:Y:S01]  /*12a10*/  MUFU.EX2 R160, R3 ;  /* 0x0000000300a07308 */ /* 0x0002620000000800 */
[----:B--2---:R-:W2:Y:S01]  /*12a20*/  LDSM.16.MT88.4 R92, [R228+0x1000] ;  /* 0x00100000e45c783b */ /* 0x004ea20000004200 */
[----:B-1----:R-:W-:Y:S01]  /*12a30*/  FFMA.FTZ R3, R169, c[0x0][0x2d0], -R96 ;  /* 0x0000b400a9037a23 */ /* 0x002fe20000010860 */
        /* <DEDUP_REMOVED lines=8> */
[----:B------:R-:W-:Y:S01]  /*12ac0*/  MOV R134, R133 ;  /* 0x0000008500867202 */ /* 0x000fe20000000f00 */
[-C--:B--2---:R-:W-:Y:S03]  /*12ad0*/  HMMA.16816.F32.BF16 R20, R76, R92.reuse, R20 ;  /* 0x0000005c4c14723c */ /* 0x084fe60000041814 */
[----:B------:R-:W-:Y:S02]  /*12ae0*/  MOV R133, R132 ;  /* 0x0000008400857202 */ /* 0x000fe40000000f00 */
[----:B------:R-:W-:Y:S02]  /*12af0*/  MOV R132, R126 ;  /* 0x0000007e00847202 */ /* 0x000fe40000000f00 */
[----:B------:R-:W-:Y:S01]  /*12b00*/  MOV R126, R212 ;  /* 0x000000d4007e7202 */ /* 0x000fe20000000f00 */
[C---:B------:R-:W-:Y:S01]  /*12b10*/  HMMA.16816.F32.BF16 R24, R80.reuse, R92, R24 ;  /* 0x0000005c5018723c */ /* 0x040fe20000041818 */
[----:B------:R1:W-:Y:S06]  /*12b20*/  MUFU.EX2 R212, R3 ;  /* 0x0000000300d47308 */ /* 0x0003ec0000000800 */
[--C-:B------:R-:W-:Y:S01]  /*12b30*/  FFMA.FTZ R92, R151, c[0x0][0x2d0], -R105.reuse ;  /* 0x0000b400975c7a23 */ /* 0x100fe20000010869 */
[-C--:B------:R-:W-:Y:S08]  /*12b40*/  HMMA.16816.F32.BF16 R28, R80, R94.reuse, R28 ;  /* 0x0000005e501c723c */ /* 0x080ff0000004181c */
[C---:B------:R-:W-:Y:S08]  /*12b50*/  HMMA.16816.F32.BF16 R32, R76.reuse, R94, R32 ;  /* 0x0000005e4c20723c */ /* 0x040ff00000041820 */
[-C--:B------:R-:W-:Y:S04]  /*12b60*/  HMMA.16816.F32.BF16 R36, R76, R84.reuse, R36 ;  /* 0x000000544c24723c */ /* 0x080fe80000041824 */
[--C-:B-1----:R-:W-:Y:S02]  /*12b70*/  FFMA.FTZ R3, R169, c[0x0][0x2d0], -R104.reuse ;  /* 0x0000b400a9037a23 */ /* 0x102fe40000010868 */
[----:B------:R1:W-:Y:S02]  /*12b80*/  MUFU.EX2 R169, R92 ;  /* 0x0000005c00a97308 */ /* 0x0003e40000000800 */
[C---:B------:R-:W-:Y:S08]  /*12b90*/  HMMA.16816.F32.BF16 R40, R80.reuse, R84, R40 ;  /* 0x000000545028723c */ /* 0x040ff00000041828 */
[-C--:B------:R-:W-:Y:S01]  /*12ba0*/  HMMA.16816.F32.BF16 R44, R80, R86.reuse, R44 ;  /* 0x00000056502c723c */ /* 0x080fe2000004182c */
[----:B------:R2:W-:Y:S07]  /*12bb0*/  MUFU.EX2 R210, R3 ;  /* 0x0000000300d27308 */ /* 0x0005ee0000000800 */
[C---:B------:R-:W-:Y:S01]  /*12bc0*/  HMMA.16816.F32.BF16 R48, R76.reuse, R86, R48 ;  /* 0x000000564c30723c */ /* 0x040fe20000041830 */
[----:B------:R-:W4:Y:S07]  /*12bd0*/  LDSM.16.MT88.4 R84, [R224+0x1800] ;  /* 0x00180000e054783b */ /* 0x000f2e0000004200 */
[-C--:B------:R-:W-:Y:S01]  /*12be0*/  HMMA.16816.F32.BF16 R52, R76, R88.reuse, R52 ;  /* 0x000000584c34723c */ /* 0x080fe20000041834 */
[----:B-1----:R-:W1:Y:S07]  /*12bf0*/  LDSM.16.MT88.4 R92, [R228+0x1800] ;  /* 0x00180000e45c783b */ /* 0x002e6e0000004200 */
[C---:B------:R-:W-:Y:S04]  /*12c00*/  HMMA.16816.F32.BF16 R56, R80.reuse, R88, R56 ;  /* 0x000000585038723c */ /* 0x040fe80000041838 */
[----:B--2---:R-:W-:Y:S03]  /*12c10*/  FFMA.FTZ R3, R168, c[0x0][0x2d0], -R104 ;  /* 0x0000b400a8037a23 */ /* 0x004fe60000010868 */
[--C-:B------:R-:W-:Y:S01]  /*12c20*/  FFMA.FTZ R88, R132, c[0x0][0x2d0], -R96.reuse ;  /* 0x0000b40084587a23 */ /* 0x100fe20000010860 */
[-C--:B------:R-:W-:Y:S01]  /*12c30*/  HMMA.16816.F32.BF16 R60, R80, R90.reuse, R60 ;  /* 0x0000005a503c723c */ /* 0x080fe2000004183c */
[----:B------:R2:W-:Y:S03]  /*12c40*/  MUFU.EX2 R208, R3 ;  /* 0x0000000300d07308 */ /* 0x0005e60000000800 */
[----:B------:R-:W-:Y:S02]  /*12c50*/  MOV R132, R193 ;  /* 0x000000c100847202 */ /* 0x000fe40000000f00 */
[----:B------:R-:W-:Y:S01]  /*12c60*/  MOV R193, R110 ;  /* 0x0000006e00c17202 */ /* 0x000fe20000000f00 */
[--C-:B------:R-:W-:Y:S01]  /*12c70*/  FFMA.FTZ R110, R99, c[0x0][0x2d0], -R96.reuse ;  /* 0x0000b400636e7a23 */ /* 0x100fe20000010860 */
[----:B------:R-:W-:Y:S03]  /*12c80*/  HMMA.16816.F32.BF16 R64, R76, R90, R64 ;  /* 0x0000005a4c40723c */ /* 0x000fe60000041840 */
[----:B------:R1:W-:Y:S01]  /*12c90*/  MUFU.EX2 R200, R88 ;  /* 0x0000005800c87308 */ /* 0x0003e20000000800 */
[----:B------:R-:W-:Y:S02]  /*12ca0*/  F2FP.BF16.PACK_AB R80, R158, R154 ;  /* 0x0000009a9e50723e */ /* 0x000fe400000010ff */
[----:B---3--:R-:W-:Y:S02]  /*12cb0*/  F2FP.BF16.PACK_AB R82, R163, R214 ;  /* 0x000000d6a352723e */ /* 0x008fe400000010ff */
[----:B------:R-:W-:Y:S04]  /*12cc0*/  F2FP.BF16.PACK_AB R76, R220, R221 ;  /* 0x000000dddc4c723e */ /* 0x000fe800000010ff */
[----:B------:R-:W-:Y:S02]  /*12cd0*/  F2FP.BF16.PACK_AB R78, R217, R218 ;  /* 0x000000dad94e723e */ /* 0x000fe400000010ff */
[----:B------:R-:W-:Y:S02]  /*12ce0*/  F2FP.BF16.PACK_AB R77, R216, R155 ;  /* 0x0000009bd84d723e */ /* 0x000fe400000010ff */
[----:B------:R-:W-:Y:S01]  /*12cf0*/  F2FP.BF16.PACK_AB R79, R215, R159 ;  /* 0x0000009fd74f723e */ /* 0x000fe200000010ff */
[--C-:B--2---:R-:W-:Y:S01]  /*12d00*/  FFMA.FTZ R3, R198, c[0x0][0x2d0], -R96.reuse ;  /* 0x0000b400c6037a23 */ /* 0x104fe20000010860 */
[----:B------:R-:W-:Y:S01]  /*12d10*/  MOV R151, R132 ;  /* 0x0000008400977202 */ /* 0x000fe20000000f00 */
[----:B------:R-:W-:Y:S01]  /*12d20*/  MUFU.EX2 R198, R103 ;  /* 0x0000006700c67308 */ /* 0x000fe20000000800 */
[----:B------:R-:W-:Y:S02]  /*12d30*/  F2FP.BF16.PACK_AB R81, R156, R157 ;  /* 0x0000009d9c51723e */ /* 0x000fe400000010ff */
[----:B------:R-:W-:Y:S01]  /*12d40*/  F2FP.BF16.PACK_AB R83, R160, R161 ;  /* 0x000000a1a053723e */ /* 0x000fe200000010ff */
[-C--:B----4-:R-:W-:Y:S01]  /*12d50*/  HMMA.16816.F32.BF16 R4, R76, R84.reuse, R4 ;  /* 0x000000544c04723c */ /* 0x090fe20000041804 */
[----:B-1----:R-:W-:Y:S05]  /*12d60*/  LDSM.16.MT88.4 R88, [R227+0x1800] ;  /* 0x00180000e358783b */ /* 0x002fea0000004200 */
[----:B------:R1:W-:Y:S02]  /*12d70*/  MUFU.EX2 R206, R3 ;  /* 0x0000000300ce7308 */ /* 0x0003e40000000800 */
[C---:B------:R-:W-:Y:S08]  /*12d80*/  HMMA.16816.F32.BF16 R8, R80.reuse, R84, R8 ;  /* 0x000000545008723c */ /* 0x040ff00000041808 */
[-C--:B------:R-:W-:Y:S08]  /*12d90*/  HMMA.16816.F32.BF16 R12, R80, R86.reuse, R12 ;  /* 0x00000056500c723c */ /* 0x080ff0000004180c */
[C---:B------:R-:W-:Y:S01]  /*12da0*/  HMMA.16816.F32.BF16 R16, R76.reuse, R86, R16 ;  /* 0x000000564c10723c */ /* 0x040fe20000041810 */
[----:B------:R-:W-:Y:S03]  /*12db0*/  LDSM.16.MT88.4 R84, [R224+0x2000] ;  /* 0x00200000e054783b */ /* 0x000fe60000004200 */
[----:B-1----:R-:W-:Y:S04]  /*12dc0*/  FFMA.FTZ R3, R167, c[0x0][0x2d0], -R96 ;  /* 0x0000b400a7037a23 */ /* 0x002fe80000010860 */
[-C--:B------:R-:W-:Y:S01]  /*12dd0*/  HMMA.16816.F32.BF16 R20, R76, R92.reuse, R20 ;  /* 0x0000005c4c14723c */ /* 0x080fe20000041814 */
[----:B------:R1:W-:Y:S07]  /*12de0*/  MUFU.EX2 R205, R3 ;  /* 0x0000000300cd7308 */ /* 0x0003ee0000000800 */
[C---:B------:R-:W-:Y:S08]  /*12df0*/  HMMA.16816.F32.BF16 R24, R80.reuse, R92, R24 ;  /* 0x0000005c5018723c */ /* 0x040ff00000041818 */
[-C--:B------:R-:W-:Y:S08]  /*12e00*/  HMMA.16816.F32.BF16 R28, R80, R94.reuse, R28 ;  /* 0x0000005e501c723c */ /* 0x080ff0000004181c */
[C---:B------:R-:W-:Y:S01]  /*12e10*/  HMMA.16816.F32.BF16 R32, R76.reuse, R94, R32 ;  /* 0x0000005e4c20723c */ /* 0x040fe20000041820 */
[----:B------:R-:W-:Y:S03]  /*12e20*/  LDSM.16.MT88.4 R92, [R228+0x2000] ;  /* 0x00200000e45c783b */ /* 0x000fe60000004200 */
[--C-:B-1----:R-:W-:Y:S04]  /*12e30*/  FFMA.FTZ R3, R166, c[0x0][0x2d0], -R104.reuse ;  /* 0x0000b400a6037a23 */ /* 0x102fe80000010868 */
[----:B------:R1:W-:Y:S04]  /*12e40*/  MUFU.EX2 R204, R3 ;  /* 0x0000000300cc7308 */ /* 0x0003e80000000800 */
[----:B-1----:R-:W-:Y:S01]  /*12e50*/  FFMA.FTZ R3, R165, c[0x0][0x2d0], -R104 ;  /* 0x0000b400a5037a23 */ /* 0x002fe20000010868 */
[----:B------:R-:W-:Y:S05]  /*12e60*/  MOV R165, R193 ;  /* 0x000000c100a57202 */ /* 0x000fea0000000f00 */
[----:B------:R1:W-:Y:S02]  /*12e70*/  MUFU.EX2 R203, R3 ;  /* 0x0000000300cb7308 */ /* 0x0003e40000000800 */
[--C-:B-1----:R-:W-:Y:S08]  /*12e80*/  FFMA.FTZ R3, R164, c[0x0][0x2d0], -R105.reuse ;  /* 0x0000b400a4037a23 */ /* 0x102ff00000010869 */
[----:B------:R1:W-:Y:S02]  /*12e90*/  MUFU.EX2 R171, R3 ;  /* 0x0000000300ab7308 */ /* 0x0003e40000000800 */
[--C-:B-1----:R-:W-:Y:S08]  /*12ea0*/  FFMA.FTZ R3, R199, c[0x0][0x2d0], -R105.reuse ;  /* 0x0000b400c7037a23 */ /* 0x102ff00000010869 */
[----:B------:R-:W-:Y:S10]  /*12eb0*/  MUFU.EX2 R199, R102 ;  /* 0x0000006600c77308 */ /* 0x000ff40000000800 */
[----:B------:R1:W2:Y:S02]  /*12ec0*/  MUFU.EX2 R170, R3 ;  /* 0x0000000300aa7308 */ /* 0x0002a40000000800 */
[--C-:B-1----:R-:W-:Y:S01]  /*12ed0*/  FFMA.FTZ R3, R111, c[0x0][0x2d0], -R100.reuse ;  /* 0x0000b4006f037a23 */ /* 0x102fe20000010864 */
[----:B------:R-:W-:Y:S07]  /*12ee0*/  MOV R111, R115 ;  /* 0x00000073006f7202 */ /* 0x000fee0000000f00 */
[----:B------:R1:W-:Y:S02]  /*12ef0*/  MUFU.EX2 R115, R3 ;  /* 0x0000000300737308 */ /* 0x0003e40000000800 */
[--C-:B-1----:R-:W-:Y:S01]  /*12f00*/  FFMA.FTZ R3, R149, c[0x0][0x2d0], -R100.reuse ;  /* 0x0000b40095037a23 */ /* 0x102fe20000010864 */
[----:B------:R-:W-:Y:S07]  /*12f10*/  MOV R149, R114 ;  /* 0x0000007200957202 */ /* 0x000fee0000000f00 */
[----:B------:R1:W3:Y:S02]  /*12f20*/  MUFU.EX2 R114, R3 ;  /* 0x0000000300727308 */ /* 0x0002e40000000800 */
[--C-:B-1----:R-:W-:Y:S08]  /*12f30*/  FFMA.FTZ R3, R150, c[0x0][0x2d0], -R105.reuse ;  /* 0x0000b40096037a23 */ /* 0x102ff00000010869 */
[----:B------:R1:W2:Y:S02]  /*12f40*/  MUFU.EX2 R168, R3 ;  /* 0x0000000300a87308 */ /* 0x0002a40000000800 */
[--C-:B-1----:R-:W-:Y:S08]  /*12f50*/  FFMA.FTZ R3, R111, c[0x0][0x2d0], -R100.reuse ;  /* 0x0000b4006f037a23 */ /* 0x102ff00000010864 */
[----:B------:R1:W-:Y:S02]  /*12f60*/  MUFU.EX2 R111, R3 ;  /* 0x00000003006f7308 */ /* 0x0003e40000000800 */
[----:B-1----:R-:W-:Y:S08]  /*12f70*/  FFMA.FTZ R3, R112, c[0x0][0x2d0], -R100 ;  /* 0x0000b40070037a23 */ /* 0x002ff00000010864 */
[----:B------:R1:W1:Y:S02]  /*12f80*/  MUFU.EX2 R112, R3 ;  /* 0x0000000300707308 */ /* 0x0002640000000800 */
[--C-:B-1----:R-:W-:Y:S01]  /*12f90*/  FFMA.FTZ R3, R149, c[0x0][0x2d0], -R96.reuse ;  /* 0x0000b40095037a23 */ /* 0x102fe20000010860 */
[----:B------:R-:W-:Y:S02]  /*12fa0*/  MOV R149, R134 ;  /* 0x0000008600957202 */ /* 0x000fe40000000f00 */
[----:B------:R-:W-:Y:S05]  /*12fb0*/  MOV R134, R122 ;  /* 0x0000007a00867202 */ /* 0x000fea0000000f00 */
[----:B------:R1:W-:Y:S01]  /*12fc0*/  MUFU.EX2 R202, R3 ;  /* 0x0000000300ca7308 */ /* 0x0003e20000000800 */
[----:B------:R-:W-:Y:S02]  /*12fd0*/  FFMA.FTZ R122, R113, c[0x0][0x2d0], -R96 ;  /* 0x0000b400717a7a23 */ /* 0x000fe40000010860 */
[--C-:B------:R-:W-:Y:S02]  /*12fe0*/  FFMA.FTZ R113, R121, c[0x0][0x2d0], -R104.reuse ;  /* 0x0000b40079717a23 */ /* 0x100fe40000010868 */
[----:B------:R-:W-:Y:S05]  /*12ff0*/  FFMA.FTZ R121, R191, c[0x0][0x2d0], -R104 ;  /* 0x0000b400bf797a23 */ /* 0x000fea0000010868 */
[----:B------:R2:W-:Y:S01]  /*13000*/  MUFU.EX2 R191, R106 ;  /* 0x0000006a00bf7308 */ /* 0x0005e20000000800 */
[--C-:B-1----:R-:W-:Y:S01]  /*13010*/  FFMA.FTZ R3, R148, c[0x0][0x2d0], -R96.reuse ;  /* 0x0000b40094037a23 */ /* 0x102fe20000010860 */
[----:B------:R-:W-:Y:S02]  /*13020*/  MOV R148, R133 ;  /* 0x0000008500947202 */ /* 0x000fe40000000f00 */
[----:B------:R-:W-:Y:S06]  /*13030*/  MOV R133, R120 ;  /* 0x0000007800857202 */ /* 0x000fec0000000f00 */
[----:B------:R1:W-:Y:S01]  /*13040*/  MUFU.EX2 R175, R3 ;  /* 0x0000000300af7308 */ /* 0x0003e20000000800 */
[----:B------:R-:W-:Y:S01]  /*13050*/  FFMA.FTZ R120, R97, c[0x0][0x2d0], -R96 ;  /* 0x0000b40061787a23 */ /* 0x000fe20000010860 */
[----:B------:R-:W-:Y:S01]  /*13060*/  MOV R150, R133 ;  /* 0x0000008500967202 */ /* 0x000fe20000000f00 */
[--C-:B--2---:R-:W-:Y:S04]  /*13070*/  FFMA.FTZ R106, R75, c[0x0][0x2d0], -R100.reuse ;  /* 0x0000b4004b6a7a23 */ /* 0x104fe80000010864 */
[----:B------:R-:W-:Y:S06]  /*13080*/  FFMA.FTZ R101, R150, c[0x0][0x2d0], -R100 ;  /* 0x0000b40096657a23 */ /* 0x000fec0000010864 */
[----:B------:R-:W-:Y:S01]  /*13090*/  MUFU.EX2 R101, R101 ;  /* 0x0000006500657308 */ /* 0x000fe20000000800 */
[----:B-1----:R-:W-:Y:S01]  /*130a0*/  FFMA.FTZ R3, R135, c[0x0][0x2d0], -R104 ;  /* 0x0000b40087037a23 */ /* 0x002fe20000010868 */
[----:B------:R-:W-:Y:S02]  /*130b0*/  MOV R135, R126 ;  /* 0x0000007e00877202 */ /* 0x000fe40000000f00 */
[----:B------:R-:W-:Y:S06]  /*130c0*/  MOV R126, R116 ;  /* 0x00000074007e7202 */ /* 0x000fec0000000f00 */
[----:B------:R1:W-:Y:S01]  /*130d0*/  MUFU.EX2 R174, R3 ;  /* 0x0000000300ae7308 */ /* 0x0003e20000000800 */
[----:B------:R-:W-:Y:S02]  /*130e0*/  FFMA.FTZ R116, R98, c[0x0][0x2d0], -R96 ;  /* 0x0000b40062747a23 */ /* 0x000fe40000010860 */
[----:B------:R-:W2:Y:S01]  /*130f0*/  LDSM.16.MT88.4 R96, [R225+0x1800] ;  /* 0x00180000e160783b */ /* 0x000ea20000004200 */
[----:B------:R-:W-:Y:S01]  /*13100*/  MOV R164, R126 ;  /* 0x0000007e00a47202 */ /* 0x000fe20000000f00 */
[--C-:B------:R-:W-:Y:S02]  /*13110*/  FFMA.FTZ R126, R108, c[0x0][0x2d0], -R105.reuse ;  /* 0x0000b4006c7e7a23 */ /* 0x100fe40000010869 */
[--C-:B-1----:R-:W-:Y:S02]  /*13120*/  FFMA.FTZ R3, R123, c[0x0][0x2d0], -R104.reuse ;  /* 0x0000b4007b037a23 */ /* 0x102fe40000010868 */
[----:B------:R-:W-:Y:S02]  /*13130*/  FFMA.FTZ R123, R190, c[0x0][0x2d0], -R104 ;  /* 0x0000b400be7b7a23 */ /* 0x000fe40000010868 */
[----:B------:R1:W-:Y:S01]  /*13140*/  MUFU.EX2 R173, R3 ;  /* 0x0000000300ad7308 */ /* 0x0003e20000000800 */
[--C-:B------:R-:W-:Y:S01]  /*13150*/  FFMA.FTZ R104, R148, c[0x0][0x2d0], -R105.reuse ;  /* 0x0000b40094687a23 */ /* 0x100fe20000010869 */
[----:B------:R-:W-:Y:S02]  /*13160*/  MOV R148, R135 ;  /* 0x0000008700947202 */ /* 0x000fe40000000f00 */
[----:B------:R-:W4:Y:S03]  /*13170*/  LDL.LU R135, [R1+0x10] ;  /* 0x0000100001877983 */ /* 0x000f260000300800 */
[--C-:B------:R-:W-:Y:S03]  /*13180*/  FFMA.FTZ R103, R148, c[0x0][0x2d0], -R100.reuse ;  /* 0x0000b40094677a23 */ /* 0x100fe60000010864 */
[----:B------:R-:W-:Y:S01]  /*13190*/  MUFU.EX2 R193, R104 ;  /* 0x0000006800c17308 */ /* 0x000fe20000000800 */
[-C--:B--2---:R-:W-:Y:S09]  /*131a0*/  HMMA.16816.F32.BF16 R36, R76, R96.reuse, R36 ;  /* 0x000000604c24723c */ /* 0x084ff20000041824 */
[----:B------:R-:W-:Y:S01]  /*131b0*/  MUFU.EX2 R190, R107 ;  /* 0x0000006b00be7308 */ /* 0x000fe20000000800 */
[C---:B------:R-:W-:Y:S04]  /*131c0*/  HMMA.16816.F32.BF16 R40, R80.reuse, R96, R40 ;  /* 0x000000605028723c */ /* 0x040fe80000041828 */
[--C-:B-1----:R-:W-:Y:S01]  /*131d0*/  FFMA.FTZ R3, R149, c[0x0][0x2d0], -R105.reuse ;  /* 0x0000b40095037a23 */ /* 0x102fe20000010869 */
[----:B------:R-:W-:Y:S01]  /*131e0*/  MOV R149, R134 ;  /* 0x0000008600957202 */ /* 0x000fe20000000f00 */
[----:B------:R-:W-:Y:S01]  /*131f0*/  FFMA.FTZ R105, R109, c[0x0][0x2d0], -R105 ;  /* 0x0000b4006d697a23 */ /* 0x000fe20000010869 */
[----:B------:R-:W2:Y:S01]  /*13200*/  LDL.LU R134, [R1+0x14] ;  /* 0x0000140001867983 */ /* 0x000ea20000300800 */
[-C--:B------:R-:W-:Y:S01]  /*13210*/  HMMA.16816.F32.BF16 R44, R80, R98.reuse, R44 ;  /* 0x00000062502c723c */ /* 0x080fe2000004182c */
[----:B------:R1:W1:Y:S02]  /*13220*/  MUFU.EX2 R172, R3 ;  /* 0x0000000300ac7308 */ /* 0x0002640000000800 */
[----:B------:R-:W2:Y:S01]  /*13230*/  LDL.LU R133, [R1+0x18] ;  /* 0x0000180001857983 */ /* 0x000ea20000300800 */
[--C-:B------:R-:W-:Y:S03]  /*13240*/  FFMA.FTZ R102, R149, c[0x0][0x2d0], -R100.reuse ;  /* 0x0000b40095667a23 */ /* 0x100fe60000010864 */
[----:B------:R-:W2:Y:S01]  /*13250*/  LDL.LU R132, [R1+0x1c] ;  /* 0x00001c0001847983 */ /* 0x000ea20000300800 */
[C---:B------:R-:W-:Y:S03]  /*13260*/  HMMA.16816.F32.BF16 R48, R76.reuse, R98, R48 ;  /* 0x000000624c30723c */ /* 0x040fe60000041830 */
[----:B------:R-:W3:Y:S01]  /*13270*/  LDSM.16.MT88.4 R96, [R225+0x2000] ;  /* 0x00200000e160783b */ /* 0x000ee20000004200 */
[----:B------:R-:W-:Y:S04]  /*13280*/  MUFU.EX2 R105, R105 ;  /* 0x0000006900697308 */ /* 0x000fe80000000800 */
[-C--:B------:R-:W-:Y:S06]  /*13290*/  HMMA.16816.F32.BF16 R52, R76, R88.reuse, R52 ;  /* 0x000000584c34723c */ /* 0x080fec0000041834 */
[----:B------:R-:W-:Y:S02]  /*132a0*/  MUFU.EX2 R107, R125 ;  /* 0x0000007d006b7308 */ /* 0x000fe40000000800 */
[C---:B------:R-:W-:Y:S04]  /*132b0*/  HMMA.16816.F32.BF16 R56, R80.reuse, R88, R56 ;  /* 0x000000585038723c */ /* 0x040fe80000041838 */
[--C-:B-1----:R-:W-:Y:S04]  /*132c0*/  FFMA.FTZ R3, R165, c[0x0][0x2d0], -R100.reuse ;  /* 0x0000b400a5037a23 */ /* 0x102fe80000010864 */
[-C--:B------:R-:W-:Y:S01]  /*132d0*/  HMMA.16816.F32.BF16 R60, R80, R90.reuse, R60 ;  /* 0x0000005a503c723c */ /* 0x080fe2000004183c */
[----:B------:R1:W-:Y:S06]  /*132e0*/  MUFU.EX2 R108, R3 ;  /* 0x00000003006c7308 */ /* 0x0003ec0000000800 */
[----:B------:R-:W-:Y:S01]  /*132f0*/  F2FP.BF16.PACK_AB R80, R170, R171 ;  /* 0x000000abaa50723e */ /* 0x000fe200000010ff */
[----:B------:R-:W-:Y:S01]  /*13300*/  HMMA.16816.F32.BF16 R64, R76, R90, R64 ;  /* 0x0000005a4c40723c */ /* 0x000fe20000041840 */
[----:B------:R-:W1:Y:S03]  /*13310*/  LDSM.16.MT88.4 R88, [R227+0x2000] ;  /* 0x00200000e358783b */ /* 0x000e660000004200 */
[----:B---3--:R-:W-:Y:S02]  /*13320*/  F2FP.BF16.PACK_AB R81, R114, R115 ;  /* 0x000000737251723e */ /* 0x008fe400000010ff */
[----:B------:R-:W-:Y:S02]  /*13330*/  F2FP.BF16.PACK_AB R82, R168, R169 ;  /* 0x000000a9a852723e */ /* 0x000fe400000010ff */
[----:B------:R-:W-:Y:S04]  /*13340*/  F2FP.BF16.PACK_AB R76, R212, R162 ;  /* 0x000000a2d44c723e */ /* 0x000fe800000010ff */
[----:B------:R-:W-:Y:S02]  /*13350*/  F2FP.BF16.PACK_AB R77, R208, R210 ;  /* 0x000000d2d04d723e */ /* 0x000fe400000010ff */
[----:B------:R-:W-:Y:S02]  /*13360*/  F2FP.BF16.PACK_AB R78, R205, R206 ;  /* 0x000000cecd4e723e */ /* 0x000fe400000010ff */
[----:B------:R-:W-:Y:S01]  /*13370*/  F2FP.BF16.PACK_AB R79, R203, R204 ;  /* 0x000000cccb4f723e */ /* 0x000fe200000010ff */
[--C-:B-1----:R-:W-:Y:S01]  /*13380*/  FFMA.FTZ R3, R164, c[0x0][0x2d0], -R100.reuse ;  /* 0x0000b400a4037a23 */ /* 0x102fe20000010864 */
[----:B------:R-:W-:Y:S01]  /*13390*/  F2FP.BF16.PACK_AB R83, R112, R111 ;  /* 0x0000006f7053723e */ /* 0x000fe200000010ff */
[----:B------:R-:W-:Y:S02]  /*133a0*/  LDSM.16.MT88.4 R164, [R225+0x3000] ;  /* 0x00300000e1a4783b */ /* 0x000fe40000004200 */
[----:B------:R1:W3:Y:S02]  /*133b0*/  MUFU.EX2 R109, R3 ;  /* 0x00000003006d7308 */ /* 0x0002e40000000800 */
[-C--:B------:R-:W-:Y:S08]  /*133c0*/  HMMA.16816.F32.BF16 R4, R76, R84.reuse, R4 ;  /* 0x000000544c04723c */ /* 0x080ff00000041804 */
[C---:B------:R-:W-:Y:S08]  /*133d0*/  HMMA.16816.F32.BF16 R8, R80.reuse, R84, R8 ;  /* 0x000000545008723c */ /* 0x040ff00000041808 */
[-C--:B------:R-:W-:Y:S04]  /*133e0*/  HMMA.16816.F32.BF16 R12, R80, R86.reuse, R12 ;  /* 0x00000056500c723c */ /* 0x080fe8000004180c */
[--C-:B-1----:R-:W-:Y:S04]  /*133f0*/  FFMA.FTZ R3, R151, c[0x0][0x2d0], -R100.reuse ;  /* 0x0000b40097037a23 */ /* 0x102fe80000010864 */
[C---:B------:R-:W-:Y:S01]  /*13400*/  HMMA.16816.F32.BF16 R16, R76.reuse, R86, R16 ;  /* 0x000000564c10723c */ /* 0x040fe20000041810 */
[----:B------:R-:W1:Y:S01]  /*13410*/  LDSM.16.MT88.4 R84, [R224+0x2800] ;  /* 0x00280000e054783b */ /* 0x000e620000004200 */
[----:B------:R-:W1:Y:S02]  /*13420*/  MUFU.EX2 R104, R3 ;  /* 0x0000000300687308 */ /* 0x000e640000000800 */
[----:B------:R-:W-:Y:S04]  /*13430*/  FFMA.FTZ R100, R74, c[0x0][0x2d0], -R100 ;  /* 0x0000b4004a647a23 */ /* 0x000fe80000010864 */
[-C--:B------:R-:W-:Y:S01]  /*13440*/  HMMA.16816.F32.BF16 R20, R76, R92.reuse, R20 ;  /* 0x0000005c4c14723c */ /* 0x080fe20000041814 */
[----:B------:R-:W-:Y:S03]  /*13450*/  LDSM.16.MT88.4 R148, [R228+0x3000] ;  /* 0x00300000e494783b */ /* 0x000fe60000004200 */
[----:B------:R-:W-:Y:S04]  /*13460*/  MUFU.EX2 R100, R100 ;  /* 0x0000006400647308 */ /* 0x000fe80000000800 */
        /* <DEDUP_REMOVED lines=9> */
[-C--:B------:R-:W-:Y:S08]  /*13500*/  HMMA.16816.F32.BF16 R52, R76, R88.reuse, R52 ;  /* 0x000000584c34723c */ /* 0x080ff00000041834 */
[C---:B------:R-:W-:Y:S08]  /*13510*/  HMMA.16816.F32.BF16 R56, R80.reuse, R88, R56 ;  /* 0x000000585038723c */ /* 0x040ff00000041838 */
[-C--:B------:R-:W-:Y:S07]  /*13520*/  HMMA.16816.F32.BF16 R60, R80, R90.reuse, R60 ;  /* 0x0000005a503c723c */ /* 0x080fee000004183c */
[----:B------:R-:W-:Y:S01]  /*13530*/  F2FP.BF16.PACK_AB R80, R193, R172 ;  /* 0x000000acc150723e */ /* 0x000fe200000010ff */
[----:B------:R-:W-:Y:S01]  /*13540*/  HMMA.16816.F32.BF16 R64, R76, R90, R64 ;  /* 0x0000005a4c40723c */ /* 0x000fe20000041840 */
[----:B------:R-:W2:Y:S03]  /*13550*/  LDSM.16.MT88.4 R88, [R227+0x2800] ;  /* 0x00280000e358783b */ /* 0x000ea60000004200 */
[----:B---3--:R-:W-:Y:S02]  /*13560*/  F2FP.BF16.PACK_AB R81, R109, R108 ;  /* 0x0000006c6d51723e */ /* 0x008fe400000010ff */
[----:B------:R-:W-:Y:S02]  /*13570*/  F2FP.BF16.PACK_AB R82, R190, R191 ;  /* 0x000000bfbe52723e */ /* 0x000fe400000010ff */
[----:B------:R-:W-:Y:S04]  /*13580*/  F2FP.BF16.PACK_AB R76, R175, R202 ;  /* 0x000000caaf4c723e */ /* 0x000fe800000010ff */
[----:B------:R-:W-:Y:S02]  /*13590*/  F2FP.BF16.PACK_AB R77, R173, R174 ;  /* 0x000000aead4d723e */ /* 0x000fe400000010ff */
[----:B------:R-:W-:Y:S02]  /*135a0*/  F2FP.BF16.PACK_AB R78, R201, R200 ;  /* 0x000000c8c94e723e */ /* 0x000fe400000010ff */
[----:B------:R-:W-:Y:S02]  /*135b0*/  F2FP.BF16.PACK_AB R79, R198, R199 ;  /* 0x000000c7c64f723e */ /* 0x000fe400000010ff */
[----:B-1----:R-:W-:Y:S05]  /*135c0*/  F2FP.BF16.PACK_AB R83, R101, R104 ;  /* 0x000000686553723e */ /* 0x002fea00000010ff */
[-C--:B------:R-:W-:Y:S08]  /*135d0*/  HMMA.16816.F32.BF16 R4, R76, R84.reuse, R4 ;  /* 0x000000544c04723c */ /* 0x080ff00000041804 */
[C---:B------:R-:W-:Y:S01]  /*135e0*/  HMMA.16816.F32.BF16 R8, R80.reuse, R84, R8 ;  /* 0x000000545008723c */ /* 0x040fe20000041808 */
[----:B------:R-:W1:Y:S07]  /*135f0*/  MUFU.EX2 R85, R126 ;  /* 0x0000007e00557308 */ /* 0x000e6e0000000800 */
[-C--:B------:R-:W-:Y:S03]  /*13600*/  HMMA.16816.F32.BF16 R12, R80, R86.reuse, R12 ;  /* 0x00000056500c723c */ /* 0x080fe6000004180c */
[----:B------:R-:W-:Y:S05]  /*13610*/  MUFU.EX2 R84, R102 ;  /* 0x0000006600547308 */ /* 0x000fea0000000800 */
[C---:B------:R-:W-:Y:S08]  /*13620*/  HMMA.16816.F32.BF16 R16, R76.reuse, R86, R16 ;  /* 0x000000564c10723c */ /* 0x040ff00000041810 */
[-C--:B------:R-:W-:Y:S04]  /*13630*/  HMMA.16816.F32.BF16 R20, R76, R92.reuse, R20 ;  /* 0x0000005c4c14723c */ /* 0x080fe80000041814 */
[----:B-1----:R-:W-:Y:S04]  /*13640*/  F2FP.BF16.PACK_AB R178, R105, R85 ;  /* 0x0000005569b2723e */ /* 0x002fe800000010ff */
[C---:B------:R-:W-:Y:S08]  /*13650*/  HMMA.16816.F32.BF16 R24, R80.reuse, R92, R24 ;  /* 0x0000005c5018723c */ /* 0x040ff00000041818 */
[-C--:B------:R-:W-:Y:S08]  /*13660*/  HMMA.16816.F32.BF16 R28, R80, R94.reuse, R28 ;  /* 0x0000005e501c723c */ /* 0x080ff0000004181c */
[C---:B------:R-:W-:Y:S08]  /*13670*/  HMMA.16816.F32.BF16 R32, R76.reuse, R94, R32 ;  /* 0x0000005e4c20723c */ /* 0x040ff00000041820 */
[-C--:B------:R-:W-:Y:S04]  /*13680*/  HMMA.16816.F32.BF16 R36, R76, R96.reuse, R36 ;  /* 0x000000604c24723c */ /* 0x080fe80000041824 */
[----:B----4-:R-:W-:Y:S01]  /*13690*/  FFMA.FTZ R70, R70, R135, R207 ;  /* 0x0000008746467223 */ /* 0x010fe200000100cf */
[----:B------:R-:W-:Y:S03]  /*136a0*/  MOV R207, R128 ;  /* 0x0000008000cf7202 */ /* 0x000fe60000000f00 */
[----:B------:R-:W-:Y:S01]  /*136b0*/  FADD.FTZ R70, R211, R70 ;  /* 0x00000046d3467221 */ /* 0x000fe20000010000 */
[C---:B------:R-:W-:Y:S04]  /*136c0*/  HMMA.16816.F32.BF16 R40, R80.reuse, R96, R40 ;  /* 0x000000605028723c */ /* 0x040fe80000041828 */
[----:B------:R-:W-:Y:S04]  /*136d0*/  MOV R211, R127 ;  /* 0x0000007f00d37202 */ /* 0x000fe80000000f00 */
[-C--:B------:R-:W-:Y:S08]  /*136e0*/  HMMA.16816.F32.BF16 R44, R80, R98.reuse, R44 ;  /* 0x00000062502c723c */ /* 0x080ff0000004182c */
[C---:B------:R-:W-:Y:S04]  /*136f0*/  HMMA.16816.F32.BF16 R48, R76.reuse, R98, R48 ;  /* 0x000000624c30723c */ /* 0x040fe80000041830 */
[----:B--2---:R-:W-:Y:S02]  /*13700*/  FFMA.FTZ R69, R69, R134, R187 ;  /* 0x0000008645457223 */ /* 0x004fe400000100bb */
[----:B------:R-:W-:Y:S01]  /*13710*/  MUFU.EX2 R187, R110 ;  /* 0x0000006e00bb7308 */ /* 0x000fe20000000800 */
[----:B------:R-:W-:Y:S01]  /*13720*/  FFMA.FTZ R68, R68, R133, R185 ;  /* 0x0000008544447223 */ /* 0x000fe200000100b9 */
[-C--:B------:R-:W-:Y:S04]  /*13730*/  HMMA.16816.F32.BF16 R52, R76, R88.reuse, R52 ;  /* 0x000000584c34723c */ /* 0x080fe80000041834 */
[----:B------:R-:W-:Y:S02]  /*13740*/  FFMA.FTZ R0, R0, R132, R118 ;  /* 0x0000008400007223 */ /* 0x000fe40000010076 */
[----:B------:R-:W-:Y:S01]  /*13750*/  FADD.FTZ R74, R209, R69 ;  /* 0x00000045d14a7221 */ /* 0x000fe20000010000 */
[----:B------:R-:W1:Y:S01]  /*13760*/  LDSM.16.MT88.4 R132, [R224+0x3000] ;  /* 0x00300000e084783b */ /* 0x000e620000004200 */
[----:B------:R-:W-:Y:S01]  /*13770*/  FADD.FTZ R75, R186, R68 ;  /* 0x00000044ba4b7221 */ /* 0x000fe20000010000 */
[----:B------:R-:W-:Y:S03]  /*13780*/  MOV R209, R131 ;  /* 0x0000008300d17202 */ /* 0x000fe60000000f00 */
[----:B------:R-:W-:Y:S01]  /*13790*/  FADD.FTZ R69, R184, R0 ;  /* 0x00000000b8457221 */ /* 0x000fe20000010000 */
[----:B------:R-:W-:Y:S01]  /*137a0*/  MUFU.EX2 R185, R113 ;  /* 0x0000007100b97308 */ /* 0x000fe20000000800 */
[C---:B------:R-:W-:Y:S04]  /*137b0*/  HMMA.16816.F32.BF16 R56, R80.reuse, R88, R56 ;  /* 0x000000585038723c */ /* 0x040fe80000041838 */
[----:B------:R-:W-:Y:S02]  /*137c0*/  FADD.FTZ R3, R222, R74 ;  /* 0x0000004ade037221 */ /* 0x000fe40000010000 */
[----:B------:R-:W-:Y:S02]  /*137d0*/  FADD.FTZ R0, R219, R75 ;  /* 0x0000004bdb007221 */ /* 0x000fe40000010000 */
[----:B------:R-:W-:Y:S01]  /*137e0*/  FADD.FTZ R68, R213, R70 ;  /* 0x00000046d5447221 */ /* 0x000fe20000010000 */
[----:B------:R-:W-:Y:S01]  /*137f0*/  MUFU.EX2 R113, R123 ;  /* 0x0000007b00717308 */ /* 0x000fe20000000800 */
[-C--:B------:R-:W-:Y:S03]  /*13800*/  HMMA.16816.F32.BF16 R60, R80, R90.reuse, R60 ;  /* 0x0000005a503c723c */ /* 0x080fe6000004183c */
[----:B------:R-:W-:Y:S02]  /*13810*/  FADD.FTZ R68, R245, R68 ;  /* 0x00000044f5447221 */ /* 0x000fe40000010000 */
[----:B------:R-:W-:Y:S02]  /*13820*/  FADD.FTZ R3, R243, R3 ;  /* 0x00000003f3037221 */ /* 0x000fe40000010000 */
[----:B------:R-:W-:Y:S01]  /*13830*/  FADD.FTZ R0, R223, R0 ;  /* 0x00000000df007221 */ /* 0x000fe20000010000 */
[----:B------:R-:W-:Y:S01]  /*13840*/  HMMA.16816.F32.BF16 R64, R76, R90, R64 ;  /* 0x0000005a4c40723c */ /* 0x000fe20000041840 */
[----:B------:R-:W2:Y:S03]  /*13850*/  MUFU.EX2 R184, R117 ;  /* 0x0000007500b87308 */ /* 0x000ea60000000800 */
[----:B------:R-:W-:Y:S02]  /*13860*/  FADD.FTZ R68, R244, R68 ;  /* 0x00000044f4447221 */ /* 0x000fe40000010000 */
[----:B------:R-:W-:Y:S02]  /*13870*/  FADD.FTZ R3, R143, R3 ;  /* 0x000000038f037221 */ /* 0x000fe40000010000 */
[----:B------:R-:W-:Y:S03]  /*13880*/  FADD.FTZ R0, R139, R0 ;  /* 0x000000008b007221 */ /* 0x000fe60000010000 */
[----:B------:R-:W-:Y:S01]  /*13890*/  MUFU.EX2 R117, R122 ;  /* 0x0000007a00757308 */ /* 0x000fe20000000800 */
[----:B------:R-:W-:Y:S02]  /*138a0*/  FADD.FTZ R68, R138, R68 ;  /* 0x000000448a447221 */ /* 0x000fe40000010000 */
[----:B------:R-:W-:Y:S02]  /*138b0*/  FADD.FTZ R3, R137, R3 ;  /* 0x0000000389037221 */ /* 0x000fe40000010000 */
[----:B------:R-:W-:Y:S02]  /*138c0*/  FADD.FTZ R70, R136, R0 ;  /* 0x0000000088467221 */ /* 0x000fe40000010000 */
[----:B------:R-:W-:Y:S02]  /*138d0*/  FADD.FTZ R0, R130, R68 ;  /* 0x0000004482007221 */ /* 0x000fe40000010000 */
[----:B------:R-:W-:Y:S01]  /*138e0*/  FADD.FTZ R68, R129, R3 ;  /* 0x0000000381447221 */ /* 0x000fe20000010000 */
[----:B------:R-:W3:Y:S01]  /*138f0*/  MUFU.EX2 R118, R120 ;  /* 0x0000007800767308 */ /* 0x000ee20000000800 */
[----:B------:R-:W-:Y:S02]  /*13900*/  FADD.FTZ R69, R188, R69 ;  /* 0x00000045bc457221 */ /* 0x000fe40000010000 */
[----:B------:R-:W-:Y:S01]  /*13910*/  FADD.FTZ R0, R141, R0 ;  /* 0x000000008d007221 */ /* 0x000fe20000010000 */
[----:B--2---:R-:W-:Y:S01]  /*13920*/  F2FP.BF16.PACK_AB R181, R184, R185 ;  /* 0x000000b9b8b5723e */ /* 0x004fe200000010ff */
[----:B------:R-:W-:Y:S02]  /*13930*/  FADD.FTZ R69, R189, R69 ;  /* 0x00000045bd457221 */ /* 0x000fe40000010000 */
[----:B------:R-:W-:Y:S02]  /*13940*/  FADD.FTZ R0, R146, R0 ;  /* 0x0000000092007221 */ /* 0x000fe40000010000 */
[----:B------:R-:W-:Y:S01]  /*13950*/  FADD.FTZ R69, R194, R69 ;  /* 0x00000045c2457221 */ /* 0x000fe20000010000 */
[----:B------:R-:W2:Y:S03]  /*13960*/  MUFU.EX2 R186, R116 ;  /* 0x0000007400ba7308 */ /* 0x000ea60000000800 */
[----:B------:R-:W-:Y:S04]  /*13970*/  FADD.FTZ R69, R195, R69 ;  /* 0x00000045c3457221 */ /* 0x000fe80000010000 */
[----:B------:R-:W-:Y:S03]  /*13980*/  FADD.FTZ R3, R197, R69 ;  /* 0x00000045c5037221 */ /* 0x000fe60000010000 */
[----:B------:R-:W4:Y:S01]  /*13990*/  MUFU.EX2 R116, R121 ;  /* 0x0000007900747308 */ /* 0x000f220000000800 */
[----:B------:R-:W-:Y:S01]  /*139a0*/  FADD.FTZ R3, R196, R3 ;  /* 0x00000003c4037221 */ /* 0x000fe20000010000 */
[----:B---3--:R-:W-:Y:S08]  /*139b0*/  F2FP.BF16.PACK_AB R182, R117, R118 ;  /* 0x0000007675b6723e */ /* 0x008ff000000010ff */
[----:B------:R-:W3:Y:S01]  /*139c0*/  MUFU.EX2 R110, R124 ;  /* 0x0000007c006e7308 */ /* 0x000ee20000000800 */
[----:B--2---:R-:W-:Y:S09]  /*139d0*/  F2FP.BF16.PACK_AB R180, R186, R187 ;  /* 0x000000bbbab4723e */ /* 0x004ff200000010ff */
[----:B------:R-:W2:Y:S01]  /*139e0*/  MUFU.EX2 R74, R106 ;  /* 0x0000006a004a7308 */ /* 0x000ea20000000800 */
[----:B----4-:R-:W-:Y:S09]  /*139f0*/  F2FP.BF16.PACK_AB R183, R113, R116 ;  /* 0x0000007471b7723e */ /* 0x010ff200000010ff */
[----:B------:R-:W4:Y:S01]  /*13a00*/  MUFU.EX2 R75, R103 ;  /* 0x00000067004b7308 */ /* 0x000f220000000800 */
[-C--:B-1----:R-:W-:Y:S05]  /*13a10*/  HMMA.16816.F32.BF16 R120, R180, R132.reuse, R4 ;  /* 0x00000084b478723c */ /* 0x082fea0000041804 */
[----:B---3--:R-:W-:Y:S02]  /*13a20*/  F2FP.BF16.PACK_AB R176, R107, R110 ;  /* 0x0000006e6bb0723e */ /* 0x008fe400000010ff */
[----:B------:R-:W-:Y:S01]  /*13a30*/  FADD.FTZ R4, R142, R70 ;  /* 0x000000468e047221 */ /* 0x000fe20000010000 */
[----:B------:R-:W-:Y:S01]  /*13a40*/  MOV R70, R2 ;  /* 0x0000000200467202 */ /* 0x000fe20000000f00 */
[----:B------:R-:W-:Y:S03]  /*13a50*/  FADD.FTZ R6, R144, R3 ;  /* 0x0000000390067221 */ /* 0x000fe60000010000 */
[----:B------:R-:W-:Y:S01]  /*13a60*/  FADD.FTZ R4, R147, R4 ;  /* 0x0000000493047221 */ /* 0x000fe20000010000 */
[----:B--2---:R-:W-:Y:S01]  /*13a70*/  F2FP.BF16.PACK_AB R179, R100, R74 ;  /* 0x0000004a64b3723e */ /* 0x004fe200000010ff */
[----:B------:R-:W-:Y:S02]  /*13a80*/  FADD.FTZ R5, R145, R0 ;  /* 0x0000000091057221 */ /* 0x000fe40000010000 */
[----:B------:R-:W-:Y:S02]  /*13a90*/  FADD.FTZ R7, R249, R4 ;  /* 0x00000004f9077221 */ /* 0x000fe40000010000 */
[----:B------:R-:W-:Y:S02]  /*13aa0*/  FADD.FTZ R0, R192, R6 ;  /* 0x00000006c0007221 */ /* 0x000fe40000010000 */
[----:B------:R-:W-:Y:S01]  /*13ab0*/  FADD.FTZ R3, R248, R7 ;  /* 0x00000007f8037221 */ /* 0x000fe20000010000 */
[----:B----4-:R-:W-:Y:S07]  /*13ac0*/  F2FP.BF16.PACK_AB R177, R75, R84 ;  /* 0x000000544bb1723e */ /* 0x010fee00000010ff */
        /* <DEDUP_REMOVED lines=85> */
[----:B------:R-:W-:Y:S01]  /*14020*/  MOV R117, R2 ;  /* 0x0000000200757202 */ /* 0x000fe20000000f00 */
[----:B------:R-:W-:Y:S01]  /*14030*/  FADD.FTZ R7, R75, R4 ;  /* 0x000000044b077221 */ /* 0x000fe20000010000 */
[----:B------:R-:W-:Y:S01]  /*14040*/  MOV R2, R73 ;  /* 0x0000004900027202 */ /* 0x000fe20000000f00 */
[----:B------:R-:W-:Y:S01]  /*14050*/  FADD.FTZ R4, R116, R0 ;  /* 0x0000000074047221 */ /* 0x000fe20000010000 */
[----:B------:R-:W-:Y:S01]  /*14060*/  STL [R1+0x10], R5 ;  /* 0x0000100501007387 */ /* 0x000fe20000100800 */
[----:B------:R-:W-:Y:S01]  /*14070*/  FADD.FTZ R3, R105, R3 ;  /* 0x0000000369037221 */ /* 0x000fe20000010000 */
[----:B------:R-:W-:Y:S01]  /*14080*/  MOV R116, R71 ;  /* 0x0000004700747202 */ /* 0x000fe20000000f00 */
        /* <DEDUP_REMOVED lines=8> */
.L_x_1142:
[----:B------:R-:W-:Y:S02]  /*14110*/  MOV R10, 0x1f ;  /* 0x0000001f000a7802 */ /* 0x000fe40000000f00 */
[----:B------:R-:W-:Y:S01]  /*14120*/  MOV R7, 0xffffffff ;  /* 0xffffffff00077802 */ /* 0x000fe20000000f00 */
[----:B------:R-:W-:Y:S05]  /*14130*/  BRA.DIV ~URZ, `(.L_x_1144) ;  /* 0x000025527f007947 */ /* 0x000fea000b800000 */
[----:B--2---:R-:W2:Y:S04]  /*14140*/  LDL R0, [R1+0x10] ;  /* 0x0000100001007983 */ /* 0x004ea80000100800 */
[----:B--2---:R1:W2:Y:S02]  /*14150*/  SHFL.BFLY PT, R2, R0, 0x2, 0x1f ;  /* 0x0c401f0000027f89 */ /* 0x0042a400000e0000 */
.L_x_1174:
[----:B-1----:R-:W3:Y:S02]  /*14160*/  LDL.LU R0, [R1+0x10] ;  /* 0x0000100001007983 */ /* 0x002ee40000300800 */
[----:B--23--:R-:W-:Y:S01]  /*14170*/  FADD.FTZ R2, R2, R0 ;  /* 0x0000000002027221 */ /* 0x00cfe20000010000 */
[----:B------:R-:W-:Y:S05]  /*14180*/  BRA.DIV ~URZ, `(.L_x_1145) ;  /* 0x000025627f007947 */ /* 0x000fea000b800000 */
[----:B------:R-:W2:Y:S04]  /*14190*/  LDL.LU R3, [R1+0x14] ;  /* 0x0000140001037983 */ /* 0x000ea80000300800 */
[----:B------:R-:W3:Y:S04]  /*141a0*/  LDL.LU R0, [R1+0x18] ;  /* 0x0000180001007983 */ /* 0x000ee80000300800 */
        /* <DEDUP_REMOVED lines=14> */
.L_x_1175:
[----:B------:R-:W-:Y:S01]  /*14290*/  FSETP.NE.FTZ.AND P3, PT, R2, RZ, PT ;  /* 0x000000ff0200720b */ /* 0x000fe20003f75000 */
[----:B----4-:R-:W-:Y:S01]  /*142a0*/  FADD.FTZ R6, R8, R6 ;  /* 0x0000000608067221 */ /* 0x010fe20000010000 */
[----:B------:R-:W-:Y:S02]  /*142b0*/  MOV R0, RZ ;  /* 0x000000ff00007202 */ /* 0x000fe40000000f00 */
[----:B------:R-:W-:Y:S02]  /*142c0*/  FSETP.NE.FTZ.AND P1, PT, R5, RZ, PT ;  /* 0x000000ff0500720b */ /* 0x000fe40003f35000 */
[----:B------:R-:W-:Y:S02]  /*142d0*/  FSETP.NE.FTZ.AND P2, PT, R4, RZ, PT ;  /* 0x000000ff0400720b */ /* 0x000fe40003f55000 */
[----:B------:R-:W-:Y:S02]  /*142e0*/  FSETP.NE.FTZ.AND P0, PT, R6, RZ, PT ;  /* 0x000000ff0600720b */ /* 0x000fe40003f15000 */
[----:B------:R-:W-:-:S02]  /*142f0*/  MOV R22, 0xff800000 ;  /* 0xff80000000167802 */ /* 0x000fc40000000f00 */
[----:B------:R-:W-:Y:S01]  /*14300*/  MOV R21, 0xff800000 ;  /* 0xff80000000157802 */ /* 0x000fe20000000f00 */
[----:B------:R-:W1:Y:S01]  /*14310*/  @P3 MUFU.RCP R0, R2 ;  /* 0x0000000200003308 */ /* 0x000e620000001000 */
[----:B------:R-:W-:Y:S02]  /*14320*/  @P3 MOV R7, 0x3f317218 ;  /* 0x3f31721800073802 */ /* 0x000fe40000000f00 */
[----:B------:R-:W-:Y:S02]  /*14330*/  MOV R20, 0xff800000 ;  /* 0xff80000000147802 */ /* 0x000fe40000000f00 */
[----:B------:R-:W-:Y:S01]  /*14340*/  MOV R19, 0xff800000 ;  /* 0xff80000000137802 */ /* 0x000fe20000000f00 */
[----:B------:R-:W-:Y:S02]  /*14350*/  @P3 FMUL.FTZ R7, R7, c[0x0][0x2d0] ;  /* 0x0000b40007073a20 */ /* 0x000fe40000410000 */
[----:B------:R2:W-:Y:S08]  /*14360*/  @P3 MUFU.LG2 R9, R2 ;  /* 0x0000000200093308 */ /* 0x0005f00000000c00 */
[----:B------:R-:W-:Y:S01]  /*14370*/  @P2 MUFU.LG2 R8, R4 ;  /* 0x0000000400082308 */ /* 0x000fe20000000c00 */
[----:B-1----:R-:W-:-:S02]  /*14380*/  FMUL.FTZ R120, R0, R120 ;  /* 0x0000007800787220 */ /* 0x002fc40000410000 */
[C---:B------:R-:W-:Y:S02]  /*14390*/  FMUL.FTZ R121, R0.reuse, R121 ;  /* 0x0000007900797220 */ /* 0x040fe40000410000 */
[C---:B------:R-:W-:Y:S02]  /*143a0*/  FMUL.FTZ R132, R0.reuse, R132 ;  /* 0x0000008400847220 */ /* 0x040fe40000410000 */
[C---:B------:R-:W-:Y:S01]  /*143b0*/  FMUL.FTZ R133, R0.reuse, R133 ;  /* 0x0000008500857220 */ /* 0x040fe20000410000 */
[----:B--2---:R-:W-:Y:S01]  /*143c0*/  CS2R R2, SRZ ;  /* 0x0000000000027805 */ /* 0x004fe2000001ff00 */
[C---:B------:R-:W-:Y:S02]  /*143d0*/  FMUL.FTZ R136, R0.reuse, R136 ;  /* 0x0000008800887220 */ /* 0x040fe40000410000 */
[C---:B------:R-:W-:Y:S02]  /*143e0*/  FMUL.FTZ R137, R0.reuse, R137 ;  /* 0x0000008900897220 */ /* 0x040fe40000410000 */
[C---:B------:R-:W-:Y:S01]  /*143f0*/  FMUL.FTZ R148, R0.reuse, R148 ;  /* 0x0000009400947220 */ /* 0x040fe20000410000 */
[----:B------:R-:W1:Y:S01]  /*14400*/  @P1 MUFU.RCP R2, R5 ;  /* 0x0000000500021308 */ /* 0x000e620000001000 */
[----:B------:R-:W-:-:S02]  /*14410*/  FMUL.FTZ R149, R0, R149 ;  /* 0x0000009500957220 */ /* 0x000fc40000410000 */
[C---:B------:R-:W-:Y:S02]  /*14420*/  FMUL.FTZ R152, R0.reuse, R152 ;  /* 0x0000009800987220 */ /* 0x040fe40000410000 */
[C---:B------:R-:W-:Y:S02]  /*14430*/  FMUL.FTZ R153, R0.reuse, R153 ;  /* 0x0000009900997220 */ /* 0x040fe40000410000 */
[C---:B------:R-:W-:Y:S01]  /*14440*/  FMUL.FTZ R164, R0.reuse, R164 ;  /* 0x000000a400a47220 */ /* 0x040fe20000410000 */
[----:B------:R2:W3:Y:S01]  /*14450*/  @P2 MUFU.RCP R3, R4 ;  /* 0x0000000400032308 */ /* 0x0004e20000001000 */
[C---:B------:R-:W-:Y:S02]  /*14460*/  FMUL.FTZ R165, R0.reuse, R165 ;  /* 0x000000a500a57220 */ /* 0x040fe40000410000 */
[C---:B------:R-:W-:Y:S02]  /*14470*/  FMUL.FTZ R168, R0.reuse, R168 ;  /* 0x000000a800a87220 */ /* 0x040fe40000410000 */
[----:B------:R-:W-:-:S02]  /*14480*/  FMUL.FTZ R169, R0, R169 ;  /* 0x000000a900a97220 */ /* 0x000fc40000410000 */
[C---:B------:R-:W-:Y:S01]  /*14490*/  FMUL.FTZ R180, R0.reuse, R180 ;  /* 0x000000b400b47220 */ /* 0x040fe20000410000 */
[----:B------:R-:W4:Y:S01]  /*144a0*/  @P1 MUFU.LG2 R5, R5 ;  /* 0x0000000500051308 */ /* 0x000f220000000c00 */
[----:B------:R-:W-:Y:S01]  /*144b0*/  FMUL.FTZ R181, R0, R181 ;  /* 0x000000b500b57220 */ /* 0x000fe20000410000 */
[----:B------:R-:W-:Y:S01]  /*144c0*/  MOV R0, RZ ;  /* 0x000000ff00007202 */ /* 0x000fe20000000f00 */
[C---:B-1----:R-:W-:Y:S02]  /*144d0*/  FMUL.FTZ R124, R2.reuse, R124 ;  /* 0x0000007c027c7220 */ /* 0x042fe40000410000 */
[C---:B------:R-:W-:Y:S02]  /*144e0*/  FMUL.FTZ R125, R2.reuse, R125 ;  /* 0x0000007d027d7220 */ /* 0x040fe40000410000 */
[C---:B------:R-:W-:Y:S01]  /*144f0*/  FMUL.FTZ R128, R2.reuse, R128 ;  /* 0x0000008002807220 */ /* 0x040fe20000410000 */
[----:B------:R-:W-:Y:S01]  /*14500*/  @P0 MUFU.RCP R0, R6 ;  /* 0x0000000600000308 */ /* 0x000fe20000001000 */
[C---:B------:R-:W-:Y:S01]  /*14510*/  FMUL.FTZ R129, R2.reuse, R129 ;  /* 0x0000008102817220 */ /* 0x040fe20000410000 */
[----:B--2---:R-:W-:Y:S01]  /*14520*/  @P2 MOV R4, 0x3f317218 ;  /* 0x3f31721800042802 */ /* 0x004fe20000000f00 */
        /* <DEDUP_REMOVED lines=12> */
[C---:B---3--:R-:W-:Y:S01]  /*145f0*/  FMUL.FTZ R122, R3.reuse, R122 ;  /* 0x0000007a037a7220 */ /* 0x048fe20000410000 */
        /* <DEDUP_REMOVED lines=17> */
[----:B----4-:R-:W-:Y:S02]  /*14710*/  @P1 FMUL.FTZ R5, R5, 0.69314718246459960938 ;  /* 0x3f31721805051820 */ /* 0x010fe40000410000 */
[----:B------:R-:W-:Y:S02]  /*14720*/  @P2 FMUL.FTZ R8, R8, 0.69314718246459960938 ;  /* 0x3f31721808082820 */ /* 0x000fe40000410000 */
[----:B------:R-:W-:Y:S02]  /*14730*/  @P1 FMUL.FTZ R3, R3, c[0x0][0x2d0] ;  /* 0x0000b40003031a20 */ /* 0x000fe40000410000 */
[----:B------:R-:W-:-:S02]  /*14740*/  @P2 FMUL.FTZ R4, R4, c[0x0][0x2d0] ;  /* 0x0000b40004042a20 */ /* 0x000fc40000410000 */
[----:B------:R-:W-:Y:S01]  /*14750*/  @P1 FFMA.FTZ R22, R3, R71, R5 ;  /* 0x0000004703161223 */ /* 0x000fe20000010005 */
[----:B------:R-:W-:Y:S01]  /*14760*/  @P0 MOV R3, 0x3f317218 ;  /* 0x3f31721800030802 */ /* 0x000fe20000000f00 */
[----:B------:R-:W-:Y:S01]  /*14770*/  @P2 FFMA.FTZ R21, R4, R72, R8 ;  /* 0x0000004804152223 */ /* 0x000fe20000010008 */
[----:B------:R-:W-:Y:S01]  /*14780*/  MOV R4, 0x1 ;  /* 0x0000000100047802 */ /* 0x000fe20000000f00 */
[----:B------:R-:W-:Y:S02]  /*14790*/  @P3 FMUL.FTZ R9, R9, 0.69314718246459960938 ;  /* 0x3f31721809093820 */ /* 0x000fe40000410000 */
[----:B-1----:R-:W-:Y:S02]  /*147a0*/  @P0 FMUL.FTZ R2, R2, 0.69314718246459960938 ;  /* 0x3f31721802020820 */ /* 0x002fe40000410000 */
[----:B------:R-:W-:Y:S02]  /*147b0*/  @P0 FMUL.FTZ R3, R3, c[0x0][0x2d0] ;  /* 0x0000b40003030a20 */ /* 0x000fe40000410000 */
        /* <DEDUP_REMOVED lines=16> */
[----:B------:R-:W-:Y:S01]  /*148c0*/  PRMT R0, R4, 0x7610, R0 ;  /* 0x0000761004007816 */ /* 0x000fe20000000000 */
[----:B------:R-:W-:Y:S02]  /*148d0*/  @P3 FFMA.FTZ R20, R7, R73, R9 ;  /* 0x0000004907143223 */ /* 0x000fe40000010009 */
[----:B------:R-:W-:Y:S02]  /*148e0*/  @P0 FFMA.FTZ R19, R3, R70, R2 ;  /* 0x0000004603130223 */ /* 0x000fe40000010002 */
.L_x_1111:
[----:B------:R3:W5:Y:S01]  /*148f0*/  LDL R7, [R1+0x5c] ;  /* 0x00005c0001077983 */ /* 0x0007620000100800 */
[----:B------:R-:W-:Y:S03]  /*14900*/  BSSY B0, `(.L_x_1146) ;  /* 0x0000012000007945 */ /* 0x000fe60003800000 */
[----:B------:R-:W4:Y:S02]  /*14910*/  S2R R6, SR_TID.X ;  /* 0x0000000000067919 */ /* 0x000f240000002100 */
[----:B----4-:R-:W-:-:S13]  /*14920*/  LOP3.LUT P0, RZ, R6, 0x7f, RZ, 0xc0, !PT ;  /* 0x0000007f06ff7812 */ /* 0x010fda000780c0ff */
[----:B------:R-:W-:Y:S05]  /*14930*/  @P0 BRA `(.L_x_1147) ;  /* 0x000000e000000947 */ /* 0x000fea0003800000 */
[----:B---3--:R-:W3:Y:S01]  /*14940*/  S2R R4, SR_LANEID ;  /* 0x0000000000047919 */ /* 0x008ee20000000000 */
[----:B------:R-:W-:Y:S01]  /*14950*/  VOTEU.ANY UR4, UPT, PT ;  /* 0x0000000000047886 */ /* 0x000fe200038e0100 */
[----:B------:R-:W-:Y:S01]  /*14960*/  IMAD.MOV.U32 R5, RZ, RZ, c[0x0][0x584] ;  /* 0x00016100ff057624 */ /* 0x000fe200078e00ff */
[----:B--2---:R-:W3:Y:S08]  /*14970*/  FLO.U32 R3, UR4 ;  /* 0x0000000400037d00 */ /* 0x004ef000080e0000 */
[----:B------:R-:W2:Y:S01]  /*14980*/  POPC R2, UR4 ;  /* 0x0000000400027d09 */ /* 0x000ea20008000000 */
[----:B---3--:R-:W-:Y:S01]  /*14990*/  ISETP.EQ.U32.AND P0, PT, R3, R4, PT ;  /* 0x000000040300720c */ /* 0x008fe20003f02070 */
[----:B------:R-:W-:-:S12]  /*149a0*/  IMAD.MOV.U32 R4, RZ, RZ, c[0x0][0x580] ;  /* 0x00016000ff047624 */ /* 0x000fd800078e00ff */
[----:B--2---:R2:W3:Y:S04]  /*149b0*/  @P0 ATOMG.E.ADD.STRONG.GPU PT, R2, [R4.64], R2 ;  /* 0x00000002040209a8 */ /* 0x0044e800081ee1c8 */
[----:B--2---:R-:W2:Y:S04]  /*149c0*/  S2R R4, SR_LTMASK ;  /* 0x0000000000047919 */ /* 0x004ea80000003900 */
[----:B---3--:R2:W3:Y:S02]  /*149d0*/  SHFL.IDX PT, R3, R2, R3, 0x1f ;  /* 0x00001f0302037589 */ /* 0x0084e400000e0000 */
[----:B--2---:R-:W-:-:S06]  /*149e0*/  LOP3.LUT R2, R4, UR4, RZ, 0xc0, !PT ;  /* 0x0000000404027c12 */ /* 0x004fcc000f8ec0ff */
[----:B------:R-:W3:Y:S02]  /*149f0*/  POPC R2, R2 ;  /* 0x0000000200027309 */ /* 0x000ee40000000000 */
[----:B---3-5:R-:W-:-:S05]  /*14a00*/  IADD3 R7, R3, c[0x0][0xc], R2 ;  /* 0x0000030003077a10 */ /* 0x028fca0007ffe002 */
[----:B------:R2:W-:Y:S02]  /*14a10*/  STL [R1+0x5c], R7 ;  /* 0x00005c0701007387 */ /* 0x0005e40000100800 */
.L_x_1147:
[----:B---3--:R-:W-:Y:S05]  /*14a20*/  BSYNC B0 ;  /* 0x0000000000007941 */ /* 0x008fea0003800000 */
.L_x_1146:
[----:B------:R-:W-:Y:S01]  /*14a30*/  PRMT R0, R0, 0x9910, RZ ;  /* 0x0000991000007816 */ /* 0x000fe200000000ff */
[----:B------:R-:W-:Y:S01]  /*14a40*/  BSSY B1, `(.L_x_1148) ;  /* 0x0000142000017945 */ /* 0x000fe20003800000 */
[----:B-----5:R-:W-:Y:S02]  /*14a50*/  IMAD.MOV.U32 R26, RZ, RZ, R7 ;  /* 0x000000ffff1a7224 */ /* 0x020fe400078e0007 */
[----:B------:R-:W-:-:S13]  /*14a60*/  ISETP.NE.AND P0, PT, R0, RZ, PT ;  /* 0x000000ff0000720c */ /* 0x000fda0003f05270 */
[----:B------:R-:W-:Y:S05]  /*14a70*/  @!P0 BRA `(.L_x_1149) ;  /* 0x0000112000008947 */ /* 0x000fea0003800000 */
[----:B------:R-:W-:Y:S01]  /*14a80*/  WARPSYNC 0xffffffff ;  /* 0xffffffff00007948 */ /* 0x000fe20003800000 */
[----:B------:R-:W-:Y:S06]  /*14a90*/  BAR.SYNC.DEFER_BLOCKING 0x1, 0x80 ;  /* 0x0042000000007b1d */ /* 0x000fec0000010000 */
[----:B------:R-:W-:Y:S05]  /*14aa0*/  BRA.CONV ~URZ, `(.L_x_1150) ;  /* 0x000000737f007947 */ /* 0x000fea000b800000 */
[----:B------:R-:W-:Y:S01]  /*14ab0*/  SHF.R.S32.HI R10, RZ, 0x1f, R6 ;  /* 0x0000001fff0a7819 */ /* 0x000fe20000011406 */
[----:B------:R-:W-:Y:S01]  /*14ac0*/  IMAD.MOV.U32 R8, RZ, RZ, RZ ;  /* 0x000000ffff087224 */ /* 0x000fe200078e00ff */
[----:B------:R-:W-:Y:S01]  /*14ad0*/  MOV R9, 0x14b20 ;  /* 0x00014b2000097802 */ /* 0x000fe20000000f00 */
[----:B--2---:R-:W-:Y:S01]  /*14ae0*/  IMAD.MOV.U32 R7, RZ, RZ, 0x1f ;  /* 0x0000001fff077424 */ /* 0x004fe200078e00ff */
[----:B------:R-:W-:-:S04]  /*14af0*/  LEA.HI R10, R10, R6, RZ, 0x7 ;  /* 0x000000060a0a7211 */ /* 0x000fc800078f38ff */
[----:B------:R-:W-:Y:S02]  /*14b00*/  SHF.R.S32.HI R10, RZ, 0x7, R10 ;  /* 0x00000007ff0a7819 */ /* 0x000fe4000001140a */
[----:B-1----:R-:W-:Y:S05]  /*14b10*/  CALL.REL.NOINC `($__internal_17_$__cuda_sm70_shflsync_idx_p) ;  /* 0x00001ef000007944 */ /* 0x002fea0003c00000 */
.L_x_1150:
[----:B--2---:R-:W2:Y:S04]  /*14b20*/  LDL R3, [R1+0x60] ;  /* 0x0000600001037983 */ /* 0x004ea80000100800 */
[----:B------:R-:W3:Y:S04]  /*14b30*/  LDL.LU R5, [R1+0x44] ;  /* 0x0000440001057983 */ /* 0x000ee80000300800 */
[----:B------:R-:W4:Y:S04]  /*14b40*/  LDL.LU R12, [R1+0x50] ;  /* 0x00005000010c7983 */ /* 0x000f280000300800 */
[----:B------:R-:W5:Y:S04]  /*14b50*/  LDL.LU R14, [R1+0x54] ;  /* 0x00005400010e7983 */ /* 0x000f680000300800 */
[----:B------:R-:W2:Y:S01]  /*14b60*/  LDL.LU R17, [R1+0x58] ;  /* 0x0000580001117983 */ /* 0x000ea20000300800 */
[----:B------:R-:W-:-:S03]  /*14b70*/  IMAD.MOV.U32 R0, RZ, RZ, 0x1 ;  /* 0x00000001ff007424 */ /* 0x000fc600078e00ff */
[----:B-1----:R-:W5:Y:S02]  /*14b80*/  LDL R16, [R1+0x68] ;  /* 0x0000680001107983 */ /* 0x002f640000100800 */
[----:B------:R-:W-:Y:S02]  /*14b90*/  ISETP.NE.AND P0, PT, R0, c[0x0][0x4e8], PT ;  /* 0x00013a0000007a0c */ /* 0x000fe40003f05270 */
[----:B------:R-:W5:Y:S04]  /*14ba0*/  LDL R27, [R1+0x40] ;  /* 0x00004000011b7983 */ /* 0x000f680000100800 */
[----:B------:R-:W1:Y:S01]  /*14bb0*/  S2R R18, SR_TID.X ;  /* 0x0000000000127919 */ /* 0x000e620000002100 */
[----:B------:R-:W-:Y:S02]  /*14bc0*/  ULDC UR5, c[0x0][0x4e8] ;  /* 0x00013a0000057ab9 */ /* 0x000fe40000000800 */
[----:B------:R-:W-:-:S02]  /*14bd0*/  ULDC UR4, c[0x0][0x388] ;  /* 0x0000e20000047ab9 */ /* 0x000fc40000000800 */
[----:B------:R-:W-:Y:S01]  /*14be0*/  UIMAD UR4, UR5, UR4, URZ ;  /* 0x00000004050472a4 */ /* 0x000fe2000f8e023f */
[----:B-1----:R-:W-:-:S04]  /*14bf0*/  SHF.R.S32.HI R15, RZ, 0x1f, R18 ;  /* 0x0000001fff0f7819 */ /* 0x002fc80000011412 */
[----:B------:R-:W-:-:S04]  /*14c00*/  LEA.HI R15, R15, R18, RZ, 0x5 ;  /* 0x000000120f0f7211 */ /* 0x000fc800078f28ff */
[----:B------:R-:W-:-:S05]  /*14c10*/  LOP3.LUT R15, R15, 0xffffffe0, RZ, 0xc0, !PT ;  /* 0xffffffe00f0f7812 */ /* 0x000fca00078ec0ff */
[----:B------:R-:W-:-:S05]  /*14c20*/  IMAD.IADD R15, R18, 0x1, -R15 ;  /* 0x00000001120f7824 */ /* 0x000fca00078e0a0f */
[----:B------:R-:W-:Y:S01]  /*14c30*/  LOP3.LUT P1, RZ, R15, 0x3, RZ, 0xc0, !PT ;  /* 0x000000030fff7812 */ /* 0x000fe2000782c0ff */
[----:B------:R-:W-:Y:S01]  /*14c40*/  BSSY B0, `(.L_x_1151) ;  /* 0x0000086000007945 */ /* 0x000fe20003800000 */
[----:B---3--:R-:W-:Y:S01]  /*14c50*/  SHF.R.S32.HI R2, RZ, 0x1f, R5 ;  /* 0x0000001fff027819 */ /* 0x008fe20000011405 */
[----:B------:R-:W-:-:S04]  /*14c60*/  IMAD.WIDE.U32 R6, R5, c[0x0][0x4d0], RZ ;  /* 0x0001340005067a25 */ /* 0x000fc800078e00ff */
[----:B------:R-:W-:-:S04]  /*14c70*/  IMAD R4, R2, c[0x0][0x4d0], RZ ;  /* 0x0001340002047a24 */ /* 0x000fc800078e02ff */
[----:B------:R-:W-:Y:S02]  /*14c80*/  IMAD R8, R5, c[0x0][0x4d4], R4 ;  /* 0x0001350005087a24 */ /* 0x000fe400078e0204 */
[----:B--2---:R-:W-:Y:S02]  /*14c90*/  IMAD.IADD R0, R3, 0x1, R17 ;  /* 0x0000000103007824 */ /* 0x004fe400078e0211 */
[----:B------:R-:W-:Y:S01]  /*14ca0*/  IMAD R3, R2, c[0x0][0x438], RZ ;  /* 0x00010e0002037a24 */ /* 0x000fe200078e02ff */
[----:B----4-:R-:W-:Y:S01]  /*14cb0*/  SHF.R.S32.HI R2, RZ, 0x1f, R12 ;  /* 0x0000001fff027819 */ /* 0x010fe2000001140c */
[----:B------:R-:W-:-:S04]  /*14cc0*/  @P0 IMAD.HI.U32 R10, R0, c[0x0][0x4ec], RZ ;  /* 0x00013b00000a0a27 */ /* 0x000fc800078e00ff */
[----:B------:R-:W-:Y:S02]  /*14cd0*/  IMAD R9, R5, c[0x0][0x43c], R3 ;  /* 0x00010f0005097a24 */ /* 0x000fe400078e0203 */
[----:B------:R-:W-:Y:S02]  /*14ce0*/  IMAD.IADD R7, R7, 0x1, R8 ;  /* 0x0000000107077824 */ /* 0x000fe400078e0208 */
[----:B------:R-:W-:-:S04]  /*14cf0*/  IMAD.WIDE.U32 R4, R5, c[0x0][0x438], RZ ;  /* 0x00010e0005047a25 */ /* 0x000fc800078e00ff */
[C---:B------:R-:W-:Y:S02]  /*14d00*/  IMAD R8, R2.reuse, c[0x0][0x4d8], RZ ;  /* 0x0001360002087a24 */ /* 0x040fe400078e02ff */
[----:B------:R-:W-:Y:S01]  /*14d10*/  IMAD.MOV.U32 R3, RZ, RZ, R0 ;  /* 0x000000ffff037224 */ /* 0x000fe200078e0000 */
[----:B------:R-:W-:Y:S01]  /*14d20*/  @P0 SHF.R.U32.HI R3, RZ, c[0x0][0x4f0], R10 ;  /* 0x00013c00ff030a19 */ /* 0x000fe2000001160a */
[----:B------:R-:W-:Y:S02]  /*14d30*/  IMAD.IADD R5, R5, 0x1, R9 ;  /* 0x0000000105057824 */ /* 0x000fe400078e0209 */
[----:B------:R-:W-:Y:S02]  /*14d40*/  IMAD R2, R2, c[0x0][0x440], RZ ;  /* 0x0001100002027a24 */ /* 0x000fe400078e02ff */
[C---:B------:R-:W-:Y:S02]  /*14d50*/  IMAD R8, R12.reuse, c[0x0][0x4dc], R8 ;  /* 0x000137000c087a24 */ /* 0x040fe400078e0208 */
[----:B------:R-:W-:Y:S01]  /*14d60*/  IMAD.WIDE.U32 R6, R12, c[0x0][0x4d8], R6 ;  /* 0x000136000c067a25 */ /* 0x000fe200078e0006 */
[----:B-----5:R-:W-:-:S03]  /*14d70*/  SHF.R.S32.HI R9, RZ, 0x1f, R14 ;  /* 0x0000001fff097819 */ /* 0x020fc6000001140e */
[C---:B------:R-:W-:Y:S02]  /*14d80*/  IMAD R11, R12.reuse, c[0x0][0x444], R2 ;  /* 0x000111000c0b7a24 */ /* 0x040fe400078e0202 */
[----:B------:R-:W-:-:S04]  /*14d90*/  IMAD.WIDE.U32 R4, R12, c[0x0][0x440], R4 ;  /* 0x000110000c047a25 */ /* 0x000fc800078e0004 */
[----:B------:R-:W-:Y:S02]  /*14da0*/  IMAD.IADD R7, R7, 0x1, R8 ;  /* 0x0000000107077824 */ /* 0x000fe400078e0208 */
[----:B------:R-:W-:Y:S02]  /*14db0*/  IMAD.MOV R8, RZ, RZ, -R3 ;  /* 0x000000ffff087224 */ /* 0x000fe400078e0a03 */
[----:B------:R-:W-:Y:S02]  /*14dc0*/  IMAD.IADD R5, R5, 0x1, R11 ;  /* 0x0000000105057824 */ /* 0x000fe400078e020b */
[----:B------:R-:W-:Y:S02]  /*14dd0*/  IMAD R11, R9, c[0x0][0x4e0], RZ ;  /* 0x00013800090b7a24 */ /* 0x000fe400078e02ff */
[----:B------:R-:W-:Y:S02]  /*14de0*/  IMAD R8, R8, c[0x0][0x4e8], R0 ;  /* 0x00013a0008087a24 */ /* 0x000fe400078e0200 */
[----:B------:R-:W-:Y:S01]  /*14df0*/  IMAD.WIDE.U32 R6, R14, c[0x0][0x4e0], R6 ;  /* 0x000138000e067a25 */ /* 0x000fe200078e0006 */
[----:B------:R-:W-:-:S03]  /*14e00*/  SHF.R.S32.HI R12, RZ, 0x1f, R3 ;  /* 0x0000001fff0c7819 */ /* 0x000fc60000011403 */
[----:B------:R-:W-:Y:S01]  /*14e10*/  IMAD.MOV.U32 R2, RZ, RZ, R0 ;  /* 0x000000ffff027224 */ /* 0x000fe200078e0000 */
[----:B------:R-:W-:Y:S01]  /*14e20*/  @P0 SHF.R.U32.HI R2, RZ, c[0x0][0x4f0], R10 ;  /* 0x00013c00ff020a19 */ /* 0x000fe2000001160a */
[----:B------:R-:W-:Y:S01]  /*14e30*/  IMAD R11, R14, c[0x0][0x4e4], R11 ;  /* 0x000139000e0b7a24 */ /* 0x000fe200078e020b */
[----:B------:R-:W-:Y:S02]  /*14e40*/  SHF.R.S32.HI R10, RZ, 0x1f, R8 ;  /* 0x0000001fff0a7819 */ /* 0x000fe40000011408 */
[----:B------:R-:W-:Y:S01]  /*14e50*/  IADD3 R6, P0, R3, R6, RZ ;  /* 0x0000000603067210 */ /* 0x000fe20007f1e0ff */
[----:B------:R-:W-:Y:S02]  /*14e60*/  IMAD R9, R9, c[0x0][0x448], RZ ;  /* 0x0001120009097a24 */ /* 0x000fe400078e02ff */
[----:B------:R-:W-:Y:S01]  /*14e70*/  IMAD R3, R10, c[0x0][0x4c8], RZ ;  /* 0x000132000a037a24 */ /* 0x000fe200078e02ff */
[----:B------:R-:W-:Y:S01]  /*14e80*/  IADD3.X R7, R12, R7, R11, P0, !PT ;  /* 0x000000070c077210 */ /* 0x000fe200007fe40b */
[C---:B------:R-:W-:Y:S01]  /*14e90*/  IMAD R13, R14.reuse, c[0x0][0x44c], R9 ;  /* 0x000113000e0d7a24 */ /* 0x040fe200078e0209 */
[----:B------:R-:W-:Y:S01]  /*14ea0*/  SHF.R.S32.HI R9, RZ, 0x1f, R2 ;  /* 0x0000001fff097819 */ /* 0x000fe20000011402 */
[----:B------:R-:W-:-:S04]  /*14eb0*/  IMAD.WIDE.U32 R4, R14, c[0x0][0x448], R4 ;  /* 0x000112000e047a25 */ /* 0x000fc800078e0004 */
[----:B------:R-:W-:Y:S02]  /*14ec0*/  IMAD.MOV R14, RZ, RZ, -R2 ;  /* 0x000000ffff0e7224 */ /* 0x000fe400078e0a02 */
[C---:B------:R-:W-:Y:S02]  /*14ed0*/  IMAD R3, R8.reuse, c[0x0][0x4cc], R3 ;  /* 0x0001330008037a24 */ /* 0x040fe400078e0203 */
[----:B------:R-:W-:-:S04]  /*14ee0*/  IMAD.WIDE.U32 R6, R8, c[0x0][0x4c8], R6 ;  /* 0x0001320008067a25 */ /* 0x000fc800078e0006 */
[----:B------:R-:W-:Y:S02]  /*14ef0*/  IMAD R14, R14, c[0x0][0x4e8], R0 ;  /* 0x00013a000e0e7a24 */ /* 0x000fe400078e0200 */
[----:B------:R-:W-:Y:S02]  /*14f00*/  IMAD.IADD R5, R5, 0x1, R13 ;  /* 0x0000000105057824 */ /* 0x000fe400078e020d */
[----:B------:R-:W-:Y:S02]  /*14f10*/  IMAD R0, R9, c[0x0][0x430], RZ ;  /* 0x00010c0009007a24 */ /* 0x000fe400078e02ff */
[----:B------:R-:W-:Y:S01]  /*14f20*/  IMAD.IADD R7, R7, 0x1, R3 ;  /* 0x0000000107077824 */ /* 0x000fe200078e0203 */
[----:B------:R-:W-:Y:S01]  /*14f30*/  LEA R3, P0, R6, c[0x0][0x4a8], 0x2 ;  /* 0x00012a0006037a11 */ /* 0x000fe200078010ff */
[C---:B------:R-:W-:Y:S02]  /*14f40*/  IMAD R8, R2.reuse, c[0x0][0x434], R0 ;  /* 0x00010d0002087a24 */ /* 0x040fe400078e0200 */
[----:B------:R-:W-:Y:S01]  /*14f50*/  IMAD.WIDE.U32 R4, R2, c[0x0][0x430], R4 ;  /* 0x00010c0002047a25 */ /* 0x000fe200078e0004 */
[----:B------:R-:W-:Y:S01]  /*14f60*/  LEA.HI.X R2, R6, c[0x0][0x4ac], R7, 0x2, P0 ;  /* 0x00012b0006027a11 */ /* 0x000fe200000f1407 */
[----:B------:R-:W-:Y:S04]  /*14f70*/  SHFL.IDX PT, R12, R3, RZ, 0x1c1f ;  /* 0x001c1fff030c7589 */ /* 0x000fe800000e0000 */
[----:B------:R-:W1:Y:S01]  /*14f80*/  SHFL.IDX PT, R13, R2, RZ, 0x1c1f ;  /* 0x001c1fff020d7589 */ /* 0x000e6200000e0000 */
[----:B------:R-:W-:-:S02]  /*14f90*/  IMAD.IADD R0, R16, 0x1, R17 ;  /* 0x0000000110007824 */ /* 0x000fc400078e0211 */
[----:B------:R-:W-:Y:S01]  /*14fa0*/  IMAD.IADD R5, R5, 0x1, R8 ;  /* 0x0000000105057824 */ /* 0x000fe200078e0208 */
[----:B------:R-:W-:Y:S01]  /*14fb0*/  SHFL.IDX PT, R10, R3, 0x1, 0x1c1f ;  /* 0x003c1f00030a7f89 */ /* 0x000fe200000e0000 */
[----:B------:R-:W-:-:S03]  /*14fc0*/  SHF.R.S32.HI R16, RZ, 0x1f, R14 ;  /* 0x0000001fff107819 */ /* 0x000fc6000001140e */
[----:B------:R-:W2:Y:S01]  /*14fd0*/  SHFL.IDX PT, R11, R2, 0x1, 0x1c1f ;  /* 0x003c1f00020b7f89 */ /* 0x000ea200000e0000 */
[----:B------:R-:W-:-:S03]  /*14fe0*/  ISETP.GE.OR P3, PT, R0, UR4, P1 ;  /* 0x0000000400007c0c */ /* 0x000fc60008f66670 */
[----:B------:R-:W-:Y:S04]  /*14ff0*/  SHFL.IDX PT, R8, R3, 0x2, 0x1c1f ;  /* 0x005c1f0003087f89 */ /* 0x000fe800000e0000 */
[----:B------:R-:W3:Y:S04]  /*15000*/  SHFL.IDX PT, R9, R2, 0x2, 0x1c1f ;  /* 0x005c1f0002097f89 */ /* 0x000ee800000e0000 */
[----:B------:R-:W-:Y:S04]  /*15010*/  SHFL.IDX PT, R6, R3, 0x3, 0x1c1f ;  /* 0x007c1f0003067f89 */ /* 0x000fe800000e0000 */
[----:B------:R4:W5:Y:S01]  /*15020*/  SHFL.IDX PT, R7, R2, 0x3, 0x1c1f ;  /* 0x007c1f0002077f89 */ /* 0x00096200000e0000 */
[----:B------:R-:W-:-:S02]  /*15030*/  IADD3 R15, R0, 0x8, RZ ;  /* 0x00000008000f7810 */ /* 0x000fc40007ffe0ff */
[C---:B------:R-:W-:Y:S02]  /*15040*/  IADD3 R17, R0.reuse, 0x40, RZ ;  /* 0x0000004000117810 */ /* 0x040fe40007ffe0ff */
[----:B------:R-:W-:Y:S02]  /*15050*/  ISETP.GE.OR P5, PT, R15, UR4, P1 ;  /* 0x000000040f007c0c */ /* 0x000fe40008fa6670 */
[----:B------:R-:W-:Y:S01]  /*15060*/  ISETP.GE.OR P4, PT, R17, UR4, P1 ;  /* 0x0000000411007c0c */ /* 0x000fe20008f86670 */
[----:B-1----:R-:W-:Y:S01]  /*15070*/  @!P3 ST.E [R12.64], R20 ;  /* 0x000000140c00b985 */ /* 0x002fe2000c101908 */
[----:B------:R-:W-:Y:S01]  /*15080*/  ISETP.GE.AND P3, PT, R0, UR4, PT ;  /* 0x0000000400007c0c */ /* 0x000fe2000bf66270 */
[----:B----4-:R-:W-:Y:S01]  /*15090*/  IMAD R2, R16, c[0x0][0x428], RZ ;  /* 0x00010a0010027a24 */ /* 0x010fe200078e02ff */
[----:B------:R-:W-:-:S03]  /*150a0*/  IADD3 R16, R0, 0x48, RZ ;  /* 0x0000004800107810 */ /* 0x000fc60007ffe0ff */
[----:B------:R-:W-:Y:S01]  /*150b0*/  IMAD R18, R14, c[0x0][0x42c], R2 ;  /* 0x00010b000e127a24 */ /* 0x000fe200078e0202 */
[----:B------:R-:W-:Y:S01]  /*150c0*/  ISETP.GE.OR P1, PT, R16, UR4, P1 ;  /* 0x0000000410007c0c */ /* 0x000fe20008f26670 */
[----:B------:R-:W-:-:S04]  /*150d0*/  IMAD.WIDE.U32 R2, R14, c[0x0][0x428], R4 ;  /* 0x00010a000e027a25 */ /* 0x000fc800078e0004 */
[----:B------:R-:W-:Y:S01]  /*150e0*/  IMAD.IADD R3, R3, 0x1, R18 ;  /* 0x0000000103037824 */ /* 0x000fe200078e0212 */
[C---:B------:R-:W-:Y:S01]  /*150f0*/  LEA R23, P0, R2.reuse, c[0x0][0x400], 0x2 ;  /* 0x0001000002177a11 */ /* 0x040fe200078010ff */
[----:B--2---:R1:W-:Y:S03]  /*15100*/  @!P5 ST.E [R10.64], R21 ;  /* 0x000000150a00d985 */ /* 0x0043e6000c101908 */
[----:B------:R-:W-:Y:S01]  /*15110*/  LEA.HI.X R18, R2, c[0x0][0x404], R3, 0x2, P0 ;  /* 0x0001010002127a11 */ /* 0x000fe200000f1403 */
[----:B---3--:R2:W-:Y:S01]  /*15120*/  @!P4 ST.E [R8.64], R22 ;  /* 0x000000160800c985 */ /* 0x0085e2000c101908 */
[C---:B------:R-:W-:Y:S02]  /*15130*/  IADD3 R5, R27.reuse, 0x18, RZ ;  /* 0x000000181b057810 */ /* 0x040fe40007ffe0ff */
[C---:B------:R-:W-:Y:S01]  /*15140*/  IADD3 R0, R27.reuse, 0x20, RZ ;  /* 0x000000201b007810 */ /* 0x040fe20007ffe0ff */
[----:B-----5:R3:W-:Y:S01]  /*15150*/  @!P1 ST.E [R6.64], R19 ;  /* 0x0000001306009985 */ /* 0x0207e2000c101908 */
[----:B------:R-:W-:-:S02]  /*15160*/  IADD3 R4, R27, 0x28, RZ ;  /* 0x000000281b047810 */ /* 0x000fc40007ffe0ff */
[C---:B------:R-:W-:Y:S01]  /*15170*/  IADD3 R3, R27.reuse, 0x30, RZ ;  /* 0x000000301b037810 */ /* 0x040fe20007ffe0ff */
[----:B------:R4:W4:Y:S01]  /*15180*/  SHFL.IDX PT, R8, R23, RZ, 0x1c1f ;  /* 0x001c1fff17087589 */ /* 0x00092200000e0000 */
[----:B------:R-:W-:Y:S02]  /*15190*/  IADD3 R2, R27, 0x38, RZ ;  /* 0x000000381b027810 */ /* 0x000fe40007ffe0ff */
[----:B------:R-:W-:Y:S01]  /*151a0*/  ISETP.GE.AND P2, PT, R15, UR4, PT ;  /* 0x000000040f007c0c */ /* 0x000fe2000bf46270 */
[----:B------:R4:W4:Y:S01]  /*151b0*/  SHFL.IDX PT, R9, R18, RZ, 0x1c1f ;  /* 0x001c1fff12097589 */ /* 0x00092200000e0000 */
[----:B------:R-:W-:Y:S02]  /*151c0*/  ISETP.GE.AND P1, PT, R17, UR4, PT ;  /* 0x0000000411007c0c */ /* 0x000fe4000bf26270 */
[----:B------:R-:W-:Y:S02]  /*151d0*/  ISETP.GE.AND P0, PT, R16, UR4, PT ;  /* 0x0000000410007c0c */ /* 0x000fe4000bf06270 */
[----:B------:R-:W-:-:S02]  /*151e0*/  SHF.R.S32.HI R17, RZ, 0x1f, R27 ;  /* 0x0000001fff117819 */ /* 0x000fc4000001141b */
[----:B------:R-:W-:Y:S02]  /*151f0*/  SHF.R.S32.HI R24, RZ, 0x1f, R3 ;  /* 0x0000001fff187819 */ /* 0x000fe40000011403 */
[----:B------:R-:W-:Y:S02]  /*15200*/  SHF.R.S32.HI R25, RZ, 0x1f, R2 ;  /* 0x0000001fff197819 */ /* 0x000fe40000011402 */
[----:B-1----:R-:W-:Y:S02]  /*15210*/  SHF.R.S32.HI R21, RZ, 0x1f, R0 ;  /* 0x0000001fff157819 */ /* 0x002fe40000011400 */
[----:B--2---:R-:W-:Y:S02]  /*15220*/  SHF.R.S32.HI R22, RZ, 0x1f, R4 ;  /* 0x0000001fff167819 */ /* 0x004fe40000011404 */
[C---:B---3--:R-:W-:Y:S02]  /*15230*/  IADD3 R7, R27.reuse, 0x8, RZ ;  /* 0x000000081b077810 */ /* 0x048fe40007ffe0ff */
[----:B------:R-:W-:-:S02]  /*15240*/  IADD3 R6, R27, 0x10, RZ ;  /* 0x000000101b067810 */ /* 0x000fc40007ffe0ff */
[----:B------:R-:W-:Y:S02]  /*15250*/  SHF.R.S32.HI R16, RZ, 0x1f, R7 ;  /* 0x0000001fff107819 */ /* 0x000fe40000011407 */
[----:B------:R-:W-:Y:S02]  /*15260*/  SHF.R.S32.HI R20, RZ, 0x1f, R6 ;  /* 0x0000001fff147819 */ /* 0x000fe40000011406 */
[----:B------:R-:W-:Y:S01]  /*15270*/  SHF.R.S32.HI R19, RZ, 0x1f, R5 ;  /* 0x0000001fff137819 */ /* 0x000fe20000011405 */
[----:B------:R-:W-:Y:S05]  /*15280*/  @P3 BRA `(.L_x_1152) ;  /* 0x0000021000003947 */ /* 0x000fea0003800000 */
[----:B----4-:R-:W-:Y:S02]  /*15290*/  ISETP.GE.AND P3, PT, R27, c[0x0][0x3c8], PT ;  /* 0x0000f2001b007a0c */ /* 0x010fe40003f66270 */
[----:B------:R-:W-:Y:S02]  /*152a0*/  ISETP.GE.AND P5, PT, R7, c[0x0][0x3c8], PT ;  /* 0x0000f20007007a0c */ /* 0x000fe40003fa6270 */
[----:B------:R-:W-:-:S09]  /*152b0*/  ISETP.GE.AND P6, PT, R4, c[0x0][0x3c8], PT ;  /* 0x0000f20004007a0c */ /* 0x000fd20003fc6270 */
[----:B------:R-:W-:-:S04]  /*152c0*/  @!P3 LEA R10, P4, R27, R8, 0x2 ;  /* 0x000000081b0ab211 */ /* 0x000fc800078810ff */
[----:B------:R-:W-:Y:S02]  /*152d0*/  @!P3 LEA.HI.X R11, R27, R9, R17, 0x2, P4 ;  /* 0x000000091b0bb211 */ /* 0x000fe400020f1411 */
[----:B------:R-:W-:-:S03]  /*152e0*/  ISETP.GE.AND P4, PT, R6, c[0x0][0x3c8], PT ;  /* 0x0000f20006007a0c */ /* 0x000fc60003f86270 */
[----:B------:R1:W-:Y:S02]  /*152f0*/  @!P3 ST.E.64 [R10.64], R120 ;  /* 0x000000780a00b985 */ /* 0x0003e4000c101b08 */
[----:B-1----:R-:W-:-:S04]  /*15300*/  @!P5 LEA R10, P3, R7, R8, 0x2 ;  /* 0x00000008070ad211 */ /* 0x002fc800078610ff */
        /* <DEDUP_REMOVED lines=10> */
[----:B------:R1:W-:Y:S01]  /*153b0*/  @!P3 ST.E.64 [R10.64], R148 ;  /* 0x000000940a00b985 */ /* 0x0003e2000c101b08 */
[----:B------:R-:W-:-:S04]  /*153c0*/  @!P5 LEA R14, P3, R0, R8, 0x2 ;  /* 0x00000008000ed211 */ /* 0x000fc800078610ff */
[----:B------:R-:W-:Y:S02]  /*153d0*/  @!P5 LEA.HI.X R15, R0, R9, R21, 0x2, P3 ;  /* 0x00000009000fd211 */ /* 0x000fe400018f1415 */
[----:B------:R-:W-:Y:S02]  /*153e0*/  ISETP.GE.AND P5, PT, R3, c[0x0][0x3c8], PT ;  /* 0x0000f20003007a0c */ /* 0x000fe40003fa6270 */
[----:B------:R-:W-:-:S04]  /*153f0*/  @!P6 LEA R12, P3, R4, R8, 0x2 ;  /* 0x00000008040ce211 */ /* 0x000fc800078610ff */
[----:B------:R-:W-:-:S07]  /*15400*/  @!P6 LEA.HI.X R13, R4, R9, R22, 0x2, P3 ;  /* 0x00000009040de211 */ /* 0x000fce00018f1416 */
[----:B-1----:R-:W-:-:S04]  /*15410*/  @!P5 LEA R10, P3, R3, R8, 0x2 ;  /* 0x00000008030ad211 */ /* 0x002fc800078610ff */
[----:B------:R-:W-:Y:S02]  /*15420*/  @!P5 LEA.HI.X R11, R3, R9, R24, 0x2, P3 ;  /* 0x00000009030bd211 */ /* 0x000fe400018f1418 */
[----:B------:R-:W-:-:S04]  /*15430*/  @!P4 LEA R8, P3, R2, R8, 0x2 ;  /* 0x000000080208c211 */ /* 0x000fc800078610ff */
[----:B------:R-:W-:Y:S02]  /*15440*/  @!P4 LEA.HI.X R9, R2, R9, R25, 0x2, P3 ;  /* 0x000000090209c211 */ /* 0x000fe400018f1419 */
[----:B------:R-:W-:-:S13]  /*15450*/  ISETP.GE.AND P3, PT, R0, c[0x0][0x3c8], PT ;  /* 0x0000f20000007a0c */ /* 0x000fda0003f66270 */
[----:B------:R1:W-:Y:S04]  /*15460*/  @!P3 ST.E.64 [R14.64], R152 ;  /* 0x000000980e00b985 */ /* 0x0003e8000c101b08 */
[----:B------:R1:W-:Y:S04]  /*15470*/  @!P6 ST.E.64 [R12.64], R164 ;  /* 0x000000a40c00e985 */ /* 0x0003e8000c101b08 */
[----:B------:R1:W-:Y:S04]  /*15480*/  @!P5 ST.E.64 [R10.64], R168 ;  /* 0x000000a80a00d985 */ /* 0x0003e8000c101b08 */
[----:B------:R1:W-:Y:S02]  /*15490*/  @!P4 ST.E.64 [R8.64], R180 ;  /* 0x000000b40800c985 */ /* 0x0003e4000c101b08 */
.L_x_1152:
[----:B----4-:R-:W-:Y:S05]  /*154a0*/  BSYNC B0 ;  /* 0x0000000000007941 */ /* 0x010fea0003800000 */
.L_x_1151:
[----:B-1----:R1:W2:Y:S01]  /*154b0*/  SHFL.IDX PT, R9, R18, 0x1, 0x1c1f ;  /* 0x003c1f0012097f89 */ /* 0x0022a200000e0000 */
[----:B------:R-:W-:Y:S03]  /*154c0*/  BSSY B0, `(.L_x_1153) ;  /* 0x0000023000007945 */ /* 0x000fe60003800000 */
[----:B------:R1:W3:Y:S01]  /*154d0*/  SHFL.IDX PT, R8, R23, 0x1, 0x1c1f ;  /* 0x003c1f0017087f89 */ /* 0x0002e200000e0000 */
[----:B------:R-:W-:Y:S05]  /*154e0*/  @P2 BRA `(.L_x_1154) ;  /* 0x0000020000002947 */ /* 0x000fea0003800000 */
[----:B------:R-:W-:Y:S02]  /*154f0*/  ISETP.GE.AND P3, PT, R27, c[0x0][0x3c8], PT ;  /* 0x0000f2001b007a0c */ /* 0x000fe40003f66270 */
[----:B------:R-:W-:-:S02]  /*15500*/  ISETP.GE.AND P5, PT, R7, c[0x0][0x3c8], PT ;  /* 0x0000f20007007a0c */ /* 0x000fc40003fa6270 */
[----:B------:R-:W-:-:S09]  /*15510*/  ISETP.GE.AND P2, PT, R6, c[0x0][0x3c8], PT ;  /* 0x0000f20006007a0c */ /* 0x000fd20003f46270 */
[----:B---3--:R-:W-:-:S04]  /*15520*/  @!P3 LEA R10, P4, R27, R8, 0x2 ;  /* 0x000000081b0ab211 */ /* 0x008fc800078810ff */
        /* <DEDUP_REMOVED lines=9> */
[----:B---3--:R-:W-:-:S03]  /*155c0*/  @!P3 LEA R12, P4, R5, R8, 0x2 ;  /* 0x00000008050cb211 */ /* 0x008fc600078810ff */
[----:B------:R2:W-:Y:S01]  /*155d0*/  @!P2 ST.E.64 [R10.64], R138 ;  /* 0x0000008a0a00a985 */ /* 0x0005e2000c101b08 */
[----:B------:R-:W-:Y:S02]  /*155e0*/  @!P3 LEA.HI.X R13, R5, R9, R19, 0x2, P4 ;  /* 0x00000009050db211 */ /* 0x000fe400020f1413 */
[----:B------:R-:W-:-:S03]  /*155f0*/  ISETP.GE.AND P4, PT, R4, c[0x0][0x3c8], PT ;  /* 0x0000f20004007a0c */ /* 0x000fc60003f86270 */
[----:B------:R3:W-:Y:S01]  /*15600*/  @!P3 ST.E.64 [R12.64], R150 ;  /* 0x000000960c00b985 */ /* 0x0007e2000c101b08 */
[----:B------:R-:W-:Y:S02]  /*15610*/  ISETP.GE.AND P3, PT, R3, c[0x0][0x3c8], PT ;  /* 0x0000f20003007a0c */ /* 0x000fe40003f66270 */
[----:B--2---:R-:W-:-:S04]  /*15620*/  @!P5 LEA R10, P2, R0, R8, 0x2 ;  /* 0x00000008000ad211 */ /* 0x004fc800078410ff */
[----:B------:R-:W-:Y:S02]  /*15630*/  @!P5 LEA.HI.X R11, R0, R9, R21, 0x2, P2 ;  /* 0x00000009000bd211 */ /* 0x000fe400010f1415 */
[----:B------:R-:W-:-:S03]  /*15640*/  ISETP.GE.AND P2, PT, R2, c[0x0][0x3c8], PT ;  /* 0x0000f20002007a0c */ /* 0x000fc60003f46270 */
[----:B------:R2:W-:Y:S01]  /*15650*/  @!P5 ST.E.64 [R10.64], R154 ;  /* 0x0000009a0a00d985 */ /* 0x0005e2000c101b08 */
[----:B---3--:R-:W-:-:S04]  /*15660*/  @!P4 LEA R12, P5, R4, R8, 0x2 ;  /* 0x00000008040cc211 */ /* 0x008fc800078a10ff */
        /* <DEDUP_REMOVED lines=8> */
.L_x_1154:
[----:B------:R-:W-:Y:S05]  /*156f0*/  BSYNC B0 ;  /* 0x0000000000007941 */ /* 0x000fea0003800000 */
.L_x_1153:
[----:B--23--:R2:W3:Y:S01]  /*15700*/  SHFL.IDX PT, R9, R18, 0x2, 0x1c1f ;  /* 0x005c1f0012097f89 */ /* 0x00c4e200000e0000 */
[----:B------:R-:W-:Y:S03]  /*15710*/  BSSY B0, `(.L_x_1155) ;  /* 0x0000023000007945 */ /* 0x000fe60003800000 */
[----:B------:R2:W4:Y:S01]  /*15720*/  SHFL.IDX PT, R8, R23, 0x2, 0x1c1f ;  /* 0x005c1f0017087f89 */ /* 0x00052200000e0000 */
[----:B------:R-:W-:Y:S05]  /*15730*/  @P1 BRA `(.L_x_1156) ;  /* 0x0000020000001947 */ /* 0x000fea0003800000 */
[----:B------:R-:W-:Y:S02]  /*15740*/  ISETP.GE.AND P3, PT, R27, c[0x0][0x3c8], PT ;  /* 0x0000f2001b007a0c */ /* 0x000fe40003f66270 */
[----:B------:R-:W-:Y:S02]  /*15750*/  ISETP.GE.AND P5, PT, R7, c[0x0][0x3c8], PT ;  /* 0x0000f20007007a0c */ /* 0x000fe40003fa6270 */
[----:B------:R-:W-:Y:S02]  /*15760*/  ISETP.GE.AND P2, PT, R6, c[0x0][0x3c8], PT ;  /* 0x0000f20006007a0c */ /* 0x000fe40003f46270 */
[----:B------:R-:W-:-:S07]  /*15770*/  ISETP.GE.AND P1, PT, R5, c[0x0][0x3c8], PT ;  /* 0x0000f20005007a0c */ /* 0x000fce0003f26270 */
[----:B----4-:R-:W-:-:S04]  /*15780*/  @!P3 LEA R10, P4, R27, R8, 0x2 ;  /* 0x000000081b0ab211 */ /* 0x010fc800078810ff */
[----:B---3--:R-:W-:Y:S02]  /*15790*/  @!P3 LEA.HI.X R11, R27, R9, R17, 0x2, P4 ;  /* 0x000000091b0bb211 */ /* 0x008fe400020f1411 */
[----:B------:R-:W-:-:S03]  /*157a0*/  @!P5 LEA R14, P4, R7, R8, 0x2 ;  /* 0x00000008070ed211 */ /* 0x000fc600078810ff */
[----:B------:R3:W-:Y:S01]  /*157b0*/  @!P3 ST.E.64 [R10.64], R124 ;  /* 0x0000007c0a00b985 */ /* 0x0007e2000c101b08 */
[-C--:B------:R-:W-:Y:S02]  /*157c0*/  @!P5 LEA.HI.X R15, R7, R9.reuse, R16, 0x2, P4 ;  /* 0x00000009070fd211 */ /* 0x080fe400020f1410 */
[----:B------:R-:W-:Y:S02]  /*157d0*/  ISETP.GE.AND P4, PT, R0, c[0x0][0x3c8], PT ;  /* 0x0000f20000007a0c */ /* 0x000fe40003f86270 */
[C---:B------:R-:W-:Y:S01]  /*157e0*/  @!P2 LEA R12, P3, R6.reuse, R8, 0x2 ;  /* 0x00000008060ca211 */ /* 0x040fe200078610ff */
[----:B------:R4:W-:Y:S03]  /*157f0*/  @!P5 ST.E.64 [R14.64], R128 ;  /* 0x000000800e00d985 */ /* 0x0009e6000c101b08 */
[----:B------:R-:W-:Y:S02]  /*15800*/  @!P2 LEA.HI.X R13, R6, R9, R20, 0x2, P3 ;  /* 0x00000009060da211 */ /* 0x000fe400018f1414 */
[----:B------:R-:W-:-:S03]  /*15810*/  ISETP.GE.AND P3, PT, R4, c[0x0][0x3c8], PT ;  /* 0x0000f20004007a0c */ /* 0x000fc60003f66270 */
[----:B------:R5:W-:Y:S01]  /*15820*/  @!P2 ST.E.64 [R12.64], R140 ;  /* 0x0000008c0c00a985 */ /* 0x000be2000c101b08 */
[----:B------:R-:W-:Y:S02]  /*15830*/  ISETP.GE.AND P2, PT, R3, c[0x0][0x3c8], PT ;  /* 0x0000f20003007a0c */ /* 0x000fe40003f46270 */
[----:B---3--:R-:W-:-:S04]  /*15840*/  @!P1 LEA R10, P5, R5, R8, 0x2 ;  /* 0x00000008050a9211 */ /* 0x008fc800078a10ff */
[----:B------:R-:W-:Y:S02]  /*15850*/  @!P1 LEA.HI.X R11, R5, R9, R19, 0x2, P5 ;  /* 0x00000009050b9211 */ /* 0x000fe400028f1413 */
[----:B----4-:R-:W-:-:S03]  /*15860*/  @!P4 LEA R14, P5, R0, R8, 0x2 ;  /* 0x00000008000ec211 */ /* 0x010fc600078a10ff */
[----:B------:R3:W-:Y:S01]  /*15870*/  @!P1 ST.E.64 [R10.64], R144 ;  /* 0x000000900a009985 */ /* 0x0007e2000c101b08 */
[----:B------:R-:W-:Y:S02]  /*15880*/  ISETP.GE.AND P1, PT, R2, c[0x0][0x3c8], PT ;  /* 0x0000f20002007a0c */ /* 0x000fe40003f26270 */
[----:B------:R-:W-:Y:S02]  /*15890*/  @!P4 LEA.HI.X R15, R0, R9, R21, 0x2, P5 ;  /* 0x00000009000fc211 */ /* 0x000fe400028f1415 */
[----:B-----5:R-:W-:-:S03]  /*158a0*/  @!P3 LEA R12, P5, R4, R8, 0x2 ;  /* 0x00000008040cb211 */ /* 0x020fc600078a10ff */
[----:B------:R4:W-:Y:S01]  /*158b0*/  @!P4 ST.E.64 [R14.64], R156 ;  /* 0x0000009c0e00c985 */ /* 0x0009e2000c101b08 */
[----:B------:R-:W-:-:S05]  /*158c0*/  @!P3 LEA.HI.X R13, R4, R9, R22, 0x2, P5 ;  /* 0x00000009040db211 */ /* 0x000fca00028f1416 */
[----:B------:R4:W-:Y:S01]  /*158d0*/  @!P3 ST.E.64 [R12.64], R160 ;  /* 0x000000a00c00b985 */ /* 0x0009e2000c101b08 */
[----:B---3--:R-:W-:-:S04]  /*158e0*/  @!P2 LEA R10, P5, R3, R8, 0x2 ;  /* 0x00000008030aa211 */ /* 0x008fc800078a10ff */
[----:B------:R-:W-:Y:S02]  /*158f0*/  @!P2 LEA.HI.X R11, R3, R9, R24, 0x2, P5 ;  /* 0x00000009030ba211 */ /* 0x000fe400028f1418 */
[----:B------:R-:W-:-:S03]  /*15900*/  @!P1 LEA R8, P5, R2, R8, 0x2 ;  /* 0x0000000802089211 */ /* 0x000fc600078a10ff */
[----:B------:R4:W-:Y:S01]  /*15910*/  @!P2 ST.E.64 [R10.64], R172 ;  /* 0x000000ac0a00a985 */ /* 0x0009e2000c101b08 */
[----:B------:R-:W-:-:S05]  /*15920*/  @!P1 LEA.HI.X R9, R2, R9, R25, 0x2, P5 ;  /* 0x0000000902099211 */ /* 0x000fca00028f1419 */
[----:B------:R4:W-:Y:S04]  /*15930*/  @!P1 ST.E.64 [R8.64], R176 ;  /* 0x000000b008009985 */ /* 0x0009e8000c101b08 */
.L_x_1156:
[----:B------:R-:W-:Y:S05]  /*15940*/  BSYNC B0 ;  /* 0x0000000000007941 */ /* 0x000fea0003800000 */
.L_x_1155:
[----:B---34-:R3:W4:Y:S04]  /*15950*/  SHFL.IDX PT, R9, R18, 0x3, 0x1c1f ;  /* 0x007c1f0012097f89 */ /* 0x01872800000e0000 */
[----:B------:R3:W1:Y:S01]  /*15960*/  SHFL.IDX PT, R8, R23, 0x3, 0x1c1f ;  /* 0x007c1f0017087f89 */ /* 0x00066200000e0000 */
[----:B------:R-:W-:Y:S05]  /*15970*/  @P0 BRA `(.L_x_1157) ;  /* 0x000004e000000947 */ /* 0x000fea0003800000 */
[----:B------:R-:W-:Y:S02]  /*15980*/  ISETP.GE.AND P0, PT, R27, c[0x0][0x3c8], PT ;  /* 0x0000f2001b007a0c */ /* 0x000fe40003f06270 */
[----:B------:R-:W-:Y:S02]  /*15990*/  ISETP.GE.AND P5, PT, R7, c[0x0][0x3c8], PT ;  /* 0x0000f20007007a0c */ /* 0x000fe40003fa6270 */
[----:B------:R-:W-:Y:S02]  /*159a0*/  ISETP.GE.AND P4, PT, R6, c[0x0][0x3c8], PT ;  /* 0x0000f20006007a0c */ /* 0x000fe40003f86270 */
[----:B------:R-:W-:-:S07]  /*159b0*/  ISETP.GE.AND P3, PT, R5, c[0x0][0x3c8], PT ;  /* 0x0000f20005007a0c */ /* 0x000fce0003f66270 */
[-C--:B-1----:R-:W-:Y:S02]  /*159c0*/  @!P0 LEA R12, P2, R27, R8.reuse, 0x2 ;  /* 0x000000081b0c8211 */ /* 0x082fe400078410ff */
[----:B------:R-:W-:Y:S02]  /*159d0*/  @!P5 LEA R10, P1, R7, R8, 0x2 ;  /* 0x00000008070ad211 */ /* 0x000fe400078210ff */
[-C--:B----4-:R-:W-:Y:S02]  /*159e0*/  @!P0 LEA.HI.X R13, R27, R9.reuse, R17, 0x2, P2 ;  /* 0x000000091b0d8211 */ /* 0x090fe400010f1411 */
[----:B------:R-:W-:Y:S02]  /*159f0*/  ISETP.GE.AND P2, PT, R0, c[0x0][0x3c8], PT ;  /* 0x0000f20000007a0c */ /* 0x000fe40003f46270 */
[----:B------:R-:W-:Y:S01]  /*15a00*/  @!P5 LEA.HI.X R11, R7, R9, R16, 0x2, P1 ;  /* 0x00000009070bd211 */ /* 0x000fe200008f1410 */
[----:B------:R1:W-:Y:S01]  /*15a10*/  @!P0 ST.E.64 [R12.64], R126 ;  /* 0x0000007e0c008985 */ /* 0x0003e2000c101b08 */
[----:B------:R-:W-:-:S02]  /*15a20*/  ISETP.GE.AND P1, PT, R4, c[0x0][0x3c8], PT ;  /* 0x0000f20004007a0c */ /* 0x000fc40003f26270 */
[C---:B------:R-:W-:Y:S01]  /*15a30*/  @!P4 LEA R14, P0, R6.reuse, R8, 0x2 ;  /* 0x00000008060ec211 */ /* 0x040fe200078010ff */
[----:B------:R4:W-:Y:S03]  /*15a40*/  @!P5 ST.E.64 [R10.64], R130 ;  /* 0x000000820a00d985 */ /* 0x0009e6000c101b08 */
[----:B------:R-:W-:Y:S02]  /*15a50*/  @!P4 LEA.HI.X R15, R6, R9, R20, 0x2, P0 ;  /* 0x00000009060fc211 */ /* 0x000fe400000f1414 */
[----:B------:R-:W-:-:S03]  /*15a60*/  ISETP.GE.AND P0, PT, R3, c[0x0][0x3c8], PT ;  /* 0x0000f20003007a0c */ /* 0x000fc60003f06270 */
        /* <DEDUP_REMOVED lines=19> */
.L_x_1149:
[----:B------:R-:W3:Y:S02]  /*15ba0*/  S2R R4, SR_TID.X ;  /* 0x0000000000047919 */ /* 0x000ee40000002100 */
[----:B---3--:R-:W-:-:S13]  /*15bb0*/  ISETP.GT.AND P0, PT, R4, 0x7f, PT ;  /* 0x0000007f0400780c */ /* 0x008fda0003f04270 */
[----:B------:R-:W-:Y:S05]  /*15bc0*/  @P0 BRA `(.L_x_1157) ;  /* 0x0000029000000947 */ /* 0x000fea0003800000 */
[----:B--2---:R-:W2:Y:S01]  /*15bd0*/  LDL.LU R3, [R1+0x58] ;  /* 0x0000580001037983 */ /* 0x004ea20000300800 */
[----:B------:R-:W-:-:S05]  /*15be0*/  MOV R2, c[0x0][0x4e8] ;  /* 0x00013a0000027a02 */ /* 0x000fca0000000f00 */
[----:B------:R-:W-:Y:S01]  /*15bf0*/  IMAD R0, R2, c[0x0][0x388], RZ ;  /* 0x0000e20002007a24 */ /* 0x000fe200078e02ff */
[----:B--2---:R-:W-:-:S04]  /*15c00*/  IADD3 R4, R3, R4, RZ ;  /* 0x0000000403047210 */ /* 0x004fc80007ffe0ff */
[----:B------:R-:W-:-:S13]  /*15c10*/  ISETP.GE.AND P0, PT, R4, R0, PT ;  /* 0x000000000400720c */ /* 0x000fda0003f06270 */
[----:B------:R-:W-:Y:S05]  /*15c20*/  @P0 BRA `(.L_x_1157) ;  /* 0x0000023000000947 */ /* 0x000fea0003800000 */
[----:B------:R-:W2:Y:S04]  /*15c30*/  LDL.LU R3, [R1+0x44] ;  /* 0x0000440001037983 */ /* 0x000ea80000300800 */
[----:B------:R-:W3:Y:S04]  /*15c40*/  LDL.LU R9, [R1+0x50] ;  /* 0x0000500001097983 */ /* 0x000ee80000300800 */
[----:B------:R-:W4:Y:S01]  /*15c50*/  LDL.LU R8, [R1+0x54] ;  /* 0x0000540001087983 */ /* 0x000f220000300800 */
[----:B------:R-:W-:-:S13]  /*15c60*/  ISETP.NE.AND P0, PT, R2, 0x1, PT ;  /* 0x000000010200780c */ /* 0x000fda0003f05270 */
[----:B------:R-:W-:Y:S01]  /*15c70*/  @P0 IMAD.HI.U32 R7, R4, c[0x0][0x4ec], RZ ;  /* 0x00013b0004070a27 */ /* 0x000fe200078e00ff */
[----:B--2---:R-:W-:Y:S02]  /*15c80*/  SHF.R.S32.HI R0, RZ, 0x1f, R3 ;  /* 0x0000001fff007819 */ /* 0x004fe40000011403 */
[----:B---3--:R-:W-:-:S03]  /*15c90*/  SHF.R.S32.HI R6, RZ, 0x1f, R9 ;  /* 0x0000001fff067819 */ /* 0x008fc60000011409 */
[----:B------:R-:W-:-:S04]  /*15ca0*/  IMAD R0, R0, c[0x0][0x4d0], RZ ;  /* 0x0001340000007a24 */ /* 0x000fc800078e02ff */
[C---:B------:R-:W-:Y:S01]  /*15cb0*/  IMAD R5, R3.reuse, c[0x0][0x4d4], R0 ;  /* 0x0001350003057a24 */ /* 0x040fe200078e0200 */
[----:B------:R-:W-:Y:S01]  /*15cc0*/  MOV R0, R4 ;  /* 0x0000000400007202 */ /* 0x000fe20000000f00 */
[----:B------:R-:W-:Y:S01]  /*15cd0*/  IMAD.WIDE.U32 R2, R3, c[0x0][0x4d0], RZ ;  /* 0x0001340003027a25 */ /* 0x000fe200078e00ff */
[----:B------:R-:W-:-:S03]  /*15ce0*/  @P0 SHF.R.U32.HI R0, RZ, c[0x0][0x4f0], R7 ;  /* 0x00013c00ff000a19 */ /* 0x000fc60000011607 */
[----:B------:R-:W-:Y:S01]  /*15cf0*/  IMAD R6, R6, c[0x0][0x4d8], RZ ;  /* 0x0001360006067a24 */ /* 0x000fe200078e02ff */
[----:B------:R-:W-:Y:S02]  /*15d00*/  IADD3 R3, R3, R5, RZ ;  /* 0x0000000503037210 */ /* 0x000fe40007ffe0ff */
[----:B----4-:R-:W-:Y:S01]  /*15d10*/  SHF.R.S32.HI R5, RZ, 0x1f, R8 ;  /* 0x0000001fff057819 */ /* 0x010fe20000011408 */
[C---:B------:R-:W-:Y:S01]  /*15d20*/  IMAD R7, R9.reuse, c[0x0][0x4dc], R6 ;  /* 0x0001370009077a24 */ /* 0x040fe200078e0206 */
[----:B------:R-:W-:Y:S01]  /*15d30*/  IADD3 R6, -R0, RZ, RZ ;  /* 0x000000ff00067210 */ /* 0x000fe20007ffe1ff */
[----:B------:R-:W-:-:S04]  /*15d40*/  IMAD.WIDE.U32 R2, R9, c[0x0][0x4d8], R2 ;  /* 0x0001360009027a25 */ /* 0x000fc800078e0002 */
[----:B------:R-:W-:Y:S01]  /*15d50*/  IMAD R5, R5, c[0x0][0x4e0], RZ ;  /* 0x0001380005057a24 */ /* 0x000fe200078e02ff */
[----:B------:R-:W-:Y:S01]  /*15d60*/  IADD3 R3, R3, R7, RZ ;  /* 0x0000000703037210 */ /* 0x000fe20007ffe0ff */
[----:B------:R-:W-:Y:S01]  /*15d70*/  IMAD R4, R6, c[0x0][0x4e8], R4 ;  /* 0x00013a0006047a24 */ /* 0x000fe200078e0204 */
[----:B------:R-:W-:Y:S01]  /*15d80*/  SHF.R.S32.HI R7, RZ, 0x1f, R0 ;  /* 0x0000001fff077819 */ /* 0x000fe20000011400 */
[C---:B------:R-:W-:Y:S02]  /*15d90*/  IMAD R6, R8.reuse, c[0x0][0x4e4], R5 ;  /* 0x0001390008067a24 */ /* 0x040fe400078e0205 */
[----:B------:R-:W-:Y:S01]  /*15da0*/  IMAD.WIDE.U32 R2, R8, c[0x0][0x4e0], R2 ;  /* 0x0001380008027a25 */ /* 0x000fe200078e0002 */
[----:B------:R-:W-:-:S04]  /*15db0*/  SHF.R.S32.HI R5, RZ, 0x1f, R4 ;  /* 0x0000001fff057819 */ /* 0x000fc80000011404 */
[----:B------:R-:W-:Y:S01]  /*15dc0*/  IADD3 R2, P0, R0, R2, RZ ;  /* 0x0000000200027210 */ /* 0x000fe20007f1e0ff */
[----:B------:R-:W-:-:S03]  /*15dd0*/  IMAD R0, R5, c[0x0][0x4c8], RZ ;  /* 0x0001320005007a24 */ /* 0x000fc600078e02ff */
[----:B------:R-:W-:Y:S01]  /*15de0*/  IADD3.X R3, R7, R3, R6, P0, !PT ;  /* 0x0000000307037210 */ /* 0x000fe200007fe406 */
[----:B------:R-:W-:-:S04]  /*15df0*/  IMAD R0, R4, c[0x0][0x4cc], R0 ;  /* 0x0001330004007a24 */ /* 0x000fc800078e0200 */
[----:B------:R-:W-:-:S05]  /*15e00*/  IMAD.WIDE.U32 R2, R4, c[0x0][0x4c8], R2 ;  /* 0x0001320004027a25 */ /* 0x000fca00078e0002 */
[----:B------:R-:W-:Y:S02]  /*15e10*/  IADD3 R0, R3, R0, RZ ;  /* 0x0000000003007210 */ /* 0x000fe40007ffe0ff */
[----:B------:R-:W-:-:S04]  /*15e20*/  LEA R4, P0, R2, c[0x0][0x4a8], 0x2 ;  /* 0x00012a0002047a11 */ /* 0x000fc800078010ff */
[----:B------:R-:W-:Y:S02]  /*15e30*/  LEA.HI.X R5, R2, c[0x0][0x4ac], R0, 0x2, P0 ;  /* 0x00012b0002057a11 */ /* 0x000fe400000f1400 */
[----:B------:R-:W-:-:S05]  /*15e40*/  MOV R0, 0xff800000 ;  /* 0xff80000000007802 */ /* 0x000fca0000000f00 */
[----:B------:R2:W-:Y:S02]  /*15e50*/  STG.E [R4.64], R0 ;  /* 0x0000000004007986 */ /* 0x0005e4000c101908 */
.L_x_1157:
[----:B------:R-:W-:Y:S05]  /*15e60*/  BSYNC B1 ;  /* 0x0000000000017941 */ /* 0x000fea0003800000 */
.L_x_1148:
[----:B--2---:R-:W2:Y:S02]  /*15e70*/  LDL R0, [R1+0x64] ;  /* 0x0000640001007983 */ /* 0x004ea40000100800 */
[----:B--2---:R-:W-:-:S13]  /*15e80*/  ISETP.NE.AND P0, PT, R0, RZ, PT ;  /* 0x000000ff0000720c */ /* 0x004fda0003f05270 */
[----:B------:R-:W-:Y:S01]  /*15e90*/  @P0 WARPSYNC 0xffffffff ;  /* 0xffffffff00000948 */ /* 0x000fe20003800000 */
[----:B------:R-:W-:Y:S06]  /*15ea0*/  @P0 BAR.SYNC.DEFER_BLOCKING 0x5, 0x80 ;  /* 0x0142000000000b1d */ /* 0x000fec0000010000 */
[----:B------:R-:W2:Y:S04]  /*15eb0*/  @P0 LDS R0, [0xb100] ;  /* 0x00b10000ff000984 */ /* 0x000ea80000000800 */
[----:B--2---:R2:W-:Y:S04]  /*15ec0*/  @P0 STL [R1+0x5c], R0 ;  /* 0x00005c0001000387 */ /* 0x0045e80000100800 */
[----:B------:R-:W-:Y:S06]  /*15ed0*/  @P0 BAR.ARV 0x4, 0x80 ;  /* 0x0102000000000b1d */ /* 0x000fec0000002000 */
[----:B------:R-:W-:Y:S05]  /*15ee0*/  @P0 BRA `(.L_x_1158) ;  /* 0x0000009000000947 */ /* 0x000fea0003800000 */
[----:B------:R-:W-:Y:S05]  /*15ef0*/  BRA.DIV ~URZ, `(.L_x_1159) ;  /* 0x00000a627f007947 */ /* 0x000fea000b800000 */
[----:B--2---:R2:W3:Y:S02]  /*15f00*/  SHFL.IDX PT, R0, R26, RZ, 0x1f ;  /* 0x00001fff1a007589 */ /* 0x0044e400000e0000 */
.L_x_1176:
[----:B------:R-:W5:Y:S01]  /*15f10*/  S2R R2, SR_TID.X ;  /* 0x0000000000027919 */ /* 0x000f620000002100 */
[----:B------:R-:W-:Y:S03]  /*15f20*/  WARPSYNC 0xffffffff ;  /* 0xffffffff00007948 */ /* 0x000fe60003800000 */
[----:B------:R-:W-:Y:S06]  /*15f30*/  BAR.SYNC.DEFER_BLOCKING 0x4, 0x80 ;  /* 0x0102000000007b1d */ /* 0x000fec0000010000 */
[----:B---3--:R3:W-:Y:S01]  /*15f40*/  STL [R1+0x5c], R0 ;  /* 0x00005c0001007387 */ /* 0x0087e20000100800 */
[----:B-----5:R-:W-:-:S13]  /*15f50*/  LOP3.LUT P0, RZ, R2, 0x7f, RZ, 0xc0, !PT ;  /* 0x0000007f02ff7812 */ /* 0x020fda000780c0ff */
[----:B------:R3:W-:Y:S04]  /*15f60*/  @!P0 STS [0xb100], R26 ;  /* 0x00b1001aff008388 */ /* 0x0007e80000000800 */
[----:B------:R-:W-:Y:S06]  /*15f70*/  BAR.ARV 0x5, 0x80 ;  /* 0x0142000000007b1d */ /* 0x000fec0000002000 */
.L_x_1158:
[----:B--23--:R-:W2:Y:S02]  /*15f80*/  LDL R0, [R1+0x5c] ;  /* 0x00005c0001007983 */ /* 0x00cea40000100800 */
[----:B--2---:R-:W-:-:S13]  /*15f90*/  ISETP.GE.AND P0, PT, R0, c[0x0][0x538], PT ;  /* 0x00014e0000007a0c */ /* 0x004fda0003f06270 */
[----:B-1--4-:R-:W-:Y:S01]  /*15fa0*/  @P0 CALL.REL.NOINC `(.L_x_1160) ;  /* 0x0000001000000944 */ /* 0x012fe20003c00000 */
[----:B------:R-:W-:Y:S05]  /*15fb0*/  BRA `(.L_x_1161) ;  /* 0xfffea76000007947 */ /* 0x000fea000383ffff */
.L_x_1160:
[----:B------:R-:W-:Y:S05]  /*15fc0*/  EXIT ;  /* 0x000000000000794d */ /* 0x000fea0003800000 */
.L_x_1112:
[----:B------:R-:W-:Y:S01]  /*15fd0*/  IMAD.MOV.U32 R10, RZ, RZ, R2 ;  /* 0x000000ffff0a7224 */ /* 0x000fe200078e0002 */
[----:B-1----:R-:W-:Y:S01]  /*15fe0*/  MOV R8, RZ ;  /* 0x000000ff00087202 */ /* 0x002fe20000000f00 */
[----:B------:R-:W-:Y:S01]  /*15ff0*/  IMAD.MOV.U32 R7, RZ, RZ, 0x181f ;  /* 0x0000181fff077424 */ /* 0x000fe200078e00ff */
[----:B------:R-:W-:Y:S02]  /*16000*/  MOV R9, 0x16020 ;  /* 0x0001602000097802 */ /* 0x000fe40000000f00 */
[----:B------:R-:W-:Y:S05]  /*16010*/  CALL.REL.NOINC `($__internal_17_$__cuda_sm70_shflsync_idx_p) ;  /* 0x000009f000007944 */ /* 0x000fea0003c00000 */
[----:B------:R-:W-:Y:S01]  /*16020*/  MOV R5, R7 ;  /* 0x0000000700057202 */ /* 0x000fe20000000f00 */
[----:B------:R-:W-:Y:S05]  /*16030*/  BRA `(.L_x_1162) ;  /* 0xfffeb54000007947 */ /* 0x000fea000383ffff */
.L_x_1113:
[----:B------:R-:W-:Y:S01]  /*16040*/  IMAD.MOV.U32 R10, RZ, RZ, R3 ;  /* 0x000000ffff0a7224 */ /* 0x000fe200078e0003 */
[----:B-1----:R-:W-:Y:S01]  /*16050*/  MOV R8, RZ ;  /* 0x000000ff00087202 */ /* 0x002fe20000000f00 */
[----:B------:R-:W-:Y:S01]  /*16060*/  IMAD.MOV.U32 R7, RZ, RZ, 0x181f ;  /* 0x0000181fff077424 */ /* 0x000fe200078e00ff */
[----:B------:R-:W-:Y:S02]  /*16070*/  MOV R9, 0x16090 ;  /* 0x0001609000097802 */ /* 0x000fe40000000f00 */
[----:B--23--:R-:W-:Y:S05]  /*16080*/  CALL.REL.NOINC `($__internal_17_$__cuda_sm70_shflsync_idx_p) ;  /* 0x0000098000007944 */ /* 0x00cfea0003c00000 */
[----:B------:R-:W-:Y:S01]  /*16090*/  MOV R4, R7 ;  /* 0x0000000700047202 */ /* 0x000fe20000000f00 */
[----:B------:R-:W-:Y:S05]  /*160a0*/  BRA `(.L_x_1163) ;  /* 0xfffeb4f000007947 */ /* 0x000fea000383ffff */
.L_x_1116:
[----:B------:R-:W-:Y:S01]  /*160b0*/  IMAD.MOV.U32 R10, RZ, RZ, R2 ;  /* 0x000000ffff0a7224 */ /* 0x000fe200078e0002 */
[----:B------:R-:W-:Y:S01]  /*160c0*/  MOV R8, 0x1 ;  /* 0x0000000100087802 */ /* 0x000fe20000000f00 */
[----:B------:R-:W-:Y:S01]  /*160d0*/  IMAD.MOV.U32 R7, RZ, RZ, 0x181f ;  /* 0x0000181fff077424 */ /* 0x000fe200078e00ff */
[----:B------:R-:W-:-:S02]  /*160e0*/  MOV R9, 0x16100 ;  /* 0x0001610000097802 */ /* 0x000fc40000000f00 */
[----:B-1234-:R-:W-:Y:S05]  /*160f0*/  CALL.REL.NOINC `($__internal_17_$__cuda_sm70_shflsync_idx_p) ;  /* 0x0000091000007944 */ /* 0x01efea0003c00000 */
[----:B------:R-:W-:Y:S01]  /*16100*/  IMAD.MOV.U32 R6, RZ, RZ, R7 ;  /* 0x000000ffff067224 */ /* 0x000fe200078e0007 */
[----:B------:R-:W-:Y:S01]  /*16110*/  MOV R8, 0x1 ;  /* 0x0000000100087802 */ /* 0x000fe20000000f00 */
[----:B------:R-:W-:Y:S01]  /*16120*/  IMAD.MOV.U32 R10, RZ, RZ, R3 ;  /* 0x000000ffff0a7224 */ /* 0x000fe200078e0003 */
[----:B------:R-:W-:-:S02]  /*16130*/  MOV R7, 0x181f ;  /* 0x0000181f00077802 */ /* 0x000fc40000000f00 */
[----:B------:R-:W-:Y:S02]  /*16140*/  MOV R9, 0x16160 ;  /* 0x0001616000097802 */ /* 0x000fe40000000f00 */
[----:B------:R-:W-:Y:S05]  /*16150*/  CALL.REL.NOINC `($__internal_17_$__cuda_sm70_shflsync_idx_p) ;  /* 0x000008b000007944 */ /* 0x000fea0003c00000 */
[----:B------:R-:W-:Y:S01]  /*16160*/  MOV R4, R7 ;  /* 0x0000000700047202 */ /* 0x000fe20000000f00 */
[----:B------:R-:W-:Y:S05]  /*16170*/  BRA `(.L_x_1164) ;  /* 0xfffeb52000007947 */ /* 0x000fea000383ffff */
.L_x_1119:
[----:B------:R-:W-:Y:S01]  /*16180*/  IMAD.MOV.U32 R10, RZ, RZ, R2 ;  /* 0x000000ffff0a7224 */ /* 0x000fe200078e0002 */
[----:B------:R-:W-:Y:S01]  /*16190*/  MOV R8, 0x2 ;  /* 0x0000000200087802 */ /* 0x000fe20000000f00 */
[----:B------:R-:W-:Y:S01]  /*161a0*/  IMAD.MOV.U32 R7, RZ, RZ, 0x181f ;  /* 0x0000181fff077424 */ /* 0x000fe200078e00ff */
[----:B------:R-:W-:Y:S02]  /*161b0*/  MOV R9, 0x161d0 ;  /* 0x000161d000097802 */ /* 0x000fe40000000f00 */
[----:B-123--:R-:W-:Y:S05]  /*161c0*/  CALL.REL.NOINC `($__internal_17_$__cuda_sm70_shflsync_idx_p) ;  /* 0x0000084000007944 */ /* 0x00efea0003c00000 */
[----:B------:R-:W-:Y:S01]  /*161d0*/  MOV R6, R7 ;  /* 0x0000000700067202 */ /* 0x000fe20000000f00 */
[----:B------:R-:W-:Y:S05]  /*161e0*/  BRA `(.L_x_1165) ;  /* 0xfffeb59000007947 */ /* 0x000fea000383ffff */
.L_x_1120:
[----:B------:R-:W-:Y:S01]  /*161f0*/  IMAD.MOV.U32 R10, RZ, RZ, R3 ;  /* 0x000000ffff0a7224 */ /* 0x000fe200078e0003 */
[----:B------:R-:W-:Y:S01]  /*16200*/  MOV R8, 0x2 ;  /* 0x0000000200087802 */ /* 0x000fe20000000f00 */
[----:B------:R-:W-:Y:S01]  /*16210*/  IMAD.MOV.U32 R7, RZ, RZ, 0x181f ;  /* 0x0000181fff077424 */ /* 0x000fe200078e00ff */
[----:B------:R-:W-:Y:S02]  /*16220*/  MOV R9, 0x16240 ;  /* 0x0001624000097802 */ /* 0x000fe40000000f00 */
[----:B-1234-:R-:W-:Y:S05]  /*16230*/  CALL.REL.NOINC `($__internal_17_$__cuda_sm70_shflsync_idx_p) ;  /* 0x000007d000007944 */ /* 0x01efea0003c00000 */
[----:B------:R-:W-:Y:S01]  /*16240*/  MOV R4, R7 ;  /* 0x0000000700047202 */ /* 0x000fe20000000f00 */
[----:B------:R-:W-:Y:S05]  /*16250*/  BRA `(.L_x_1166) ;  /* 0xfffeb54000007947 */ /* 0x000fea000383ffff */
.L_x_1123:
        /* <DEDUP_REMOVED lines=13> */
.L_x_1126:
[----:B------:R-:W-:Y:S01]  /*16330*/  IMAD.MOV.U32 R10, RZ, RZ, R2 ;  /* 0x000000ffff0a7224 */ /* 0x000fe200078e0002 */
[----:B------:R-:W-:Y:S01]  /*16340*/  MOV R8, 0x4 ;  /* 0x0000000400087802 */ /* 0x000fe20000000f00 */
[----:B------:R-:W-:Y:S01]  /*16350*/  IMAD.MOV.U32 R7, RZ, RZ, 0x181f ;  /* 0x0000181fff077424 */ /* 0x000fe200078e00ff */
[----:B------:R-:W-:Y:S02]  /*16360*/  MOV R9, 0x16380 ;  /* 0x0001638000097802 */ /* 0x000fe40000000f00 */
[----:B-1234-:R-:W-:Y:S05]  /*16370*/  CALL.REL.NOINC `($__internal_17_$__cuda_sm70_shflsync_idx_p) ;  /* 0x0000069000007944 */ /* 0x01efea0003c00000 */
[----:B------:R-:W-:Y:S01]  /*16380*/  MOV R6, R7 ;  /* 0x0000000700067202 */ /* 0x000fe20000000f00 */
[----:B------:R-:W-:Y:S05]  /*16390*/  BRA `(.L_x_1168) ;  /* 0xfffeb5d000007947 */ /* 0x000fea000383ffff */
.L_x_1127:
[----:B------:R-:W-:Y:S01]  /*163a0*/  IMAD.MOV.U32 R10, RZ, RZ, R3 ;  /* 0x000000ffff0a7224 */ /* 0x000fe200078e0003 */
[----:B------:R-:W-:Y:S01]  /*163b0*/  MOV R8, 0x4 ;  /* 0x0000000400087802 */ /* 0x000fe20000000f00 */
[----:B------:R-:W-:Y:S01]  /*163c0*/  IMAD.MOV.U32 R7, RZ, RZ, 0x181f ;  /* 0x0000181fff077424 */ /* 0x000fe200078e00ff */
[----:B------:R-:W-:Y:S02]  /*163d0*/  MOV R9, 0x163f0 ;  /* 0x000163f000097802 */ /* 0x000fe40000000f00 */
[----:B-1234-:R-:W-:Y:S05]  /*163e0*/  CALL.REL.NOINC `($__internal_17_$__cuda_sm70_shflsync_idx_p) ;  /* 0x0000062000007944 */ /* 0x01efea0003c00000 */
[----:B------:R-:W-:Y:S01]  /*163f0*/  MOV R4, R7 ;  /* 0x0000000700047202 */ /* 0x000fe20000000f00 */
[----:B------:R-:W-:Y:S05]  /*16400*/  BRA `(.L_x_1169) ;  /* 0xfffeb58000007947 */ /* 0x000fea000383ffff */
.L_x_1130:
        /* <DEDUP_REMOVED lines=13> */
.L_x_1133:
[----:B------:R-:W-:Y:S01]  /*164e0*/  IMAD.MOV.U32 R10, RZ, RZ, R2 ;  /* 0x000000ffff0a7224 */ /* 0x000fe200078e0002 */
[----:B------:R-:W-:Y:S01]  /*164f0*/  MOV R8, 0x6 ;  /* 0x0000000600087802 */ /* 0x000fe20000000f00 */
[----:B------:R-:W-:Y:S01]  /*16500*/  IMAD.MOV.U32 R7, RZ, RZ, 0x181f ;  /* 0x0000181fff077424 */ /* 0x000fe200078e00ff */
[----:B------:R-:W-:Y:S02]  /*16510*/  MOV R9, 0x16530 ;  /* 0x0001653000097802 */ /* 0x000fe40000000f00 */
[----:B-1234-:R-:W-:Y:S05]  /*16520*/  CALL.REL.NOINC `($__internal_17_$__cuda_sm70_shflsync_idx_p) ;  /* 0x000004e000007944 */ /* 0x01efea0003c00000 */
[----:B------:R-:W-:Y:S01]  /*16530*/  MOV R6, R7 ;  /* 0x0000000700067202 */ /* 0x000fe20000000f00 */
[----:B------:R-:W-:Y:S05]  /*16540*/  BRA `(.L_x_1171) ;  /* 0xfffeb61000007947 */ /* 0x000fea000383ffff */
.L_x_1134:
[----:B------:R-:W-:Y:S01]  /*16550*/  IMAD.MOV.U32 R10, RZ, RZ, R3 ;  /* 0x000000ffff0a7224 */ /* 0x000fe200078e0003 */
[----:B------:R-:W-:Y:S01]  /*16560*/  MOV R8, 0x6 ;  /* 0x0000000600087802 */ /* 0x000fe20000000f00 */
[----:B------:R-:W-:Y:S01]  /*16570*/  IMAD.MOV.U32 R7, RZ, RZ, 0x181f ;  /* 0x0000181fff077424 */ /* 0x000fe200078e00ff */
[----:B------:R-:W-:Y:S02]  /*16580*/  MOV R9, 0x165a0 ;  /* 0x000165a000097802 */ /* 0x000fe40000000f00 */
[----:B-1234-:R-:W-:Y:S05]  /*16590*/  CALL.REL.NOINC `($__internal_17_$__cuda_sm70_shflsync_idx_p) ;  /* 0x0000047000007944 */ /* 0x01efea0003c00000 */
[----:B------:R-:W-:Y:S01]  /*165a0*/  MOV R4, R7 ;  /* 0x0000000700047202 */ /* 0x000fe20000000f00 */
[----:B------:R-:W-:Y:S05]  /*165b0*/  BRA `(.L_x_1172) ;  /* 0xfffeb5c000007947 */ /* 0x000fea000383ffff */
.L_x_1137:
        /* <DEDUP_REMOVED lines=13> */
.L_x_1144:
[----:B--2---:R1:W5:Y:S01]  /*16690*/  LDL R0, [R1+0x10] ;  /* 0x0000100001007983 */ /* 0x0043620000100800 */
[----:B------:R-:W-:Y:S02]  /*166a0*/  MOV R3, 0x2 ;  /* 0x0000000200037802 */ /* 0x000fe40000000f00 */
[----:B------:R-:W-:Y:S02]  /*166b0*/  MOV R8, 0x166d0 ;  /* 0x000166d000087802 */ /* 0x000fe40000000f00 */
[----:B-1---5:R-:W-:Y:S05]  /*166c0*/  CALL.REL.NOINC `($__internal_16_$__cuda_sm70_shflsync_bfly_p) ;  /* 0x0000030000007944 */ /* 0x022fea0003c00000 */
[----:B--2---:R-:W-:Y:S01]  /*166d0*/  MOV R2, R3 ;  /* 0x0000000300027202 */ /* 0x004fe20000000f00 */
[----:B-1----:R-:W-:Y:S05]  /*166e0*/  BRA `(.L_x_1174) ;  /* 0xffffda7000007947 */ /* 0x002fea000383ffff */
.L_x_1145:
[----:B------:R-:W-:Y:S01]  /*166f0*/  IMAD.MOV.U32 R0, RZ, RZ, R2 ;  /* 0x000000ffff007224 */ /* 0x000fe200078e0002 */
[----:B------:R-:W-:Y:S02]  /*16700*/  MOV R3, 0x1 ;  /* 0x0000000100037802 */ /* 0x000fe40000000f00 */
[----:B------:R-:W-:Y:S02]  /*16710*/  MOV R8, 0x16730 ;  /* 0x0001673000087802 */ /* 0x000fe40000000f00 */
[----:B-----5:R-:W-:Y:S05]  /*16720*/  CALL.REL.NOINC `($__internal_16_$__cuda_sm70_shflsync_bfly_p) ;  /* 0x000002a000007944 */ /* 0x020fea0003c00000 */
[----:B-1----:R1:W5:Y:S01]  /*16730*/  LDL R0, [R1+0x14] ;  /* 0x0000140001007983 */ /* 0x0023620000100800 */
[----:B--2---:R-:W-:Y:S01]  /*16740*/  FADD.FTZ R2, R2, R3 ;  /* 0x0000000302027221 */ /* 0x004fe20000010000 */
[----:B------:R-:W-:-:S02]  /*16750*/  MOV R3, 0x2 ;  /* 0x0000000200037802 */ /* 0x000fc40000000f00 */
[----:B------:R-:W-:Y:S02]  /*16760*/  MOV R8, 0x16780 ;  /* 0x0001678000087802 */ /* 0x000fe40000000f00 */
[----:B-1---5:R-:W-:Y:S05]  /*16770*/  CALL.REL.NOINC `($__internal_16_$__cuda_sm70_shflsync_bfly_p) ;  /* 0x0000025000007944 */ /* 0x022fea0003c00000 */
[----:B-1----:R-:W3:Y:S01]  /*16780*/  LDL.LU R0, [R1+0x14] ;  /* 0x0000140001007983 */ /* 0x002ee20000300800 */
[----:B------:R-:W-:Y:S01]  /*16790*/  MOV R8, 0x167e0 ;  /* 0x000167e000087802 */ /* 0x000fe20000000f00 */
[----:B--23--:R-:W-:Y:S01]  /*167a0*/  FADD.FTZ R4, R0, R3 ;  /* 0x0000000300047221 */ /* 0x00cfe20000010000 */
[----:B------:R-:W-:-:S04]  /*167b0*/  MOV R3, 0x1 ;  /* 0x0000000100037802 */ /* 0x000fc80000000f00 */
[----:B------:R-:W-:Y:S02]  /*167c0*/  MOV R0, R4 ;  /* 0x0000000400007202 */ /* 0x000fe40000000f00 */
[----:B------:R-:W-:Y:S05]  /*167d0*/  CALL.REL.NOINC `($__internal_16_$__cuda_sm70_shflsync_bfly_p) ;  /* 0x000001f000007944 */ /* 0x000fea0003c00000 */
[----:B-1----:R1:W5:Y:S01]  /*167e0*/  LDL R0, [R1+0x18] ;  /* 0x0000180001007983 */ /* 0x0023620000100800 */
[----:B--2---:R-:W-:Y:S01]  /*167f0*/  FADD.FTZ R4, R4, R3 ;  /* 0x0000000304047221 */ /* 0x004fe20000010000 */
[----:B------:R-:W-:Y:S02]  /*16800*/  MOV R3, 0x2 ;  /* 0x0000000200037802 */ /* 0x000fe40000000f00 */
        /* <DEDUP_REMOVED lines=19> */
[----:B--2---:R-:W-:Y:S01]  /*16940*/  MOV R8, R3 ;  /* 0x0000000300087202 */ /* 0x004fe20000000f00 */
[----:B-1----:R-:W-:Y:S05]  /*16950*/  BRA `(.L_x_1175) ;  /* 0xffffd93000007947 */ /* 0x002fea000383ffff */
.L_x_1159:
[----:B------:R-:W-:Y:S01]  /*16960*/  IMAD.MOV.U32 R10, RZ, RZ, R26 ;  /* 0x000000ffff0a7224 */ /* 0x000fe200078e001a */
[----:B-1----:R-:W-:Y:S01]  /*16970*/  MOV R8, RZ ;  /* 0x000000ff00087202 */ /* 0x002fe20000000f00 */
[----:B------:R-:W-:Y:S01]  /*16980*/  IMAD.MOV.U32 R7, RZ, RZ, 0x1f ;  /* 0x0000001fff077424 */ /* 0x000fe200078e00ff */
[----:B----4-:R-:W-:Y:S02]  /*16990*/  MOV R9, 0x169b0 ;  /* 0x000169b000097802 */ /* 0x010fe40000000f00 */
[----:B--23--:R-:W-:Y:S05]  /*169a0*/  CALL.REL.NOINC `($__internal_17_$__cuda_sm70_shflsync_idx_p) ;  /* 0x0000006000007944 */ /* 0x00cfea0003c00000 */
[----:B------:R-:W-:Y:S01]  /*169b0*/  MOV R0, R7 ;  /* 0x0000000700007202 */ /* 0x000fe20000000f00 */
[----:B------:R-:W-:Y:S05]  /*169c0*/  BRA `(.L_x_1176) ;  /* 0xfffff54000007947 */ /* 0x000fea000383ffff */
        .weak           $__internal_16_$__cuda_sm70_shflsync_bfly_p
        .type           $__internal_16_$__cuda_sm70_shflsync_bfly_p,@function
        .size           $__internal_16_$__cuda_sm70_shflsync_bfly_p,($__internal_17_$__cuda_sm70_shflsync_idx_p - $__internal_16_$__cuda_sm70_shflsync_bfly_p)
$__internal_16_$__cuda_sm70_shflsync_bfly_p:
[----:B------:R-:W-:Y:S01]  /*169d0*/  MOV R9, 0x0 ;  /* 0x0000000000097802 */ /* 0x000fe20000000f00 */
[----:B------:R-:W-:Y:S04]  /*169e0*/  WARPSYNC R7 ;  /* 0x0000000700007348 */ /* 0x000fe80003800000 */
[----:B------:R1:W2:Y:S01]  /*169f0*/  SHFL.BFLY PT, R3, R0, R3, R10 ;  /* 0x0c00000300037389 */ /* 0x0002a200000e000a */
[----:B------:R-:W-:Y:S05]  /*16a00*/  RET.REL.NODEC R8 `(_ZN7cutlass13device_kernelIN5flash19enable_sm80_to_sm89INS1_16FlashAttnFwdSm80INS1_25CollectiveMainloopFwdSm80ILi4ELi1ELb0EN4cute5tupleIJNS5_1CILi128EEENS7_ILi112EEENS7_ILi64EEEEEELi64ENS_10bfloat16_tEfNS_4arch4Sm80ELb1ELb0ELb1ELb0ELb0ELb0ELb1ELb1EEENS1_21CollectiveEpilogueFwdINS6_IJS8_SA_S9_EEENS6_IJNS7_ILi1EEESI_SI_EEESC_SE_Li128ELb0ELb1ELb1ELb0EEENS1_30DynamicPersistentTileSchedulerILi128ELi128ELb1ELb1ELb0EEEEEEEEEvNT_6ParamsE) ;  /* 0xfffe95f008007950 */ /* 0x000fea0003c3ffff */
        .weak           $__internal_17_$__cuda_sm70_shflsync_idx_p
        .type           $__internal_17_$__cuda_sm70_shflsync_idx_p,@function
        .size           $__internal_17_$__cuda_sm70_shflsync_idx_p,(.L_x_1636 - $__internal_17_$__cuda_sm70_shflsync_idx_p)
$__internal_17_$__cuda_sm70_shflsync_idx_p:
[----:B------:R-:W-:-:S04]  /*16a10*/  MOV R12, 0xffffffff ;  /* 0xffffffff000c7802 */ /* 0x000fc80000000f00 */
[----:B------:R-:W-:Y:S04]  /*16a20*/  WARPSYNC R12 ;  /* 0x0000000c00007348 */ /* 0x000fe80003800000 */
[----:B------:R1:W2:Y:S02]  /*16a30*/  SHFL.IDX PT, R7, R10, R8, R7 ;  /* 0x000000080a077389 */ /* 0x0002a400000e0007 */
[----:B-1----:R-:W-:Y:S02]  /*16a40*/  MOV R8, R9 ;  /* 0x0000000900087202 */ /* 0x002fe40000000f00 */
[----:B------:R-:W-:-:S04]  /*16a50*/  MOV R9, 0x0 ;  /* 0x0000000000097802 */ /* 0x000fc80000000f00 */
[----:B--2---:R-:W-:Y:S05]  /*16a60*/  RET.REL.NODEC R8 `(_ZN7cutlass13device_kernelIN5flash19enable_sm80_to_sm89INS1_16FlashAttnFwdSm80INS1_25CollectiveMainloopFwdSm80ILi4ELi1ELb0EN4cute5tupleIJNS5_1CILi128EEENS7_ILi112EEENS7_ILi64EEEEEELi64ENS_10bfloat16_tEfNS_4arch4Sm80ELb1ELb0ELb1ELb0ELb0ELb0ELb1ELb1EEENS1_21CollectiveEpilogueFwdINS6_IJS8_SA_S9_EEENS6_IJNS7_ILi1EEESI_SI_EEESC_SE_Li128ELb0ELb1ELb1ELb0EEENS1_30DynamicPersistentTileSchedulerILi128ELi128ELb1ELb1ELb0EEEEEEEEEvNT_6ParamsE) ;  /* 0xfffe959008007950 */ /* 0x004fea0003c3ffff */
.L_x_1177:
        /* <DEDUP_REMOVED lines=9> */
.L_x_1636:


//--------------------- .text._ZN7cutlass13device_kernelIN5flash19enable_sm80_to_sm89INS1_16FlashAttnFwdSm80INS1_25CollectiveMainloopFwdSm80ILi4ELi1ELb0EN4cute5tupleIJNS5_1CILi128EEENS7_ILi80EEENS7_ILi64EEEEEELi64ENS_10bfloat16_tEfNS_4arch4Sm80ELb1ELb0ELb1ELb1ELb0ELb0ELb1ELb1EEENS1_21CollectiveEpilogueFwdINS6_IJS8_SA_S9_EEENS6_IJNS7_ILi1EEESI_SI_EEESC_SE_Li128ELb1ELb1ELb1ELb0EEENS1_36VarlenDynamicPersistentTileSchedulerILi128ELi80ELi128ELi128ELb1ELb1ELb0ELb1ELb1ELb1EEEEEEEEEvNT_6ParamsE --------------------------
	.section	.text._ZN7cutlass13device_kernelIN5flash19enable_sm80_to_sm89INS1_16FlashAttnFwdSm80INS1_25CollectiveMainloopFwdSm80ILi4ELi1ELb0EN4cute5tupleIJNS5_1CILi128EEENS7_ILi80EEENS7_ILi64EEEEEELi64ENS_10bfloat16_tEfNS_4arch4Sm80ELb1ELb0ELb1ELb1ELb0ELb0ELb1ELb1EEENS1_21CollectiveEpilogueFwdINS6_IJS8_SA_S9_EEENS6_IJNS7_ILi1EEESI_SI_EEESC_SE_Li128ELb1ELb1ELb1ELb0EEENS1_36VarlenDynamicPersistentTileSchedulerILi128ELi80ELi128ELi128ELb1ELb1ELb0ELb1ELb1ELb1EEEEEEEEEvNT_6ParamsE,"ax",@progbits
	.sectioninfo	@"SHI_REGISTERS=255"
	.align	128
.text._ZN7cutlass13device_kernelIN5flash19enable_sm80_to_sm89INS1_16FlashAttnFwdSm80INS1_25CollectiveMainloopFwdSm80ILi4ELi1ELb0EN4cute5tupleIJNS5_1CILi128EEENS7_ILi80EEENS7_ILi64EEEEEELi64ENS_10bfloat16_tEfNS_4arch4Sm80ELb1ELb0ELb1ELb1ELb0ELb0ELb1ELb1EEENS1_21CollectiveEpilogueFwdINS6_IJS8_SA_S9_EEENS6_IJNS7_ILi1EEESI_SI_EEESC_SE_Li128ELb1ELb1ELb1ELb0EEENS1_36VarlenDynamicPersistentTileSchedulerILi128ELi80ELi128ELi128ELb1ELb1ELb0ELb1ELb1ELb1EEEEEEEEEvNT_6ParamsE:
        .type           _ZN7cutlass13device_kernelIN5flash19enable_sm80_to_sm89INS1_16FlashAttnFwdSm80INS1_25CollectiveMainloopFwdSm80ILi4ELi1ELb0EN4cute5tupleIJNS5_1CILi128EEENS7_ILi80EEENS7_ILi64EEEEEELi64ENS_10bfloat16_tEfNS_4arch4Sm80ELb1ELb0ELb1ELb1ELb0ELb0ELb1ELb1EEENS1_21CollectiveEpilogueFwdINS6_IJS8_SA_S9_EEENS6_IJNS7_ILi1EEESI_SI_EEESC_SE_Li128ELb1ELb1ELb1ELb0EEENS1_36VarlenDynamicPersistentTileSchedulerILi128ELi80ELi128ELi128ELb1ELb1ELb0ELb1ELb1ELb1EEEEEEEEEvNT_6ParamsE,@function
        .size           _ZN7cutlass13device_kernelIN5flash19enable_sm80_to_sm89INS1_16FlashAttnFwdSm80INS1_25CollectiveMainloopFwdSm80ILi4ELi1ELb0EN4cute5tupleIJNS5_1CILi128EEENS7_ILi80EEENS7_ILi64EEEEEELi64ENS_10bfloat16_tEfNS_4arch4Sm80ELb1ELb0ELb1ELb1ELb0ELb0ELb1ELb1EEENS1_21CollectiveEpilogueFwdINS6_IJS8_SA_S9_EEENS6_IJNS7_ILi1EEESI_SI_EEESC_SE_Li128ELb1ELb1ELb1ELb0EEENS1_36VarlenDynamicPersistentTileSchedulerILi128ELi80ELi128ELi128ELb1ELb1ELb0ELb1ELb1ELb1EEEEEEEEEvNT_6ParamsE,(.L_x_1639 - _ZN7cutlass13device_kernelIN5flash19enable_sm80_to_sm89INS1_16FlashAttnFwdSm80INS1_25CollectiveMainloopFwdSm80ILi4ELi1ELb0EN4cute5tupleIJNS5_1CILi128EEENS7_ILi80EEENS7_ILi64EEEEEELi64ENS_10bfloat16_tEfNS_4arch4Sm80ELb1ELb0ELb1ELb1ELb0ELb0ELb1ELb1EEENS1_21CollectiveEpilogueFwdINS6_IJS8_SA_S9_EEENS6_IJNS7_ILi1EEESI_SI_EEESC_SE_Li128ELb1ELb1ELb1ELb0EEENS1_36VarlenDynamicPersistentTileSchedulerILi128ELi80ELi128ELi128ELb1ELb1ELb0ELb1ELb1ELb1EEEEEEEEEvNT_6ParamsE)
        .other          _ZN7cutlass13device_kernelIN5flash19enable_sm80_to_sm89INS1_16FlashAttnFwdSm80INS1_25CollectiveMainloopFwdSm80ILi4ELi1ELb0EN4cute5tupleIJNS5_1CILi128EEENS7_ILi80EEENS7_ILi64EEEEEELi64ENS_10bfloat16_tEfNS_4arch4Sm80ELb1ELb0ELb1ELb1ELb0ELb0ELb1ELb1EEENS1_21CollectiveEpilogueFwdINS6_IJS8_SA_S9_EEENS6_IJNS7_ILi1EEESI_SI_EEESC_SE_Li128ELb1ELb1ELb1ELb0EEENS1_36VarlenDynamicPersistentTileSchedulerILi128ELi80ELi128ELi128ELb1ELb1ELb0ELb1ELb1ELb1EEEEEEEEEvNT_6ParamsE,@"STO_CUDA_ENTRY STV_DEFAULT"
_ZN7cutlass13device_kernelIN5flash19enable_sm80_to_sm89INS1_16FlashAttnFwdSm80INS1_25CollectiveMainloopFwdSm80ILi4ELi1ELb0EN4cute5tupleIJNS5_1CILi128EEENS7_ILi80EEENS7_ILi64EEEEEELi64ENS_10bfloat16_tEfNS_4arch4Sm80ELb1ELb0ELb1ELb1ELb0ELb0ELb1ELb1EEENS1_21CollectiveEpilogueFwdINS6_IJS8_SA_S9_EEENS6_IJNS7_ILi1EEESI_SI_EEESC_SE_Li128ELb1ELb1ELb1ELb0EEENS1_36VarlenDynamicPersistentTileSchedulerILi128ELi80ELi128ELi128ELb1ELb1ELb0ELb1ELb1ELb1EEEEEEEEEvNT_6ParamsE:
        /* <DEDUP_REMOVED lines=55> */
.L_x_1183:
        /* <DEDUP_REMOVED lines=17> */
.L_x_1301:
        /* <DEDUP_REMOVED lines=16> */
.L_x_1302:
[----:B--2---:R-:W-:-:S05]  /*0580*/  IMAD R0, R0, c[0x0][0x538], RZ ;  /* 0x00014e0000007a24 */ /* 0x004fca00078e02ff */
[----:B------:R-:W-:-:S04]  /*0590*/  IADD3 R6, R0, R6, RZ ;  /* 0x0000000600067210 */ /* 0x000fc80007ffe0ff */
[----:B------:R-:W-:-:S13]  /*05a0*/  ISETP.GT.AND P0, PT, R6, UR4, PT ;  /* 0x0000000406007c0c */ /* 0x000fda000bf04270 */
[----:B-1----:R-:W-:Y:S05]  /*05b0*/  @!P0 BRA `(.L_x_1183) ;  /* 0xfffffdb000008947 */ /* 0x002fea000383ffff */
.L_x_1179:
[----:B------:R-:W-:-:S05]  /*05c0*/  IADD3 R12, -R0, R6, RZ ;  /* 0x00000006000c7210 */ /* 0x000fca0007ffe1ff */
[----:B------:R-:W-:-:S05]  /*05d0*/  IMAD R0, R4, c[0x0][0x538], R12 ;  /* 0x00014e0004007a24 */ /* 0x000fca00078e020c */
[----:B------:R-:W-:Y:S01]  /*05e0*/  ISETP.GT.AND P0, PT, R0, UR4, PT ;  /* 0x0000000400007c0c */ /* 0x000fe2000bf04270 */
[----:B------:R-:W-:-:S12]  /*05f0*/  BRA.DIV ~URZ, `(.L_x_1184) ;  /* 0x000138f27f007947 */ /* 0x000fd8000b800000 */
[----:B------:R-:W-:-:S04]  /*0600*/  VOTE.ANY R11, PT, !P0 ;  /* 0x00000000000b7806 */ /* 0x000fc800040e0100 */
.L_x_1303:
[----:B------:R-:W1:Y:S02]  /*0610*/  POPC R0, R11 ;  /* 0x0000000b00007309 */ /* 0x000e640000000000 */
[----:B-1----:R-:W-:-:S05]  /*0620*/  IADD3 R2, R0, R7, RZ ;  /* 0x0000000700027210 */ /* 0x002fca0007ffe0ff */
[----:B------:R1:W-:Y:S01]  /*0630*/  STL [R1+0x64], R2 ;  /* 0x0000640201007387 */ /* 0x0003e20000100800 */
[----:B------:R-:W-:Y:S05]  /*0640*/  BRA.DIV ~URZ, `(.L_x_1185) ;  /* 0x000138f27f007947 */ /* 0x000fea000b800000 */
[----:B------:R2:W3:Y:S01]  /*0650*/  SHFL.IDX PT, R13, R10, R0, 0x1f ;  /* 0x00001f000a0d7589 */ /* 0x0004e200000e0000 */
[----:B------:R-:W-:-:S03]  /*0660*/  MOV R6, RZ ;  /* 0x000000ff00067202 */ /* 0x000fc60000000f00 */
[----:B------:R2:W4:Y:S04]  /*0670*/  SHFL.IDX PT, R10, R8, R0, 0x1f ;  /* 0x00001f00080a7589 */ /* 0x00052800000e0000 */
.L_x_1304:
[----:B------:R-:W-:Y:S01]  /*0680*/  ISETP.NE.AND P0, PT, R11, RZ, PT ;  /* 0x000000ff0b00720c */ /* 0x000fe20003f05270 */
[----:B------:R-:W-:-:S12]  /*0690*/  BSSY B0, `(.L_x_1186) ;  /* 0x0000005000007945 */ /* 0x000fd80003800000 */
[----:B------:R-:W-:Y:S05]  /*06a0*/  @!P0 BRA `(.L_x_1187) ;  /* 0x0000003000008947 */ /* 0x000fea0003800000 */
[----:B------:R-:W-:Y:S01]  /*06b0*/  IADD3 R5, R0, -0x1, RZ ;  /* 0xffffffff00057810 */ /* 0x000fe20007ffe0ff */
[----:B------:R-:W-:Y:S05]  /*06c0*/  BRA.DIV ~URZ, `(.L_x_1188) ;  /* 0x000139527f007947 */ /* 0x000fea000b800000 */
[----:B------:R1:W2:Y:S02]  /*06d0*/  SHFL.IDX PT, R6, R4, R5, 0x1f ;  /* 0x00001f0504067589 */ /* 0x0002a400000e0000 */
.L_x_1187:
[----:B------:R-:W-:Y:S05]  /*06e0*/  BSYNC B0 ;  /* 0x0000000000007941 */ /* 0x000fea0003800000 */
.L_x_1186:
        /* <DEDUP_REMOVED lines=69> */
.L_x_1190:
        /* <DEDUP_REMOVED lines=70> */
.L_x_1191:
[----:B------:R-:W-:Y:S05]  /*0fa0*/  BSYNC B0 ;  /* 0x0000000000007941 */ /* 0x000fea0003800000 */
.L_x_1189:
[----:B------:R-:W-:-:S04]  /*0fb0*/  LOP3.LUT R0, RZ, R0, RZ, 0x33, !PT ;  /* 0x00000000ff007212 */ /* 0x000fc800078e33ff */
[----:B------:R-:W-:-:S05]  /*0fc0*/  IADD3 R0, R0, R13, RZ ;  /* 0x0000000d00007210 */ /* 0x000fca0007ffe0ff */
[----:B------:R2:W-:Y:S01]  /*0fd0*/  STL [R1+0x5c], R0 ;  /* 0x00005c0001007387 */ /* 0x0005e20000100800 */
[----:B------:R-:W-:Y:S05]  /*0fe0*/  BRA `(.L_x_1192) ;  /* 0x0000006000007947 */ /* 0x000fea0003800000 */
.L_x_1180:
[----:B------:R-:W-:Y:S01]  /*0ff0*/  MOV R0, UR4 ;  /* 0x0000000400007c02 */ /* 0x000fe20008000f00 */
[----:B------:R-:W-:Y:S04]  /*1000*/  STL [R1+0x5c], RZ ;  /* 0x00005cff01007387 */ /* 0x000fe80000100800 */
[----:B------:R-:W-:Y:S04]  /*1010*/  STL [R1+0x60], RZ ;  /* 0x000060ff01007387 */ /* 0x000fe80000100800 */
[----:B------:R1:W-:Y:S02]  /*1020*/  STL [R1+0x58], R0 ;  /* 0x0000580001007387 */ /* 0x0003e40000100800 */
[----:B-1----:R-:W-:-:S05]  /*1030*/  MOV R0, c[0x0][0x53c] ;  /* 0x00014f0000007a02 */ /* 0x002fca0000000f00 */
[----:B------:R1:W-:Y:S02]  /*1040*/  STL [R1+0x64], R0 ;  /* 0x0000640001007387 */ /* 0x0003e40000100800 */
.L_x_1192:
        /* <DEDUP_REMOVED lines=8> */
.L_x_1178:
        /* <DEDUP_REMOVED lines=13> */
[----:B---3--:R-:W-:Y:S01]  /*11a0*/  IMAD.SHL.U32 R4, R18, 0x40, RZ ;  /* 0x0000004012047824 */ /* 0x008fe200078e00ff */
[----:B------:R-:W-:Y:S01]  /*11b0*/  SHF.R.S32.HI R7, RZ, 0x2, R13 ;  /* 0x00000002ff077819 */ /* 0x000fe2000001140d */
[----:B------:R-:W-:Y:S01]  /*11c0*/  IMAD.IADD R14, R3, 0x1, -R0 ;  /* 0x00000001030e7824 */ /* 0x000fe200078e0a00 */
[----:B------:R-:W-:Y:S01]  /*11d0*/  LOP3.LUT R0, R2, 0xfffffff0, RZ, 0xc0, !PT ;  /* 0xfffffff002007812 */ /* 0x000fe200078ec0ff */
[----:B------:R-:W-:Y:S01]  /*11e0*/  IMAD.IADD R9, R16, 0x1, -R9 ;  /* 0x0000000110097824 */ /* 0x000fe200078e0a09 */
[----:B------:R-:W-:-:S03]  /*11f0*/  SHF.R.S32.HI R3, RZ, 0x1f, R13 ;  /* 0x0000001fff037819 */ /* 0x000fc6000001140d */
[----:B------:R-:W-:Y:S01]  /*1200*/  IMAD.IADD R2, R16, 0x1, -R0 ;  /* 0x0000000110027824 */ /* 0x000fe200078e0a00 */
[----:B------:R-:W-:Y:S01]  /*1210*/  LEA.HI R3, R3, R7, RZ, 0x3 ;  /* 0x0000000703037211 */ /* 0x000fe200078f18ff */
[C---:B------:R-:W-:Y:S01]  /*1220*/  IMAD.SHL.U32 R20, R9.reuse, 0x8, RZ ;  /* 0x0000000809147824 */ /* 0x040fe200078e00ff */
        /* <DEDUP_REMOVED lines=86> */
[----:B------:R3:W-:Y:S01]  /*1790*/  STL [R1+0x4c], R3 ;  /* 0x00004c0301007387 */ /* 0x0007e20000100800 */
        /* <DEDUP_REMOVED lines=30> */
.L_x_1300:
        /* <DEDUP_REMOVED lines=11> */
[----:B------:R-:W-:Y:S01]  /*1a30*/  ISETP.NE.AND.EX P1, PT, RZ, c[0x0][0x34c], PT, P1 ;  /* 0x0000d300ff007a0c */ /* 0x000fe20003f25310 */
[----:B------:R-:W-:Y:S01]  /*1a40*/  IMAD.MOV.U32 R11, RZ, RZ, RZ ;  /* 0x000000ffff0b7224 */ /* 0x000fe200078e00ff */
[----:B--2---:R-:W-:Y:S01]  /*1a50*/  SHF.R.S32.HI R13, RZ, 0x1f, R23 ;  /* 0x0000001fff0d7819 */ /* 0x004fe20000011417 */
[----:B------:R1:W-:Y:S01]  /*1a60*/  STL [R1+0x50], R23 ;  /* 0x0000501701007387 */ /* 0x0003e20000100800 */
[----:B------:R-:W-:-:S04]  /*1a70*/  @P2 LEA R2, P0, R23, c[0x0][0x370], 0x2 ;  /* 0x0000dc0017022a11 */ /* 0x000fc800078010ff */
[----:B------:R-:W-:Y:S02]  /*1a80*/  @P2 LEA.HI.X R3, R23, c[0x0][0x374], R13, 0x2, P0 ;  /* 0x0000dd0017032a11 */ /* 0x000fe400000f140d */
[----:B------:R-:W-:-:S03]  /*1a90*/  ISETP.NE.U32.AND P0, PT, RZ, c[0x0][0x350], PT ;  /* 0x0000d400ff007a0c */ /* 0x000fc60003f05070 */
[----:B------:R2:W5:Y:S01]  /*1aa0*/  @P2 LDG.E R8, [R2.64] ;  /* 0x0000000802082981 */ /* 0x000562000c1e1900 */
[C---:B------:R-:W-:Y:S02]  /*1ab0*/  @P5 LEA R6, P2, R23.reuse, c[0x0][0x360], 0x2 ;  /* 0x0000d80017065a11 */ /* 0x040fe400078410ff */
[----:B------:R-:W-:Y:S02]  /*1ac0*/  ISETP.NE.AND.EX P0, PT, RZ, c[0x0][0x354], PT, P0 ;  /* 0x0000d500ff007a0c */ /* 0x000fe40003f05300 */
[C---:B------:R-:W-:Y:S02]  /*1ad0*/  @P5 LEA.HI.X R7, R23.reuse, c[0x0][0x364], R13, 0x2, P2 ;  /* 0x0000d90017075a11 */ /* 0x040fe400010f140d */
[----:B------:R-:W-:-:S03]  /*1ae0*/  LEA R4, P4, R23, c[0x0][0x348], 0x2 ;  /* 0x0000d20017047a11 */ /* 0x000fc600078810ff */
[----:B------:R-:W3:Y:S01]  /*1af0*/  @P5 LDG.E R0, [R6.64] ;  /* 0x0000000806005981 */ /* 0x000ee2000c1e1900 */
[----:B------:R-:W-:-:S05]  /*1b00*/  LEA.HI.X R5, R23, c[0x0][0x34c], R13, 0x2, P4 ;  /* 0x0000d30017057a11 */ /* 0x000fca00020f140d */
[----:B------:R1:W5:Y:S01]  /*1b10*/  @P1 LDG.E R11, [R4.64] ;  /* 0x00000008040b1981 */ /* 0x000362000c1e1900 */
[----:B--2---:R-:W-:-:S04]  /*1b20*/  LEA R2, P3, R23, c[0x0][0x350], 0x2 ;  /* 0x0000d40017027a11 */ /* 0x004fc800078610ff */
[----:B------:R-:W-:-:S05]  /*1b30*/  LEA.HI.X R3, R23, c[0x0][0x354], R13, 0x2, P3 ;  /* 0x0000d50017037a11 */ /* 0x000fca00018f140d */
[----:B------:R1:W5:Y:S01]  /*1b40*/  @P0 LDG.E R9, [R2.64] ;  /* 0x0000000802090981 */ /* 0x000362000c1e1900 */
[----:B----4-:R-:W-:-:S05]  /*1b50*/  LOP3.LUT R22, R10, 0xffff, RZ, 0xc0, !PT ;  /* 0x0000ffff0a167812 */ /* 0x010fca00078ec0ff */
[----:B------:R1:W-:Y:S01]  /*1b60*/  STL [R1+0x54], R22 ;  /* 0x0000541601007387 */ /* 0x0003e20000100800 */
[----:B------:R-:W-:Y:S03]  /*1b70*/  YIELD ;  /* 0x0000000000007946 */ /* 0x000fe60003800000 */
[----:B---3--:R1:W-:Y:S01]  /*1b80*/  @P5 STL [R1+0xc], R0 ;  /* 0x00000c0001005387 */ /* 0x0083e20000100800 */
        /* <DEDUP_REMOVED lines=8> */
.L_x_1193:
[----:B------:R-:W-:-:S04]  /*1c10*/  ISETP.NE.U32.AND P2, PT, RZ, c[0x0][0x368], PT ;  /* 0x0000da00ff007a0c */ /* 0x000fc80003f45070 */
[----:B------:R-:W-:-:S13]  /*1c20*/  ISETP.NE.AND.EX P2, PT, RZ, c[0x0][0x36c], PT, P2 ;  /* 0x0000db00ff007a0c */ /* 0x000fda0003f45320 */
[----:B------:R-:W-:Y:S05]  /*1c30*/  @!P2 BRA `(.L_x_1194) ;  /* 0x000000400000a947 */ /* 0x000fea0003800000 */
[----:B-1----:R-:W-:-:S04]  /*1c40*/  LEA R2, P2, R23, c[0x0][0x368], 0x2 ;  /* 0x0000da0017027a11 */ /* 0x002fc800078410ff */
[----:B------:R-:W-:-:S05]  /*1c50*/  LEA.HI.X R3, R23, c[0x0][0x36c], R13, 0x2, P2 ;  /* 0x0000db0017037a11 */ /* 0x000fca00010f140d */
[----:B------:R1:W5:Y:S01]  /*1c60*/  LDG.E R0, [R2.64] ;  /* 0x0000000802007981 */ /* 0x000362000c1e1900 */
[----:B------:R-:W-:Y:S05]  /*1c70*/  BRA `(.L_x_1195) ;  /* 0x0000005000007947 */ /* 0x000fea0003800000 */
.L_x_1194:
[----:B-1----:R-:W-:Y:S01]  /*1c80*/  MOV R0, c[0x0][0x1d0] ;  /* 0x0000740000007a02 */ /* 0x002fe20000000f00 */
[----:B------:R-:W-:Y:S05]  /*1c90*/  @!P0 BRA `(.L_x_1195) ;  /* 0x0000003000008947 */ /* 0x000fea0003800000 */
[----:B------:R-:W2:Y:S04]  /*1ca0*/  LDG.E R4, [R2.64] ;  /* 0x0000000802047981 */ /* 0x000ea8000c1e1900 */
[----:B------:R-:W2:Y:S02]  /*1cb0*/  LDG.E R0, [R2.64+0x4] ;  /* 0x0000040802007981 */ /* 0x000ea4000c1e1900 */
[----:B--2---:R-:W-:Y:S02]  /*1cc0*/  IADD3 R0, -R4, R0, RZ ;  /* 0x0000000004007210 */ /* 0x004fe40007ffe1ff */
.L_x_1195:
[----:B-1----:R-:W2:Y:S04]  /*1cd0*/  LDL R2, [R1+0xc] ;  /* 0x00000c0001027983 */ /* 0x002ea80000100800 */
[----:B------:R-:W3:Y:S01]  /*1ce0*/  LDL.LU R3, [R1+0x5c] ;  /* 0x00005c0001037983 */ /* 0x000ee20000300800 */
[--C-:B-----5:R-:W-:Y:S01]  /*1cf0*/  IMAD.IADD R4, R0, 0x1, -R8.reuse ;  /* 0x0000000100047824 */ /* 0x120fe200078e0a08 */
[----:B------:R-:W-:Y:S01]  /*1d00*/  BSSY B0, `(.L_x_1196) ;  /* 0x000003f000007945 */ /* 0x000fe20003800000 */
[----:B------:R-:W-:-:S02]  /*1d10*/  IMAD.IADD R14, R9, 0x1, R8 ;  /* 0x00000001090e7824 */ /* 0x000fc400078e0208 */
[----:B--2---:R-:W-:Y:S02]  /*1d20*/  IMAD.MOV.U32 R5, RZ, RZ, R2 ;  /* 0x000000ffff057224 */ /* 0x004fe400078e0002 */
[----:B------:R-:W-:Y:S02]  /*1d30*/  IMAD.MOV.U32 R2, RZ, RZ, c[0x0][0x2c4] ;  /* 0x0000b100ff027624 */ /* 0x000fe400078e00ff */
[----:B---3--:R-:W-:-:S03]  /*1d40*/  IMAD.SHL.U32 R18, R3, 0x80, RZ ;  /* 0x0000008003127824 */ /* 0x008fc600078e00ff */
[----:B------:R-:W-:Y:S02]  /*1d50*/  ISETP.NE.AND P4, PT, R2, 0x1, PT ;  /* 0x000000010200780c */ /* 0x000fe40003f85270 */
[----:B------:R-:W-:Y:S01]  /*1d60*/  IADD3 R2, R18, 0x7f, RZ ;  /* 0x0000007f12027810 */ /* 0x000fe20007ffe0ff */
[----:B------:R-:W-:Y:S04]  /*1d70*/  STL [R1+0x5c], R18 ;  /* 0x00005c1201007387 */ /* 0x000fe80000100800 */
[----:B------:R-:W-:Y:S01]  /*1d80*/  IMAD.MOV.U32 R0, RZ, RZ, R2 ;  /* 0x000000ffff007224 */ /* 0x000fe200078e0002 */
[----:B------:R1:W-:Y:S05]  /*1d90*/  STL [R1+0x10], R4 ;  /* 0x0000100401007387 */ /* 0x0003ea0000100800 */
[----:B------:R-:W-:Y:S01]  /*1da0*/  @P4 IMAD.HI.U32 R3, R2, c[0x0][0x2c8], RZ ;  /* 0x0000b20002034a27 */ /* 0x000fe200078e00ff */
[----:B------:R-:W-:-:S04]  /*1db0*/  IADD3 R2, R4, 0x50, -R5 ;  /* 0x0000005004027810 */ /* 0x000fc80007ffe805 */
[----:B------:R-:W-:Y:S02]  /*1dc0*/  @P4 SHF.R.U32.HI R0, RZ, c[0x0][0x2cc], R3 ;  /* 0x0000b300ff004a19 */ /* 0x000fe40000011603 */
[----:B------:R-:W-:-:S03]  /*1dd0*/  IADD3 R3, R4, 0x4f, RZ ;  /* 0x0000004f04037810 */ /* 0x000fc60007ffe0ff */
[----:B------:R-:W-:Y:S02]  /*1de0*/  IMAD.IADD R0, R2, 0x1, R0 ;  /* 0x0000000102007824 */ /* 0x000fe400078e0200 */
[----:B------:R-:W-:-:S04]  /*1df0*/  IMAD.HI R2, R3, 0x66666667, RZ ;  /* 0x6666666703027827 */ /* 0x000fc800078e02ff */
[----:B------:R-:W-:Y:S01]  /*1e00*/  IMAD.HI R0, R0, 0x66666667, RZ ;  /* 0x6666666700007827 */ /* 0x000fe200078e02ff */
[----:B-1----:R-:W-:-:S04]  /*1e10*/  SHF.R.U32.HI R4, RZ, 0x1f, R2 ;  /* 0x0000001fff047819 */ /* 0x002fc80000011602 */
[----:B------:R-:W-:Y:S02]  /*1e20*/  SHF.R.U32.HI R3, RZ, 0x1f, R0 ;  /* 0x0000001fff037819 */ /* 0x000fe40000011600 */
[----:B------:R-:W-:Y:S02]  /*1e30*/  LEA.HI.SX32 R4, R2, R4, 0x1b ;  /* 0x0000000402047211 */ /* 0x000fe400078fdaff */
[----:B------:R-:W-:Y:S02]  /*1e40*/  LOP3.LUT R2, R10, 0xff000000, RZ, 0xc0, !PT ;  /* 0xff0000000a027812 */ /* 0x000fe400078ec0ff */
[----:B------:R-:W-:Y:S02]  /*1e50*/  LEA.HI.SX32 R0, R0, R3, 0x1b ;  /* 0x0000000300007211 */ /* 0x000fe400078fdaff */
[----:B------:R-:W-:Y:S02]  /*1e60*/  LOP3.LUT R3, R10, 0xff0000, RZ, 0xc0, !PT ;  /* 0x00ff00000a037812 */ /* 0x000fe400078ec0ff */
[----:B------:R-:W-:-:S02]  /*1e70*/  SHF.R.U32.HI R2, RZ, 0x8, R2 ;  /* 0x00000008ff027819 */ /* 0x000fc40000011602 */
[----:B------:R-:W-:Y:S02]  /*1e80*/  IMNMX R6, R4, R0, PT ;  /* 0x0000000004067217 */ /* 0x000fe40003800200 */
[----:B------:R-:W-:Y:S01]  /*1e90*/  LEA.HI R3, R3, R2, RZ, 0x10 ;  /* 0x0000000203037211 */ /* 0x000fe200078f80ff */
[----:B------:R-:W-:Y:S01]  /*1ea0*/  IMAD.MOV.U32 R2, RZ, RZ, RZ ;  /* 0x000000ffff027224 */ /* 0x000fe200078e00ff */
[----:B------:R-:W-:Y:S02]  /*1eb0*/  ISETP.GE.AND P2, PT, R6, 0x1, PT ;  /* 0x000000010600780c */ /* 0x000fe40003f46270 */
        /* <DEDUP_REMOVED lines=35> */
.L_x_1197:
[----:B------:R-:W-:Y:S05]  /*20f0*/  BSYNC B0 ;  /* 0x0000000000007941 */ /* 0x000fea0003800000 */
.L_x_1196:
        /* <DEDUP_REMOVED lines=43> */
[----:B------:R-:W3:Y:S04]  /*23b0*/  LDL.64 R8, [R1+0x30] ;  /* 0x0000300001087983 */ /* 0x000ee80000100a00 */
[----:B------:R4:W3:Y:S01]  /*23c0*/  LDL.64 R20, [R1+0x30] ;  /* 0x0000300001147983 */ /* 0x0008e20000100a00 */
[----:B------:R-:W-:-:S04]  /*23d0*/  ISETP.NE.U32.AND P3, PT, RZ, c[0x0][0x340], PT ;  /* 0x0000d000ff007a0c */ /* 0x000fc80003f65070 */
[----:B------:R-:W-:-:S13]  /*23e0*/  ISETP.NE.AND.EX P3, PT, RZ, c[0x0][0x344], PT, P3 ;  /* 0x0000d100ff007a0c */ /* 0x000fda0003f65330 */
[----:B------:R-:W-:-:S05]  /*23f0*/  @P3 IMAD.WIDE R2, R23, R12, c[0x0][0x340] ;  /* 0x0000d00017023625 */ /* 0x000fca00078e020c */
[----:B-1----:R1:W5:Y:S01]  /*2400*/  @P3 LDG.E R15, [R2.64] ;  /* 0x00000008020f3981 */ /* 0x002362000c1e1900 */
[----:B------:R-:W-:Y:S02]  /*2410*/  SHF.R.S32.HI R0, RZ, 0x1f, R11 ;  /* 0x0000001fff007819 */ /* 0x000fe4000001140b */
[----:B------:R-:W-:Y:S02]  /*2420*/  SHF.R.S32.HI R7, RZ, 0x1f, R14 ;  /* 0x0000001fff077819 */ /* 0x000fe4000001140e */
[----:B------:R-:W-:Y:S01]  /*2430*/  IADD3 R84, R246, -0x1, RZ ;  /* 0xfffffffff6547810 */ /* 0x000fe20007ffe0ff */
[----:B------:R-:W-:-:S04]  /*2440*/  IMAD R0, R0, c[0x0][0x178], RZ ;  /* 0x00005e0000007a24 */ /* 0x000fc800078e02ff */
[C---:B------:R-:W-:Y:S02]  /*2450*/  IMAD R0, R11.reuse, c[0x0][0x17c], R0 ;  /* 0x00005f000b007a24 */ /* 0x040fe400078e0200 */
[----:B-1----:R-:W-:-:S05]  /*2460*/  IMAD.WIDE.U32 R2, R11, c[0x0][0x178], RZ ;  /* 0x00005e000b027a25 */ /* 0x002fca00078e00ff */
[----:B------:R-:W-:Y:S02]  /*2470*/  IADD3 R3, R3, R0, RZ ;  /* 0x0000000003037210 */ /* 0x000fe40007ffe0ff */
[----:B--2---:R-:W-:Y:S02]  /*2480*/  IADD3 R12, R4, R18, RZ ;  /* 0x00000012040c7210 */ /* 0x004fe40007ffe0ff */
[----:B------:R-:W1:Y:S02]  /*2490*/  S2R R4, SR_TID.X ;  /* 0x0000000000047919 */ /* 0x000e640000002100 */
[----:B------:R-:W-:Y:S01]  /*24a0*/  MOV R0, R12 ;  /* 0x0000000c00007202 */ /* 0x000fe20000000f00 */
[----:B------:R-:W-:Y:S01]  /*24b0*/  @P4 IMAD.HI.U32 R6, R12, c[0x0][0x2c8], RZ ;  /* 0x0000b2000c064a27 */ /* 0x000fe200078e00ff */
[----:B---3--:R-:W-:-:S04]  /*24c0*/  MOV R20, R8 ;  /* 0x0000000800147202 */ /* 0x008fc80000000f00 */
[----:B------:R-:W-:Y:S02]  /*24d0*/  @P4 SHF.R.U32.HI R0, RZ, c[0x0][0x2cc], R6 ;  /* 0x0000b300ff004a19 */ /* 0x000fe40000011606 */
[----:B------:R-:W-:Y:S02]  /*24e0*/  SEL R6, R13, RZ, !P1 ;  /* 0x000000ff0d067207 */ /* 0x000fe40004800000 */
[----:B------:R-:W-:-:S05]  /*24f0*/  SHF.R.S32.HI R21, RZ, 0x1f, R20 ;  /* 0x0000001fff157819 */ /* 0x000fca0000011414 */
[----:B------:R4:W-:Y:S01]  /*2500*/  STL [R1+0x34], R21 ;  /* 0x0000341501007387 */ /* 0x0009e20000100800 */
[----:B-1----:R-:W-:-:S04]  /*2510*/  SHF.R.S32.HI R17, RZ, 0x1f, R4 ;  /* 0x0000001fff117819 */ /* 0x002fc80000011404 */
[----:B------:R-:W-:Y:S01]  /*2520*/  LEA.HI R17, R17, R4, RZ, 0x3 ;  /* 0x0000000411117211 */ /* 0x000fe200078f18ff */
[C---:B------:R-:W-:Y:S01]  /*2530*/  IMAD.WIDE.U32 R4, R22.reuse, c[0x0][0x1b8], R2 ;  /* 0x00006e0016047a25 */ /* 0x040fe200078e0002 */
[----:B------:R-:W-:Y:S02]  /*2540*/  SEL R3, R23, RZ, !P1 ;  /* 0x000000ff17037207 */ /* 0x000fe40004800000 */
[----:B------:R-:W-:Y:S01]  /*2550*/  SHF.R.S32.HI R17, RZ, 0x3, R17 ;  /* 0x00000003ff117819 */ /* 0x000fe20000011411 */
[----:B------:R-:W-:-:S03]  /*2560*/  IMAD R5, R22, c[0x0][0x1bc], R5 ;  /* 0x00006f0016057a24 */ /* 0x000fc600078e0205 */
[----:B------:R-:W-:-:S04]  /*2570*/  IADD3 R2, P2, R17, R14, RZ ;  /* 0x0000000e11027210 */ /* 0x000fc80007f5e0ff */
[----:B------:R-:W-:Y:S01]  /*2580*/  LEA.HI.X.SX32 R10, R17, R7, 0x1, P2 ;  /* 0x00000007110a7211 */ /* 0x000fe200010f0eff */
[----:B------:R-:W-:Y:S01]  /*2590*/  IMAD R7, R6, c[0x0][0x1c0], RZ ;  /* 0x0000700006077a24 */ /* 0x000fe200078e02ff */
[----:B------:R-:W-:Y:S01]  /*25a0*/  ISETP.GE.AND P2, PT, R20, c[0x0][0x198], PT ;  /* 0x0000660014007a0c */ /* 0x000fe20003f46270 */
[----:B------:R-:W-:-:S04]  /*25b0*/  IMAD.WIDE.U32 R8, R2, c[0x0][0x1e0], R20 ;  /* 0x0000780002087a25 */ /* 0x000fc800078e0014 */
[----:B------:R-:W-:Y:S02]  /*25c0*/  IMAD R6, R10, c[0x0][0x1e0], RZ ;  /* 0x000078000a067a24 */ /* 0x000fe400078e02ff */
[C---:B------:R-:W-:Y:S02]  /*25d0*/  IMAD R11, R3.reuse, c[0x0][0x1c4], R7 ;  /* 0x00007100030b7a24 */ /* 0x040fe400078e0207 */
[----:B------:R-:W-:Y:S02]  /*25e0*/  IMAD R14, R2, c[0x0][0x1e4], R6 ;  /* 0x00007900020e7a24 */ /* 0x000fe400078e0206 */
[----:B------:R-:W-:Y:S01]  /*25f0*/  IMAD.WIDE.U32 R6, R3, c[0x0][0x1c0], R4 ;  /* 0x0000700003067a25 */ /* 0x000fe200078e0004 */
[----:B------:R-:W-:-:S03]  /*2600*/  SHF.R.S32.HI R4, RZ, 0x1f, R0 ;  /* 0x0000001fff047819 */ /* 0x000fc60000011400 */
[----:B------:R-:W-:Y:S01]  /*2610*/  IMAD R16, R10, c[0x0][0x208], RZ ;  /* 0x000082000a107a24 */ /* 0x000fe200078e02ff */
[----:B------:R-:W-:Y:S01]  /*2620*/  IADD3 R3, R7, R11, RZ ;  /* 0x0000000b07037210 */ /* 0x000fe20007ffe0ff */
[----:B------:R-:W-:Y:S02]  /*2630*/  IMAD.IADD R5, R9, 0x1, R14 ;  /* 0x0000000109057824 */ /* 0x000fe400078e020e */
[----:B------:R-:W-:-:S04]  /*2640*/  IMAD.WIDE.U32 R10, R2, c[0x0][0x208], R20 ;  /* 0x00008200020a7a25 */ /* 0x000fc800078e0014 */
[----:B------:R-:W-:Y:S01]  /*2650*/  IMAD R9, R2, c[0x0][0x20c], R16 ;  /* 0x0000830002097a24 */ /* 0x000fe200078e0210 */
[----:B------:R-:W-:Y:S01]  /*2660*/  MOV R2, R6 ;  /* 0x0000000600027202 */ /* 0x000fe20000000f00 */
[----:B------:R-:W-:Y:S01]  /*2670*/  IMAD R7, R4, c[0x0][0x1b0], RZ ;  /* 0x00006c0004077a24 */ /* 0x000fe200078e02ff */
[----:B------:R-:W-:Y:S01]  /*2680*/  MOV R4, R8 ;  /* 0x0000000800047202 */ /* 0x000fe20000000f00 */
[----:B------:R-:W-:Y:S02]  /*2690*/  IMAD.MOV R8, RZ, RZ, -R0 ;  /* 0x000000ffff087224 */ /* 0x000fe400078e0a00 */
[C---:B------:R-:W-:Y:S02]  /*26a0*/  IMAD R14, R0.reuse, c[0x0][0x1b4], R7 ;  /* 0x00006d00000e7a24 */ /* 0x040fe400078e0207 */
[----:B------:R-:W-:-:S04]  /*26b0*/  IMAD.WIDE.U32 R6, R0, c[0x0][0x1b0], R2 ;  /* 0x00006c0000067a25 */ /* 0x000fc800078e0002 */
[----:B------:R-:W-:Y:S01]  /*26c0*/  IMAD.WIDE.U32 R2, R22, c[0x0][0x1e8], R4 ;  /* 0x00007a0016027a25 */ /* 0x000fe200078e0004 */
[----:B------:R-:W-:Y:S02]  /*26d0*/  IADD3 R5, R11, R9, RZ ;  /* 0x000000090b057210 */ /* 0x000fe40007ffe0ff */
[----:B------:R-:W-:Y:S01]  /*26e0*/  MOV R4, R10 ;  /* 0x0000000a00047202 */ /* 0x000fe20000000f00 */
[----:B------:R-:W-:Y:S02]  /*26f0*/  IMAD R0, R8, c[0x0][0x2c4], R12 ;  /* 0x0000b10008007a24 */ /* 0x000fe400078e020c */
[C---:B------:R-:W-:Y:S01]  /*2700*/  IMAD R9, R22.reuse, c[0x0][0x1ec], R3 ;  /* 0x00007b0016097a24 */ /* 0x040fe200078e0203 */
[----:B------:R-:W-:Y:S01]  /*2710*/  IADD3 R3, R7, R14, RZ ;  /* 0x0000000e07037210 */ /* 0x000fe20007ffe0ff */
[----:B------:R-:W-:Y:S01]  /*2720*/  IMAD.MOV.U32 R8, RZ, RZ, R2 ;  /* 0x000000ffff087224 */ /* 0x000fe200078e0002 */
[----:B-----5:R-:W-:Y:S01]  /*2730*/  @P3 SHF.R.S32.HI R7, RZ, 0x1f, R15 ;  /* 0x0000001fff073819 */ /* 0x020fe2000001140f */
[----:B------:R-:W-:Y:S01]  /*2740*/  IMAD.WIDE.U32 R4, R22, c[0x0][0x210], R4 ;  /* 0x0000840016047a25 */ /* 0x000fe200078e0004 */
[----:B------:R-:W-:-:S02]  /*2750*/  SHF.R.S32.HI R10, RZ, 0x1f, R0 ;  /* 0x0000001fff0a7819 */ /* 0x000fc40000011400 */
[----:B------:R-:W-:Y:S01]  /*2760*/  @!P3 MOV R7, R13 ;  /* 0x0000000d0007b202 */ /* 0x000fe20000000f00 */
[----:B------:R-:W-:Y:S01]  /*2770*/  IMAD R5, R22, c[0x0][0x214], R5 ;  /* 0x0000850016057a24 */ /* 0x000fe200078e0205 */
[----:B------:R-:W-:Y:S01]  /*2780*/  MOV R2, R6 ;  /* 0x0000000600027202 */ /* 0x000fe20000000f00 */
[----:B------:R-:W-:Y:S01]  /*2790*/  IMAD R10, R10, c[0x0][0x1a8], RZ ;  /* 0x00006a000a0a7a24 */ /* 0x000fe200078e02ff */
[----:B------:R-:W-:Y:S02]  /*27a0*/  SEL R6, R7, RZ, !P0 ;  /* 0x000000ff07067207 */ /* 0x000fe40004000000 */
[----:B------:R-:W-:Y:S01]  /*27b0*/  @!P3 MOV R15, R23 ;  /* 0x00000017000fb202 */ /* 0x000fe20000000f00 */
[C---:B------:R-:W-:Y:S02]  /*27c0*/  IMAD R7, R0.reuse, c[0x0][0x1ac], R10 ;  /* 0x00006b0000077a24 */ /* 0x040fe400078e020a */
[----:B------:R-:W-:Y:S01]  /*27d0*/  IMAD.WIDE.U32 R2, R0, c[0x0][0x1a8], R2 ;  /* 0x00006a0000027a25 */ /* 0x000fe200078e0002 */
[----:B------:R-:W-:-:S03]  /*27e0*/  SEL R0, R15, RZ, !P0 ;  /* 0x000000ff0f007207 */ /* 0x000fc60004000000 */
[C---:B------:R-:W-:Y:S02]  /*27f0*/  IMAD R11, R6.reuse, c[0x0][0x1f0], RZ ;  /* 0x00007c00060b7a24 */ /* 0x040fe400078e02ff */
[----:B------:R-:W-:Y:S02]  /*2800*/  IMAD R6, R6, c[0x0][0x218], RZ ;  /* 0x0000860006067a24 */ /* 0x000fe400078e02ff */
[----:B------:R-:W-:Y:S01]  /*2810*/  IMAD.IADD R3, R3, 0x1, R7 ;  /* 0x0000000103037824 */ /* 0x000fe200078e0207 */
[----:B------:R-:W-:Y:S01]  /*2820*/  LEA R7, P0, R2, c[0x0][0x160], 0x1 ;  /* 0x0000580002077a11 */ /* 0x000fe200078008ff */
[C---:B------:R-:W-:Y:S02]  /*2830*/  IMAD R10, R0.reuse, c[0x0][0x21c], R6 ;  /* 0x00008700000a7a24 */ /* 0x040fe400078e0206 */
[----:B------:R-:W-:Y:S01]  /*2840*/  IMAD.WIDE.U32 R4, R0, c[0x0][0x218], R4 ;  /* 0x0000860000047a25 */ /* 0x000fe200078e0004 */
[----:B------:R-:W-:-:S03]  /*2850*/  LEA.HI.X R6, R2, c[0x0][0x164], R3, 0x1, P0 ;  /* 0x0000590002067a11 */ /* 0x000fc600000f0c03 */
[C---:B------:R-:W-:Y:S01]  /*2860*/  IMAD R11, R0.reuse, c[0x0][0x1f4], R11 ;  /* 0x00007d00000b7a24 */ /* 0x040fe200078e020b */
[----:B------:R-:W-:Y:S01]  /*2870*/  IADD3 R2, R5, R10, RZ ;  /* 0x0000000a05027210 */ /* 0x000fe20007ffe0ff */
[----:B------:R-:W-:Y:S01]  /*2880*/  IMAD.WIDE.U32 R8, R0, c[0x0][0x1f0], R8 ;  /* 0x00007c0000087a25 */ /* 0x000fe200078e0008 */
[----:B------:R-:W-:-:S04]  /*2890*/  IADD3 R0, R17, R18, RZ ;  /* 0x0000001211007210 */ /* 0x000fc80007ffe0ff */
[----:B------:R-:W-:Y:S01]  /*28a0*/  IADD3 R3, R9, R11, RZ ;  /* 0x0000000b09037210 */ /* 0x000fe20007ffe0ff */
[----:B------:R4:W-:Y:S04]  /*28b0*/  STL.64 [R1+0x38], R8 ;  /* 0x0000380801007387 */ /* 0x0009e80000100a00 */
[----:B------:R4:W-:Y:S04]  /*28c0*/  STL.64 [R1+0x40], R4 ;  /* 0x0000400401007387 */ /* 0x0009e80000100a00 */
[----:B------:R4:W-:Y:S04]  /*28d0*/  STL [R1+0x48], R2 ;  /* 0x0000480201007387 */ /* 0x0009e80000100800 */
[----:B------:R4:W-:Y:S01]  /*28e0*/  STL [R1+0x28], R3 ;  /* 0x0000280301007387 */ /* 0x0009e20000100800 */
[----:B------:R-:W-:Y:S05]  /*28f0*/  BRA.DIV ~URZ, `(.L_x_1199) ;  /* 0x000117827f007947 */ /* 0x000fea000b800000 */
[----:B----4-:R1:W2:Y:S02]  /*2900*/  SHFL.IDX PT, R8, R6, RZ, 0x181f ;  /* 0x00181fff06087589 */ /* 0x0102a400000e0000 */
.L_x_1305:
[----:B------:R-:W-:Y:S05]  /*2910*/  BRA.DIV ~URZ, `(.L_x_1200) ;  /* 0x000117d27f007947 */ /* 0x000fea000b800000 */
[----:B------:R3:W4:Y:S02]  /*2920*/  SHFL.IDX PT, R2, R7, RZ, 0x181f ;  /* 0x00181fff07027589 */ /* 0x00072400000e0000 */
.L_x_1306:
[----:B------:R-:W5:Y:S01]  /*2930*/  LDL R3, [R1+0xc] ;  /* 0x00000c0001037983 */ /* 0x000f620000100800 */
[----:B------:R-:W-:Y:S01]  /*2940*/  BSSY B0, `(.L_x_1201) ;  /* 0x000000b000007945 */ /* 0x000fe20003800000 */
[----:B-----5:R-:W-:-:S05]  /*2950*/  IMAD R4, R3, c[0x0][0x2c4], RZ ;  /* 0x0000b10003047a24 */ /* 0x020fca00078e02ff */
        /* <DEDUP_REMOVED lines=9> */
.L_x_1202:
[----:B------:R-:W-:Y:S05]  /*29f0*/  BSYNC B0 ;  /* 0x0000000000007941 */ /* 0x000fea0003800000 */
.L_x_1201:
[----:B------:R-:W-:Y:S05]  /*2a00*/  BRA.DIV ~URZ, `(.L_x_1203) ;  /* 0x000117527f007947 */ /* 0x000fea000b800000 */
[----:B--2---:R2:W1:Y:S04]  /*2a10*/  SHFL.IDX PT, R8, R6, 0x1, 0x181f ;  /* 0x00381f0006087f89 */ /* 0x00446800000e0000 */
[----:B----4-:R2:W4:Y:S02]  /*2a20*/  SHFL.IDX PT, R2, R7, 0x1, 0x181f ;  /* 0x00381f0007027f89 */ /* 0x01052400000e0000 */
.L_x_1307:
        /* <DEDUP_REMOVED lines=11> */
.L_x_1205:
[----:B------:R-:W-:Y:S05]  /*2ae0*/  BSYNC B0 ;  /* 0x0000000000007941 */ /* 0x000fea0003800000 */
.L_x_1204:
[----:B------:R-:W-:Y:S05]  /*2af0*/  BRA.DIV ~URZ, `(.L_x_1206) ;  /* 0x000117327f007947 */ /* 0x000fea000b800000 */
[----:B-1----:R1:W2:Y:S02]  /*2b00*/  SHFL.IDX PT, R8, R6, 0x2, 0x181f ;  /* 0x00581f0006087f89 */ /* 0x0022a400000e0000 */
.L_x_1308:
[----:B------:R-:W-:Y:S05]  /*2b10*/  BRA.DIV ~URZ, `(.L_x_1207) ;  /* 0x000117827f007947 */ /* 0x000fea000b800000 */
[----:B----4-:R4:W1:Y:S02]  /*2b20*/  SHFL.IDX PT, R2, R7, 0x2, 0x181f ;  /* 0x00581f0007027f89 */ /* 0x01086400000e0000 */
.L_x_1309:
        /* <DEDUP_REMOVED lines=11> */
.L_x_1209:
[----:B------:R-:W-:Y:S05]  /*2be0*/  BSYNC B0 ;  /* 0x0000000000007941 */ /* 0x000fea0003800000 */
.L_x_1208:
[----:B------:R-:W-:Y:S05]  /*2bf0*/  BRA.DIV ~URZ, `(.L_x_1210) ;  /* 0x000117127f007947 */ /* 0x000fea000b800000 */
[----:B--2---:R2:W3:Y:S04]  /*2c00*/  SHFL.IDX PT, R8, R6, 0x3, 0x181f ;  /* 0x00781f0006087f89 */ /* 0x0044e800000e0000 */
[----:B-1----:R2:W1:Y:S02]  /*2c10*/  SHFL.IDX PT, R2, R7, 0x3, 0x181f ;  /* 0x00781f0007027f89 */ /* 0x00246400000e0000 */
.L_x_1310:
        /* <DEDUP_REMOVED lines=11> */
.L_x_1212:
[----:B------:R-:W-:Y:S05]  /*2cd0*/  BSYNC B0 ;  /* 0x0000000000007941 */ /* 0x000fea0003800000 */
.L_x_1211:
[----:B------:R-:W-:Y:S05]  /*2ce0*/  BRA.DIV ~URZ, `(.L_x_1213) ;  /* 0x000116f27f007947 */ /* 0x000fea000b800000 */
[----:B---3--:R3:W2:Y:S02]  /*2cf0*/  SHFL.IDX PT, R8, R6, 0x4, 0x181f ;  /* 0x00981f0006087f89 */ /* 0x0086a400000e0000 */
.L_x_1311:
[----:B------:R-:W-:Y:S05]  /*2d00*/  BRA.DIV ~URZ, `(.L_x_1214) ;  /* 0x000117427f007947 */ /* 0x000fea000b800000 */
[----:B-1----:R1:W3:Y:S02]  /*2d10*/  SHFL.IDX PT, R2, R7, 0x4, 0x181f ;  /* 0x00981f0007027f89 */ /* 0x0022e400000e0000 */
.L_x_1312:
        /* <DEDUP_REMOVED lines=11> */
.L_x_1216:
[----:B------:R-:W-:Y:S05]  /*2dd0*/  BSYNC B0 ;  /* 0x0000000000007941 */ /* 0x000fea0003800000 */
.L_x_1215:
[----:B------:R-:W-:Y:S05]  /*2de0*/  BRA.DIV ~URZ, `(.L_x_1217) ;  /* 0x000116d27f007947 */ /* 0x000fea000b800000 */
[----:B--2---:R2:W1:Y:S04]  /*2df0*/  SHFL.IDX PT, R8, R6, 0x5, 0x181f ;  /* 0x00b81f0006087f89 */ /* 0x00446800000e0000 */
[----:B---3--:R2:W3:Y:S02]  /*2e00*/  SHFL.IDX PT, R2, R7, 0x5, 0x181f ;  /* 0x00b81f0007027f89 */ /* 0x0084e400000e0000 */
.L_x_1313:
        /* <DEDUP_REMOVED lines=11> */
.L_x_1219:
[----:B------:R-:W-:Y:S05]  /*2ec0*/  BSYNC B0 ;  /* 0x0000000000007941 */ /* 0x000fea0003800000 */
.L_x_1218:
[----:B------:R-:W-:Y:S05]  /*2ed0*/  BRA.DIV ~URZ, `(.L_x_1220) ;  /* 0x000116b27f007947 */ /* 0x000fea000b800000 */
[----:B-1----:R1:W2:Y:S02]  /*2ee0*/  SHFL.IDX PT, R8, R6, 0x6, 0x181f ;  /* 0x00d81f0006087f89 */ /* 0x0022a400000e0000 */
.L_x_1314:
[----:B------:R-:W-:Y:S05]  /*2ef0*/  BRA.DIV ~URZ, `(.L_x_1221) ;  /* 0x000117027f007947 */ /* 0x000fea000b800000 */
[----:B---3--:R3:W1:Y:S02]  /*2f00*/  SHFL.IDX PT, R2, R7, 0x6, 0x181f ;  /* 0x00d81f0007027f89 */ /* 0x00866400000e0000 */
.L_x_1315:
        /* <DEDUP_REMOVED lines=11> */
.L_x_1223:
[----:B------:R-:W-:Y:S05]  /*2fc0*/  BSYNC B0 ;  /* 0x0000000000007941 */ /* 0x000fea0003800000 */
.L_x_1222:
[----:B------:R-:W-:Y:S05]  /*2fd0*/  BRA.DIV ~URZ, `(.L_x_1224) ;  /* 0x000116927f007947 */ /* 0x000fea000b800000 */
[----:B-12---:R-:W1:Y:S04]  /*2fe0*/  SHFL.IDX PT, R6, R6, 0x7, 0x181f ;  /* 0x00f81f0006067f89 */ /* 0x006e6800000e0000 */
[----:B------:R2:W3:Y:S02]  /*2ff0*/  SHFL.IDX PT, R2, R7, 0x7, 0x181f ;  /* 0x00f81f0007027f89 */ /* 0x0004e400000e0000 */
.L_x_1316:
        /* <DEDUP_REMOVED lines=13> */
[----:B------:R-:W5:Y:S04]  /*30d0*/  LDL R5, [R1+0x28] ;  /* 0x0000280001057983 */ /* 0x000f680000100800 */
[----:B--2---:R-:W2:Y:S04]  /*30e0*/  LDL.64 R8, [R1+0x38] ;  /* 0x0000380001087983 */ /* 0x004ea80000100a00 */
[----:B----4-:R-:W4:Y:S04]  /*30f0*/  LDL R18, [R1+0x48] ;  /* 0x0000480001127983 */ /* 0x010f280000100800 */
[----:B------:R-:W4:Y:S04]  /*3100*/  LDL.64 R16, [R1+0x40] ;  /* 0x0000400001107983 */ /* 0x000f280000100a00 */
        /* <DEDUP_REMOVED lines=10> */
[----:B------:R-:W4:Y:S01]  /*31b0*/  LDL R249, [R1+0x24] ;  /* 0x0000240001f97983 */ /* 0x000f220000100800 */
[----:B------:R-:W-:-:S04]  /*31c0*/  SHF.R.S32.HI R7, RZ, 0x1f, R10 ;  /* 0x0000001fff077819 */ /* 0x000fc8000001140a */
[----:B------:R-:W-:-:S04]  /*31d0*/  LEA.HI R7, R7, R10, RZ, 0x3 ;  /* 0x0000000a07077211 */ /* 0x000fc800078f18ff */
[----:B------:R-:W-:Y:S01]  /*31e0*/  SHF.R.S32.HI R7, RZ, 0x3, R7 ;  /* 0x00000003ff077819 */ /* 0x000fe20000011407 */
[----:B------:R-:W-:-:S05]  /*31f0*/  IMAD R0, R84, c[0x0][0x1e4], R0 ;  /* 0x0000790054007a24 */ /* 0x000fca00078e0200 */
[----:B------:R-:W-:-:S05]  /*3200*/  IADD3 R0, R3, R0, RZ ;  /* 0x0000000003007210 */ /* 0x000fca0007ffe0ff */
[----:B------:R-:W-:Y:S01]  /*3210*/  IMAD R0, R0, 0x50, RZ ;  /* 0x0000005000007824 */ /* 0x000fe200078e02ff */
[----:B------:R-:W-:Y:S02]  /*3220*/  USHF.L.U32 UR7, UR4, 0x5, URZ ;  /* 0x0000000504077899 */ /* 0x000fe4000800063f */
[----:B------:R-:W-:Y:S01]  /*3230*/  USHF.L.U64.HI UR5, UR4, UR6, UR5 ;  /* 0x0000000604057299 */ /* 0x000fe20008010205 */
[----:B------:R-:W-:Y:S01]  /*3240*/  BAR.SYNC.DEFER_BLOCKING 0x0 ;  /* 0x0000000000007b1d */ /* 0x000fe20000010000 */
[----:B---3--:R-:W-:-:S04]  /*3250*/  IADD3 R12, R85, R250, -R7 ;  /* 0x000000fa550c7210 */ /* 0x008fc80007ffe807 */
[C---:B------:R-:W-:Y:S02]  /*3260*/  ISETP.GE.AND P5, PT, R12.reuse, 0x11, PT ;  /* 0x000000110c00780c */ /* 0x040fe40003fa6270 */
[----:B-----5:R-:W-:Y:S02]  /*3270*/  MOV R87, R5 ;  /* 0x0000000500577202 */ /* 0x020fe40000000f00 */
[----:B--2---:R-:W-:Y:S02]  /*3280*/  MOV R86, R8 ;  /* 0x0000000800567202 */ /* 0x004fe40000000f00 */
[----:B------:R-:W-:-:S03]  /*3290*/  ISETP.GE.AND P1, PT, R12, 0x1, PT ;  /* 0x000000010c00780c */ /* 0x000fc60003f26270 */
[----:B------:R-:W-:Y:S01]  /*32a0*/  IMAD.WIDE.U32 R2, R2, 0x50, R86 ;  /* 0x0000005002027825 */ /* 0x000fe200078e0056 */
[----:B------:R-:W-:-:S04]  /*32b0*/  ISETP.GE.AND P3, PT, R12, 0x21, PT ;  /* 0x000000210c00780c */ /* 0x000fc80003f66270 */
[----:B------:R-:W-:Y:S02]  /*32c0*/  IADD3 R3, R3, R0, RZ ;  /* 0x0000000003037210 */ /* 0x000fe40007ffe0ff */
[----:B------:R-:W-:-:S03]  /*32d0*/  @P5 LEA R0, P2, R142, R2, 0x4 ;  /* 0x000000028e005211 */ /* 0x000fc600078420ff */
[----:B------:R-:W-:Y:S02]  /*32e0*/  @P1 LEA R4, P0, R2, c[0x0][0x1c8], 0x1 ;  /* 0x0000720002041a11 */ /* 0x000fe400078008ff */
[----:B------:R-:W-:Y:S02]  /*32f0*/  @P5 LEA.HI.X R6, R142, R3, R148, 0x4, P2 ;  /* 0x000000038e065211 */ /* 0x000fe400010f2494 */
[----:B------:R-:W-:Y:S01]  /*3300*/  ISETP.GE.AND P2, PT, R12, 0x31, PT ;  /* 0x000000310c00780c */ /* 0x000fe20003f46270 */
[----:B------:R-:W-:Y:S01]  /*3310*/  IMAD.WIDE.U32 R8, R142, 0x20, RZ ;  /* 0x000000208e087825 */ /* 0x000fe200078e00ff */
[----:B------:R-:W-:Y:S02]  /*3320*/  @P1 LEA.HI.X R5, R2, c[0x0][0x1cc], R3, 0x1, P0 ;  /* 0x0000730002051a11 */ /* 0x000fe400000f0c03 */
[----:B------:R-:W-:-:S03]  /*3330*/  @P5 LEA R10, P0, R0, c[0x0][0x1c8], 0x1 ;  /* 0x00007200000a5a11 */ /* 0x000fc600078008ff */
[----:B------:R-:W-:Y:S01]  /*3340*/  @!PT LDS RZ, [RZ] ;  /* 0x00000000fffff984 */ /* 0x000fe20000000800 */
[----:B------:R-:W-:Y:S01]  /*3350*/  @!PT LDS RZ, [RZ] ;  /* 0x00000000fffff984 */ /* 0x000fe20000000800 */
[----:B------:R-:W-:Y:S01]  /*3360*/  @!PT LDS RZ, [RZ] ;  /* 0x00000000fffff984 */ /* 0x000fe20000000800 */
[----:B------:R1:W-:Y:S01]  /*3370*/  @P1 LDGSTS.E.BYPASS.LTC128B.128 [R213+0x2900], [R4.64], !P6 ;  /* 0x0290000004d51fae */ /* 0x0003e2000f101d48 */
[----:B------:R-:W-:Y:S02]  /*3380*/  @P5 LEA.HI.X R11, R0, c[0x0][0x1cc], R6, 0x1, P0 ;  /* 0x00007300000b5a11 */ /* 0x000fe400000f0c06 */
[----:B------:R-:W-:Y:S02]  /*3390*/  SHF.L.U32 R6, R148, 0x5, RZ ;  /* 0x0000000594067819 */ /* 0x000fe400000006ff */
[----:B------:R-:W-:Y:S01]  /*33a0*/  @P3 IADD3 R0, P0, R2, R8, RZ ;  /* 0x0000000802003210 */ /* 0x000fe20007f1e0ff */
[----:B------:R-:W-:Y:S01]  /*33b0*/  @P2 IMAD R7, R148, 0x30, RZ ;  /* 0x0000003094072824 */ /* 0x000fe200078e02ff */
[----:B------:R-:W-:Y:S01]  /*33c0*/  ISETP.GE.AND P1, PT, R12, 0x41, PT ;  /* 0x000000410c00780c */ /* 0x000fe20003f26270 */
[----:B------:R2:W-:Y:S01]  /*33d0*/  @P5 LDGSTS.E.BYPASS.LTC128B.128 [R213+0x3100], [R10.64], !P6 ;  /* 0x031000000ad55fae */ /* 0x0005e2000f101d48 */
        /* <DEDUP_REMOVED lines=15> */
[----:B------:R-:W-:Y:S01]  /*34d0*/  IMAD R0, R13, c[0x0][0x208], RZ ;  /* 0x000082000d007a24 */ /* 0x000fe200078e02ff */
[----:B------:R-:W-:-:S04]  /*34e0*/  DEPBAR.LE SB0, 0x1 ;  /* 0x000080400000791a */ /* 0x000fc80000000000 */
[----:B------:R-:W-:-:S04]  /*34f0*/  DEPBAR.LE SB0, 0x0 ;  /* 0x000080000000791a */ /* 0x000fc80000000000 */
[----:B------:R-:W-:Y:S01]  /*3500*/  BAR.SYNC.DEFER_BLOCKING 0x0 ;  /* 0x0000000000007b1d */ /* 0x000fe20000010000 */
[----:B-----5:R-:W-:-:S04]  /*3510*/  IMAD.WIDE.U32 R2, R84, c[0x0][0x208], RZ ;  /* 0x0000820054027a25 */ /* 0x020fc800078e00ff */
[----:B------:R-:W-:Y:S01]  /*3520*/  IMAD R0, R84, c[0x0][0x20c], R0 ;  /* 0x0000830054007a24 */ /* 0x000fe200078e0200 */
[----:B----4-:R-:W-:Y:S02]  /*3530*/  MOV R4, R16 ;  /* 0x0000001000047202 */ /* 0x010fe40000000f00 */
[----:B------:R-:W-:Y:S02]  /*3540*/  MOV R5, R18 ;  /* 0x0000001200057202 */ /* 0x000fe40000000f00 */
[----:B------:R-:W-:-:S03]  /*3550*/  IADD3 R0, R3, R0, RZ ;  /* 0x0000000003007210 */ /* 0x000fc60007ffe0ff */
[----:B------:R-:W-:Y:S01]  /*3560*/  IMAD.WIDE.U32 R2, R2, 0x50, R4 ;  /* 0x0000005002027825 */ /* 0x000fe200078e0004 */
[----:B------:R-:W-:Y:S04]  /*3570*/  LDSM.16.M88.4 R32, [R203] ;  /* 0x00000000cb20783b */ /* 0x000fe80000000200 */
[----:B------:R-:W4:Y:S01]  /*3580*/  LDSM.16.M88.4 R44, [R196] ;  /* 0x00000000c42c783b */ /* 0x000f220000000200 */
[----:B------:R-:W-:Y:S01]  /*3590*/  IMAD R0, R0, 0x50, RZ ;  /* 0x0000005000007824 */ /* 0x000fe200078e02ff */
[----:B---3--:R-:W-:Y:S02]  /*35a0*/  LEA R8, P0, R2, c[0x0][0x1f8], 0x1 ;  /* 0x00007e0002087a11 */ /* 0x008fe400078008ff */
[----:B------:R-:W3:Y:S02]  /*35b0*/  LDSM.16.M88.4 R28, [R203+0x2000] ;  /* 0x00200000cb1c783b */ /* 0x000ee40000000200 */
[----:B------:R-:W-:-:S02]  /*35c0*/  IADD3 R0, R3, R0, RZ ;  /* 0x0000000003007210 */ /* 0x000fc40007ffe0ff */
[----:B-1----:R-:W-:Y:S01]  /*35d0*/  IADD3 R6, P1, R8, UR7, RZ ;  /* 0x0000000708067c10 */ /* 0x002fe2000ff3e0ff */
[----:B------:R-:W-:Y:S01]  /*35e0*/  LDSM.16.M88.4 R24, [R206] ;  /* 0x00000000ce18783b */ /* 0x000fe20000000200 */
[----:B------:R-:W-:Y:S02]  /*35f0*/  LEA.HI.X R9, R2, c[0x0][0x1fc], R0, 0x1, P0 ;  /* 0x00007f0002097a11 */ /* 0x000fe400000f0c00 */
[----:B------:R-:W-:Y:S01]  /*3600*/  IADD3 R4, P0, R6, UR7, RZ ;  /* 0x0000000706047c10 */ /* 0x000fe2000ff1e0ff */
[----:B------:R-:W1:Y:S01]  /*3610*/  LDSM.16.M88.4 R48, [R207] ;  /* 0x00000000cf30783b */ /* 0x000e620000000200 */
        /* <DEDUP_REMOVED lines=9> */
[C---:B------:R-:W-:Y:S02]  /*36b0*/  ISETP.LT.OR P3, PT, R12.reuse, 0x21, P1 ;  /* 0x000000210c00780c */ /* 0x040fe40000f61670 */
[----:B------:R-:W-:Y:S01]  /*36c0*/  IADD3.X R3, R5, UR5, RZ, P2, !PT ;  /* 0x0000000505037c10 */ /* 0x000fe200097fe4ff */
[----:B------:R-:W-:Y:S01]  /*36d0*/  LDSM.16.M88.4 R104, [R196+0x2000] ;  /* 0x00200000c468783b */ /* 0x000fe20000000200 */
[----:B------:R-:W-:-:S02]  /*36e0*/  ISETP.LT.OR P2, PT, R12, 0x31, P1 ;  /* 0x000000310c00780c */ /* 0x000fc40000f41670 */
[----:B------:R-:W-:Y:S01]  /*36f0*/  ISETP.LT.OR P1, PT, R12, 0x41, P1 ;  /* 0x000000410c00780c */ /* 0x000fe20000f21670 */
[----:B------:R-:W5:Y:S04]  /*3700*/  LDSM.16.M88.4 R20, [R206+0x2000] ;  /* 0x00200000ce14783b */ /* 0x000f680000000200 */
[----:B------:R-:W-:Y:S04]  /*3710*/  LDSM.16.M88.4 R80, [R211] ;  /* 0x00000000d350783b */ /* 0x000fe80000000200 */
[----:B------:R-:W-:Y:S01]  /*3720*/  LDSM.16.M88.4 R92, [R210] ;  /* 0x00000000d25c783b */ /* 0x000fe20000000200 */
[----:B----4-:R-:W-:Y:S03]  /*3730*/  HMMA.16816.F32.BF16 R12, R32, R44, RZ ;  /* 0x0000002c200c723c */ /* 0x010fe600000418ff */
        /* <DEDUP_REMOVED lines=9> */
[----:B----4-:R-:W-:-:S04]  /*37d0*/  IADD3 R8, P0, R2, UR7, RZ ;  /* 0x0000000702087c10 */ /* 0x010fc8000ff1e0ff */
[----:B------:R-:W-:-:S05]  /*37e0*/  IADD3.X R9, R3, UR5, RZ, P0, !PT ;  /* 0x0000000503097c10 */ /* 0x000fca00087fe4ff */
[----:B------:R2:W-:Y:S04]  /*37f0*/  LDGSTS.E.BYPASS.LTC128B.128 [R213+0x2100], [R8.64], !P1 ;  /* 0x0210000008d57fae */ /* 0x0005e8000c901d48 */
[----:B------:R-:W-:Y:S04]  /*3800*/  LDSM.16.M88.4 R36, [R202] ;  /* 0x00000000ca24783b */ /* 0x000fe80000000200 */
[----:B------:R-:W4:Y:S01]  /*3810*/  LDSM.16.M88.4 R16, [R204] ;  /* 0x00000000cc10783b */ /* 0x000f220000000200 */
[----:B---3--:R-:W-:Y:S03]  /*3820*/  HMMA.16816.F32.BF16 R52, R28, R44, RZ ;  /* 0x0000002c1c34723c */ /* 0x008fe600000418ff */
[----:B------:R-:W-:Y:S04]  /*3830*/  LDSM.16.M88.4 R40, [R199] ;  /* 0x00000000c728783b */ /* 0x000fe80000000200 */
[----:B-1----:R-:W-:Y:S01]  /*3840*/  LDSM.16.M88.4 R4, [R205+0x2000] ;  /* 0x00200000cd04783b */ /* 0x002fe20000000200 */
[----:B------:R-:W-:Y:S03]  /*3850*/  HMMA.16816.F32.BF16 R56, R24, R48, R12 ;  /* 0x000000301838723c */ /* 0x000fe6000004180c */
[----:B------:R-:W1:Y:S04]  /*3860*/  LDSM.16.M88.4 R12, [R204+0x2000] ;  /* 0x00200000cc0c783b */ /* 0x000e680000000200 */
[----:B------:R-:W0:Y:S04]  /*3870*/  LDGDEPBAR ;  /* 0x00000000000079af */ /* 0x000e280000000000 */
[----:B--2---:R-:W2:Y:S01]  /*3880*/  LDSM.16.M88.4 R8, [R205] ;  /* 0x00000000cd08783b */ /* 0x004ea20000000200 */
[----:B------:R-:W-:Y:S08]  /*3890*/  HMMA.16816.F32.BF16 R64, R32, R46, RZ ;  /* 0x0000002e2040723c */ /* 0x000ff000000418ff */
[----:B-----5:R-:W-:Y:S08]  /*38a0*/  HMMA.16816.F32.BF16 R52, R20, R48, R52 ;  /* 0x000000301434723c */ /* 0x020ff00000041834 */
[----:B----4-:R-:W-:Y:S08]  /*38b0*/  HMMA.16816.F32.BF16 R60, R16, R36, R56 ;  /* 0x00000024103c723c */ /* 0x010ff00000041838 */
        /* <DEDUP_REMOVED lines=276> */
.L_x_1226:
[----:B--234-:R-:W-:Y:S05]  /*4a00*/  BSYNC B0 ;  /* 0x0000000000007941 */ /* 0x01cfea0003800000 */
.L_x_1225:
[----:B------:R-:W2:Y:S04]  /*4a10*/  LDL R248, [R1+0x5c] ;  /* 0x00005c0001f87983 */ /* 0x000ea80000100800 */
[----:B------:R-:W2:Y:S04]  /*4a20*/  LDL R247, [R1+0x88] ;  /* 0x0000880001f77983 */ /* 0x000ea80000100800 */
[----:B-1----:R-:W3:Y:S04]  /*4a30*/  LDL R5, [R1+0x4c] ;  /* 0x00004c0001057983 */ /* 0x002ee80000100800 */
[----:B------:R-:W4:Y:S04]  /*4a40*/  LDL R251, [R1+0xc] ;  /* 0x00000c0001fb7983 */ /* 0x000f280000100800 */
[----:B------:R-:W0:Y:S01]  /*4a50*/  LDGDEPBAR ;  /* 0x00000000000079af */ /* 0x000e220000000000 */
[----:B--2---:R-:W-:-:S04]  /*4a60*/  IMAD.IADD R0, R247, 0x1, R248 ;  /* 0x00000001f7007824 */ /* 0x004fc800078e02f8 */
[----:B------:R-:W-:-:S05]  /*4a70*/  @P4 IMAD.HI.U32 R2, R0, c[0x0][0x2c8], RZ ;  /* 0x0000b20000024a27 */ /* 0x000fca00078e00ff */
[----:B------:R-:W-:-:S05]  /*4a80*/  @P4 SHF.R.U32.HI R0, RZ, c[0x0][0x2cc], R2 ;  /* 0x0000b300ff004a19 */ /* 0x000fca0000011602 */
[----:B------:R-:W1:Y:S04]  /*4a90*/  SHFL.IDX PT, R3, R0, RZ, 0x1c1f ;  /* 0x001c1fff00037589 */ /* 0x000e6800000e0000 */
[----:B------:R-:W2:Y:S01]  /*4aa0*/  SHFL.IDX PT, R4, R0, 0x1, 0x1c1f ;  /* 0x003c1f0000047f89 */ /* 0x000ea200000e0000 */
[----:B------:R-:W-:-:S03]  /*4ab0*/  IMAD.IADD R2, R250, 0x1, R85 ;  /* 0x00000001fa027824 */ /* 0x000fc600078e0255 */
[----:B------:R-:W5:Y:S04]  /*4ac0*/  SHFL.IDX PT, R6, R0, 0x2, 0x1c1f ;  /* 0x005c1f0000067f89 */ /* 0x000f6800000e0000 */
[----:B------:R3:W1:Y:S02]  /*4ad0*/  SHFL.IDX PT, R7, R0, 0x3, 0x1c1f ;  /* 0x007c1f0000077f89 */ /* 0x00066400000e0000 */
[----:B---3--:R-:W-:Y:S01]  /*4ae0*/  IADD3 R0, -R5, 0x1, R2 ;  /* 0x0000000105007810 */ /* 0x008fe20007ffe102 */
[----:B------:R-:W-:-:S04]  /*4af0*/  IMAD.IADD R5, R2, 0x1, -R5 ;  /* 0x0000000102057824 */ /* 0x000fc800078e0a05 */
[----:B----4-:R-:W-:-:S04]  /*4b00*/  IMAD.IADD R0, R0, 0x1, -R251 ;  /* 0x0000000100007824 */ /* 0x010fc800078e0afb */
[C---:B-1----:R-:W-:Y:S02]  /*4b10*/  IMAD.IADD R2, R0.reuse, 0x1, R3 ;  /* 0x0000000100027824 */ /* 0x042fe400078e0203 */
[----:B--2---:R-:W-:-:S03]  /*4b20*/  IMAD.IADD R3, R0, 0x1, R4 ;  /* 0x0000000100037824 */ /* 0x004fc600078e0204 */
[----:B------:R-:W-:-:S04]  /*4b30*/  IMNMX R4, R5, R2, PT ;  /* 0x0000000205047217 */ /* 0x000fc80003800200 */
[C---:B------:R-:W-:Y:S02]  /*4b40*/  ISETP.GT.AND P3, PT, R4.reuse, RZ, PT ;  /* 0x000000ff0400720c */ /* 0x040fe40003f64270 */
[----:B------:R-:W-:Y:S02]  /*4b50*/  ISETP.GT.AND P2, PT, R4, 0x8, PT ;  /* 0x000000080400780c */ /* 0x000fe40003f44270 */
[----:B------:R-:W-:Y:S02]  /*4b60*/  FSEL R14, R134, -INF , P3 ;  /* 0xff800000860e7808 */ /* 0x000fe40001800000 */
[C---:B------:R-:W-:Y:S02]  /*4b70*/  ISETP.GT.AND P5, PT, R4.reuse, 0x1, PT ;  /* 0x000000010400780c */ /* 0x040fe40003fa4270 */
[C---:B------:R-:W-:Y:S02]  /*4b80*/  ISETP.GT.AND P1, PT, R4.reuse, 0x9, PT ;  /* 0x000000090400780c */ /* 0x040fe40003f24270 */
[----:B------:R-:W-:-:S02]  /*4b90*/  ISETP.GT.AND P0, PT, R4, 0x10, PT ;  /* 0x000000100400780c */ /* 0x000fc40003f04270 */
[----:B------:R-:W-:Y:S02]  /*4ba0*/  ISETP.GT.AND P3, PT, R4, 0x11, PT ;  /* 0x000000110400780c */ /* 0x000fe40003f64270 */
[----:B------:R-:W-:Y:S02]  /*4bb0*/  FSEL R25, R120, -INF , P2 ;  /* 0xff80000078197808 */ /* 0x000fe40001000000 */
[----:B------:R-:W-:Y:S02]  /*4bc0*/  FSEL R24, R133, -INF , P5 ;  /* 0xff80000085187808 */ /* 0x000fe40002800000 */
[----:B------:R-:W-:Y:S02]  /*4bd0*/  ISETP.GT.AND P2, PT, R4, 0x19, PT ;  /* 0x000000190400780c */ /* 0x000fe40003f44270 */
[----:B------:R-:W-:Y:S02]  /*4be0*/  FSEL R32, R119, -INF , P1 ;  /* 0xff80000077207808 */ /* 0x000fe40000800000 */
[----:B------:R-:W-:-:S02]  /*4bf0*/  FSEL R96, R113, -INF , P0 ;  /* 0xff80000071607808 */ /* 0x000fc40000000000 */
[----:B------:R-:W-:Y:S02]  /*4c00*/  FSEL R97, R112, -INF , P3 ;  /* 0xff80000070617808 */ /* 0x000fe40001800000 */
[C---:B------:R-:W-:Y:S02]  /*4c10*/  ISETP.GT.AND P5, PT, R4.reuse, 0x18, PT ;  /* 0x000000180400780c */ /* 0x040fe40003fa4270 */
[C---:B------:R-:W-:Y:S02]  /*4c20*/  ISETP.GT.AND P1, PT, R4.reuse, 0x20, PT ;  /* 0x000000200400780c */ /* 0x040fe40003f24270 */
[C---:B------:R-:W-:Y:S02]  /*4c30*/  ISETP.GT.AND P0, PT, R4.reuse, 0x21, PT ;  /* 0x000000210400780c */ /* 0x040fe40003f04270 */
[----:B------:R-:W-:Y:S02]  /*4c40*/  ISETP.GT.AND P3, PT, R4, 0x28, PT ;  /* 0x000000280400780c */ /* 0x000fe40003f64270 */
[----:B------:R-:W-:-:S02]  /*4c50*/  FSEL R100, R80, -INF , P2 ;  /* 0xff80000050647808 */ /* 0x000fc40001000000 */
[----:B------:R-:W-:Y:S02]  /*4c60*/  FSEL R98, R81, -INF , P5 ;  /* 0xff80000051627808 */ /* 0x000fe40002800000 */
[----:B------:R-:W-:Y:S02]  /*4c70*/  ISETP.GT.AND P2, PT, R4, 0x30, PT ;  /* 0x000000300400780c */ /* 0x000fe40003f44270 */
[----:B------:R-:W-:Y:S02]  /*4c80*/  FSEL R130, R130, -INF , P1 ;  /* 0xff80000082827808 */ /* 0x000fe40000800000 */
[----:B------:R-:W-:Y:S02]  /*4c90*/  FSEL R139, R139, -INF , P0 ;  /* 0xff8000008b8b7808 */ /* 0x000fe40000000000 */
[----:B------:R-:W-:Y:S02]  /*4ca0*/  FSEL R140, R140, -INF , P3 ;  /* 0xff8000008c8c7808 */ /* 0x000fe40001800000 */
[----:B------:R-:W-:-:S02]  /*4cb0*/  ISETP.GT.AND P5, PT, R4, 0x29, PT ;  /* 0x000000290400780c */ /* 0x000fc40003fa4270 */
[C---:B------:R-:W-:Y:S02]  /*4cc0*/  ISETP.GT.AND P1, PT, R4.reuse, 0x31, PT ;  /* 0x000000310400780c */ /* 0x040fe40003f24270 */
[C---:B------:R-:W-:Y:S02]  /*4cd0*/  ISETP.GT.AND P0, PT, R4.reuse, 0x38, PT ;  /* 0x000000380400780c */ /* 0x040fe40003f04270 */
[----:B------:R-:W-:Y:S02]  /*4ce0*/  ISETP.GT.AND P3, PT, R4, 0x39, PT ;  /* 0x000000390400780c */ /* 0x000fe40003f64270 */
[----:B------:R-:W-:Y:S02]  /*4cf0*/  IMNMX R3, R5, R3, PT ;  /* 0x0000000305037217 */ /* 0x000fe40003800200 */
[----:B------:R-:W-:Y:S02]  /*4d00*/  FSEL R142, R71, -INF , P2 ;  /* 0xff800000478e7808 */ /* 0x000fe40001000000 */
[----:B------:R-:W-:-:S02]  /*4d10*/  FSEL R141, R141, -INF , P5 ;  /* 0xff8000008d8d7808 */ /* 0x000fc40002800000 */
[----:B------:R-:W-:Y:S02]  /*4d20*/  ISETP.GT.AND P2, PT, R4, 0x41, PT ;  /* 0x000000410400780c */ /* 0x000fe40003f44270 */
[----:B------:R-:W-:Y:S02]  /*4d30*/  FSEL R148, R70, -INF , P1 ;  /* 0xff80000046947808 */ /* 0x000fe40000800000 */
[----:B------:R-:W-:Y:S02]  /*4d40*/  FSEL R149, R57, -INF , P0 ;  /* 0xff80000039957808 */ /* 0x000fe40000000000 */
[----:B------:R-:W-:Y:S01]  /*4d50*/  FSEL R182, R56, -INF , P3 ;  /* 0xff80000038b67808 */ /* 0x000fe20001800000 */
[----:B-----5:R-:W-:Y:S01]  /*4d60*/  IMAD.IADD R6, R0, 0x1, R6 ;  /* 0x0000000100067824 */ /* 0x020fe200078e0206 */
[C---:B------:R-:W-:Y:S02]  /*4d70*/  ISETP.GT.AND P5, PT, R4.reuse, 0x40, PT ;  /* 0x000000400400780c */ /* 0x040fe40003fa4270 */
[----:B------:R-:W-:-:S02]  /*4d80*/  ISETP.GT.AND P1, PT, R4, 0x48, PT ;  /* 0x000000480400780c */ /* 0x000fc40003f24270 */
[----:B------:R-:W-:Y:S02]  /*4d90*/  ISETP.GT.AND P0, PT, R4, 0x49, PT ;  /* 0x000000490400780c */ /* 0x000fe40003f04270 */
[----:B------:R-:W-:Y:S02]  /*4da0*/  ISETP.GT.AND P3, PT, R3, RZ, PT ;  /* 0x000000ff0300720c */ /* 0x000fe40003f64270 */
        /* <DEDUP_REMOVED lines=10> */
[----:B------:R-:W-:Y:S02]  /*4e50*/  IMNMX R2, R5, R6, PT ;  /* 0x0000000605027217 */ /* 0x000fe40003800200 */
[----:B------:R-:W-:Y:S02]  /*4e60*/  FSEL R27, R143, -INF , P5 ;  /* 0xff8000008f1b7808 */ /* 0x000fe40002800000 */
[----:B------:R-:W-:Y:S02]  /*4e70*/  FSEL R33, R123, -INF , P2 ;  /* 0xff8000007b217808 */ /* 0x000fe40001000000 */
[----:B------:R-:W-:Y:S02]  /*4e80*/  FSEL R37, R122, -INF , P1 ;  /* 0xff8000007a257808 */ /* 0x000fe40000800000 */
[----:B------:R-:W-:Y:S02]  /*4e90*/  FSEL R99, R116, -INF , P0 ;  /* 0xff80000074637808 */ /* 0x000fe40000000000 */
[----:B------:R-:W-:-:S02]  /*4ea0*/  FSEL R110, R115, -INF , P3 ;  /* 0xff800000736e7808 */ /* 0x000fc40001800000 */
[C---:B------:R-:W-:Y:S02]  /*4eb0*/  ISETP.GT.AND P5, PT, R2.reuse, RZ, PT ;  /* 0x000000ff0200720c */ /* 0x040fe40003fa4270 */
[C---:B------:R-:W-:Y:S02]  /*4ec0*/  ISETP.GT.AND P2, PT, R2.reuse, 0x1, PT ;  /* 0x000000010200780c */ /* 0x040fe40003f44270 */
[C---:B------:R-:W-:Y:S02]  /*4ed0*/  ISETP.GT.AND P1, PT, R2.reuse, 0x8, PT ;  /* 0x000000080200780c */ /* 0x040fe40003f24270 */
[C---:B------:R-:W-:Y:S02]  /*4ee0*/  ISETP.GT.AND P0, PT, R2.reuse, 0x9, PT ;  /* 0x000000090200780c */ /* 0x040fe40003f04270 */
[----:B------:R-:W-:Y:S01]  /*4ef0*/  ISETP.GT.AND P3, PT, R2, 0x10, PT ;  /* 0x000000100200780c */ /* 0x000fe20003f64270 */
[----:B------:R-:W-:Y:S01]  /*4f00*/  IMAD.IADD R0, R0, 0x1, R7 ;  /* 0x0000000100007824 */ /* 0x000fe200078e0207 */
[----:B------:R-:W-:-:S02]  /*4f10*/  FSEL R12, R135, -INF , P5 ;  /* 0xff800000870c7808 */ /* 0x000fc40002800000 */
[----:B------:R-:W-:Y:S02]  /*4f20*/  FSEL R13, R127, -INF , P2 ;  /* 0xff8000007f0d7808 */ /* 0x000fe40001000000 */
[----:B------:R-:W-:Y:S02]  /*4f30*/  FSEL R17, R121, -INF , P1 ;  /* 0xff80000079117808 */ /* 0x000fe40000800000 */
[----:B------:R-:W-:Y:S02]  /*4f40*/  FSEL R18, R118, -INF , P0 ;  /* 0xff80000076127808 */ /* 0x000fe40000000000 */
[----:B------:R-:W-:Y:S02]  /*4f50*/  FSEL R38, R114, -INF , P3 ;  /* 0xff80000072267808 */ /* 0x000fe40001800000 */
[----:B------:R-:W-:Y:S02]  /*4f60*/  FMNMX.FTZ R4, R14, R24, !PT ;  /* 0x000000180e047209 */ /* 0x000fe40007810000 */
[----:B------:R-:W-:-:S02]  /*4f70*/  ISETP.GT.AND P5, PT, R2, 0x11, PT ;  /* 0x000000110200780c */ /* 0x000fc40003fa4270 */
[C---:B------:R-:W-:Y:S02]  /*4f80*/  ISETP.GT.AND P2, PT, R2.reuse, 0x18, PT ;  /* 0x000000180200780c */ /* 0x040fe40003f44270 */
[C---:B------:R-:W-:Y:S02]  /*4f90*/  ISETP.GT.AND P1, PT, R2.reuse, 0x19, PT ;  /* 0x000000190200780c */ /* 0x040fe40003f24270 */
[C---:B------:R-:W-:Y:S02]  /*4fa0*/  ISETP.GT.AND P0, PT, R2.reuse, 0x20, PT ;  /* 0x000000200200780c */ /* 0x040fe40003f04270 */
[----:B------:R-:W-:Y:S02]  /*4fb0*/  ISETP.GT.AND P3, PT, R2, 0x21, PT ;  /* 0x000000210200780c */ /* 0x000fe40003f64270 */
[----:B------:R-:W-:Y:S02]  /*4fc0*/  IMNMX R0, R5, R0, PT ;  /* 0x0000000005007217 */ /* 0x000fe40003800200 */
[----:B------:R-:W-:-:S02]  /*4fd0*/  FMNMX.FTZ R5, R12, R13, !PT ;  /* 0x0000000d0c057209 */ /* 0x000fc40007810000 */
[----:B------:R-:W-:Y:S02]  /*4fe0*/  FMNMX.FTZ R4, R25, R4, !PT ;  /* 0x0000000419047209 */ /* 0x000fe40007810000 */
[----:B------:R-:W-:Y:S02]  /*4ff0*/  FSEL R39, R92, -INF , P5 ;  /* 0xff8000005c277808 */ /* 0x000fe40002800000 */
[----:B------:R-:W-:Y:S02]  /*5000*/  FSEL R75, R82, -INF , P2 ;  /* 0xff800000524b7808 */ /* 0x000fe40001000000 */
[----:B------:R-:W-:Y:S02]  /*5010*/  FSEL R76, R76, -INF , P1 ;  /* 0xff8000004c4c7808 */ /* 0x000fe40000800000 */
[----:B------:R-:W-:Y:S02]  /*5020*/  FSEL R129, R129, -INF , P0 ;  /* 0xff80000081817808 */ /* 0x000fe40000000000 */
[----:B------:R-:W-:-:S02]  /*5030*/  FSEL R132, R132, -INF , P3 ;  /* 0xff80000084847808 */ /* 0x000fc40001800000 */
[C---:B------:R-:W-:Y:S02]  /*5040*/  ISETP.GT.AND P5, PT, R2.reuse, 0x28, PT ;  /* 0x000000280200780c */ /* 0x040fe40003fa4270 */
[C---:B------:R-:W-:Y:S02]  /*5050*/  ISETP.GT.AND P2, PT, R2.reuse, 0x29, PT ;  /* 0x000000290200780c */ /* 0x040fe40003f44270 */
[C---:B------:R-:W-:Y:S02]  /*5060*/  ISETP.GT.AND P1, PT, R2.reuse, 0x30, PT ;  /* 0x000000300200780c */ /* 0x040fe40003f24270 */
[C---:B------:R-:W-:Y:S02]  /*5070*/  ISETP.GT.AND P0, PT, R2.reuse, 0x31, PT ;  /* 0x000000310200780c */ /* 0x040fe40003f04270 */
[----:B------:R-:W-:Y:S02]  /*5080*/  ISETP.GT.AND P3, PT, R2, 0x38, PT ;  /* 0x000000380200780c */ /* 0x000fe40003f64270 */
        /* <DEDUP_REMOVED lines=31> */
[----:B------:R-:W-:Y:S02]  /*5280*/  FSEL R222, R19, -INF , P1 ;  /* 0xff80000013de7808 */ /* 0x000fe40000800000 */
[C---:B------:R-:W-:Y:S02]  /*5290*/  ISETP.GT.AND P2, PT, R0.reuse, RZ, PT ;  /* 0x000000ff0000720c */ /* 0x040fe40003f44270 */
[----:B------:R-:W-:Y:S02]  /*52a0*/  ISETP.GT.AND P1, PT, R0, 0x1, PT ;  /* 0x000000010000780c */ /* 0x000fe40003f24270 */
[----:B------:R-:W-:Y:S02]  /*52b0*/  FMNMX.FTZ R2, R150, R2, !PT ;  /* 0x0000000296027209 */ /* 0x000fe40007810000 */
[----:B------:R-:W-:Y:S02]  /*52c0*/  FMNMX.FTZ R4, R148, R4, !PT ;  /* 0x0000000494047209 */ /* 0x000fe40007810000 */
[----:B------:R-:W-:-:S02]  /*52d0*/  FSEL R223, R16, -INF , P0 ;  /* 0xff80000010df7808 */ /* 0x000fc40000000000 */
[----:B------:R-:W-:Y:S02]  /*52e0*/  ISETP.GT.AND P0, PT, R0, 0x8, PT ;  /* 0x000000080000780c */ /* 0x000fe40003f04270 */
[----:B------:R-:W-:Y:S02]  /*52f0*/  FSEL R10, R147, -INF , P2 ;  /* 0xff800000930a7808 */ /* 0x000fe40001000000 */
[----:B------:R-:W-:Y:S02]  /*5300*/  FSEL R9, R155, -INF , P1 ;  /* 0xff8000009b097808 */ /* 0x000fe40000800000 */
[----:B------:R-:W-:Y:S02]  /*5310*/  FMNMX.FTZ R2, R152, R2, !PT ;  /* 0x0000000298027209 */ /* 0x000fe40007810000 */
[----:B------:R-:W-:Y:S02]  /*5320*/  FMNMX.FTZ R4, R149, R4, !PT ;  /* 0x0000000495047209 */ /* 0x000fe40007810000 */
[----:B------:R-:W-:-:S02]  /*5330*/  FSEL R228, R15, -INF , P3 ;  /* 0xff8000000fe47808 */ /* 0x000fc40001800000 */
[----:B------:R-:W-:Y:S02]  /*5340*/  FSEL R154, R40, -INF , P5 ;  /* 0xff800000289a7808 */ /* 0x000fe40002800000 */
[----:B------:R-:W-:Y:S01]  /*5350*/  ISETP.GT.AND P3, PT, R0, 0x9, PT ;  /* 0x000000090000780c */ /* 0x000fe20003f64270 */
[----:B------:R-:W-:Y:S01]  /*5360*/  LDSM.16.MT88.4 R40, [R200] ;  /* 0x00000000c828783b */ /* 0x000fe20000004200 */
        /* <DEDUP_REMOVED lines=25> */
[----:B------:R-:W-:Y:S01]  /*5500*/  FSEL R69, R90, -INF , P3 ;  /* 0xff8000005a457808 */ /* 0x000fe20001800000 */
[----:B------:R-:W1:Y:S01]  /*5510*/  SHFL.BFLY PT, R7, R4, 0x2, 0x1f ;  /* 0x0c401f0004077f89 */ /* 0x000e6200000e0000 */
[----:B------:R-:W-:Y:S02]  /*5520*/  FMNMX.FTZ R5, R35, R5, !PT ;  /* 0x0000000523057209 */ /* 0x000fe40007810000 */
[----:B------:R-:W-:-:S02]  /*5530*/  FMNMX.FTZ R2, R228, R2, !PT ;  /* 0x00000002e4027209 */ /* 0x000fc40007810000 */
[C---:B------:R-:W-:Y:S02]  /*5540*/  ISETP.GT.AND P1, PT, R0.reuse, 0x21, PT ;  /* 0x000000210000780c */ /* 0x040fe40003f24270 */
[----:B------:R-:W-:Y:S01]  /*5550*/  FSEL R109, R83, -INF , P2 ;  /* 0xff800000536d7808 */ /* 0x000fe20001000000 */
[----:B------:R-:W2:Y:S01]  /*5560*/  SHFL.BFLY PT, R8, R2, 0x2, 0x1f ;  /* 0x0c401f0002087f89 */ /* 0x000ea200000e0000 */
[----:B------:R-:W-:Y:S02]  /*5570*/  FMNMX.FTZ R5, R69, R5, !PT ;  /* 0x0000000545057209 */ /* 0x000fe40007810000 */
[----:B------:R-:W-:Y:S02]  /*5580*/  ISETP.GT.AND P0, PT, R0, 0x28, PT ;  /* 0x000000280000780c */ /* 0x000fe40003f04270 */
[----:B------:R-:W-:Y:S02]  /*5590*/  FSEL R108, R88, -INF , P1 ;  /* 0xff800000586c7808 */ /* 0x000fe40000800000 */
[----:B------:R-:W-:-:S02]  /*55a0*/  FMNMX.FTZ R5, R109, R5, !PT ;  /* 0x000000056d057209 */ /* 0x000fc40007810000 */
[----:B------:R-:W-:Y:S02]  /*55b0*/  ISETP.GT.AND P3, PT, R0, 0x29, PT ;  /* 0x000000290000780c */ /* 0x000fe40003f64270 */
[----:B------:R-:W-:Y:S02]  /*55c0*/  FSEL R111, R79, -INF , P0 ;  /* 0xff8000004f6f7808 */ /* 0x000fe40000000000 */
        /* <DEDUP_REMOVED lines=8> */
[----:B------:R-:W-:Y:S02]  /*5650*/  ISETP.GT.AND P0, PT, R0, 0x38, PT ;  /* 0x000000380000780c */ /* 0x000fe40003f04270 */
[----:B------:R-:W-:-:S02]  /*5660*/  FMNMX.FTZ R6, R26, R27, !PT ;  /* 0x0000001b1a067209 */ /* 0x000fc40007810000 */
[----:B------:R-:W-:Y:S02]  /*5670*/  FSEL R146, R146, -INF , P1 ;  /* 0xff80000092927808 */ /* 0x000fe40000800000 */
[----:B------:R-:W-:Y:S02]  /*5680*/  FMNMX.FTZ R5, R144, R5, !PT ;  /* 0x0000000590057209 */ /* 0x000fe40007810000 */
[----:B-1----:R-:W-:Y:S02]  /*5690*/  FMNMX.FTZ R7, R4, R7, !PT ;  /* 0x0000000704077209 */ /* 0x002fe40007810000 */
[----:B------:R-:W-:Y:S02]  /*56a0*/  FSEL R74, R91, -INF , P5 ;  /* 0xff8000005b4a7808 */ /* 0x000fe40002800000 */
[----:B------:R-:W-:Y:S02]  /*56b0*/  FSEL R145, R49, -INF , P0 ;  /* 0xff80000031917808 */ /* 0x000fe40000000000 */
[----:B------:R-:W-:-:S02]  /*56c0*/  FMNMX.FTZ R4, R33, R6, !PT ;  /* 0x0000000621047209 */ /* 0x000fc40007810000 */
[C---:B------:R-:W-:Y:S02]  /*56d0*/  ISETP.GT.AND P5, PT, R0.reuse, 0x39, PT ;  /* 0x000000390000780c */ /* 0x040fe40003fa4270 */
[C---:B------:R-:W-:Y:S02]  /*56e0*/  ISETP.GT.AND P3, PT, R0.reuse, 0x40, PT ;  /* 0x000000400000780c */ /* 0x040fe40003f64270 */
[C---:B------:R-:W-:Y:S02]  /*56f0*/  ISETP.GT.AND P2, PT, R0.reuse, 0x41, PT ;  /* 0x000000410000780c */ /* 0x040fe40003f44270 */
[C---:B------:R-:W-:Y:S02]  /*5700*/  ISETP.GT.AND P1, PT, R0.reuse, 0x48, PT ;  /* 0x000000480000780c */ /* 0x040fe40003f24270 */
[----:B------:R-:W-:Y:S02]  /*5710*/  ISETP.GT.AND P0, PT, R0, 0x49, PT ;  /* 0x000000490000780c */ /* 0x000fe40003f04270 */
[----:B------:R-:W-:-:S02]  /*5720*/  FMNMX.FTZ R0, R146, R5, !PT ;  /* 0x0000000592007209 */ /* 0x000fc40007810000 */
[----:B--2---:R-:W-:Y:S02]  /*5730*/  FMNMX.FTZ R5, R2, R8, !PT ;  /* 0x0000000802057209 */ /* 0x004fe40007810000 */
[----:B------:R-:W-:Y:S02]  /*5740*/  FMNMX.FTZ R2, R37, R4, !PT ;  /* 0x0000000425027209 */ /* 0x000fe40007810000 */
[----:B------:R-:W-:Y:S02]  /*5750*/  FSEL R147, R48, -INF , P5 ;  /* 0xff80000030937808 */ /* 0x000fe40002800000 */
[----:B------:R-:W-:Y:S02]  /*5760*/  FMNMX.FTZ R2, R99, R2, !PT ;  /* 0x0000000263027209 */ /* 0x000fe40007810000 */
[----:B------:R-:W-:Y:S02]  /*5770*/  FMNMX.FTZ R0, R145, R0, !PT ;  /* 0x0000000091007209 */ /* 0x000fe40007810000 */
[----:B------:R-:W-:-:S02]  /*5780*/  FSEL R188, R28, -INF , P3 ;  /* 0xff8000001cbc7808 */ /* 0x000fc40001800000 */
[----:B------:R-:W-:Y:S02]  /*5790*/  ISETP.GT.AND P3, PT, R3, 0x19, PT ;  /* 0x000000190300780c */ /* 0x000fe40003f64270 */
[----:B------:R-:W-:Y:S02]  /*57a0*/  FMNMX.FTZ R2, R110, R2, !PT ;  /* 0x000000026e027209 */ /* 0x000fe40007810000 */
[----:B------:R-:W-:Y:S02]  /*57b0*/  FMNMX.FTZ R0, R147, R0, !PT ;  /* 0x0000000093007209 */ /* 0x000fe40007810000 */
[----:B------:R-:W-:Y:S02]  /*57c0*/  FSEL R189, R23, -INF , P2 ;  /* 0xff80000017bd7808 */ /* 0x000fe40001000000 */
[----:B------:R-:W-:Y:S02]  /*57d0*/  ISETP.GT.AND P2, PT, R3, 0x20, PT ;  /* 0x000000200300780c */ /* 0x000fe40003f44270 */
[----:B------:R-:W-:-:S02]  /*57e0*/  FSEL R68, R124, -INF , P3 ;  /* 0xff8000007c447808 */ /* 0x000fc40001800000 */
[----:B------:R-:W-:Y:S02]  /*57f0*/  FMNMX.FTZ R2, R74, R2, !PT ;  /* 0x000000024a027209 */ /* 0x000fe40007810000 */
[----:B------:R-:W-:Y:S02]  /*5800*/  FMNMX.FTZ R0, R188, R0, !PT ;  /* 0x00000000bc007209 */ /* 0x000fe40007810000 */
[----:B------:R-:W-:Y:S02]  /*5810*/  FSEL R195, R22, -INF , P0 ;  /* 0xff80000016c37808 */ /* 0x000fe40000000000 */
[----:B------:R-:W-:Y:S02]  /*5820*/  ISETP.GT.AND P0, PT, R3, 0x21, PT ;  /* 0x000000210300780c */ /* 0x000fe40003f04270 */
[----:B------:R-:W-:Y:S02]  /*5830*/  FSEL R131, R131, -INF , P2 ;  /* 0xff80000083837808 */ /* 0x000fe40001000000 */
[----:B------:R-:W-:-:S02]  /*5840*/  FMNMX.FTZ R2, R68, R2, !PT ;  /* 0x0000000244027209 */ /* 0x000fc40007810000 */
[----:B------:R-:W-:Y:S02]  /*5850*/  FSEL R191, R21, -INF , P1 ;  /* 0xff80000015bf7808 */ /* 0x000fe40000800000 */
[----:B------:R-:W-:Y:S01]  /*5860*/  FMNMX.FTZ R0, R189, R0, !PT ;  /* 0x00000000bd007209 */ /* 0x000fe20007810000 */
[----:B------:R-:W-:Y:S01]  /*5870*/  SHFL.BFLY PT, R6, R7, 0x1, 0x1f ;  /* 0x0c201f0007067f89 */ /* 0x000fe200000e0000 */
[----:B------:R-:W-:Y:S02]  /*5880*/  ISETP.GT.AND P2, PT, R3, 0x28, PT ;  /* 0x000000280300780c */ /* 0x000fe40003f44270 */
[----:B------:R-:W-:Y:S01]  /*5890*/  FSEL R136, R136, -INF , P0 ;  /* 0xff80000088887808 */ /* 0x000fe20000000000 */
[----:B------:R-:W-:Y:S01]  /*58a0*/  SHFL.BFLY PT, R8, R5, 0x1, 0x1f ;  /* 0x0c201f0005087f89 */ /* 0x000fe200000e0000 */
[----:B------:R-:W-:Y:S02]  /*58b0*/  FMNMX.FTZ R2, R131, R2, !PT ;  /* 0x0000000283027209 */ /* 0x000fe40007810000 */
[----:B------:R-:W-:Y:S01]  /*58c0*/  FMNMX.FTZ R0, R191, R0, !PT ;  /* 0x00000000bf007209 */ /* 0x000fe20007810000 */
[----:B------:R-:W-:Y:S01]  /*58d0*/  LDSM.16.MT88.4 R20, [R201] ;  /* 0x00000000c914783b */ /* 0x000fe20000004200 */
[----:B------:R-:W-:-:S02]  /*58e0*/  ISETP.GT.AND P1, PT, R3, 0x29, PT ;  /* 0x000000290300780c */ /* 0x000fc40003f24270 */
[----:B------:R-:W-:Y:S02]  /*58f0*/  FSEL R137, R137, -INF , P2 ;  /* 0xff80000089897808 */ /* 0x000fe40001000000 */
[----:B------:R-:W-:Y:S02]  /*5900*/  FMNMX.FTZ R2, R136, R2, !PT ;  /* 0x0000000288027209 */ /* 0x000fe40007810000 */
[----:B------:R-:W-:Y:S02]  /*5910*/  FMNMX.FTZ R0, R195, R0, !PT ;  /* 0x00000000c3007209 */ /* 0x000fe40007810000 */
[----:B------:R-:W-:Y:S02]  /*5920*/  ISETP.GT.AND P0, PT, R3, 0x30, PT ;  /* 0x000000300300780c */ /* 0x000fe40003f04270 */
[----:B------:R-:W-:Y:S02]  /*5930*/  FSEL R138, R138, -INF , P1 ;  /* 0xff8000008a8a7808 */ /* 0x000fe40000800000 */
[----:B------:R-:W-:Y:S01]  /*5940*/  FMNMX.FTZ R2, R137, R2, !PT ;  /* 0x0000000289027209 */ /* 0x000fe20007810000 */
[----:B------:R-:W1:Y:S01]  /*5950*/  SHFL.BFLY PT, R4, R0, 0x2, 0x1f ;  /* 0x0c401f0000047f89 */ /* 0x000e6200000e0000 */
        /* <DEDUP_REMOVED lines=18> */
[----:B-1----:R-:W-:-:S02]  /*5a80*/  FMNMX.FTZ R0, R0, R4, !PT ;  /* 0x0000000400007209 */ /* 0x002fc40007810000 */
[----:B------:R-:W-:Y:S02]  /*5a90*/  ISETP.GT.AND P0, PT, R3, 0x49, PT ;  /* 0x000000490300780c */ /* 0x000fe40003f04270 */
[----:B------:R-:W-:Y:S02]  /*5aa0*/  FSEL R216, R29, -INF , P1 ;  /* 0xff8000001dd87808 */ /* 0x000fe40000800000 */
[----:B------:R-:W-:Y:S02]  /*5ab0*/  FMNMX.FTZ R4, R192, R2, !PT ;  /* 0x00000002c0047209 */ /* 0x000fe40007810000 */
[----:B------:R-:W-:Y:S02]  /*5ac0*/  FSEL R218, R30, -INF , P0 ;  /* 0xff8000001eda7808 */ /* 0x000fe40000000000 */
[----:B------:R-:W-:Y:S01]  /*5ad0*/  FMNMX.FTZ R4, R216, R4, !PT ;  /* 0x00000004d8047209 */ /* 0x000fe20007810000 */
[----:B------:R-:W-:Y:S01]  /*5ae0*/  LDSM.16.MT88.4 R28, [R198] ;  /* 0x00000000c61c783b */ /* 0x000fe20000004200 */
[----:B------:R-:W-:-:S02]  /*5af0*/  FMNMX.FTZ R73, R7, R6, !PT ;  /* 0x0000000607497209 */ /* 0x000fc40007810000 */
[----:B------:R-:W-:Y:S01]  /*5b00*/  FMNMX.FTZ R4, R218, R4, !PT ;  /* 0x00000004da047209 */ /* 0x000fe20007810000 */
[----:B------:R-:W1:Y:S01]  /*5b10*/  SHFL.BFLY PT, R7, R0, 0x1, 0x1f ;  /* 0x0c201f0000077f89 */ /* 0x000e6200000e0000 */
[----:B------:R-:W-:Y:S01]  /*5b20*/  FMNMX.FTZ R71, R5, R8, !PT ;  /* 0x0000000805477209 */ /* 0x000fe20007810000 */
[C---:B------:R-:W-:Y:S01]  /*5b30*/  FMUL.FTZ R3, R73.reuse, c[0x0][0x2d0] ;  /* 0x0000b40049037a20 */ /* 0x040fe20000410000 */
[----:B------:R-:W-:Y:S01]  /*5b40*/  FSETP.NEU.FTZ.AND P2, PT, R73, -INF , PT ;  /* 0xff8000004900780b */ /* 0x000fe20003f5d000 */
[----:B------:R-:W2:Y:S01]  /*5b50*/  SHFL.BFLY PT, R6, R4, 0x2, 0x1f ;  /* 0x0c401f0004067f89 */ /* 0x000ea200000e0000 */
[C---:B------:R-:W-:Y:S01]  /*5b60*/  FSETP.NEU.FTZ.AND P1, PT, R71.reuse, -INF , PT ;  /* 0xff8000004700780b */ /* 0x040fe20003f3d000 */
[----:B------:R-:W-:Y:S01]  /*5b70*/  FMUL.FTZ R2, R71, c[0x0][0x2d0] ;  /* 0x0000b40047027a20 */ /* 0x000fe20000410000 */
[----:B------:R-:W-:-:S04]  /*5b80*/  FSEL R3, R3, RZ, P2 ;  /* 0x000000ff03037208 */ /* 0x000fc80001000000 */
[----:B------:R-:W-:Y:S01]  /*5b90*/  FSEL R2, R2, RZ, P1 ;  /* 0x000000ff02027208 */ /* 0x000fe20000800000 */
[----:B------:R-:W-:-:S04]  /*5ba0*/  FFMA.FTZ R5, R14, c[0x0][0x2d0], -R3 ;  /* 0x0000b4000e057a23 */ /* 0x000fc80000010803 */
[----:B------:R3:W-:Y:S01]  /*5bb0*/  MUFU.EX2 R243, R5 ;  /* 0x0000000500f37308 */ /* 0x0007e20000000800 */
[----:B-1----:R-:W-:Y:S01]  /*5bc0*/  FMNMX.FTZ R70, R0, R7, !PT ;  /* 0x0000000700467209 */ /* 0x002fe20007810000 */
[----:B---3--:R-:W-:-:S06]  /*5bd0*/  FFMA.FTZ R5, R12, c[0x0][0x2d0], -R2 ;  /* 0x0000b4000c057a23 */ /* 0x008fcc0000010802 */
[----:B------:R1:W-:Y:S01]  /*5be0*/  MUFU.EX2 R242, R5 ;  /* 0x0000000500f27308 */ /* 0x0003e20000000800 */
[C---:B------:R-:W-:Y:S01]  /*5bf0*/  FMUL.FTZ R0, R70.reuse, c[0x0][0x2d0] ;  /* 0x0000b40046007a20 */ /* 0x040fe20000410000 */
[----:B------:R-:W-:Y:S02]  /*5c00*/  FSETP.NEU.FTZ.AND P0, PT, R70, -INF , PT ;  /* 0xff8000004600780b */ /* 0x000fe40003f1d000 */
[----:B--2---:R-:W-:Y:S02]  /*5c10*/  FMNMX.FTZ R4, R4, R6, !PT ;  /* 0x0000000604047209 */ /* 0x004fe40007810000 */
[----:B------:R-:W-:Y:S01]  /*5c20*/  FSEL R0, R0, RZ, P0 ;  /* 0x000000ff00007208 */ /* 0x000fe20000000000 */
[----:B-1----:R-:W-:-:S04]  /*5c30*/  FFMA.FTZ R5, R13, c[0x0][0x2d0], -R2 ;  /* 0x0000b4000d057a23 */ /* 0x002fc80000010802 */
[----:B------:R1:W2:Y:S01]  /*5c40*/  MUFU.EX2 R241, R5 ;  /* 0x0000000500f17308 */ /* 0x0002a20000000800 */
[----:B------:R-:W3:Y:S01]  /*5c50*/  SHFL.BFLY PT, R6, R4, 0x1, 0x1f ;  /* 0x0c201f0004067f89 */ /* 0x000ee200000e0000 */
[----:B-1----:R-:W-:-:S06]  /*5c60*/  FFMA.FTZ R5, R17, c[0x0][0x2d0], -R2 ;  /* 0x0000b40011057a23 */ /* 0x002fcc0000010802 */
[----:B------:R1:W-:Y:S02]  /*5c70*/  MUFU.EX2 R244, R5 ;  /* 0x0000000500f47308 */ /* 0x0003e40000000800 */
[----:B-1----:R-:W-:Y:S01]  /*5c80*/  FFMA.FTZ R5, R18, c[0x0][0x2d0], -R2 ;  /* 0x0000b40012057a23 */ /* 0x002fe20000010802 */
[----:B---3--:R-:W-:Y:S01]  /*5c90*/  FMNMX.FTZ R72, R4, R6, !PT ;  /* 0x0000000604487209 */ /* 0x008fe20007810000 */
[----:B------:R-:W1:Y:S04]  /*5ca0*/  LDSM.16.MT88.4 R16, [R197] ;  /* 0x00000000c510783b */ /* 0x000e680000004200 */
[----:B------:R3:W4:Y:S02]  /*5cb0*/  MUFU.EX2 R245, R5 ;  /* 0x0000000500f57308 */ /* 0x0007240000000800 */
[----:B---3--:R-:W-:-:S06]  /*5cc0*/  FFMA.FTZ R5, R10, c[0x0][0x2d0], -R0 ;  /* 0x0000b4000a057a23 */ /* 0x008fcc0000010800 */
[----:B------:R3:W-:Y:S02]  /*5cd0*/  MUFU.EX2 R238, R5 ;  /* 0x0000000500ee7308 */ /* 0x0007e40000000800 */
[----:B---3--:R-:W-:-:S06]  /*5ce0*/  FFMA.FTZ R5, R9, c[0x0][0x2d0], -R0 ;  /* 0x0000b40009057a23 */ /* 0x008fcc0000010800 */
[----:B------:R3:W5:Y:S01]  /*5cf0*/  MUFU.EX2 R237, R5 ;  /* 0x0000000500ed7308 */ /* 0x0007620000000800 */
[----:B------:R-:W-:Y:S02]  /*5d00*/  FFMA.FTZ R4, R25, c[0x0][0x2d0], -R3 ;  /* 0x0000b40019047a23 */ /* 0x000fe40000010803 */
[----:B---3--:R-:W-:-:S05]  /*5d10*/  FFMA.FTZ R5, R11, c[0x0][0x2d0], -R0 ;  /* 0x0000b4000b057a23 */ /* 0x008fca0000010800 */
[----:B------:R3:W-:Y:S01]  /*5d20*/  MUFU.EX2 R239, R5 ;  /* 0x0000000500ef7308 */ /* 0x0007e20000000800 */
[----:B------:R-:W-:Y:S01]  /*5d30*/  FSETP.NEU.FTZ.AND P0, PT, R72, -INF , PT ;  /* 0xff8000004800780b */ /* 0x000fe20003f1d000 */
[----:B---3--:R-:W-:-:S06]  /*5d40*/  FFMA.FTZ R5, R15, c[0x0][0x2d0], -R0 ;  /* 0x0000b4000f057a23 */ /* 0x008fcc0000010800 */
[----:B------:R3:W1:Y:S02]  /*5d50*/  MUFU.EX2 R240, R5 ;  /* 0x0000000500f07308 */ /* 0x0006640000000800 */
[----:B---3--:R-:W-:-:S06]  /*5d60*/  FFMA.FTZ R5, R24, c[0x0][0x2d0], -R3 ;  /* 0x0000b40018057a23 */ /* 0x008fcc0000010803 */
[----:B------:R3:W1:Y:S08]  /*5d70*/  MUFU.EX2 R231, R5 ;  /* 0x0000000500e77308 */ /* 0x0006700000000800 */
[----:B------:R1:W-:Y:S01]  /*5d80*/  MUFU.EX2 R230, R4 ;  /* 0x0000000400e67308 */ /* 0x0003e20000000800 */
[----:B---3--:R-:W-:-:S05]  /*5d90*/  FMUL.FTZ R5, R72, c[0x0][0x2d0] ;  /* 0x0000b40048057a20 */ /* 0x008fca0000410000 */
[----:B-1----:R-:W-:Y:S01]  /*5da0*/  FSEL R4, R5, RZ, P0 ;  /* 0x000000ff05047208 */ /* 0x002fe20000000000 */
[----:B------:R-:W-:-:S04]  /*5db0*/  FFMA.FTZ R5, R32, c[0x0][0x2d0], -R3 ;  /* 0x0000b40020057a23 */ /* 0x000fc80000010803 */
[----:B------:R1:W3:Y:S02]  /*5dc0*/  MUFU.EX2 R233, R5 ;  /* 0x0000000500e97308 */ /* 0x0002e40000000800 */
[----:B-1----:R-:W-:-:S06]  /*5dd0*/  FFMA.FTZ R5, R26, c[0x0][0x2d0], -R4 ;  /* 0x0000b4001a057a23 */ /* 0x002fcc0000010804 */
[----:B------:R1:W-:Y:S02]  /*5de0*/  MUFU.EX2 R227, R5 ;  /* 0x0000000500e37308 */ /* 0x0003e40000000800 */
[--C-:B-1----:R-:W-:Y:S01]  /*5df0*/  FFMA.FTZ R5, R27, c[0x0][0x2d0], -R4.reuse ;  /* 0x0000b4001b057a23 */ /* 0x102fe20000010804 */
[----:B--2---:R-:W-:Y:S01]  /*5e00*/  F2FP.BF16.PACK_AB R8, R241, R242 ;  /* 0x000000f2f108723e */ /* 0x004fe200000010ff */
[----:B------:R-:W1:Y:S04]  /*5e10*/  LDSM.16.MT88.4 R24, [R197+0x800] ;  /* 0x00080000c518783b */ /* 0x000e680000004200 */
[----:B------:R2:W1:Y:S02]  /*5e20*/  MUFU.EX2 R6, R5 ;  /* 0x0000000500067308 */ /* 0x0004640000000800 */
[----:B--2---:R-:W-:-:S06]  /*5e30*/  FFMA.FTZ R5, R33, c[0x0][0x2d0], -R4 ;  /* 0x0000b40021057a23 */ /* 0x004fcc0000010804 */
[----:B------:R2:W-:Y:S02]  /*5e40*/  MUFU.EX2 R7, R5 ;  /* 0x0000000500077308 */ /* 0x0005e40000000800 */
[----:B--2---:R-:W-:-:S06]  /*5e50*/  FFMA.FTZ R5, R37, c[0x0][0x2d0], -R4 ;  /* 0x0000b40025057a23 */ /* 0x004fcc0000010804 */
        /* <DEDUP_REMOVED lines=8> */
[----:B------:R2:W-:Y:S02]  /*5ee0*/  MUFU.EX2 R234, R5 ;  /* 0x0000000500ea7308 */ /* 0x0005e40000000800 */
[--C-:B--2---:R-:W-:Y:S01]  /*5ef0*/  FFMA.FTZ R5, R36, c[0x0][0x2d0], -R0.reuse ;  /* 0x0000b40024057a23 */ /* 0x104fe20000010800 */
[----:B----4-:R-:W-:Y:S01]  /*5f00*/  F2FP.BF16.PACK_AB R10, R245, R244 ;  /* 0x000000f4f50a723e */ /* 0x010fe200000010ff */
[----:B------:R-:W2:Y:S04]  /*5f10*/  LDSM.16.MT88.4 R36, [R201+0x800] ;  /* 0x00080000c924783b */ /* 0x000ea80000004200 */
[----:B------:R4:W-:Y:S02]  /*5f20*/  MUFU.EX2 R221, R5 ;  /* 0x0000000500dd7308 */ /* 0x0009e40000000800 */
[----:B----4-:R-:W-:-:S06]  /*5f30*/  FFMA.FTZ R5, R34, c[0x0][0x2d0], -R0 ;  /* 0x0000b40022057a23 */ /* 0x010fcc0000010800 */
[----:B------:R4:W1:Y:S02]  /*5f40*/  MUFU.EX2 R220, R5 ;  /* 0x0000000500dc7308 */ /* 0x0008640000000800 */
[--C-:B----4-:R-:W-:Y:S01]  /*5f50*/  FFMA.FTZ R5, R35, c[0x0][0x2d0], -R0.reuse ;  /* 0x0000b40023057a23 */ /* 0x110fe20000010800 */
[----:B-----5:R-:W-:Y:S01]  /*5f60*/  F2FP.BF16.PACK_AB R9, R237, R238 ;  /* 0x000000eeed09723e */ /* 0x020fe200000010ff */
[----:B------:R-:W-:Y:S04]  /*5f70*/  LDSM.16.MT88.4 R32, [R200+0x800] ;  /* 0x00080000c820783b */ /* 0x000fe80000004200 */
[----:B------:R4:W-:Y:S02]  /*5f80*/  MUFU.EX2 R226, R5 ;  /* 0x0000000500e27308 */ /* 0x0009e40000000800 */
[----:B----4-:R-:W-:-:S06]  /*5f90*/  FFMA.FTZ R5, R69, c[0x0][0x2d0], -R0 ;  /* 0x0000b40045057a23 */ /* 0x010fcc0000010800 */
[----:B------:R4:W5:Y:S02]  /*5fa0*/  MUFU.EX2 R225, R5 ;  /* 0x0000000500e17308 */ /* 0x0009640000000800 */
[----:B----4-:R-:W-:-:S06]  /*5fb0*/  FFMA.FTZ R5, R96, c[0x0][0x2d0], -R3 ;  /* 0x0000b40060057a23 */ /* 0x010fcc0000010803 */
[----:B------:R4:W-:Y:S02]  /*5fc0*/  MUFU.EX2 R215, R5 ;  /* 0x0000000500d77308 */ /* 0x0009e40000000800 */
[----:B----4-:R-:W-:-:S06]  /*5fd0*/  FFMA.FTZ R5, R97, c[0x0][0x2d0], -R3 ;  /* 0x0000b40061057a23 */ /* 0x010fcc0000010803 */
[----:B------:R4:W1:Y:S02]  /*5fe0*/  MUFU.EX2 R214, R5 ;  /* 0x0000000500d67308 */ /* 0x0008640000000800 */
[----:B----4-:R-:W-:-:S06]  /*5ff0*/  FFMA.FTZ R5, R98, c[0x0][0x2d0], -R3 ;  /* 0x0000b40062057a23 */ /* 0x010fcc0000010803 */
[----:B------:R4:W-:Y:S02]  /*6000*/  MUFU.EX2 R217, R5 ;  /* 0x0000000500d97308 */ /* 0x0009e40000000800 */
[----:B----4-:R-:W-:-:S06]  /*6010*/  FFMA.FTZ R5, R100, c[0x0][0x2d0], -R3 ;  /* 0x0000b40064057a23 */ /* 0x010fcc0000010803 */
[----:B------:R4:W-:Y:S02]  /*6020*/  MUFU.EX2 R212, R5 ;  /* 0x0000000500d47308 */ /* 0x0009e40000000800 */
[----:B----4-:R-:W-:-:S06]  /*6030*/  FFMA.FTZ R5, R99, c[0x0][0x2d0], -R4 ;  /* 0x0000b40063057a23 */ /* 0x010fcc0000010804 */
[----:B------:R4:W-:Y:S02]  /*6040*/  MUFU.EX2 R187, R5 ;  /* 0x0000000500bb7308 */ /* 0x0009e40000000800 */
[----:B----4-:R-:W-:-:S06]  /*6050*/  FFMA.FTZ R5, R110, c[0x0][0x2d0], -R4 ;  /* 0x0000b4006e057a23 */ /* 0x010fcc0000010804 */
[----:B------:R4:W1:Y:S02]  /*6060*/  MUFU.EX2 R185, R5 ;  /* 0x0000000500b97308 */ /* 0x0008640000000800 */
        /* <DEDUP_REMOVED lines=9> */
[----:B------:R4:W1:Y:S01]  /*6100*/  MUFU.EX2 R180, R5 ;  /* 0x0000000500b47308 */ /* 0x0008620000000800 */
[----:B------:R-:W-:Y:S02]  /*6110*/  F2FP.BF16.PACK_AB R11, R240, R239 ;  /* 0x000000eff00b723e */ /* 0x000fe400000010ff */
[----:B------:R-:W-:Y:S01]  /*6120*/  F2FP.BF16.PACK_AB R12, R231, R243 ;  /* 0x000000f3e70c723e */ /* 0x000fe200000010ff */
[----:B----4-:R-:W-:-:S04]  /*6130*/  FFMA.FTZ R5, R133, c[0x0][0x2d0], -R2 ;  /* 0x0000b40085057a23 */ /* 0x010fc80000010802 */
[----:B------:R4:W-:Y:S01]  /*6140*/  MUFU.EX2 R178, R5 ;  /* 0x0000000500b27308 */ /* 0x0009e20000000800 */
[----:B---3--:R-:W-:Y:S02]  /*6150*/  F2FP.BF16.PACK_AB R14, R233, R230 ;  /* 0x000000e6e90e723e */ /* 0x008fe400000010ff */
[----:B-1----:R-:W-:Y:S02]  /*6160*/  F2FP.BF16.PACK_AB R13, R6, R227 ;  /* 0x000000e3060d723e */ /* 0x002fe400000010ff */
[----:B------:R-:W-:Y:S01]  /*6170*/  F2FP.BF16.PACK_AB R15, R229, R7 ;  /* 0x00000007e50f723e */ /* 0x000fe200000010ff */
[----:B----4-:R-:W-:-:S04]  /*6180*/  FFMA.FTZ R5, R134, c[0x0][0x2d0], -R2 ;  /* 0x0000b40086057a23 */ /* 0x010fc80000010802 */
[----:B------:R1:W-:Y:S01]  /*6190*/  MUFU.EX2 R177, R5 ;  /* 0x0000000500b17308 */ /* 0x0003e20000000800 */
[----:B------:R-:W-:Y:S01]  /*61a0*/  HMMA.16816.F32.BF16 R84, R8, R16, RZ ;  /* 0x000000100854723c */ /* 0x000fe200000418ff */
[----:B-1----:R-:W-:-:S06]  /*61b0*/  FFMA.FTZ R5, R109, c[0x0][0x2d0], -R0 ;  /* 0x0000b4006d057a23 */ /* 0x002fcc0000010800 */
[----:B------:R1:W-:Y:S01]  /*61c0*/  MUFU.EX2 R176, R5 ;  /* 0x0000000500b07308 */ /* 0x0003e20000000800 */
[----:B------:R-:W-:Y:S08]  /*61d0*/  HMMA.16816.F32.BF16 R64, R8, R18, RZ ;  /* 0x000000120840723c */ /* 0x000ff000000418ff */
[----:B------:R-:W-:Y:S01]  /*61e0*/  HMMA.16816.F32.BF16 R92, R12, R16, RZ ;  /* 0x000000100c5c723c */ /* 0x000fe200000418ff */
[----:B-1----:R-:W-:-:S07]  /*61f0*/  FFMA.FTZ R5, R108, c[0x0][0x2d0], -R0 ;  /* 0x0000b4006c057a23 */ /* 0x002fce0000010800 */
[----:B------:R-:W-:Y:S01]  /*6200*/  HMMA.16816.F32.BF16 R112, R12, R18, RZ ;  /* 0x000000120c70723c */ /* 0x000fe200000418ff */
[----:B------:R-:W1:Y:S01]  /*6210*/  LDSM.16.MT88.4 R16, [R198+0x800] ;  /* 0x00080000c610783b */ /* 0x000e620000004200 */
[----:B------:R3:W4:Y:S02]  /*6220*/  MUFU.EX2 R175, R5 ;  /* 0x0000000500af7308 */ /* 0x0007240000000800 */
[----:B---3--:R-:W-:-:S06]  /*6230*/  FFMA.FTZ R5, R111, c[0x0][0x2d0], -R0 ;  /* 0x0000b4006f057a23 */ /* 0x008fcc0000010800 */
[----:B------:R3:W-:Y:S01]  /*6240*/  MUFU.EX2 R174, R5 ;  /* 0x0000000500ae7308 */ /* 0x0007e20000000800 */
[----:B------:R-:W-:Y:S01]  /*6250*/  HMMA.16816.F32.BF16 R80, R8, R20, RZ ;  /* 0x000000140850723c */ /* 0x000fe200000418ff */
[----:B---3--:R-:W-:-:S06]  /*6260*/  FFMA.FTZ R5, R128, c[0x0][0x2d0], -R0 ;  /* 0x0000b40080057a23 */ /* 0x008fcc0000010800 */
[----:B------:R3:W1:Y:S01]  /*6270*/  MUFU.EX2 R173, R5 ;  /* 0x0000000500ad7308 */ /* 0x0006620000000800 */
[C---:B------:R-:W-:Y:S08]  /*6280*/  HMMA.16816.F32.BF16 R56, R8.reuse, R28, RZ ;  /* 0x0000001c0838723c */ /* 0x040ff000000418ff */
[----:B------:R-:W-:Y:S01]  /*6290*/  HMMA.16816.F32.BF16 R48, R8, R40, RZ ;  /* 0x000000280830723c */ /* 0x000fe200000418ff */
[----:B---3--:R-:W-:-:S07]  /*62a0*/  FFMA.FTZ R5, R139, c[0x0][0x2d0], -R3 ;  /* 0x0000b4008b057a23 */ /* 0x008fce0000010803 */
[C---:B------:R-:W-:Y:S01]  /*62b0*/  HMMA.16816.F32.BF16 R60, R8.reuse, R22, RZ ;  /* 0x00000016083c723c */ /* 0x040fe200000418ff */
[----:B------:R3:W1:Y:S07]  /*62c0*/  MUFU.EX2 R169, R5 ;  /* 0x0000000500a97308 */ /* 0x00066e0000000800 */
[C---:B------:R-:W-:Y:S08]  /*62d0*/  HMMA.16816.F32.BF16 R52, R8.reuse, R30, RZ ;  /* 0x0000001e0834723c */ /* 0x040ff000000418ff */
[----:B------:R-:W-:Y:S01]  /*62e0*/  HMMA.16816.F32.BF16 R44, R8, R42, RZ ;  /* 0x0000002a082c723c */ /* 0x000fe200000418ff */
[----:B---3--:R-:W-:-:S04]  /*62f0*/  FFMA.FTZ R5, R140, c[0x0][0x2d0], -R3 ;  /* 0x0000b4008c057a23 */ /* 0x008fc80000010803 */
[----:B------:R3:W-:Y:S03]  /*6300*/  MUFU.EX2 R168, R5 ;  /* 0x0000000500a87308 */ /* 0x0007e60000000800 */
[----:B------:R-:W-:Y:S01]  /*6310*/  HMMA.16816.F32.BF16 R88, R12, R20, RZ ;  /* 0x000000140c58723c */ /* 0x000fe200000418ff */
[----:B------:R-:W-:-:S07]  /*6320*/  F2FP.BF16.PACK_AB R8, R236, R232 ;  /* 0x000000e8ec08723e */ /* 0x000fce00000010ff */
[----:B------:R-:W-:Y:S01]  /*6330*/  HMMA.16816.F32.BF16 R120, R12, R22, RZ ;  /* 0x000000160c78723c */ /* 0x000fe200000418ff */
[----:B---3--:R-:W-:-:S07]  /*6340*/  FFMA.FTZ R5, R141, c[0x0][0x2d0], -R3 ;  /* 0x0000b4008d057a23 */ /* 0x008fce0000010803 */
[----:B------:R-:W-:Y:S01]  /*6350*/  HMMA.16816.F32.BF16 R20, R12, R40, RZ ;  /* 0x000000280c14723c */ /* 0x000fe200000418ff */
[----:B------:R3:W-:Y:S01]  /*6360*/  MUFU.EX2 R167, R5 ;  /* 0x0000000500a77308 */ /* 0x0007e20000000800 */
[----:B------:R-:W-:Y:S02]  /*6370*/  F2FP.BF16.PACK_AB R9, R220, R221 ;  /* 0x000000dddc09723e */ /* 0x000fe400000010ff */
[----:B------:R-:W-:Y:S02]  /*6380*/  F2FP.BF16.PACK_AB R10, R234, R235 ;  /* 0x000000ebea0a723e */ /* 0x000fe400000010ff */
[----:B-----5:R-:W-:Y:S01]  /*6390*/  F2FP.BF16.PACK_AB R11, R225, R226 ;  /* 0x000000e2e10b723e */ /* 0x020fe200000010ff */
[----:B---3--:R-:W-:-:S04]  /*63a0*/  FFMA.FTZ R5, R142, c[0x0][0x2d0], -R3 ;  /* 0x0000b4008e057a23 */ /* 0x008fc80000010803 */
[----:B------:R3:W-:Y:S02]  /*63b0*/  MUFU.EX2 R166, R5 ;  /* 0x0000000500a67308 */ /* 0x0007e40000000800 */
[----:B------:R-:W-:Y:S01]  /*63c0*/  HMMA.16816.F32.BF16 R116, R8, R24, R84 ;  /* 0x000000180874723c */ /* 0x000fe20000041854 */
[----:B---3--:R-:W-:-:S05]  /*63d0*/  FFMA.FTZ R5, R131, c[0x0][0x2d0], -R4 ;  /* 0x0000b40083057a23 */ /* 0x008fca0000010804 */
[----:B------:R3:W-:Y:S02]  /*63e0*/  MUFU.EX2 R165, R5 ;  /* 0x0000000500a57308 */ /* 0x0007e40000000800 */
[C---:B--2---:R-:W-:Y:S08]  /*63f0*/  HMMA.16816.F32.BF16 R100, R8.reuse, R36, R80 ;  /* 0x000000240864723c */ /* 0x044ff00000041850 */
[----:B-1----:R-:W-:Y:S01]  /*6400*/  HMMA.16816.F32.BF16 R96, R8, R16, R56 ;  /* 0x000000100860723c */ /* 0x002fe20000041838 */
[----:B---3--:R-:W-:-:S07]  /*6410*/  FFMA.FTZ R5, R136, c[0x0][0x2d0], -R4 ;  /* 0x0000b40088057a23 */ /* 0x008fce0000010804 */
[C---:B------:R-:W-:Y:S01]  /*6420*/  HMMA.16816.F32.BF16 R84, R8.reuse, R32, R48 ;  /* 0x000000200854723c */ /* 0x040fe20000041830 */
[----:B------:R1:W2:Y:S07]  /*6430*/  MUFU.EX2 R164, R5 ;  /* 0x0000000500a47308 */ /* 0x0002ae0000000800 */
[C---:B------:R-:W-:Y:S08]  /*6440*/  HMMA.16816.F32.BF16 R80, R8.reuse, R26, R64 ;  /* 0x0000001a0850723c */ /* 0x040ff00000041840 */
[----:B------:R-:W-:Y:S01]  /*6450*/  HMMA.16816.F32.BF16 R60, R8, R38, R60 ;  /* 0x00000026083c723c */ /* 0x000fe2000004183c */
[----:B-1----:R-:W-:-:S07]  /*6460*/  FFMA.FTZ R5, R137, c[0x0][0x2d0], -R4 ;  /* 0x0000b40089057a23 */ /* 0x002fce0000010804 */
[C---:B------:R-:W-:Y:S01]  /*6470*/  HMMA.16816.F32.BF16 R56, R8.reuse, R18, R52 ;  /* 0x000000120838723c */ /* 0x040fe20000041834 */
[----:B------:R1:W-:Y:S07]  /*6480*/  MUFU.EX2 R162, R5 ;  /* 0x0000000500a27308 */ /* 0x0003ee0000000800 */
[----:B------:R-:W-:Y:S07]  /*6490*/  HMMA.16816.F32.BF16 R44, R8, R34, R44 ;  /* 0x00000022082c723c */ /* 0x000fee000004182c */
[----:B------:R-:W-:-:S02]  /*64a0*/  F2FP.BF16.PACK_AB R8, R214, R215 ;  /* 0x000000d7d608723e */ /* 0x000fc400000010ff */
[----:B------:R-:W-:Y:S02]  /*64b0*/  F2FP.BF16.PACK_AB R9, R185, R187 ;  /* 0x000000bbb909723e */ /* 0x000fe400000010ff */
[----:B------:R-:W-:Y:S02]  /*64c0*/  F2FP.BF16.PACK_AB R10, R212, R217 ;  /* 0x000000d9d40a723e */ /* 0x000fe400000010ff */
[----:B------:R-:W-:Y:S01]  /*64d0*/  F2FP.BF16.PACK_AB R11, R184, R186 ;  /* 0x000000bab80b723e */ /* 0x000fe200000010ff */
[----:B-1----:R-:W-:Y:S01]  /*64e0*/  FFMA.FTZ R5, R138, c[0x0][0x2d0], -R4 ;  /* 0x0000b4008a057a23 */ /* 0x002fe20000010804 */
[----:B------:R-:W-:Y:S03]  /*64f0*/  HMMA.16816.F32.BF16 R104, R12, R42, RZ ;  /* 0x0000002a0c68723c */ /* 0x000fe600000418ff */
[----:B------:R1:W3:Y:S05]  /*6500*/  MUFU.EX2 R161, R5 ;  /* 0x0000000500a17308 */ /* 0x0002ea0000000800 */
[C---:B------:R-:W-:Y:S08]  /*6510*/  HMMA.16816.F32.BF16 R52, R8.reuse, R24, R92 ;  /* 0x000000180834723c */ /* 0x040ff0000004185c */
[----:B------:R-:W-:Y:S01]  /*6520*/  HMMA.16816.F32.BF16 R40, R8, R26, R112 ;  /* 0x0000001a0828723c */ /* 0x000fe20000041870 */
[----:B-1----:R-:W-:-:S07]  /*6530*/  FFMA.FTZ R5, R148, c[0x0][0x2d0], -R3 ;  /* 0x0000b40094057a23 */ /* 0x002fce0000010803 */
[C---:B------:R-:W-:Y:S01]  /*6540*/  HMMA.16816.F32.BF16 R48, R8.reuse, R36, R88 ;  /* 0x000000240830723c */ /* 0x040fe20000041858 */
[----:B------:R1:W-:Y:S07]  /*6550*/  MUFU.EX2 R163, R5 ;  /* 0x0000000500a37308 */ /* 0x0003ee0000000800 */
[----:B------:R-:W-:Y:S01]  /*6560*/  HMMA.16816.F32.BF16 R24, R8, R38, R120 ;  /* 0x000000260818723c */ /* 0x000fe20000041878 */
[----:B------:R-:W5:Y:S07]  /*6570*/  LDSM.16.MT88.4 R36, [R200+0x1000] ;  /* 0x00100000c824783b */ /* 0x000f6e0000004200 */
[----:B------:R-:W-:Y:S01]  /*6580*/  HMMA.16816.F32.BF16 R76, R12, R28, RZ ;  /* 0x0000001c0c4c723c */ /* 0x000fe200000418ff */
[----:B-1----:R-:W-:-:S07]  /*6590*/  FFMA.FTZ R5, R149, c[0x0][0x2d0], -R3 ;  /* 0x0000b40095057a23 */ /* 0x002fce0000010803 */
[----:B------:R-:W-:Y:S01]  /*65a0*/  HMMA.16816.F32.BF16 R124, R12, R30, RZ ;  /* 0x0000001e0c7c723c */ /* 0x000fe200000418ff */
[----:B------:R-:W1:Y:S04]  /*65b0*/  LDSM.16.MT88.4 R12, [R197+0x1000] ;  /* 0x00100000c50c783b */ /* 0x000e680000004200 */
[----:B------:R-:W-:Y:S03]  /*65c0*/  LDSM.16.MT88.4 R28, [R198+0x1000] ;  /* 0x00100000c61c783b */ /* 0x000fe60000004200 */
[----:B------:R-:W-:Y:S01]  /*65d0*/  HMMA.16816.F32.BF16 R132, R8, R32, R20 ;  /* 0x000000200884723c */ /* 0x000fe20000041814 */
[----:B------:R-:W1:Y:S01]  /*65e0*/  LDSM.16.MT88.4 R20, [R201+0x1000] ;  /* 0x00100000c914783b */ /* 0x000e620000004200 */
[----:B------:R2:W-:Y:S02]  /*65f0*/  MUFU.EX2 R160, R5 ;  /* 0x0000000500a07308 */ /* 0x0005e40000000800 */
[----:B--2---:R-:W-:-:S06]  /*6600*/  FFMA.FTZ R5, R150, c[0x0][0x2d0], -R2 ;  /* 0x0000b40096057a23 */ /* 0x004fcc0000010802 */
[----:B------:R2:W-:Y:S01]  /*6610*/  MUFU.EX2 R159, R5 ;  /* 0x00000005009f7308 */ /* 0x0005e20000000800 */
[----:B------:R-:W-:Y:S01]  /*6620*/  HMMA.16816.F32.BF16 R76, R8, R16, R76 ;  /* 0x00000010084c723c */ /* 0x000fe2000004184c */
[----:B--2---:R-:W-:-:S06]  /*6630*/  FFMA.FTZ R5, R152, c[0x0][0x2d0], -R2 ;  /* 0x0000b40098057a23 */ /* 0x004fcc0000010802 */
[----:B------:R2:W1:Y:S01]  /*6640*/  MUFU.EX2 R158, R5 ;  /* 0x00000005009e7308 */ /* 0x0004620000000800 */
[----:B------:R-:W-:Y:S01]  /*6650*/  HMMA.16816.F32.BF16 R16, R8, R18, R124 ;  /* 0x000000120810723c */ /* 0x000fe2000004187c */
[----:B--2---:R-:W-:-:S06]  /*6660*/  FFMA.FTZ R5, R153, c[0x0][0x2d0], -R2 ;  /* 0x0000b40099057a23 */ /* 0x004fcc0000010802 */
[----:B------:R2:W-:Y:S01]  /*6670*/  MUFU.EX2 R157, R5 ;  /* 0x00000005009d7308 */ /* 0x0005e20000000800 */
[----:B------:R-:W-:Y:S01]  /*6680*/  HMMA.16816.F32.BF16 R64, R8, R34, R104 ;  /* 0x000000220840723c */ /* 0x000fe20000041868 */
[----:B--2---:R-:W-:-:S06]  /*6690*/  FFMA.FTZ R5, R154, c[0x0][0x2d0], -R2 ;  /* 0x0000b4009a057a23 */ /* 0x004fcc0000010802 */
[----:B------:R2:W-:Y:S01]  /*66a0*/  MUFU.EX2 R156, R5 ;  /* 0x00000005009c7308 */ /* 0x0005e20000000800 */
[----:B------:R-:W-:Y:S02]  /*66b0*/  F2FP.BF16.PACK_AB R8, R180, R179 ;  /* 0x000000b3b408723e */ /* 0x000fe400000010ff */
[----:B----4-:R-:W-:Y:S02]  /*66c0*/  F2FP.BF16.PACK_AB R9, R175, R176 ;  /* 0x000000b0af09723e */ /* 0x010fe400000010ff */
[----:B------:R-:W-:Y:S02]  /*66d0*/  F2FP.BF16.PACK_AB R10, R177, R178 ;  /* 0x000000b2b10a723e */ /* 0x000fe400000010ff */
[----:B------:R-:W-:Y:S01]  /*66e0*/  F2FP.BF16.PACK_AB R11, R173, R174 ;  /* 0x000000aead0b723e */ /* 0x000fe200000010ff */
[----:B--2---:R-:W-:-:S04]  /*66f0*/  FFMA.FTZ R5, R144, c[0x0][0x2d0], -R0 ;  /* 0x0000b40090057a23 */ /* 0x004fc80000010800 */
[----:B------:R2:W-:Y:S02]  /*6700*/  MUFU.EX2 R155, R5 ;  /* 0x00000005009b7308 */ /* 0x0005e40000000800 */
[C---:B-----5:R-:W-:Y:S08]  /*6710*/  HMMA.16816.F32.BF16 R140, R8.reuse, R36, R84 ;  /* 0x00000024088c723c */ /* 0x060ff00000041854 */
[----:B-1----:R-:W-:Y:S01]  /*6720*/  HMMA.16816.F32.BF16 R88, R8, R14, R80 ;  /* 0x0000000e0858723c */ /* 0x002fe20000041850 */
[----:B--2---:R-:W-:-:S07]  /*6730*/  FFMA.FTZ R5, R146, c[0x0][0x2d0], -R0 ;  /* 0x0000b40092057a23 */ /* 0x004fce0000010800 */
[C---:B------:R-:W-:Y:S01]  /*6740*/  HMMA.16816.F32.BF16 R84, R8.reuse, R22, R60 ;  /* 0x000000160854723c */ /* 0x040fe2000004183c */
[----:B------:R1:W2:Y:S07]  /*6750*/  MUFU.EX2 R154, R5 ;  /* 0x00000005009a7308 */ /* 0x0002ae0000000800 */
[C---:B------:R-:W-:Y:S01]  /*6760*/  HMMA.16816.F32.BF16 R92, R8.reuse, R12, R116 ;  /* 0x0000000c085c723c */ /* 0x040fe20000041874 */
[----:B------:R-:W-:Y:S07]  /*6770*/  LDSM.16.MT88.4 R116, [R201+0x2000] ;  /* 0x00200000c974783b */ /* 0x000fee0000004200 */
[----:B------:R-:W-:Y:S01]  /*6780*/  HMMA.16816.F32.BF16 R100, R8, R20, R100 ;  /* 0x000000140864723c */ /* 0x000fe20000041864 */
[----:B-1----:R-:W-:-:S04]  /*6790*/  FFMA.FTZ R5, R145, c[0x0][0x2d0], -R0 ;  /* 0x0000b40091057a23 */ /* 0x002fc80000010800 */
[----:B------:R1:W-:Y:S03]  /*67a0*/  MUFU.EX2 R152, R5 ;  /* 0x0000000500987308 */ /* 0x0003e60000000800 */
[C---:B------:R-:W-:Y:S08]  /*67b0*/  HMMA.16816.F32.BF16 R96, R8.reuse, R28, R96 ;  /* 0x0000001c0860723c */ /* 0x040ff00000041860 */
[C---:B------:R-:W-:Y:S08]  /*67c0*/  HMMA.16816.F32.BF16 R80, R8.reuse, R30, R56 ;  /* 0x0000001e0850723c */ /* 0x040ff00000041838 */
[----:B------:R-:W-:Y:S01]  /*67d0*/  HMMA.16816.F32.BF16 R60, R8, R38, R44 ;  /* 0x00000026083c723c */ /* 0x000fe2000004182c */
[----:B-1----:R-:W-:-:S06]  /*67e0*/  FFMA.FTZ R5, R147, c[0x0][0x2d0], -R0 ;  /* 0x0000b40093057a23 */ /* 0x002fcc0000010800 */
[----:B------:R-:W-:Y:S02]  /*67f0*/  F2FP.BF16.PACK_AB R8, R169, R181 ;  /* 0x000000b5a908723e */ /* 0x000fe400000010ff */
[----:B------:R-:W-:Y:S02]  /*6800*/  F2FP.BF16.PACK_AB R9, R164, R165 ;  /* 0x000000a5a409723e */ /* 0x000fe400000010ff */
[----:B------:R-:W-:Y:S02]  /*6810*/  F2FP.BF16.PACK_AB R10, R167, R168 ;  /* 0x000000a8a70a723e */ /* 0x000fe400000010ff */
[----:B---3--:R-:W-:Y:S01]  /*6820*/  F2FP.BF16.PACK_AB R11, R161, R162 ;  /* 0x000000a2a10b723e */ /* 0x008fe200000010ff */
[----:B------:R1:W3:Y:S06]  /*6830*/  MUFU.EX2 R153, R5 ;  /* 0x0000000500997308 */ /* 0x0002ec0000000800 */
[C---:B------:R-:W-:Y:S08]  /*6840*/  HMMA.16816.F32.BF16 R56, R8.reuse, R12, R52 ;  /* 0x0000000c0838723c */ /* 0x040ff00000041834 */
[----:B------:R-:W-:Y:S01]  /*6850*/  HMMA.16816.F32.BF16 R52, R8, R14, R40 ;  /* 0x0000000e0834723c */ /* 0x000fe20000041828 */
[----:B------:R-:W-:Y:S01]  /*6860*/  LDSM.16.MT88.4 R12, [R200+0x1800] ;  /* 0x00180000c80c783b */ /* 0x000fe20000004200 */
[----:B-1----:R-:W-:-:S06]  /*6870*/  FFMA.FTZ R5, R182, c[0x0][0x2d0], -R3 ;  /* 0x0000b400b6057a23 */ /* 0x002fcc0000010803 */
[C---:B------:R-:W-:Y:S01]  /*6880*/  HMMA.16816.F32.BF16 R40, R8.reuse, R28, R76 ;  /* 0x0000001c0828723c */ /* 0x040fe2000004184c */
[----:B------:R1:W-:Y:S07]  /*6890*/  MUFU.EX2 R79, R5 ;  /* 0x00000005004f7308 */ /* 0x0003ee0000000800 */
[----:B------:R-:W-:Y:S01]  /*68a0*/  HMMA.16816.F32.BF16 R48, R8, R20, R48 ;  /* 0x000000140830723c */ /* 0x000fe20000041830 */
[----:B-1----:R-:W-:-:S04]  /*68b0*/  FFMA.FTZ R5, R183, c[0x0][0x2d0], -R3 ;  /* 0x0000b400b7057a23 */ /* 0x002fc80000010803 */
[----:B------:R1:W-:Y:S03]  /*68c0*/  MUFU.EX2 R78, R5 ;  /* 0x00000005004e7308 */ /* 0x0003e60000000800 */
[C---:B------:R-:W-:Y:S01]  /*68d0*/  HMMA.16816.F32.BF16 R32, R8.reuse, R22, R24 ;  /* 0x000000160820723c */ /* 0x040fe20000041818 */
[----:B------:R-:W4:Y:S04]  /*68e0*/  LDSM.16.MT88.4 R24, [R197+0x1800] ;  /* 0x00180000c518783b */ /* 0x000f280000004200 */
[----:B------:R-:W5:Y:S03]  /*68f0*/  LDSM.16.MT88.4 R20, [R201+0x1800] ;  /* 0x00180000c914783b */ /* 0x000f660000004200 */
[----:B------:R-:W-:Y:S01]  /*6900*/  HMMA.16816.F32.BF16 R28, R8, R30, R16 ;  /* 0x0000001e081c723c */ /* 0x000fe20000041810 */
[----:B------:R-:W2:Y:S01]  /*6910*/  LDSM.16.MT88.4 R16, [R198+0x1800] ;  /* 0x00180000c610783b */ /* 0x000ea20000004200 */
[----:B-1----:R-:W-:-:S04]  /*6920*/  FFMA.FTZ R5, R190, c[0x0][0x2d0], -R3 ;  /* 0x0000b400be057a23 */ /* 0x002fc80000010803 */
[----:B------:R1:W-:Y:S02]  /*6930*/  MUFU.EX2 R76, R5 ;  /* 0x00000005004c7308 */ /* 0x0003e40000000800 */
[----:B-1----:R-:W-:-:S06]  /*6940*/  FFMA.FTZ R5, R194, c[0x0][0x2d0], -R3 ;  /* 0x0000b400c2057a23 */ /* 0x002fcc0000010803 */
[----:B------:R1:W-:Y:S02]  /*6950*/  MUFU.EX2 R77, R5 ;  /* 0x00000005004d7308 */ /* 0x0003e40000000800 */
[----:B-1----:R-:W-:-:S06]  /*6960*/  FFMA.FTZ R5, R151, c[0x0][0x2d0], -R4 ;  /* 0x0000b40097057a23 */ /* 0x002fcc0000010804 */
[----:B------:R1:W-:Y:S01]  /*6970*/  MUFU.EX2 R74, R5 ;  /* 0x00000005004a7308 */ /* 0x0003e20000000800 */
[----:B------:R-:W-:Y:S01]  /*6980*/  HMMA.16816.F32.BF16 R44, R8, R36, R132 ;  /* 0x00000024082c723c */ /* 0x000fe20000041884 */
[----:B------:R-:W-:Y:S01]  /*6990*/  FFMA.FTZ R3, R224, c[0x0][0x2d0], -R3 ;  /* 0x0000b400e0037a23 */ /* 0x000fe20000010803 */
[----:B------:R-:W-:Y:S01]  /*69a0*/  LDSM.16.MT88.4 R132, [R198+0x2000] ;  /* 0x00200000c684783b */ /* 0x000fe20000004200 */
[----:B-1----:R-:W-:-:S04]  /*69b0*/  FFMA.FTZ R5, R170, c[0x0][0x2d0], -R4 ;  /* 0x0000b400aa057a23 */ /* 0x002fc80000010804 */
[----:B------:R1:W1:Y:S01]  /*69c0*/  MUFU.EX2 R69, R5 ;  /* 0x0000000500457308 */ /* 0x0002620000000800 */
[----:B------:R-:W-:Y:S01]  /*69d0*/  HMMA.16816.F32.BF16 R36, R8, R38, R64 ;  /* 0x000000260824723c */ /* 0x000fe20000041840 */
[----:B-1----:R-:W-:-:S06]  /*69e0*/  FFMA.FTZ R5, R171, c[0x0][0x2d0], -R4 ;  /* 0x0000b400ab057a23 */ /* 0x002fcc0000010804 */
[----:B------:R1:W-:Y:S01]  /*69f0*/  MUFU.EX2 R68, R5 ;  /* 0x0000000500447308 */ /* 0x0003e20000000800 */
[----:B------:R-:W-:Y:S02]  /*6a00*/  F2FP.BF16.PACK_AB R8, R158, R159 ;  /* 0x0000009f9e08723e */ /* 0x000fe400000010ff */
[----:B--2---:R-:W-:Y:S01]  /*6a10*/  F2FP.BF16.PACK_AB R9, R154, R155 ;  /* 0x0000009b9a09723e */ /* 0x004fe200000010ff */
[----:B-1----:R-:W-:-:S04]  /*6a20*/  FFMA.FTZ R5, R172, c[0x0][0x2d0], -R4 ;  /* 0x0000b400ac057a23 */ /* 0x002fc80000010804 */
[----:B------:R-:W1:Y:S01]  /*6a30*/  MUFU.EX2 R67, R5 ;  /* 0x0000000500437308 */ /* 0x000e620000000800 */
[----:B------:R-:W-:Y:S02]  /*6a40*/  F2FP.BF16.PACK_AB R10, R156, R157 ;  /* 0x0000009d9c0a723e */ /* 0x000fe400000010ff */
[----:B---3--:R-:W-:-:S05]  /*6a50*/  F2FP.BF16.PACK_AB R11, R153, R152 ;  /* 0x00000098990b723e */ /* 0x008fca00000010ff */
[----:B------:R2:W-:Y:S02]  /*6a60*/  MUFU.EX2 R75, R3 ;  /* 0x00000003004b7308 */ /* 0x0005e40000000800 */
[C---:B----4-:R-:W-:Y:S08]  /*6a70*/  HMMA.16816.F32.BF16 R92, R8.reuse, R24, R92 ;  /* 0x00000018085c723c */ /* 0x050ff0000004185c */
[----:B------:R-:W-:Y:S01]  /*6a80*/  HMMA.16816.F32.BF16 R88, R8, R26, R88 ;  /* 0x0000001a0858723c */ /* 0x000fe20000041858 */
[----:B--2---:R-:W-:-:S07]  /*6a90*/  FFMA.FTZ R3, R219, c[0x0][0x2d0], -R2 ;  /* 0x0000b400db037a23 */ /* 0x004fce0000010802 */
[C---:B-----5:R-:W-:Y:S01]  /*6aa0*/  HMMA.16816.F32.BF16 R108, R8.reuse, R20, R100 ;  /* 0x00000014086c723c */ /* 0x060fe20000041864 */
[----:B------:R-:W2:Y:S01]  /*6ab0*/  LDSM.16.MT88.4 R100, [R197+0x2000] ;  /* 0x00200000c564783b */ /* 0x000ea20000004200 */
[----:B------:R3:W-:Y:S06]  /*6ac0*/  MUFU.EX2 R64, R3 ;  /* 0x0000000300407308 */ /* 0x0007ec0000000800 */
[C---:B------:R-:W-:Y:S08]  /*6ad0*/  HMMA.16816.F32.BF16 R84, R8.reuse, R22, R84 ;  /* 0x000000160854723c */ /* 0x040ff00000041854 */
[----:B------:R-:W-:Y:S01]  /*6ae0*/  HMMA.16816.F32.BF16 R124, R8, R16, R96 ;  /* 0x00000010087c723c */ /* 0x000fe20000041860 */
[----:B---3--:R-:W-:-:S07]  /*6af0*/  FFMA.FTZ R3, R222, c[0x0][0x2d0], -R2 ;  /* 0x0000b400de037a23 */ /* 0x008fce0000010802 */
[C---:B------:R-:W-:Y:S01]  /*6b00*/  HMMA.16816.F32.BF16 R80, R8.reuse, R18, R80 ;  /* 0x000000120850723c */ /* 0x040fe20000041850 */
[----:B------:R3:W-:Y:S07]  /*6b10*/  MUFU.EX2 R66, R3 ;  /* 0x0000000300427308 */ /* 0x0007ee0000000800 */
[C---:B------:R-:W-:Y:S08]  /*6b20*/  HMMA.16816.F32.BF16 R140, R8.reuse, R12, R140 ;  /* 0x0000000c088c723c */ /* 0x040ff0000004188c */
[----:B------:R-:W-:Y:S01]  /*6b30*/  HMMA.16816.F32.BF16 R60, R8, R14, R60 ;  /* 0x0000000e083c723c */ /* 0x000fe2000004183c */
[----:B---3--:R-:W-:-:S02]  /*6b40*/  FFMA.FTZ R3, R223, c[0x0][0x2d0], -R2 ;  /* 0x0000b400df037a23 */ /* 0x008fc40000010802 */
[----:B------:R-:W-:-:S04]  /*6b50*/  FFMA.FTZ R2, R228, c[0x0][0x2d0], -R2 ;  /* 0x0000b400e4027a23 */ /* 0x000fc80000010802 */
[----:B------:R-:W-:Y:S02]  /*6b60*/  F2FP.BF16.PACK_AB R8, R163, R166 ;  /* 0x000000a6a308723e */ /* 0x000fe400000010ff */
[----:B------:R-:W-:Y:S02]  /*6b70*/  F2FP.BF16.PACK_AB R9, R69, R74 ;  /* 0x0000004a4509723e */ /* 0x000fe400000010ff */
[----:B------:R-:W-:Y:S02]  /*6b80*/  F2FP.BF16.PACK_AB R10, R79, R160 ;  /* 0x000000a04f0a723e */ /* 0x000fe400000010ff */
[----:B-1----:R-:W-:-:S07]  /*6b90*/  F2FP.BF16.PACK_AB R11, R67, R68 ;  /* 0x00000044430b723e */ /* 0x002fce00000010ff */
[C---:B------:R-:W-:Y:S01]  /*6ba0*/  HMMA.16816.F32.BF16 R56, R8.reuse, R24, R56 ;  /* 0x000000180838723c */ /* 0x040fe20000041838 */
[----:B------:R1:W-:Y:S07]  /*6bb0*/  MUFU.EX2 R25, R2 ;  /* 0x0000000200197308 */ /* 0x0003ee0000000800 */
[----:B------:R-:W-:Y:S01]  /*6bc0*/  HMMA.16816.F32.BF16 R32, R8, R22, R32 ;  /* 0x000000160820723c */ /* 0x000fe20000041820 */
[----:B-1----:R-:W-:-:S04]  /*6bd0*/  FFMA.FTZ R2, R188, c[0x0][0x2d0], -R0 ;  /* 0x0000b400bc027a23 */ /* 0x002fc80000010800 */
[----:B------:R1:W-:Y:S03]  /*6be0*/  MUFU.EX2 R24, R2 ;  /* 0x0000000200187308 */ /* 0x0003e60000000800 */
[----:B------:R-:W-:Y:S01]  /*6bf0*/  HMMA.16816.F32.BF16 R48, R8, R20, R48 ;  /* 0x000000140830723c */ /* 0x000fe20000041830 */
[----:B-1----:R-:W-:-:S04]  /*6c00*/  FFMA.FTZ R2, R189, c[0x0][0x2d0], -R0 ;  /* 0x0000b400bd027a23 */ /* 0x002fc80000010800 */
[----:B------:R1:W-:Y:S03]  /*6c10*/  MUFU.EX2 R22, R2 ;  /* 0x0000000200167308 */ /* 0x0003e60000000800 */
[----:B------:R-:W-:Y:S01]  /*6c20*/  HMMA.16816.F32.BF16 R44, R8, R12, R44 ;  /* 0x0000000c082c723c */ /* 0x000fe2000004182c */
[--C-:B-1----:R-:W-:Y:S02]  /*6c30*/  FFMA.FTZ R2, R191, c[0x0][0x2d0], -R0.reuse ;  /* 0x0000b400bf027a23 */ /* 0x102fe40000010800 */
[----:B------:R-:W-:-:S04]  /*6c40*/  FFMA.FTZ R0, R195, c[0x0][0x2d0], -R0 ;  /* 0x0000b400c3007a23 */ /* 0x000fc80000010800 */
[----:B------:R1:W-:Y:S01]  /*6c50*/  MUFU.EX2 R20, R0 ;  /* 0x0000000000147308 */ /* 0x0003e20000000800 */
[----:B------:R-:W-:Y:S01]  /*6c60*/  HMMA.16816.F32.BF16 R52, R8, R26, R52 ;  /* 0x0000001a0834723c */ /* 0x000fe20000041834 */
[----:B-1----:R-:W-:-:S06]  /*6c70*/  FFMA.FTZ R0, R193, c[0x0][0x2d0], -R4 ;  /* 0x0000b400c1007a23 */ /* 0x002fcc0000010804 */
[----:B------:R1:W3:Y:S01]  /*6c80*/  MUFU.EX2 R12, R0 ;  /* 0x00000000000c7308 */ /* 0x0002e20000000800 */
[C---:B------:R-:W-:Y:S08]  /*6c90*/  HMMA.16816.F32.BF16 R40, R8.reuse, R16, R40 ;  /* 0x000000100828723c */ /* 0x040ff00000041828 */
[----:B------:R-:W-:Y:S01]  /*6ca0*/  HMMA.16816.F32.BF16 R28, R8, R18, R28 ;  /* 0x00000012081c723c */ /* 0x000fe2000004181c */
[----:B------:R4:W-:Y:S01]  /*6cb0*/  MUFU.EX2 R21, R2 ;  /* 0x0000000200157308 */ /* 0x0009e20000000800 */
[----:B------:R-:W5:Y:S01]  /*6cc0*/  LDSM.16.MT88.4 R16, [R200+0x2000] ;  /* 0x00200000c810783b */ /* 0x000f620000004200 */
[----:B-1----:R-:W-:-:S05]  /*6cd0*/  FFMA.FTZ R0, R192, c[0x0][0x2d0], -R4 ;  /* 0x0000b400c0007a23 */ /* 0x002fca0000010804 */
[----:B------:R-:W-:Y:S01]  /*6ce0*/  HMMA.16816.F32.BF16 R36, R8, R14, R36 ;  /* 0x0000000e0824723c */ /* 0x000fe20000041824 */
[----:B------:R1:W1:Y:S01]  /*6cf0*/  MUFU.EX2 R8, R0 ;  /* 0x0000000000087308 */ /* 0x0002620000000800 */
[----:B----4-:R-:W-:-:S04]  /*6d00*/  @P4 IMAD.HI.U32 R2, R248, c[0x0][0x2c8], RZ ;  /* 0x0000b200f8024a27 */ /* 0x010fc800078e00ff */
[----:B-1----:R-:W-:-:S04]  /*6d10*/  FFMA.FTZ R0, R216, c[0x0][0x2d0], -R4 ;  /* 0x0000b400d8007a23 */ /* 0x002fc80000010804 */
[----:B------:R1:W4:Y:S02]  /*6d20*/  MUFU.EX2 R9, R0 ;  /* 0x0000000000097308 */ /* 0x0003240000000800 */
[----:B-1----:R-:W-:-:S06]  /*6d30*/  FFMA.FTZ R0, R218, c[0x0][0x2d0], -R4 ;  /* 0x0000b400da007a23 */ /* 0x002fcc0000010804 */
[----:B------:R1:W-:Y:S02]  /*6d40*/  MUFU.EX2 R10, R0 ;  /* 0x00000000000a7308 */ /* 0x0003e40000000800 */
[----:B-1----:R-:W-:Y:S01]  /*6d50*/  IMAD.MOV.U32 R0, RZ, RZ, R248 ;  /* 0x000000ffff007224 */ /* 0x002fe200078e00f8 */
[----:B------:R-:W-:-:S04]  /*6d60*/  @P4 SHF.R.U32.HI R0, RZ, c[0x0][0x2cc], R2 ;  /* 0x0000b300ff004a19 */ /* 0x000fc80000011602 */
[----:B------:R-:W-:-:S05]  /*6d70*/  IADD3 R0, R0, R250, -R251 ;  /* 0x000000fa00007210 */ /* 0x000fca0007ffe8fb */
[----:B------:R-:W-:-:S05]  /*6d80*/  IMAD.HI R0, R0, 0x66666667, RZ ;  /* 0x6666666700007827 */ /* 0x000fca00078e02ff */
[----:B------:R-:W-:Y:S01]  /*6d90*/  SHF.R.U32.HI R2, RZ, 0x1f, R0 ;  /* 0x0000001fff027819 */ /* 0x000fe20000011600 */
[----:B------:R1:W1:Y:S03]  /*6da0*/  MUFU.EX2 R65, R3 ;  /* 0x0000000300417308 */ /* 0x0002660000000800 */
[----:B------:R-:W-:Y:S01]  /*6db0*/  LEA.HI.SX32 R11, R0, R2, 0x1b ;  /* 0x00000002000b7211 */ /* 0x000fe200078fdaff */
[----:B------:R-:W-:Y:S02]  /*6dc0*/  FADD.FTZ R2, R243, R231 ;  /* 0x000000e7f3027221 */ /* 0x000fe40000010000 */
[----:B------:R-:W-:Y:S02]  /*6dd0*/  FADD.FTZ R0, R227, R6 ;  /* 0x00000006e3007221 */ /* 0x000fe40000010000 */
[----:B------:R-:W-:Y:S02]  /*6de0*/  FADD.FTZ R6, R238, R237 ;  /* 0x000000edee067221 */ /* 0x000fe40000010000 */
[----:B------:R-:W-:-:S02]  /*6df0*/  FADD.FTZ R5, R230, R2 ;  /* 0x00000002e6057221 */ /* 0x000fc40000010000 */
[----:B------:R-:W-:Y:S02]  /*6e00*/  FADD.FTZ R4, R7, R0 ;  /* 0x0000000007047221 */ /* 0x000fe40000010000 */
[----:B-1----:R-:W-:Y:S02]  /*6e10*/  FADD.FTZ R3, R242, R241 ;  /* 0x000000f1f2037221 */ /* 0x002fe40000010000 */
        /* <DEDUP_REMOVED lines=55> */
[----:B---3--:R-:W-:Y:S02]  /*7190*/  FADD.FTZ R2, R12, R0 ;  /* 0x000000000c027221 */ /* 0x008fe40000010000 */
[----:B------:R-:W-:Y:S02]  /*71a0*/  FADD.FTZ R0, R64, R4 ;  /* 0x0000000440007221 */ /* 0x000fe40000010000 */
[----:B------:R-:W-:-:S02]  /*71b0*/  FADD.FTZ R4, R24, R5 ;  /* 0x0000000518047221 */ /* 0x000fc40000010000 */
[----:B------:R-:W-:Y:S02]  /*71c0*/  FADD.FTZ R3, R76, R3 ;  /* 0x000000034c037221 */ /* 0x000fe40000010000 */
[----:B------:R-:W-:Y:S02]  /*71d0*/  FADD.FTZ R2, R8, R2 ;  /* 0x0000000208027221 */ /* 0x000fe40000010000 */
[----:B------:R-:W-:Y:S02]  /*71e0*/  FADD.FTZ R0, R66, R0 ;  /* 0x0000000042007221 */ /* 0x000fe40000010000 */
[----:B------:R-:W-:Y:S02]  /*71f0*/  FADD.FTZ R4, R22, R4 ;  /* 0x0000000416047221 */ /* 0x000fe40000010000 */
[----:B------:R-:W-:Y:S02]  /*7200*/  FADD.FTZ R3, R77, R3 ;  /* 0x000000034d037221 */ /* 0x000fe40000010000 */
[----:B----4-:R-:W-:-:S02]  /*7210*/  FADD.FTZ R2, R9, R2 ;  /* 0x0000000209027221 */ /* 0x010fc40000010000 */
[----:B------:R-:W-:Y:S01]  /*7220*/  FADD.FTZ R0, R65, R0 ;  /* 0x0000000041007221 */ /* 0x000fe20000010000 */
[----:B------:R-:W-:Y:S01]  /*7230*/  IMNMX R13, R249, R11, !PT ;  /* 0x0000000bf90d7217 */ /* 0x000fe20007800200 */
[----:B------:R-:W-:Y:S02]  /*7240*/  FADD.FTZ R4, R21, R4 ;  /* 0x0000000415047221 */ /* 0x000fe40000010000 */
[----:B------:R-:W-:Y:S02]  /*7250*/  FADD.FTZ R5, R75, R3 ;  /* 0x000000034b057221 */ /* 0x000fe40000010000 */
[----:B------:R-:W-:Y:S02]  /*7260*/  FADD.FTZ R3, R10, R2 ;  /* 0x000000020a037221 */ /* 0x000fe40000010000 */
[----:B------:R-:W-:Y:S02]  /*7270*/  FADD.FTZ R2, R25, R0 ;  /* 0x0000000019027221 */ /* 0x000fe40000010000 */
[----:B------:R-:W-:Y:S01]  /*7280*/  FADD.FTZ R0, R20, R4 ;  /* 0x0000000414007221 */ /* 0x000fe20000010000 */
[----:B------:R1:W-:Y:S04]  /*7290*/  STL [R1+0x4], R13 ;  /* 0x0000040d01007387 */ /* 0x0003e80000100800 */
[----:B------:R1:W-:Y:S01]  /*72a0*/  STL [R1+0x14], R5 ;  /* 0x0000140501007387 */ /* 0x0003e20000100800 */
[----:B------:R-:W-:-:S03]  /*72b0*/  IADD3 R212, R246, -0x2, RZ ;  /* 0xfffffffef6d47810 */ /* 0x000fc60007ffe0ff */
[----:B------:R1:W-:Y:S04]  /*72c0*/  STL [R1+0x18], R3 ;  /* 0x0000180301007387 */ /* 0x0003e80000100800 */
[----:B------:R1:W-:Y:S04]  /*72d0*/  STL [R1+0x20], R0 ;  /* 0x0000200001007387 */ /* 0x0003e80000100800 */
[----:B------:R1:W-:Y:S01]  /*72e0*/  STL [R1+0x1c], R2 ;  /* 0x00001c0201007387 */ /* 0x0003e20000100800 */
[----:B------:R-:W-:Y:S02]  /*72f0*/  ISETP.GE.AND P0, PT, R212, R13, PT ;  /* 0x0000000dd400720c */ /* 0x000fe40003f06270 */
[----:B------:R-:W-:-:S02]  /*7300*/  F2FP.BF16.PACK_AB R144, R66, R64 ;  /* 0x000000404290723e */ /* 0x000fc400000010ff */
[----:B------:R-:W-:Y:S02]  /*7310*/  F2FP.BF16.PACK_AB R145, R22, R24 ;  /* 0x000000181691723e */ /* 0x000fe400000010ff */
[----:B------:R-:W-:Y:S02]  /*7320*/  F2FP.BF16.PACK_AB R146, R25, R65 ;  /* 0x000000411992723e */ /* 0x000fe400000010ff */
[----:B------:R-:W-:Y:S02]  /*7330*/  F2FP.BF16.PACK_AB R147, R20, R21 ;  /* 0x000000151493723e */ /* 0x000fe400000010ff */
[----:B------:R-:W-:Y:S02]  /*7340*/  F2FP.BF16.PACK_AB R148, R76, R78 ;  /* 0x0000004e4c94723e */ /* 0x000fe400000010ff */
[----:B------:R-:W-:Y:S02]  /*7350*/  F2FP.BF16.PACK_AB R149, R8, R12 ;  /* 0x0000000c0895723e */ /* 0x000fe400000010ff */
[----:B------:R-:W-:-:S02]  /*7360*/  F2FP.BF16.PACK_AB R150, R75, R77 ;  /* 0x0000004d4b96723e */ /* 0x000fc400000010ff */
[----:B------:R-:W-:Y:S01]  /*7370*/  F2FP.BF16.PACK_AB R151, R10, R9 ;  /* 0x000000090a97723e */ /* 0x000fe200000010ff */
[C---:B--2---:R-:W-:Y:S08]  /*7380*/  HMMA.16816.F32.BF16 R96, R144.reuse, R102, R88 ;  /* 0x000000669060723c */ /* 0x044ff00000041858 */
        /* <DEDUP_REMOVED lines=8> */
[----:B-----5:R-:W-:Y:S08]  /*7410*/  HMMA.16816.F32.BF16 R140, R144, R16, R140 ;  /* 0x00000010908c723c */ /* 0x020ff0000004188c */
[C---:B------:R-:W-:Y:S08]  /*7420*/  HMMA.16816.F32.BF16 R100, R148.reuse, R102, R52 ;  /* 0x000000669464723c */ /* 0x040ff00000041834 */
[C---:B------:R-:W-:Y:S08]  /*7430*/  HMMA.16816.F32.BF16 R116, R148.reuse, R118, R32 ;  /* 0x000000769474723c */ /* 0x040ff00000041820 */
[C---:B------:R-:W-:Y:S08]  /*7440*/  HMMA.16816.F32.BF16 R132, R148.reuse, R134, R28 ;  /* 0x000000869484723c */ /* 0x040ff0000004181c */
[----:B------:R-:W-:Y:S08]  /*7450*/  HMMA.16816.F32.BF16 R136, R148, R16, R44 ;  /* 0x000000109488723c */ /* 0x000ff0000004182c */
[-C--:B------:R-:W-:Y:S08]  /*7460*/  HMMA.16816.F32.BF16 R144, R144, R18.reuse, R60 ;  /* 0x000000129090723c */ /* 0x080ff0000004183c */
[----:B------:R-:W-:Y:S01]  /*7470*/  HMMA.16816.F32.BF16 R148, R148, R18, R36 ;  /* 0x000000129494723c */ /* 0x000fe20000041824 */
[----:B------:R-:W-:Y:S07]  /*7480*/  @!P0 BRA `(.L_x_1227) ;  /* 0x0000463000008947 */ /* 0x000fee0003800000 */
[----:B-1----:R-:W-:Y:S01]  /*7490*/  IMAD.IADD R0, R247, 0x1, R248 ;  /* 0x00000001f7007824 */ /* 0x002fe200078e02f8 */
[----:B------:R-:W-:Y:S01]  /*74a0*/  MOV R3, R73 ;  /* 0x0000004900037202 */ /* 0x000fe20000000f00 */
[----:B------:R-:W-:Y:S01]  /*74b0*/  IMAD.MOV.U32 R84, RZ, RZ, R72 ;  /* 0x000000ffff547224 */ /* 0x000fe200078e0048 */
[----:B------:R-:W-:Y:S01]  /*74c0*/  MOV R85, R71 ;  /* 0x0000004700557202 */ /* 0x000fe20000000f00 */
[----:B------:R-:W-:Y:S01]  /*74d0*/  IMAD.MOV.U32 R86, RZ, RZ, R70 ;  /* 0x000000ffff567224 */ /* 0x000fe200078e0046 */
[----:B------:R1:W-:Y:S01]  /*74e0*/  STL [R1], R0 ;  /* 0x0000000001007387 */ /* 0x0003e20000100800 */
[----:B------:R-:W-:Y:S01]  /*74f0*/  MOV R188, R212 ;  /* 0x000000d400bc7202 */ /* 0x000fe20000000f00 */
[----:B-1----:R-:W-:-:S05]  /*7500*/  @P4 IMAD.HI.U32 R0, R0, c[0x0][0x2c8], RZ ;  /* 0x0000b20000004a27 */ /* 0x002fca00078e00ff */
[----:B------:R-:W-:-:S05]  /*7510*/  @P4 SHF.R.U32.HI R0, RZ, c[0x0][0x2cc], R0 ;  /* 0x0000b300ff004a19 */ /* 0x000fca0000011600 */
[----:B------:R1:W-:Y:S02]  /*7520*/  @P4 STL [R1+0x8], R0 ;  /* 0x0000080001004387 */ /* 0x0003e40000100800 */
.L_x_1228:
[----:B--2---:R-:W2:Y:S01]  /*7530*/  LDL R218, [R1+0x24] ;  /* 0x0000240001da7983 */ /* 0x004ea20000100800 */
[----:B------:R-:W-:Y:S04]  /*7540*/  DEPBAR.LE SB0, 0x0 ;  /* 0x000080000000791a */ /* 0x000fe80000000000 */
[----:B------:R-:W3:Y:S01]  /*7550*/  LDL R2, [R1+0x48] ;  /* 0x0000480001027983 */ /* 0x000ee20000100800 */
[----:B------:R-:W-:Y:S03]  /*7560*/  WARPSYNC 0xffffffff ;  /* 0xffffffff00007948 */ /* 0x000fe60003800000 */
[----:B------:R-:W4:Y:S06]  /*7570*/  LDL.64 R178, [R1+0x40] ;  /* 0x0000400001b27983 */ /* 0x000f2c0000100a00 */
[----:B------:R-:W-:Y:S08]  /*7580*/  BAR.SYNC.DEFER_BLOCKING 0x0 ;  /* 0x0000000000007b1d */ /* 0x000ff00000010000 */
[----:B------:R-:W-:Y:S08]  /*7590*/  LDSM.16.M88.4 R80, [R203] ;  /* 0x00000000cb50783b */ /* 0x000ff00000000200 */
[----:B------:R-:W5:Y:S08]  /*75a0*/  LDSM.16.M88.4 R16, [R196] ;  /* 0x00000000c410783b */ /* 0x000f700000000200 */
        /* <DEDUP_REMOVED lines=8> */
[----:B------:R-:W2:Y:S08]  /*7630*/  LDSM.16.M88.4 R168, [R211] ;  /* 0x00000000d3a8783b */ /* 0x000eb00000000200 */
[----:B------:R-:W2:Y:S08]  /*7640*/  LDSM.16.M88.4 R172, [R210] ;  /* 0x00000000d2ac783b */ /* 0x000eb00000000200 */
[----:B------:R-:W4:Y:S04]  /*7650*/  LDL R217, [R1+0x8] ;  /* 0x0000080001d97983 */ /* 0x000f280000100800 */
[----:B------:R-:W4:Y:S04]  /*7660*/  LDL R216, [R1+0x4c] ;  /* 0x00004c0001d87983 */ /* 0x000f280000100800 */
[----:B------:R-:W4:Y:S04]  /*7670*/  LDL R215, [R1+0x10] ;  /* 0x0000100001d77983 */ /* 0x000f280000100800 */
[----:B------:R-:W4:Y:S01]  /*7680*/  LDL R195, [R1+0xc] ;  /* 0x00000c0001c37983 */ /* 0x000f220000100800 */
[-C--:B-----5:R-:W-:Y:S08]  /*7690*/  HMMA.16816.F32.BF16 R4, R80, R16.reuse, RZ ;  /* 0x000000105004723c */ /* 0x0a0ff000000418ff */
[C---:B-1----:R-:W-:Y:S08]  /*76a0*/  HMMA.16816.F32.BF16 R8, R76.reuse, R16, RZ ;  /* 0x000000104c08723c */ /* 0x042ff000000418ff */
        /* <DEDUP_REMOVED lines=20> */
[-C--:B------:R-:W-:Y:S07]  /*77f0*/  HMMA.16816.F32.BF16 R4, R156, R160.reuse, R4 ;  /* 0x000000a09c04723c */ /* 0x080fee0000041804 */
[----:B------:R-:W-:Y:S01]  /*7800*/  @!P2 SHF.R.S32.HI R0, RZ, 0x1f, R188 ;  /* 0x0000001fff00a819 */ /* 0x000fe200000114bc */
[C---:B------:R-:W-:Y:S04]  /*7810*/  HMMA.16816.F32.BF16 R8, R164.reuse, R160, R8 ;  /* 0x000000a0a408723c */ /* 0x040fe80000041808 */
[----:B------:R-:W-:Y:S03]  /*7820*/  @!P2 IMAD R0, R0, c[0x0][0x208], RZ ;  /* 0x000082000000aa24 */ /* 0x000fe600078e02ff */
[C---:B------:R-:W-:Y:S01]  /*7830*/  @!P2 IMAD.WIDE.U32 R160, R188.reuse, c[0x0][0x208], RZ ;  /* 0x00008200bca0aa25 */ /* 0x040fe200078e00ff */
[-C--:B------:R-:W-:Y:S04]  /*7840*/  HMMA.16816.F32.BF16 R12, R164, R162.reuse, R12 ;  /* 0x000000a2a40c723c */ /* 0x080fe8000004180c */
[----:B------:R-:W-:Y:S04]  /*7850*/  @!P2 IMAD R0, R188, c[0x0][0x20c], R0 ;  /* 0x00008300bc00aa24 */ /* 0x000fe800078e0200 */
[C---:B------:R-:W-:Y:S04]  /*7860*/  HMMA.16816.F32.BF16 R16, R156.reuse, R162, R16 ;  /* 0x000000a29c10723c */ /* 0x040fe80000041810 */
[----:B------:R-:W-:Y:S04]  /*7870*/  @!P2 IADD3 R0, R161, R0, RZ ;  /* 0x00000000a100a210 */ /* 0x000fe80007ffe0ff */
[-C--:B------:R-:W-:Y:S04]  /*7880*/  HMMA.16816.F32.BF16 R20, R156, R168.reuse, R20 ;  /* 0x000000a89c14723c */ /* 0x080fe80000041814 */
[----:B------:R-:W-:Y:S04]  /*7890*/  @!P2 IMAD R0, R0, 0x50, RZ ;  /* 0x000000500000a824 */ /* 0x000fe800078e02ff */
[C---:B------:R-:W-:Y:S07]  /*78a0*/  HMMA.16816.F32.BF16 R24, R164.reuse, R168, R24 ;  /* 0x000000a8a418723c */ /* 0x040fee0000041818 */
[----:B------:R-:W-:Y:S01]  /*78b0*/  @!P2 IMAD.MOV.U32 R169, RZ, RZ, c[0x0][0x208] ;  /* 0x00008200ffa9a624 */ /* 0x000fe200078e00ff */
[-C--:B------:R-:W-:Y:S08]  /*78c0*/  HMMA.16816.F32.BF16 R28, R164, R170.reuse, R28 ;  /* 0x000000aaa41c723c */ /* 0x080ff0000004181c */
[C---:B------:R-:W-:Y:S07]  /*78d0*/  HMMA.16816.F32.BF16 R32, R156.reuse, R170, R32 ;  /* 0x000000aa9c20723c */ /* 0x040fee0000041820 */
[----:B---3--:R-:W-:Y:S01]  /*78e0*/  @!P2 MOV R171, R2 ;  /* 0x0000000200aba202 */ /* 0x008fe20000000f00 */
[-C--:B------:R-:W-:Y:S04]  /*78f0*/  HMMA.16816.F32.BF16 R36, R156, R172.reuse, R36 ;  /* 0x000000ac9c24723c */ /* 0x080fe80000041824 */
[----:B----4-:R-:W-:Y:S01]  /*7900*/  @!P2 IMAD.MOV.U32 R170, RZ, RZ, R178 ;  /* 0x000000ffffaaa224 */ /* 0x010fe200078e00b2 */
[----:B------:R-:W-:Y:S03]  /*7910*/  @!P2 SHF.L.U32 R2, R169, 0x5, RZ ;  /* 0x00000005a902a819 */ /* 0x000fe600000006ff */
[C---:B------:R-:W-:Y:S04]  /*7920*/  HMMA.16816.F32.BF16 R40, R164.reuse, R172, R40 ;  /* 0x000000aca428723c */ /* 0x040fe80000041828 */
[----:B------:R-:W-:Y:S02]  /*7930*/  @!P2 IMAD.WIDE.U32 R170, R160, 0x50, R170 ;  /* 0x00000050a0aaa825 */ /* 0x000fe400078e00aa */
[----:B------:R-:W2:Y:S02]  /*7940*/  LDSM.16.M88.4 R160, [R208] ;  /* 0x00000000d0a0783b */ /* 0x000ea40000000200 */
[----:B------:R-:W-:Y:S01]  /*7950*/  @!P2 IMAD.MOV.U32 R172, RZ, RZ, 0x5 ;  /* 0x00000005ffaca424 */ /* 0x000fe200078e00ff */
[C---:B------:R-:W-:Y:S01]  /*7960*/  @!P2 LEA R168, P0, R170.reuse, c[0x0][0x1f8], 0x1 ;  /* 0x00007e00aaa8aa11 */ /* 0x040fe200078008ff */
[-C--:B------:R-:W-:Y:S03]  /*7970*/  HMMA.16816.F32.BF16 R44, R164, R174.reuse, R44 ;  /* 0x000000aea42c723c */ /* 0x080fe6000004182c */
[----:B------:R-:W-:Y:S02]  /*7980*/  @!P2 IADD3 R87, R171, R0, RZ ;  /* 0x00000000ab57a210 */ /* 0x000fe40007ffe0ff */
[----:B------:R-:W-:Y:S02]  /*7990*/  @!P2 SHF.L.U64.HI R0, R169, R172, c[0x0][0x20c] ;  /* 0x00008300a900a619 */ /* 0x000fe400000102ac */
[----:B------:R-:W-:Y:S01]  /*79a0*/  @!P2 LEA.HI.X R169, R170, c[0x0][0x1fc], R87, 0x1, P0 ;  /* 0x00007f00aaa9aa11 */ /* 0x000fe200000f0c57 */
[C---:B------:R-:W-:Y:S04]  /*79b0*/  HMMA.16816.F32.BF16 R48, R156.reuse, R174, R48 ;  /* 0x000000ae9c30723c */ /* 0x040fe80000041830 */
[----:B------:R-:W-:Y:S01]  /*79c0*/  @!PT LDS RZ, [RZ] ;  /* 0x00000000fffff984 */ /* 0x000fe20000000800 */
[----:B------:R-:W-:Y:S01]  /*79d0*/  @!PT LDS RZ, [RZ] ;  /* 0x00000000fffff984 */ /* 0x000fe20000000800 */
[----:B------:R-:W-:Y:S01]  /*79e0*/  @!PT LDS RZ, [RZ] ;  /* 0x00000000fffff984 */ /* 0x000fe20000000800 */
[----:B------:R3:W-:Y:S01]  /*79f0*/  @!P2 LDGSTS.E.BYPASS.LTC128B.128 [R213+0x100], [R168.64], !P6 ;  /* 0x00100000a8d5afae */ /* 0x0007e2000f101d48 */
[-C--:B------:R-:W-:Y:S03]  /*7a00*/  @!P2 IADD3 R176, P1, R168, R2.reuse, RZ ;  /* 0x00000002a8b0a210 */ /* 0x080fe60007f3e0ff */
[-C--:B-1----:R-:W-:Y:S04]  /*7a10*/  HMMA.16816.F32.BF16 R52, R156, R152.reuse, R52 ;  /* 0x000000989c34723c */ /* 0x082fe80000041834 */
[--C-:B------:R-:W-:Y:S01]  /*7a20*/  @!P2 IMAD.X R177, R169, 0x1, R0.reuse, P1 ;  /* 0x00000001a9b1a824 */ /* 0x100fe200008e0600 */
[----:B------:R-:W-:Y:S03]  /*7a30*/  @!P2 IADD3 R172, P0, R176, R2, RZ ;  /* 0x00000002b0aca210 */ /* 0x000fe60007f1e0ff */
[C---:B------:R-:W-:Y:S01]  /*7a40*/  HMMA.16816.F32.BF16 R56, R164.reuse, R152, R56 ;  /* 0x00000098a438723c */ /* 0x040fe20000041838 */
[----:B------:R1:W-:Y:S03]  /*7a50*/  @!P2 LDGSTS.E.BYPASS.LTC128B.128 [R213+0x900], [R176.64], !P6 ;  /* 0x00900000b0d5afae */ /* 0x0003e6000f101d48 */
[----:B------:R-:W-:Y:S02]  /*7a60*/  @!P2 IADD3.X R173, R177, R0, RZ, P0, !PT ;  /* 0x00000000b1ada210 */ /* 0x000fe400007fe4ff */
[-C--:B------:R-:W-:Y:S02]  /*7a70*/  @!P2 IADD3 R170, P1, R172, R2.reuse, RZ ;  /* 0x00000002acaaa210 */ /* 0x080fe40007f3e0ff */
[-C--:B------:R-:W-:Y:S01]  /*7a80*/  HMMA.16816.F32.BF16 R60, R164, R154.reuse, R60 ;  /* 0x0000009aa43c723c */ /* 0x080fe2000004183c */
[----:B------:R4:W-:Y:S03]  /*7a90*/  @!P2 LDGSTS.E.BYPASS.LTC128B.128 [R213+0x1100], [R172.64], !P6 ;  /* 0x01100000acd5afae */ /* 0x0009e6000f101d48 */
[----:B------:R-:W-:Y:S01]  /*7aa0*/  @!P2 IMAD.X R171, R173, 0x1, R0, P1 ;  /* 0x00000001adaba824 */ /* 0x000fe200008e0600 */
[----:B---3--:R-:W-:Y:S03]  /*7ab0*/  @!P2 IADD3 R168, P0, R170, R2, RZ ;  /* 0x00000002aaa8a210 */ /* 0x008fe60007f1e0ff */
[C---:B------:R-:W-:Y:S01]  /*7ac0*/  HMMA.16816.F32.BF16 R64, R156.reuse, R154, R64 ;  /* 0x0000009a9c40723c */ /* 0x040fe20000041840 */
[----:B------:R3:W-:Y:S03]  /*7ad0*/  @!P2 LDGSTS.E.BYPASS.LTC128B.128 [R213+0x1900], [R170.64], !P6 ;  /* 0x01900000aad5afae */ /* 0x0007e6000f101d48 */
[----:B------:R-:W-:Y:S04]  /*7ae0*/  @!P2 IADD3.X R169, R171, R0, RZ, P0, !PT ;  /* 0x00000000aba9a210 */ /* 0x000fe800007fe4ff */
[-C--:B--2---:R-:W-:Y:S01]  /*7af0*/  HMMA.16816.F32.BF16 R68, R156, R160.reuse, R68 ;  /* 0x000000a09c44723c */ /* 0x084fe20000041844 */
[----:B------:R3:W-:Y:S07]  /*7b00*/  @!P2 LDGSTS.E.BYPASS.LTC128B.128 [R213+0x2100], [R168.64], !P6 ;  /* 0x02100000a8d5afae */ /* 0x0007ee000f101d48 */
[C---:B------:R-:W-:Y:S01]  /*7b10*/  HMMA.16816.F32.BF16 R72, R164.reuse, R160, R72 ;  /* 0x000000a0a448723c */ /* 0x040fe20000041848 */
[----:B-1----:R-:W-:Y:S07]  /*7b20*/  LDSM.16.M88.4 R176, [R204+0x2000] ;  /* 0x00200000ccb0783b */ /* 0x002fee0000000200 */
[-C--:B------:R-:W-:Y:S01]  /*7b30*/  HMMA.16816.F32.BF16 R76, R164, R162.reuse, R76 ;  /* 0x000000a2a44c723c */ /* 0x080fe2000004184c */
[----:B----4-:R-:W-:Y:S07]  /*7b40*/  LDSM.16.M88.4 R172, [R202] ;  /* 0x00000000caac783b */ /* 0x010fee0000000200 */
[----:B------:R-:W-:Y:S01]  /*7b50*/  HMMA.16816.F32.BF16 R80, R156, R162, R80 ;  /* 0x000000a29c50723c */ /* 0x000fe20000041850 */
[----:B------:R-:W-:Y:S08]  /*7b60*/  LDSM.16.M88.4 R180, [R202+0x800] ;  /* 0x00080000cab4783b */ /* 0x000ff00000000200 */
[----:B---3--:R-:W1:Y:S08]  /*7b70*/  LDSM.16.M88.4 R168, [R204] ;  /* 0x00000000cca8783b */ /* 0x008e700000000200 */
[----:B------:R-:W2:Y:S08]  /*7b80*/  LDSM.16.M88.4 R152, [R202+0x1000] ;  /* 0x00100000ca98783b */ /* 0x000eb00000000200 */
[----:B------:R-:W3:Y:S08]  /*7b90*/  LDSM.16.M88.4 R164, [R202+0x1800] ;  /* 0x00180000caa4783b */ /* 0x000ef00000000200 */
        /* <DEDUP_REMOVED lines=8> */
[----:B------:R-:W5:Y:S07]  /*7c20*/  LDSM.16.M88.4 R172, [R205+0x2000] ;  /* 0x00200000cdac783b */ /* 0x000f6e0000000200 */
        /* <DEDUP_REMOVED lines=27> */
[----:B------:R1:W2:Y:S02]  /*7de0*/  MUFU.TANH R193, R0 ;  /* 0x0000000000c17308 */ /* 0x0002a40000002400 */
[----:B-1----:R-:W-:Y:S08]  /*7df0*/  FMUL.FTZ R0, R6, c[0x0][0x320] ;  /* 0x0000c80006007a20 */ /* 0x002ff00000410000 */
[----:B------:R1:W-:Y:S02]  /*7e00*/  MUFU.TANH R192, R0 ;  /* 0x0000000000c07308 */ /* 0x0003e40000002400 */
        /* <DEDUP_REMOVED lines=16> */
[----:B------:R3:W5:Y:S10]  /*7f10*/  MUFU.TANH R185, R0 ;  /* 0x0000000000b97308 */ /* 0x0007740000002400 */
[----:B------:R2:W-:Y:S01]  /*7f20*/  MUFU.TANH R166, R4 ;  /* 0x0000000400a67308 */ /* 0x0005e20000002400 */
[-C--:B-1----:R-:W-:Y:S08]  /*7f30*/  HMMA.16816.F32.BF16 R36, R156, R8.reuse, R36 ;  /* 0x000000089c24723c */ /* 0x082ff00000041824 */
[C---:B------:R-:W-:Y:S04]  /*7f40*/  HMMA.16816.F32.BF16 R40, R172.reuse, R8, R40 ;  /* 0x00000008ac28723c */ /* 0x040fe80000041828 */
[----:B---3--:R-:W-:Y:S04]  /*7f50*/  FMUL.FTZ R0, R13, c[0x0][0x320] ;  /* 0x0000c8000d007a20 */ /* 0x008fe80000410000 */
[-C--:B------:R-:W-:Y:S01]  /*7f60*/  HMMA.16816.F32.BF16 R44, R172, R10.reuse, R44 ;  /* 0x0000000aac2c723c */ /* 0x080fe2000004182c */
[----:B------:R1:W-:Y:S01]  /*7f70*/  MUFU.TANH R184, R0 ;  /* 0x0000000000b87308 */ /* 0x0003e20000002400 */
[----:B--2---:R-:W2:Y:S06]  /*7f80*/  LDSM.16.M88.4 R4, [R199+0x1800] ;  /* 0x00180000c704783b */ /* 0x004eac0000000200 */
[C---:B------:R-:W-:Y:S02]  /*7f90*/  HMMA.16816.F32.BF16 R48, R156.reuse, R10, R48 ;  /* 0x0000000a9c30723c */ /* 0x040fe40000041830 */
[----:B------:R-:W3:Y:S06]  /*7fa0*/  LDSM.16.M88.4 R8, [R199+0x2000] ;  /* 0x00200000c708783b */ /* 0x000eec0000000200 */
[----:B------:R-:W-:Y:S01]  /*7fb0*/  FMUL.FTZ R12, R43, c[0x0][0x320] ;  /* 0x0000c8002b0c7a20 */ /* 0x000fe20000410000 */
[----:B------:R-:W-:Y:S04]  /*7fc0*/  DEPBAR.LE SB0, 0x0 ;  /* 0x000080000000791a */ /* 0x000fe80000000000 */
[----:B------:R4:W-:Y:S01]  /*7fd0*/  MUFU.TANH R180, R12 ;  /* 0x0000000c00b47308 */ /* 0x0009e20000002400 */
[----:B------:R-:W-:Y:S02]  /*7fe0*/  BAR.SYNC.DEFER_BLOCKING 0x0 ;  /* 0x0000000000007b1d */ /* 0x000fe40000010000 */
[----:B------:R-:W-:Y:S02]  /*7ff0*/  FMUL.FTZ R2, R44, c[0x0][0x320] ;  /* 0x0000c8002c027a20 */ /* 0x000fe40000410000 */
[----:B-1----:R-:W-:Y:S05]  /*8000*/  FMUL.FTZ R0, R14, c[0x0][0x320] ;  /* 0x0000c8000e007a20 */ /* 0x002fea0000410000 */
[----:B------:R1:W-:Y:S10]  /*8010*/  MUFU.TANH R183, R0 ;  /* 0x0000000000b77308 */ /* 0x0003f40000002400 */
[----:B------:R3:W-:Y:S01]  /*8020*/  MUFU.TANH R182, R2 ;  /* 0x0000000200b67308 */ /* 0x0007e20000002400 */
[----:B----4-:R-:W-:Y:S01]  /*8030*/  FMUL.FTZ R12, R48, c[0x0][0x320] ;  /* 0x0000c800300c7a20 */ /* 0x010fe20000410000 */
[-C--:B--2---:R-:W-:Y:S05]  /*8040*/  HMMA.16816.F32.BF16 R52, R156, R4.reuse, R52 ;  /* 0x000000049c34723c */ /* 0x084fea0000041834 */
[----:B-1----:R-:W-:Y:S03]  /*8050*/  FMUL.FTZ R0, R15, c[0x0][0x320] ;  /* 0x0000c8000f007a20 */ /* 0x002fe60000410000 */
[C---:B------:R-:W-:Y:S01]  /*8060*/  HMMA.16816.F32.BF16 R56, R172.reuse, R4, R56 ;  /* 0x00000004ac38723c */ /* 0x040fe20000041838 */
[----:B------:R1:W2:Y:S07]  /*8070*/  MUFU.TANH R181, R0 ;  /* 0x0000000000b57308 */ /* 0x0002ae0000002400 */
[-C--:B------:R-:W-:Y:S04]  /*8080*/  HMMA.16816.F32.BF16 R60, R172, R6.reuse, R60 ;  /* 0x00000006ac3c723c */ /* 0x080fe8000004183c */
[----:B---3--:R-:W-:Y:S04]  /*8090*/  FMUL.FTZ R2, R51, c[0x0][0x320] ;  /* 0x0000c80033027a20 */ /* 0x008fe80000410000 */
[----:B------:R-:W-:Y:S01]  /*80a0*/  FMUL.FTZ R4, R53, c[0x0][0x320] ;  /* 0x0000c80035047a20 */ /* 0x000fe20000410000 */
[----:B------:R-:W-:Y:S01]  /*80b0*/  MUFU.TANH R155, R2 ;  /* 0x00000002009b7308 */ /* 0x000fe20000002400 */
[C---:B------:R-:W-:Y:S08]  /*80c0*/  HMMA.16816.F32.BF16 R64, R156.reuse, R6, R64 ;  /* 0x000000069c40723c */ /* 0x040ff00000041840 */
[-C--:B------:R-:W-:Y:S04]  /*80d0*/  HMMA.16816.F32.BF16 R68, R156, R8.reuse, R68 ;  /* 0x000000089c44723c */ /* 0x080fe80000041844 */
[----:B-1----:R-:W-:Y:S04]  /*80e0*/  FMUL.FTZ R0, R16, c[0x0][0x320] ;  /* 0x0000c80010007a20 */ /* 0x002fe80000410000 */
[----:B------:R1:W-:Y:S01]  /*80f0*/  MUFU.TANH R178, R0 ;  /* 0x0000000000b27308 */ /* 0x0003e20000002400 */
[C---:B------:R-:W-:Y:S07]  /*8100*/  HMMA.16816.F32.BF16 R72, R172.reuse, R8, R72 ;  /* 0x00000008ac48723c */ /* 0x040fee0000041848 */
[----:B------:R-:W-:Y:S01]  /*8110*/  FMUL.FTZ R8, R55, c[0x0][0x320] ;  /* 0x0000c80037087a20 */ /* 0x000fe20000410000 */
[-C--:B------:R-:W-:Y:S03]  /*8120*/  HMMA.16816.F32.BF16 R76, R172, R10.reuse, R76 ;  /* 0x0000000aac4c723c */ /* 0x080fe6000004184c */
[----:B------:R3:W-:Y:S01]  /*8130*/  MUFU.TANH R51, R8 ;  /* 0x0000000800337308 */ /* 0x0007e20000002400 */
[----:B------:R-:W-:Y:S04]  /*8140*/  FMUL.FTZ R9, R59, c[0x0][0x320] ;  /* 0x0000c8003b097a20 */ /* 0x000fe80000410000 */
[----:B------:R-:W-:Y:S04]  /*8150*/  HMMA.16816.F32.BF16 R80, R156, R10, R80 ;  /* 0x0000000a9c50723c */ /* 0x000fe80000041850 */
[----:B-1----:R-:W-:Y:S04]  /*8160*/  FMUL.FTZ R0, R17, c[0x0][0x320] ;  /* 0x0000c80011007a20 */ /* 0x002fe80000410000 */
[----:B------:R1:W4:Y:S01]  /*8170*/  MUFU.TANH R13, R0 ;  /* 0x00000000000d7308 */ /* 0x0003220000002400 */
[----:B---3--:R-:W-:Y:S09]  /*8180*/  FMUL.FTZ R8, R58, c[0x0][0x320] ;  /* 0x0000c8003a087a20 */ /* 0x008ff20000410000 */
[----:B------:R-:W-:Y:S06]  /*8190*/  MUFU.TANH R59, R8 ;  /* 0x00000008003b7308 */ /* 0x000fec0000002400 */
[----:B------:R-:W-:Y:S02]  /*81a0*/  FMUL.FTZ R43, R83, c[0x0][0x320] ;  /* 0x0000c800532b7a20 */ /* 0x000fe40000410000 */
[----:B-1----:R-:W-:Y:S04]  /*81b0*/  FMUL.FTZ R0, R18, c[0x0][0x320] ;  /* 0x0000c80012007a20 */ /* 0x002fe80000410000 */
        /* <DEDUP_REMOVED lines=9> */
[----:B-1----:R-:W-:Y:S08]  /*8250*/  FMUL.FTZ R0, R23, c[0x0][0x320] ;  /* 0x0000c80017007a20 */ /* 0x002ff00000410000 */
[----:B------:R1:W-:Y:S02]  /*8260*/  MUFU.TANH R169, R0 ;  /* 0x0000000000a97308 */ /* 0x0003e40000002400 */
[----:B-1----:R-:W-:Y:S08]  /*8270*/  FMUL.FTZ R0, R24, c[0x0][0x320] ;  /* 0x0000c80018007a20 */ /* 0x002ff00000410000 */
[----:B------:R1:W-:Y:S02]  /*8280*/  MUFU.TANH R167, R0 ;  /* 0x0000000000a77308 */ /* 0x0003e40000002400 */
        /* <DEDUP_REMOVED lines=11> */
[----:B------:R1:W1:Y:S02]  /*8340*/  MUFU.TANH R26, R0 ;  /* 0x00000000001a7308 */ /* 0x0002640000002400 */
[----:B-1----:R-:W-:Y:S08]  /*8350*/  FMUL.FTZ R0, R33, c[0x0][0x320] ;  /* 0x0000c80021007a20 */ /* 0x002ff00000410000 */
[----:B------:R1:W-:Y:S10]  /*8360*/  MUFU.TANH R33, R4 ;  /* 0x0000000400217308 */ /* 0x0003f40000002400 */
[----:B------:R2:W-:Y:S01]  /*8370*/  MUFU.TANH R25, R0 ;  /* 0x0000000000197308 */ /* 0x0005e20000002400 */
[----:B-1----:R-:W-:Y:S02]  /*8380*/  FMUL.FTZ R4, R54, c[0x0][0x320] ;  /* 0x0000c80036047a20 */ /* 0x002fe40000410000 */
[----:B--2---:R-:W-:Y:S07]  /*8390*/  FMUL.FTZ R0, R34, c[0x0][0x320] ;  /* 0x0000c80022007a20 */ /* 0x004fee0000410000 */
        /* <DEDUP_REMOVED lines=12> */
[----:B------:R-:W-:Y:S10]  /*8460*/  MUFU.TANH R40, R12 ;  /* 0x0000000c00287308 */ /* 0x000ff40000002400 */
[----:B------:R1:W1:Y:S02]  /*8470*/  MUFU.TANH R32, R0 ;  /* 0x0000000000207308 */ /* 0x0002640000002400 */
        /* <DEDUP_REMOVED lines=14> */
[----:B-1----:R1:W2:Y:S02]  /*8560*/  LDL R0, [R1] ;  /* 0x0000000001007983 */ /* 0x0022a40000100800 */
[----:B--2---:R-:W-:Y:S05]  /*8570*/  @P4 IMAD.MOV.U32 R0, RZ, RZ, R217 ;  /* 0x000000ffff004224 */ /* 0x004fea00078e00d9 */
[----:B------:R-:W2:Y:S08]  /*8580*/  SHFL.IDX PT, R2, R0, RZ, 0x1c1f ;  /* 0x001c1fff00027589 */ /* 0x000eb000000e0000 */
[----:B------:R-:W1:Y:S08]  /*8590*/  SHFL.IDX PT, R6, R0, 0x1, 0x1c1f ;  /* 0x003c1f0000067f89 */ /* 0x000e7000000e0000 */
[----:B------:R-:W1:Y:S08]  /*85a0*/  SHFL.IDX PT, R12, R0, 0x2, 0x1c1f ;  /* 0x005c1f00000c7f89 */ /* 0x000e7000000e0000 */
[----:B------:R1:W2:Y:S02]  /*85b0*/  SHFL.IDX PT, R7, R0, 0x3, 0x1c1f ;  /* 0x007c1f0000077f89 */ /* 0x0002a400000e0000 */
[----:B-1----:R-:W-:Y:S02]  /*85c0*/  FMUL.FTZ R0, R52, c[0x0][0x320] ;  /* 0x0000c80034007a20 */ /* 0x002fe40000410000 */
[----:B------:R-:W-:Y:S10]  /*85d0*/  MUFU.TANH R52, R4 ;  /* 0x0000000400347308 */ /* 0x000ff40000002400 */
[----:B------:R1:W1:Y:S02]  /*85e0*/  MUFU.TANH R38, R0 ;  /* 0x0000000000267308 */ /* 0x0002640000002400 */
[----:B-1----:R-:W-:Y:S05]  /*85f0*/  IMAD R0, R188, -0x50, RZ ;  /* 0xffffffb0bc007824 */ /* 0x002fea00078e02ff */
[----:B------:R-:W-:Y:S02]  /*8600*/  IADD3 R0, -R216, 0x1, R0 ;  /* 0x00000001d8007810 */ /* 0x000fe40007ffe100 */
[----:B------:R-:W3:Y:S02]  /*8610*/  LDL.64 R216, [R1+0x38] ;  /* 0x0000380001d87983 */ /* 0x000ee40000100a00 */
[----:B------:R-:W-:Y:S04]  /*8620*/  IADD3 R5, -R195, R0, R215 ;  /* 0x00000000c3057210 */ /* 0x000fe80007ffe1d7 */
[C---:B--2---:R-:W-:Y:S01]  /*8630*/  IADD3 R4, R5.reuse, R2, RZ ;  /* 0x0000000205047210 */ /* 0x044fe20007ffe0ff */
[C---:B------:R-:W-:Y:S01]  /*8640*/  IMAD.IADD R2, R5.reuse, 0x1, R6 ;  /* 0x0000000105027824 */ /* 0x040fe200078e0206 */
[C---:B------:R-:W-:Y:S01]  /*8650*/  IADD3 R0, R5.reuse, R12, RZ ;  /* 0x0000000c05007210 */ /* 0x040fe20007ffe0ff */
[----:B------:R-:W-:Y:S01]  /*8660*/  IMAD.IADD R5, R5, 0x1, R7 ;  /* 0x0000000105057824 */ /* 0x000fe200078e0207 */
[----:B------:R-:W-:Y:S01]  /*8670*/  ISETP.GT.AND P5, PT, R4, 0x1, PT ;  /* 0x000000010400780c */ /* 0x000fe20003fa4270 */
[----:B------:R-:W-:Y:S01]  /*8680*/  FMUL.FTZ R7, R57, c[0x0][0x320] ;  /* 0x0000c80039077a20 */ /* 0x000fe20000410000 */
[----:B------:R-:W2:Y:S01]  /*8690*/  LDL R215, [R1+0x28] ;  /* 0x0000280001d77983 */ /* 0x000ea20000100800 */
[----:B------:R-:W-:Y:S01]  /*86a0*/  FMUL.FTZ R6, R56, c[0x0][0x320] ;  /* 0x0000c80038067a20 */ /* 0x000fe20000410000 */
[----:B------:R-:W-:Y:S01]  /*86b0*/  FSEL R11, R193, -INF , P5 ;  /* 0xff800000c10b7808 */ /* 0x000fe20002800000 */
[----:B------:R1:W-:Y:S01]  /*86c0*/  MUFU.TANH R55, R7 ;  /* 0x0000000700377308 */ /* 0x0003e20000002400 */
[----:B------:R-:W-:Y:S02]  /*86d0*/  ISETP.GT.AND P5, PT, R5, RZ, PT ;  /* 0x000000ff0500720c */ /* 0x000fe40003fa4270 */
[----:B------:R-:W-:Y:S02]  /*86e0*/  ISETP.GT.AND P2, PT, R2, 0x1, PT ;  /* 0x000000010200780c */ /* 0x000fe40003f44270 */
[----:B------:R-:W-:Y:S02]  /*86f0*/  FSEL R22, R187, -INF , P5 ;  /* 0xff800000bb167808 */ /* 0x000fe40002800000 */
[----:B------:R-:W-:Y:S02]  /*8700*/  FSEL R15, R191, -INF , P2 ;  /* 0xff800000bf0f7808 */ /* 0x000fe40001000000 */
[----:B------:R-:W-:Y:S01]  /*8710*/  ISETP.GT.AND P2, PT, R0, 0x8, PT ;  /* 0x000000080000780c */ /* 0x000fe20003f44270 */
[----:B------:R1:W-:Y:S01]  /*8720*/  MUFU.TANH R53, R6 ;  /* 0x0000000600357308 */ /* 0x0003e20000002400 */
[----:B------:R-:W-:Y:S02]  /*8730*/  ISETP.GT.AND P5, PT, R5, 0x9, PT ;  /* 0x000000090500780c */ /* 0x000fe40003fa4270 */
[----:B-----5:R-:W-:Y:S02]  /*8740*/  FSEL R20, R185, -INF , P2 ;  /* 0xff800000b9147808 */ /* 0x020fe40001000000 */
[----:B------:R-:W-:Y:S02]  /*8750*/  ISETP.GT.AND P2, PT, R4, 0x9, PT ;  /* 0x000000090400780c */ /* 0x000fe40003f44270 */
[----:B------:R-:W-:Y:S02]  /*8760*/  FSEL R27, R181, -INF , P5 ;  /* 0xff800000b51b7808 */ /* 0x000fe40002800000 */
[----:B----4-:R-:W-:Y:S01]  /*8770*/  FSEL R13, R13, -INF , P2 ;  /* 0xff8000000d0d7808 */ /* 0x010fe20001000000 */
[----:B------:R-:W-:Y:S01]  /*8780*/  MUFU.TANH R181, R9 ;  /* 0x0000000900b57308 */ /* 0x000fe20000002400 */
[----:B------:R-:W-:Y:S02]  /*8790*/  ISETP.GT.AND P2, PT, R2, 0x10, PT ;  /* 0x000000100200780c */ /* 0x000fe40003f44270 */
[C---:B------:R-:W-:Y:S01]  /*87a0*/  ISETP.GT.AND P5, PT, R4.reuse, 0x10, PT ;  /* 0x000000100400780c */ /* 0x040fe20003fa4270 */
[----:B-1----:R-:W-:Y:S01]  /*87b0*/  FMUL.FTZ R7, R65, c[0x0][0x320] ;  /* 0x0000c80041077a20 */ /* 0x002fe20000410000 */
[----:B------:R-:W-:Y:S02]  /*87c0*/  ISETP.GT.AND P0, PT, R4, RZ, PT ;  /* 0x000000ff0400720c */ /* 0x000fe40003f04270 */
[----:B------:R-:W-:Y:S02]  /*87d0*/  ISETP.GT.AND P3, PT, R2, RZ, PT ;  /* 0x000000ff0200720c */ /* 0x000fe40003f64270 */
[----:B------:R-:W-:Y:S01]  /*87e0*/  ISETP.GT.AND P1, PT, R0, RZ, PT ;  /* 0x000000ff0000720c */ /* 0x000fe20003f24270 */
[----:B------:R1:W-:Y:S01]  /*87f0*/  MUFU.TANH R37, R7 ;  /* 0x0000000700257308 */ /* 0x0003e20000002400 */
[----:B------:R-:W-:Y:S02]  /*8800*/  FSEL R30, R170, -INF , P2 ;  /* 0xff800000aa1e7808 */ /* 0x000fe40001000000 */
[C---:B------:R-:W-:Y:S01]  /*8810*/  ISETP.GT.AND P2, PT, R5.reuse, 0x11, PT ;  /* 0x000000110500780c */ /* 0x040fe20003f44270 */
[----:B------:R-:W-:Y:S01]  /*8820*/  FMUL.FTZ R6, R60, c[0x0][0x320] ;  /* 0x0000c8003c067a20 */ /* 0x000fe20000410000 */
[----:B------:R-:W-:Y:S02]  /*8830*/  FSEL R14, R192, -INF , P3 ;  /* 0xff800000c00e7808 */ /* 0x000fe40001800000 */
[C---:B------:R-:W-:Y:S02]  /*8840*/  ISETP.GT.AND P3, PT, R5.reuse, 0x1, PT ;  /* 0x000000010500780c */ /* 0x040fe40003f64270 */
[----:B------:R-:W-:Y:S01]  /*8850*/  FSEL R18, R190, -INF , P1 ;  /* 0xff800000be127808 */ /* 0x000fe20000800000 */
[----:B------:R4:W-:Y:S01]  /*8860*/  MUFU.TANH R54, R6 ;  /* 0x0000000600367308 */ /* 0x0009e20000002400 */
[----:B------:R-:W-:Y:S02]  /*8870*/  FSEL R47, R164, -INF , P2 ;  /* 0xff800000a42f7808 */ /* 0x000fe40001000000 */
[----:B------:R-:W-:Y:S02]  /*8880*/  ISETP.GT.AND P2, PT, R4, 0x18, PT ;  /* 0x000000180400780c */ /* 0x000fe40003f44270 */
[----:B------:R-:W-:Y:S02]  /*8890*/  FSEL R29, R176, -INF , P5 ;  /* 0xff800000b01d7808 */ /* 0x000fe40002800000 */
[----:B------:R-:W-:Y:S02]  /*88a0*/  FSEL R26, R26, -INF , P2 ;  /* 0xff8000001a1a7808 */ /* 0x000fe40001000000 */
[----:B------:R-:W-:Y:S02]  /*88b0*/  ISETP.GT.AND P2, PT, R4, 0x21, PT ;  /* 0x000000210400780c */ /* 0x000fe40003f44270 */
[----:B------:R-:W-:Y:S02]  /*88c0*/  ISETP.GT.AND P5, PT, R0, 0x11, PT ;  /* 0x000000110000780c */ /* 0x000fe40003fa4270 */
[----:B------:R-:W-:Y:S01]  /*88d0*/  FSEL R57, R36, -INF , P2 ;  /* 0xff80000024397808 */ /* 0x000fe20001000000 */
[----:B-1----:R-:W-:Y:S01]  /*88e0*/  FMUL.FTZ R7, R66, c[0x0][0x320] ;  /* 0x0000c80042077a20 */ /* 0x002fe20000410000 */
[----:B------:R-:W-:Y:S02]  /*88f0*/  FSEL R23, R186, -INF , P3 ;  /* 0xff800000ba177808 */ /* 0x000fe40001800000 */
[----:B------:R-:W-:Y:S01]  /*8900*/  ISETP.GT.AND P1, PT, R0, 0x9, PT ;  /* 0x000000090000780c */ /* 0x000fe20003f24270 */
[----:B------:R1:W-:Y:S01]  /*8910*/  MUFU.TANH R50, R7 ;  /* 0x0000000700327308 */ /* 0x0003e20000002400 */
[----:B------:R-:W-:Y:S02]  /*8920*/  FSEL R42, R166, -INF , P5 ;  /* 0xff800000a62a7808 */ /* 0x000fe40002800000 */
[----:B------:R-:W-:Y:S02]  /*8930*/  ISETP.GT.AND P5, PT, R5, 0x18, PT ;  /* 0x000000180500780c */ /* 0x000fe40003fa4270 */
[----:B------:R-:W-:Y:S01]  /*8940*/  FSEL R10, R194, -INF , P0 ;  /* 0xff800000c20a7808 */ /* 0x000fe20000000000 */
[----:B----4-:R-:W-:Y:S01]  /*8950*/  FMUL.FTZ R6, R61, c[0x0][0x320] ;  /* 0x0000c8003d067a20 */ /* 0x010fe20000410000 */
[----:B------:R-:W-:Y:S02]  /*8960*/  FSEL R21, R184, -INF , P1 ;  /* 0xff800000b8157808 */ /* 0x000fe40000800000 */
[----:B------:R-:W-:Y:S01]  /*8970*/  FSEL R48, R161, -INF , P5 ;  /* 0xff800000a1307808 */ /* 0x000fe20002800000 */
[----:B------:R4:W-:Y:S01]  /*8980*/  MUFU.TANH R58, R6 ;  /* 0x00000006003a7308 */ /* 0x0009e20000002400 */
[----:B------:R-:W-:Y:S02]  /*8990*/  ISETP.GT.AND P5, PT, R2, 0x19, PT ;  /* 0x000000190200780c */ /* 0x000fe40003fa4270 */
[----:B------:R-:W-:Y:S02]  /*89a0*/  ISETP.GT.AND P3, PT, R4, 0x8, PT ;  /* 0x000000080400780c */ /* 0x000fe40003f64270 */
[----:B------:R-:W-:Y:S02]  /*89b0*/  FSEL R35, R35, -INF , P5 ;  /* 0xff80000023237808 */ /* 0x000fe40002800000 */
[----:B------:R-:W-:Y:S02]  /*89c0*/  ISETP.GT.AND P5, PT, R0, 0x20, PT ;  /* 0x000000200000780c */ /* 0x000fe40003fa4270 */
[----:B------:R-:W-:Y:S02]  /*89d0*/  FSEL R12, R178, -INF , P3 ;  /* 0xff800000b20c7808 */ /* 0x000fe40001800000 */
[----:B------:R-:W-:Y:S02]  /*89e0*/  FSEL R166, R32, -INF , P5 ;  /* 0xff80000020a67808 */ /* 0x000fe40002800000 */
[----:B------:R-:W-:Y:S01]  /*89f0*/  ISETP.GT.AND P1, PT, R2, 0x8, PT ;  /* 0x000000080200780c */ /* 0x000fe20003f24270 */
[----:B-1----:R-:W-:Y:S01]  /*8a00*/  FMUL.FTZ R7, R68, c[0x0][0x320] ;  /* 0x0000c80044077a20 */ /* 0x002fe20000410000 */
[----:B------:R-:W-:Y:S02]  /*8a10*/  ISETP.GT.AND P0, PT, R0, 0x1, PT ;  /* 0x000000010000780c */ /* 0x000fe40003f04270 */
[----:B------:R-:W-:Y:S01]  /*8a20*/  FSEL R16, R16, -INF , P1 ;  /* 0xff80000010107808 */ /* 0x000fe20000800000 */
[----:B------:R1:W-:Y:S01]  /*8a30*/  MUFU.TANH R36, R7 ;  /* 0x0000000700247308 */ /* 0x0003e20000002400 */
[----:B------:R-:W-:Y:S02]  /*8a40*/  ISETP.GT.AND P3, PT, R4, 0x11, PT ;  /* 0x000000110400780c */ /* 0x000fe40003f64270 */
[----:B------:R-:W-:Y:S02]  /*8a50*/  ISETP.GT.AND P1, PT, R2, 0x11, PT ;  /* 0x000000110200780c */ /* 0x000fe40003f24270 */
[----:B------:R-:W-:Y:S01]  /*8a60*/  FSEL R19, R189, -INF , P0 ;  /* 0xff800000bd137808 */ /* 0x000fe20000000000 */
[----:B----4-:R-:W-:Y:S01]  /*8a70*/  FMUL.FTZ R6, R64, c[0x0][0x320] ;  /* 0x0000c80040067a20 */ /* 0x010fe20000410000 */
[----:B------:R-:W-:Y:S02]  /*8a80*/  FSEL R28, R171, -INF , P3 ;  /* 0xff800000ab1c7808 */ /* 0x000fe40001800000 */
[----:B------:R-:W-:Y:S01]  /*8a90*/  ISETP.GT.AND P2, PT, R4, 0x28, PT ;  /* 0x000000280400780c */ /* 0x000fe20003f44270 */
[----:B------:R4:W5:Y:S01]  /*8aa0*/  MUFU.TANH R8, R6 ;  /* 0x0000000600087308 */ /* 0x0009620000002400 */
[----:B------:R-:W-:Y:S02]  /*8ab0*/  FSEL R31, R169, -INF , P1 ;  /* 0xff800000a91f7808 */ /* 0x000fe40000800000 */
[C---:B------:R-:W-:Y:S02]  /*8ac0*/  ISETP.GT.AND P0, PT, R5.reuse, 0x8, PT ;  /* 0x000000080500780c */ /* 0x040fe40003f04270 */
[----:B------:R-:W-:Y:S02]  /*8ad0*/  ISETP.GT.AND P3, PT, R5, 0x10, PT ;  /* 0x000000100500780c */ /* 0x000fe40003f64270 */
[----:B------:R-:W-:Y:S02]  /*8ae0*/  ISETP.GT.AND P1, PT, R0, 0x18, PT ;  /* 0x000000180000780c */ /* 0x000fe40003f24270 */
[----:B------:R-:W-:Y:S02]  /*8af0*/  FSEL R46, R165, -INF , P3 ;  /* 0xff800000a52e7808 */ /* 0x000fe40001800000 */
[----:B------:R-:W-:Y:S02]  /*8b00*/  ISETP.GT.AND P3, PT, R5, 0x19, PT ;  /* 0x000000190500780c */ /* 0x000fe40003f64270 */
[----:B------:R-:W-:Y:S01]  /*8b10*/  FSEL R44, R163, -INF , P1 ;  /* 0xff800000a32c7808 */ /* 0x000fe20000800000 */
[----:B-1----:R-:W-:Y:S01]  /*8b20*/  FMUL.FTZ R7, R69, c[0x0][0x320] ;  /* 0x0000c80045077a20 */ /* 0x002fe20000410000 */
[----:B------:R-:W-:Y:S02]  /*8b30*/  FSEL R49, R160, -INF , P3 ;  /* 0xff800000a0317808 */ /* 0x000fe40001800000 */
[----:B------:R-:W-:Y:S01]  /*8b40*/  FSEL R60, R40, -INF , P2 ;  /* 0xff800000283c7808 */ /* 0x000fe20001000000 */
[----:B------:R1:W1:Y:S01]  /*8b50*/  MUFU.TANH R32, R7 ;  /* 0x0000000700207308 */ /* 0x0002620000002400 */
[----:B------:R-:W-:Y:S01]  /*8b60*/  ISETP.GT.AND P1, PT, R4, 0x19, PT ;  /* 0x000000190400780c */ /* 0x000fe20003f24270 */
[----:B------:R-:W-:Y:S01]  /*8b70*/  FMUL.FTZ R40, R82, c[0x0][0x320] ;  /* 0x0000c80052287a20 */ /* 0x000fe20000410000 */
[----:B------:R-:W-:Y:S02]  /*8b80*/  FSEL R24, R183, -INF , P0 ;  /* 0xff800000b7187808 */ /* 0x000fe40000000000 */
[----:B------:R-:W-:Y:S02]  /*8b90*/  ISETP.GT.AND P0, PT, R2, 0x9, PT ;  /* 0x000000090200780c */ /* 0x000fe40003f04270 */
[----:B----4-:R-:W-:Y:S02]  /*8ba0*/  FMNMX.FTZ R6, R10, R3, !PT ;  /* 0x000000030a067209 */ /* 0x010fe40007810000 */
[----:B------:R-:W-:Y:S02]  /*8bb0*/  FSEL R17, R17, -INF , P0 ;  /* 0xff80000011117808 */ /* 0x000fe40000000000 */
[----:B------:R-:W-:Y:S02]  /*8bc0*/  FMNMX.FTZ R6, R11, R6, !PT ;  /* 0x000000060b067209 */ /* 0x000fe40007810000 */
[----:B------:R-:W-:Y:S02]  /*8bd0*/  ISETP.GT.AND P0, PT, R0, 0x10, PT ;  /* 0x000000100000780c */ /* 0x000fe40003f04270 */
[----:B------:R-:W-:Y:S02]  /*8be0*/  FMNMX.FTZ R6, R12, R6, !PT ;  /* 0x000000060c067209 */ /* 0x000fe40007810000 */
[----:B------:R-:W-:Y:S02]  /*8bf0*/  ISETP.GT.AND P3, PT, R4, 0x20, PT ;  /* 0x000000200400780c */ /* 0x000fe40003f64270 */
[----:B------:R-:W-:Y:S02]  /*8c00*/  FMNMX.FTZ R6, R13, R6, !PT ;  /* 0x000000060d067209 */ /* 0x000fe40007810000 */
[----:B------:R-:W-:Y:S02]  /*8c10*/  FSEL R25, R25, -INF , P1 ;  /* 0xff80000019197808 */ /* 0x000fe40000800000 */
[----:B------:R-:W-:Y:S01]  /*8c20*/  FMNMX.FTZ R6, R29, R6, !PT ;  /* 0x000000061d067209 */ /* 0x000fe20007810000 */
[----:B-1----:R-:W-:Y:S01]  /*8c30*/  FMUL.FTZ R7, R80, c[0x0][0x320] ;  /* 0x0000c80050077a20 */ /* 0x002fe20000410000 */
[----:B------:R-:W-:Y:S02]  /*8c40*/  FSEL R41, R167, -INF , P0 ;  /* 0xff800000a7297808 */ /* 0x000fe40000000000 */
[----:B------:R-:W-:Y:S01]  /*8c50*/  FSEL R56, R153, -INF , P3 ;  /* 0xff80000099387808 */ /* 0x000fe20001800000 */
[----:B------:R1:W4:Y:S01]  /*8c60*/  MUFU.TANH R9, R7 ;  /* 0x0000000700097308 */ /* 0x0003220000002400 */
[----:B------:R-:W-:Y:S02]  /*8c70*/  FMNMX.FTZ R6, R28, R6, !PT ;  /* 0x000000061c067209 */ /* 0x000fe40007810000 */
[----:B------:R-:W-:Y:S02]  /*8c80*/  ISETP.GT.AND P0, PT, R0, 0x19, PT ;  /* 0x000000190000780c */ /* 0x000fe40003f04270 */
[----:B------:R-:W-:Y:S02]  /*8c90*/  FMNMX.FTZ R6, R26, R6, !PT ;  /* 0x000000061a067209 */ /* 0x000fe40007810000 */
[----:B------:R-:W-:Y:S02]  /*8ca0*/  ISETP.GT.AND P1, PT, R2, 0x20, PT ;  /* 0x000000200200780c */ /* 0x000fe40003f24270 */
[----:B------:R-:W-:Y:S02]  /*8cb0*/  FMNMX.FTZ R6, R25, R6, !PT ;  /* 0x0000000619067209 */ /* 0x000fe40007810000 */
[----:B------:R-:W-:Y:S02]  /*8cc0*/  FSEL R45, R162, -INF , P0 ;  /* 0xff800000a22d7808 */ /* 0x000fe40000000000 */
[----:B------:R-:W-:Y:S02]  /*8cd0*/  ISETP.GT.AND P0, PT, R2, 0x18, PT ;  /* 0x000000180200780c */ /* 0x000fe40003f04270 */
[----:B------:R-:W-:Y:S02]  /*8ce0*/  FMNMX.FTZ R6, R56, R6, !PT ;  /* 0x0000000638067209 */ /* 0x000fe40007810000 */
[----:B------:R-:W-:Y:S02]  /*8cf0*/  FSEL R34, R34, -INF , P0 ;  /* 0xff80000022227808 */ /* 0x000fe40000000000 */
[----:B------:R-:W-:Y:S02]  /*8d00*/  ISETP.GT.AND P3, PT, R0, 0x21, PT ;  /* 0x000000210000780c */ /* 0x000fe40003f64270 */
[----:B------:R-:W-:Y:S02]  /*8d10*/  FSEL R160, R152, -INF , P1 ;  /* 0xff80000098a07808 */ /* 0x000fe40000800000 */
[----:B------:R-:W-:Y:S01]  /*8d20*/  ISETP.GT.AND P0, PT, R2, 0x21, PT ;  /* 0x000000210200780c */ /* 0x000fe20003f04270 */
[----:B-1----:R-:W-:Y:S01]  /*8d30*/  FMUL.FTZ R7, R81, c[0x0][0x320] ;  /* 0x0000c80051077a20 */ /* 0x002fe20000410000 */
[----:B------:R-:W-:Y:S02]  /*8d40*/  ISETP.GT.AND P1, PT, R4, 0x29, PT ;  /* 0x000000290400780c */ /* 0x000fe40003f24270 */
[----:B------:R-:W-:Y:S02]  /*8d50*/  FMNMX.FTZ R6, R57, R6, !PT ;  /* 0x0000000639067209 */ /* 0x000fe40007810000 */
[----:B------:R-:W-:Y:S01]  /*8d60*/  FSEL R167, R87, -INF , P3 ;  /* 0xff80000057a77808 */ /* 0x000fe20001800000 */
[----:B------:R-:W1:Y:S01]  /*8d70*/  MUFU.TANH R7, R7 ;  /* 0x0000000700077308 */ /* 0x000e620000002400 */
[----:B------:R-:W-:Y:S02]  /*8d80*/  FMNMX.FTZ R6, R60, R6, !PT ;  /* 0x000000063c067209 */ /* 0x000fe40007810000 */
[----:B------:R-:W-:Y:S02]  /*8d90*/  FSEL R162, R154, -INF , P0 ;  /* 0xff8000009aa27808 */ /* 0x000fe40000000000 */
[C---:B------:R-:W-:Y:S02]  /*8da0*/  ISETP.GT.AND P0, PT, R4.reuse, 0x30, PT ;  /* 0x000000300400780c */ /* 0x040fe40003f04270 */
[C---:B------:R-:W-:Y:S02]  /*8db0*/  ISETP.GT.AND P5, PT, R4.reuse, 0x31, PT ;  /* 0x000000310400780c */ /* 0x040fe40003fa4270 */
[C---:B------:R-:W-:Y:S02]  /*8dc0*/  ISETP.GT.AND P3, PT, R4.reuse, 0x38, PT ;  /* 0x000000380400780c */ /* 0x040fe40003f64270 */
[----:B------:R-:W-:Y:S02]  /*8dd0*/  FSEL R158, R39, -INF , P1 ;  /* 0xff800000279e7808 */ /* 0x000fe40000800000 */
[C---:B------:R-:W-:Y:S02]  /*8de0*/  ISETP.GT.AND P2, PT, R4.reuse, 0x39, PT ;  /* 0x000000390400780c */ /* 0x040fe40003f44270 */
[----:B------:R-:W-:Y:S02]  /*8df0*/  ISETP.GT.AND P1, PT, R4, 0x40, PT ;  /* 0x000000400400780c */ /* 0x000fe40003f24270 */
[----:B------:R-:W-:Y:S01]  /*8e00*/  FSEL R174, R38, -INF , P0 ;  /* 0xff80000026ae7808 */ /* 0x000fe20000000000 */
[----:B------:R-:W-:Y:S01]  /*8e10*/  FMUL.FTZ R38, R71, c[0x0][0x320] ;  /* 0x0000c80047267a20 */ /* 0x000fe20000410000 */
[----:B------:R-:W-:Y:S02]  /*8e20*/  ISETP.GT.AND P0, PT, R4, 0x41, PT ;  /* 0x000000410400780c */ /* 0x000fe40003f04270 */
[----:B------:R-:W-:Y:S01]  /*8e30*/  FSEL R176, R33, -INF , P5 ;  /* 0xff80000021b07808 */ /* 0x000fe20002800000 */
[----:B------:R-:W-:Y:S01]  /*8e40*/  FMUL.FTZ R33, R70, c[0x0][0x320] ;  /* 0x0000c80046217a20 */ /* 0x000fe20000410000 */
[----:B------:R-:W-:Y:S02]  /*8e50*/  ISETP.GT.AND P5, PT, R4, 0x48, PT ;  /* 0x000000480400780c */ /* 0x000fe40003fa4270 */
[----:B-----5:R-:W-:Y:S01]  /*8e60*/  FSEL R178, R8, -INF , P3 ;  /* 0xff80000008b27808 */ /* 0x020fe20001800000 */
[----:B------:R-:W-:Y:S01]  /*8e70*/  FMUL.FTZ R8, R67, c[0x0][0x320] ;  /* 0x0000c80043087a20 */ /* 0x000fe20000410000 */
[----:B------:R-:W-:Y:S02]  /*8e80*/  ISETP.GT.AND P3, PT, R4, 0x49, PT ;  /* 0x000000490400780c */ /* 0x000fe40003f64270 */
[----:B------:R-:W-:Y:S01]  /*8e90*/  FMNMX.FTZ R4, R158, R6, !PT ;  /* 0x000000069e047209 */ /* 0x000fe20007810000 */
[----:B------:R5:W2:Y:S01]  /*8ea0*/  MUFU.TANH R39, R8 ;  /* 0x0000000800277308 */ /* 0x000aa20000002400 */
[----:B------:R-:W-:Y:S02]  /*8eb0*/  FSEL R175, R37, -INF , P2 ;  /* 0xff80000025af7808 */ /* 0x000fe40001000000 */
[----:B------:R-:W-:Y:S02]  /*8ec0*/  FMNMX.FTZ R4, R174, R4, !PT ;  /* 0x00000004ae047209 */ /* 0x000fe40007810000 */
[----:B------:R-:W-:Y:S02]  /*8ed0*/  FSEL R247, R36, -INF , P1 ;  /* 0xff80000024f77808 */ /* 0x000fe40000800000 */
[----:B------:R-:W-:Y:S02]  /*8ee0*/  FMNMX.FTZ R4, R176, R4, !PT ;  /* 0x00000004b0047209 */ /* 0x000fe40007810000 */
[----:B------:R-:W-:Y:S01]  /*8ef0*/  FSEL R248, R32, -INF , P0 ;  /* 0xff80000020f87808 */ /* 0x000fe20000000000 */
[----:B------:R-:W2:Y:S01]  /*8f00*/  MUFU.TANH R37, R33 ;  /* 0x0000002100257308 */ /* 0x000ea20000002400 */
[----:B------:R-:W-:Y:S02]  /*8f10*/  FMNMX.FTZ R4, R178, R4, !PT ;  /* 0x00000004b2047209 */ /* 0x000fe40007810000 */
[----:B----4-:R-:W-:Y:S01]  /*8f20*/  FSEL R251, R9, -INF , P5 ;  /* 0xff80000009fb7808 */ /* 0x010fe20002800000 */
[----:B------:R-:W-:Y:S01]  /*8f30*/  FMUL.FTZ R9, R63, c[0x0][0x320] ;  /* 0x0000c8003f097a20 */ /* 0x000fe20000410000 */
[----:B------:R-:W-:Y:S02]  /*8f40*/  FMNMX.FTZ R4, R175, R4, !PT ;  /* 0x00000004af047209 */ /* 0x000fe40007810000 */
[----:B-1----:R-:W-:Y:S02]  /*8f50*/  FSEL R249, R7, -INF , P3 ;  /* 0xff80000007f97808 */ /* 0x002fe40001800000 */
[----:B------:R-:W-:Y:S01]  /*8f60*/  FMNMX.FTZ R4, R247, R4, !PT ;  /* 0x00000004f7047209 */ /* 0x000fe20007810000 */
[----:B------:R-:W-:Y:S01]  /*8f70*/  MUFU.TANH R33, R43 ;  /* 0x0000002b00217308 */ /* 0x000fe20000002400 */
[----:B------:R-:W-:Y:S02]  /*8f80*/  FMNMX.FTZ R6, R14, R84, !PT ;  /* 0x000000540e067209 */ /* 0x000fe40007810000 */
[----:B------:R-:W-:Y:S01]  /*8f90*/  FMNMX.FTZ R4, R248, R4, !PT ;  /* 0x00000004f8047209 */ /* 0x000fe20007810000 */
[----:B-----5:R-:W-:Y:S01]  /*8fa0*/  FMUL.FTZ R8, R62, c[0x0][0x320] ;  /* 0x0000c8003e087a20 */ /* 0x020fe20000410000 */
[----:B------:R-:W-:Y:S02]  /*8fb0*/  FMNMX.FTZ R6, R15, R6, !PT ;  /* 0x000000060f067209 */ /* 0x000fe40007810000 */
[----:B------:R-:W-:Y:S02]  /*8fc0*/  FMNMX.FTZ R4, R251, R4, !PT ;  /* 0x00000004fb047209 */ /* 0x000fe40007810000 */
[----:B------:R-:W-:Y:S01]  /*8fd0*/  FMNMX.FTZ R6, R16, R6, !PT ;  /* 0x0000000610067209 */ /* 0x000fe20007810000 */
[----:B------:R-:W-:Y:S01]  /*8fe0*/  MUFU.TANH R32, R38 ;  /* 0x0000002600207308 */ /* 0x000fe20000002400 */
[----:B------:R-:W-:Y:S02]  /*8ff0*/  FMNMX.FTZ R4, R249, R4, !PT ;  /* 0x00000004f9047209 */ /* 0x000fe40007810000 */
[----:B------:R-:W-:Y:S02]  /*9000*/  FMNMX.FTZ R6, R17, R6, !PT ;  /* 0x0000000611067209 */ /* 0x000fe40007810000 */
[----:B------:R-:W-:Y:S01]  /*9010*/  ISETP.GT.AND P3, PT, R2, 0x28, PT ;  /* 0x000000280200780c */ /* 0x000fe20003f64270 */
[----:B------:R-:W1:Y:S01]  /*9020*/  SHFL.BFLY PT, R7, R4, 0x2, 0x1f ;  /* 0x0c401f0004077f89 */ /* 0x000e6200000e0000 */
[----:B------:R-:W-:Y:S02]  /*9030*/  FMNMX.FTZ R6, R30, R6, !PT ;  /* 0x000000061e067209 */ /* 0x000fe40007810000 */
[----:B------:R-:W-:Y:S01]  /*9040*/  ISETP.GT.AND P2, PT, R5, 0x20, PT ;  /* 0x000000200500780c */ /* 0x000fe20003f44270 */
[----:B------:R4:W5:Y:S01]  /*9050*/  MUFU.TANH R36, R40 ;  /* 0x0000002800247308 */ /* 0x0009620000002400 */
[----:B------:R-:W-:Y:S02]  /*9060*/  FMNMX.FTZ R6, R31, R6, !PT ;  /* 0x000000061f067209 */ /* 0x000fe40007810000 */
[----:B------:R-:W-:Y:S02]  /*9070*/  ISETP.GT.AND P1, PT, R5, 0x21, PT ;  /* 0x000000210500780c */ /* 0x000fe40003f24270 */
[----:B------:R-:W-:Y:S02]  /*9080*/  FMNMX.FTZ R6, R34, R6, !PT ;  /* 0x0000000622067209 */ /* 0x000fe40007810000 */
[----:B------:R-:W-:Y:S02]  /*9090*/  ISETP.GT.AND P5, PT, R0, 0x29, PT ;  /* 0x000000290000780c */ /* 0x000fe40003fa4270 */
[----:B------:R-:W-:Y:S02]  /*90a0*/  FMNMX.FTZ R6, R35, R6, !PT ;  /* 0x0000000623067209 */ /* 0x000fe40007810000 */
[----:B------:R-:W-:Y:S02]  /*90b0*/  FSEL R164, R179, -INF , P2 ;  /* 0xff800000b3a47808 */ /* 0x000fe40001000000 */
[----:B------:R-:W-:Y:S02]  /*90c0*/  FMNMX.FTZ R6, R160, R6, !PT ;  /* 0x00000006a0067209 */ /* 0x000fe40007810000 */
[----:B------:R-:W-:Y:S02]  /*90d0*/  ISETP.GT.AND P2, PT, R2, 0x29, PT ;  /* 0x000000290200780c */ /* 0x000fe40003f44270 */
[----:B------:R-:W-:Y:S02]  /*90e0*/  FSEL R156, R168, -INF , P3 ;  /* 0xff800000a89c7808 */ /* 0x000fe40001800000 */
[----:B------:R-:W-:Y:S02]  /*90f0*/  FMNMX.FTZ R6, R162, R6, !PT ;  /* 0x00000006a2067209 */ /* 0x000fe40007810000 */
[----:B-1----:R-:W-:Y:S01]  /*9100*/  FMNMX.FTZ R4, R4, R7, !PT ;  /* 0x0000000704047209 */ /* 0x002fe20007810000 */
[----:B------:R-:W-:Y:S01]  /*9110*/  FMUL.FTZ R7, R72, c[0x0][0x320] ;  /* 0x0000c80048077a20 */ /* 0x000fe20000410000 */
[----:B------:R-:W-:Y:S01]  /*9120*/  FSEL R165, R180, -INF , P1 ;  /* 0xff800000b4a57808 */ /* 0x000fe20000800000 */
[----:B----4-:R-:W-:Y:S01]  /*9130*/  FMUL.FTZ R40, R79, c[0x0][0x320] ;  /* 0x0000c8004f287a20 */ /* 0x010fe20000410000 */
[----:B------:R-:W-:Y:S01]  /*9140*/  ISETP.GT.AND P1, PT, R2, 0x30, PT ;  /* 0x000000300200780c */ /* 0x000fe20003f24270 */
[----:B------:R1:W4:Y:S01]  /*9150*/  MUFU.TANH R43, R7 ;  /* 0x00000007002b7308 */ /* 0x0003220000002400 */
[----:B------:R-:W-:Y:S02]  /*9160*/  ISETP.GT.AND P0, PT, R0, 0x28, PT ;  /* 0x000000280000780c */ /* 0x000fe40003f04270 */
[----:B------:R-:W-:Y:S02]  /*9170*/  FSEL R163, R177, -INF , P5 ;  /* 0xff800000b1a37808 */ /* 0x000fe40002800000 */
[----:B------:R-:W-:Y:S02]  /*9180*/  FMNMX.FTZ R6, R156, R6, !PT ;  /* 0x000000069c067209 */ /* 0x000fe40007810000 */
[----:B------:R-:W-:Y:S02]  /*9190*/  FSEL R157, R155, -INF , P2 ;  /* 0xff8000009b9d7808 */ /* 0x000fe40001000000 */
[----:B------:R-:W-:Y:S02]  /*91a0*/  ISETP.GT.AND P5, PT, R2, 0x38, PT ;  /* 0x000000380200780c */ /* 0x000fe40003fa4270 */
[----:B------:R-:W-:Y:S02]  /*91b0*/  FSEL R161, R182, -INF , P0 ;  /* 0xff800000b6a17808 */ /* 0x000fe40000000000 */
[----:B------:R-:W-:Y:S02]  /*91c0*/  ISETP.GT.AND P0, PT, R2, 0x31, PT ;  /* 0x000000310200780c */ /* 0x000fe40003f04270 */
[----:B------:R-:W-:Y:S02]  /*91d0*/  FSEL R172, R52, -INF , P1 ;  /* 0xff80000034ac7808 */ /* 0x000fe40000800000 */
[C---:B------:R-:W-:Y:S02]  /*91e0*/  ISETP.GT.AND P3, PT, R2.reuse, 0x39, PT ;  /* 0x000000390200780c */ /* 0x040fe40003f64270 */
[C---:B------:R-:W-:Y:S02]  /*91f0*/  ISETP.GT.AND P2, PT, R2.reuse, 0x40, PT ;  /* 0x000000400200780c */ /* 0x040fe40003f44270 */
[C---:B------:R-:W-:Y:S02]  /*9200*/  ISETP.GT.AND P1, PT, R2.reuse, 0x41, PT ;  /* 0x000000410200780c */ /* 0x040fe40003f24270 */
[----:B------:R-:W-:Y:S01]  /*9210*/  FSEL R173, R51, -INF , P0 ;  /* 0xff80000033ad7808 */ /* 0x000fe20000000000 */
[----:B-1----:R-:W-:Y:S01]  /*9220*/  FMUL.FTZ R7, R73, c[0x0][0x320] ;  /* 0x0000c80049077a20 */ /* 0x002fe20000410000 */
[----:B------:R-:W-:Y:S01]  /*9230*/  MUFU.TANH R51, R8 ;  /* 0x0000000800337308 */ /* 0x000fe20000002400 */
[----:B------:R-:W-:Y:S02]  /*9240*/  ISETP.GT.AND P0, PT, R2, 0x48, PT ;  /* 0x000000480200780c */ /* 0x000fe40003f04270 */
[----:B------:R-:W-:Y:S02]  /*9250*/  FSEL R194, R50, -INF , P5 ;  /* 0xff80000032c27808 */ /* 0x000fe40002800000 */
[----:B------:R-:W-:Y:S02]  /*9260*/  ISETP.GT.AND P5, PT, R2, 0x49, PT ;  /* 0x000000490200780c */ /* 0x000fe40003fa4270 */
[----:B------:R-:W-:Y:S02]  /*9270*/  FMNMX.FTZ R2, R157, R6, !PT ;  /* 0x000000069d027209 */ /* 0x000fe40007810000 */
[----:B------:R-:W-:Y:S01]  /*9280*/  FMNMX.FTZ R6, R18, R85, !PT ;  /* 0x0000005512067209 */ /* 0x000fe20007810000 */
[----:B------:R1:W-:Y:S01]  /*9290*/  MUFU.TANH R50, R9 ;  /* 0x0000000900327308 */ /* 0x0003e20000002400 */
[----:B--2---:R-:W-:Y:S02]  /*92a0*/  FSEL R195, R39, -INF , P3 ;  /* 0xff80000027c37808 */ /* 0x004fe40001800000 */
[----:B------:R-:W-:Y:S02]  /*92b0*/  FMNMX.FTZ R6, R19, R6, !PT ;  /* 0x0000000613067209 */ /* 0x000fe40007810000 */
[----:B------:R-:W-:Y:S02]  /*92c0*/  FSEL R245, R37, -INF , P2 ;  /* 0xff80000025f57808 */ /* 0x000fe40001000000 */
[----:B------:R-:W-:Y:S02]  /*92d0*/  FMNMX.FTZ R6, R20, R6, !PT ;  /* 0x0000000614067209 */ /* 0x000fe40007810000 */
[----:B-----5:R-:W-:Y:S01]  /*92e0*/  FSEL R250, R36, -INF , P0 ;  /* 0xff80000024fa7808 */ /* 0x020fe20000000000 */
[----:B------:R2:W5:Y:S01]  /*92f0*/  MUFU.TANH R39, R7 ;  /* 0x0000000700277308 */ /* 0x0005620000002400 */
[----:B------:R-:W-:Y:S02]  /*9300*/  FMNMX.FTZ R6, R21, R6, !PT ;  /* 0x0000000615067209 */ /* 0x000fe40007810000 */
[----:B------:R-:W-:Y:S02]  /*9310*/  FMNMX.FTZ R2, R172, R2, !PT ;  /* 0x00000002ac027209 */ /* 0x000fe40007810000 */
[----:B------:R-:W-:Y:S01]  /*9320*/  FSEL R246, R32, -INF , P1 ;  /* 0xff80000020f67808 */ /* 0x000fe20000800000 */
[----:B------:R-:W-:Y:S01]  /*9330*/  FMUL.FTZ R32, R76, c[0x0][0x320] ;  /* 0x0000c8004c207a20 */ /* 0x000fe20000410000 */
[----:B------:R-:W-:Y:S02]  /*9340*/  FMNMX.FTZ R6, R41, R6, !PT ;  /* 0x0000000629067209 */ /* 0x000fe40007810000 */
[----:B------:R-:W-:Y:S01]  /*9350*/  FMNMX.FTZ R2, R173, R2, !PT ;  /* 0x00000002ad027209 */ /* 0x000fe20007810000 */
[----:B------:R3:W3:Y:S01]  /*9360*/  MUFU.TANH R38, R32 ;  /* 0x0000002000267308 */ /* 0x0006e20000002400 */
[----:B------:R-:W-:Y:S02]  /*9370*/  FMNMX.FTZ R6, R42, R6, !PT ;  /* 0x000000062a067209 */ /* 0x000fe40007810000 */
[----:B------:R-:W-:Y:S01]  /*9380*/  FMNMX.FTZ R2, R194, R2, !PT ;  /* 0x00000002c2027209 */ /* 0x000fe20007810000 */
[----:B-1----:R-:W1:Y:S01]  /*9390*/  SHFL.BFLY PT, R9, R4, 0x1, 0x1f ;  /* 0x0c201f0004097f89 */ /* 0x002e6200000e0000 */
[----:B------:R-:W-:Y:S02]  /*93a0*/  FMNMX.FTZ R6, R44, R6, !PT ;  /* 0x000000062c067209 */ /* 0x000fe40007810000 */
[----:B------:R-:W-:Y:S02]  /*93b0*/  FMNMX.FTZ R2, R195, R2, !PT ;  /* 0x00000002c3027209 */ /* 0x000fe40007810000 */
[----:B------:R-:W-:Y:S02]  /*93c0*/  FMNMX.FTZ R6, R45, R6, !PT ;  /* 0x000000062d067209 */ /* 0x000fe40007810000 */
[----:B------:R-:W-:Y:S02]  /*93d0*/  FMNMX.FTZ R2, R245, R2, !PT ;  /* 0x00000002f5027209 */ /* 0x000fe40007810000 */
[----:B------:R-:W-:Y:S02]  /*93e0*/  FMNMX.FTZ R6, R166, R6, !PT ;  /* 0x00000006a6067209 */ /* 0x000fe40007810000 */
[----:B--2---:R-:W-:Y:S02]  /*93f0*/  FMNMX.FTZ R7, R22, R86, !PT ;  /* 0x0000005616077209 */ /* 0x004fe40007810000 */
[----:B------:R-:W-:Y:S02]  /*9400*/  FMNMX.FTZ R2, R246, R2, !PT ;  /* 0x00000002f6027209 */ /* 0x000fe40007810000 */
[----:B------:R-:W-:Y:S02]  /*9410*/  FMNMX.FTZ R7, R23, R7, !PT ;  /* 0x0000000717077209 */ /* 0x000fe40007810000 */
[C---:B------:R-:W-:Y:S02]  /*9420*/  ISETP.GT.AND P2, PT, R0.reuse, 0x30, PT ;  /* 0x000000300000780c */ /* 0x040fe40003f44270 */
[C---:B------:R-:W-:Y:S01]  /*9430*/  ISETP.GT.AND P1, PT, R0.reuse, 0x31, PT ;  /* 0x000000310000780c */ /* 0x040fe20003f24270 */
[----:B---3--:R-:W-:Y:S01]  /*9440*/  FMUL.FTZ R32, R77, c[0x0][0x320] ;  /* 0x0000c8004d207a20 */ /* 0x008fe20000410000 */
[----:B------:R-:W-:Y:S02]  /*9450*/  ISETP.GT.AND P0, PT, R0, 0x38, PT ;  /* 0x000000380000780c */ /* 0x000fe40003f04270 */
[----:B------:R-:W-:Y:S01]  /*9460*/  FMNMX.FTZ R6, R167, R6, !PT ;  /* 0x00000006a7067209 */ /* 0x000fe20007810000 */
[----:B------:R2:W3:Y:S01]  /*9470*/  MUFU.TANH R36, R32 ;  /* 0x0000002000247308 */ /* 0x0004e20000002400 */
[----:B------:R-:W-:Y:S02]  /*9480*/  ISETP.GT.AND P3, PT, R5, 0x28, PT ;  /* 0x000000280500780c */ /* 0x000fe40003f64270 */
[----:B------:R-:W-:Y:S01]  /*9490*/  FSEL R252, R33, -INF , P5 ;  /* 0xff80000021fc7808 */ /* 0x000fe20002800000 */
[----:B------:R-:W-:Y:S01]  /*94a0*/  FMUL.FTZ R33, R75, c[0x0][0x320] ;  /* 0x0000c8004b217a20 */ /* 0x000fe20000410000 */
[----:B------:R-:W-:Y:S02]  /*94b0*/  FMNMX.FTZ R2, R250, R2, !PT ;  /* 0x00000002fa027209 */ /* 0x000fe40007810000 */
[----:B------:R-:W-:Y:S02]  /*94c0*/  FSEL R171, R53, -INF , P2 ;  /* 0xff80000035ab7808 */ /* 0x000fe40001000000 */
[----:B------:R-:W-:Y:S01]  /*94d0*/  FSEL R192, R55, -INF , P1 ;  /* 0xff80000037c07808 */ /* 0x000fe20000800000 */
[----:B------:R-:W-:Y:S01]  /*94e0*/  MUFU.TANH R33, R33 ;  /* 0x0000002100217308 */ /* 0x000fe20000002400 */
[----:B------:R-:W-:Y:S02]  /*94f0*/  FSEL R193, R54, -INF , P0 ;  /* 0xff80000036c17808 */ /* 0x000fe40000000000 */
[C---:B------:R-:W-:Y:S02]  /*9500*/  ISETP.GT.AND P2, PT, R0.reuse, 0x41, PT ;  /* 0x000000410000780c */ /* 0x040fe40003f44270 */
[C---:B------:R-:W-:Y:S02]  /*9510*/  ISETP.GT.AND P1, PT, R0.reuse, 0x48, PT ;  /* 0x000000480000780c */ /* 0x040fe40003f24270 */
[C---:B------:R-:W-:Y:S02]  /*9520*/  ISETP.GT.AND P0, PT, R0.reuse, 0x49, PT ;  /* 0x000000490000780c */ /* 0x040fe40003f04270 */
[----:B------:R-:W-:Y:S02]  /*9530*/  ISETP.GT.AND P5, PT, R0, 0x39, PT ;  /* 0x000000390000780c */ /* 0x000fe40003fa4270 */
[----:B------:R-:W-:Y:S02]  /*9540*/  FMNMX.FTZ R6, R161, R6, !PT ;  /* 0x00000006a1067209 */ /* 0x000fe40007810000 */
[----:B------:R-:W-:Y:S01]  /*9550*/  FSEL R159, R212, -INF , P3 ;  /* 0xff800000d49f7808 */ /* 0x000fe20001800000 */
[----:B--2---:R-:W-:Y:S01]  /*9560*/  FMUL.FTZ R32, R78, c[0x0][0x320] ;  /* 0x0000c8004e207a20 */ /* 0x004fe20000410000 */
[----:B------:R-:W-:Y:S02]  /*9570*/  ISETP.GT.AND P3, PT, R0, 0x40, PT ;  /* 0x000000400000780c */ /* 0x000fe40003f64270 */
[----:B------:R-:W-:Y:S01]  /*9580*/  FMNMX.FTZ R0, R24, R7, !PT ;  /* 0x0000000718007209 */ /* 0x000fe20007810000 */
[----:B------:R-:W-:Y:S01]  /*9590*/  FMUL.FTZ R7, R74, c[0x0][0x320] ;  /* 0x0000c8004a077a20 */ /* 0x000fe20000410000 */
[----:B------:R-:W-:Y:S01]  /*95a0*/  FMNMX.FTZ R2, R252, R2, !PT ;  /* 0x00000002fc027209 */ /* 0x000fe20007810000 */
[----:B------:R-:W-:Y:S01]  /*95b0*/  MUFU.TANH R32, R32 ;  /* 0x0000002000207308 */ /* 0x000fe20000002400 */
[----:B------:R-:W-:Y:S02]  /*95c0*/  FMNMX.FTZ R6, R163, R6, !PT ;  /* 0x00000006a3067209 */ /* 0x000fe40007810000 */
[----:B------:R-:W-:Y:S01]  /*95d0*/  FMNMX.FTZ R0, R27, R0, !PT ;  /* 0x000000001b007209 */ /* 0x000fe20007810000 */
[----:B------:R-:W2:Y:S01]  /*95e0*/  SHFL.BFLY PT, R8, R2, 0x2, 0x1f ;  /* 0x0c401f0002087f89 */ /* 0x000ea200000e0000 */
[----:B------:R-:W-:Y:S02]  /*95f0*/  FMNMX.FTZ R6, R171, R6, !PT ;  /* 0x00000006ab067209 */ /* 0x000fe40007810000 */
[----:B------:R-:W-:Y:S02]  /*9600*/  FMNMX.FTZ R0, R46, R0, !PT ;  /* 0x000000002e007209 */ /* 0x000fe40007810000 */
[----:B-1----:R-:W-:Y:S01]  /*9610*/  FMNMX.FTZ R73, R4, R9, !PT ;  /* 0x0000000904497209 */ /* 0x002fe20007810000 */
[----:B------:R1:W1:Y:S01]  /*9620*/  MUFU.TANH R37, R7 ;  /* 0x0000000700257308 */ /* 0x0002620000002400 */
[----:B------:R-:W-:Y:S02]  /*9630*/  FMNMX.FTZ R4, R47, R0, !PT ;  /* 0x000000002f047209 */ /* 0x000fe40007810000 */
[----:B------:R-:W-:Y:S02]  /*9640*/  FMNMX.FTZ R0, R192, R6, !PT ;  /* 0x00000006c0007209 */ /* 0x000fe40007810000 */
[----:B------:R-:W-:Y:S02]  /*9650*/  FSEL R170, R58, -INF , P5 ;  /* 0xff8000003aaa7808 */ /* 0x000fe40002800000 */
[----:B------:R-:W-:Y:S02]  /*9660*/  FMNMX.FTZ R0, R193, R0, !PT ;  /* 0x00000000c1007209 */ /* 0x000fe40007810000 */
[----:B------:R-:W-:Y:S01]  /*9670*/  FMNMX.FTZ R4, R48, R4, !PT ;  /* 0x0000000430047209 */ /* 0x000fe20007810000 */
[----:B------:R-:W1:Y:S01]  /*9680*/  MUFU.TANH R9, R40 ;  /* 0x0000002800097308 */ /* 0x000e620000002400 */
[----:B----4-:R-:W-:Y:S02]  /*9690*/  FSEL R225, R43, -INF , P3 ;  /* 0xff8000002be17808 */ /* 0x010fe40001800000 */
[----:B------:R-:W-:Y:S02]  /*96a0*/  FMNMX.FTZ R0, R170, R0, !PT ;  /* 0x00000000aa007209 */ /* 0x000fe40007810000 */
[----:B------:R-:W-:Y:S02]  /*96b0*/  FMNMX.FTZ R4, R49, R4, !PT ;  /* 0x0000000431047209 */ /* 0x000fe40007810000 */
[----:B-----5:R-:W-:Y:S02]  /*96c0*/  FSEL R230, R39, -INF , P2 ;  /* 0xff80000027e67808 */ /* 0x020fe40001000000 */
[----:B------:R-:W-:Y:S02]  /*96d0*/  FMNMX.FTZ R0, R225, R0, !PT ;  /* 0x00000000e1007209 */ /* 0x000fe40007810000 */
[----:B------:R-:W-:Y:S02]  /*96e0*/  FMNMX.FTZ R4, R164, R4, !PT ;  /* 0x00000004a4047209 */ /* 0x000fe40007810000 */
[----:B------:R-:W-:Y:S02]  /*96f0*/  FSEL R232, R38, -INF , P1 ;  /* 0xff80000026e87808 */ /* 0x000fe40000800000 */
[----:B------:R-:W-:Y:S02]  /*9700*/  FMNMX.FTZ R0, R230, R0, !PT ;  /* 0x00000000e6007209 */ /* 0x000fe40007810000 */
[----:B------:R-:W-:Y:S02]  /*9710*/  ISETP.GT.AND P5, PT, R5, 0x29, PT ;  /* 0x000000290500780c */ /* 0x000fe40003fa4270 */
[----:B------:R-:W-:Y:S02]  /*9720*/  FMNMX.FTZ R4, R165, R4, !PT ;  /* 0x00000004a5047209 */ /* 0x000fe40007810000 */
[----:B--2---:R-:W-:Y:S02]  /*9730*/  FMNMX.FTZ R2, R2, R8, !PT ;  /* 0x0000000802027209 */ /* 0x004fe40007810000 */
[----:B---3--:R-:W-:Y:S02]  /*9740*/  FSEL R234, R36, -INF , P0 ;  /* 0xff80000024ea7808 */ /* 0x008fe40000000000 */
[----:B------:R-:W-:Y:S01]  /*9750*/  FMNMX.FTZ R0, R232, R0, !PT ;  /* 0x00000000e8007209 */ /* 0x000fe20007810000 */
[----:B------:R-:W2:Y:S01]  /*9760*/  SHFL.BFLY PT, R8, R2, 0x1, 0x1f ;  /* 0x0c201f0002087f89 */ /* 0x000ea200000e0000 */
[----:B------:R-:W-:Y:S02]  /*9770*/  FSEL R155, R214, -INF , P5 ;  /* 0xff800000d69b7808 */ /* 0x000fe40002800000 */
[----:B------:R-:W-:Y:S02]  /*9780*/  ISETP.GT.AND P3, PT, R5, 0x30, PT ;  /* 0x000000300500780c */ /* 0x000fe40003f64270 */
[----:B------:R-:W-:Y:S01]  /*9790*/  FMNMX.FTZ R6, R159, R4, !PT ;  /* 0x000000049f067209 */ /* 0x000fe20007810000 */
[----:B------:R-:W-:Y:S01]  /*97a0*/  FMUL.FTZ R4, R73, c[0x0][0x2d0] ;  /* 0x0000b40049047a20 */ /* 0x000fe20000410000 */
[----:B------:R-:W-:Y:S02]  /*97b0*/  FMNMX.FTZ R0, R234, R0, !PT ;  /* 0x00000000ea007209 */ /* 0x000fe40007810000 */
[----:B------:R-:W-:Y:S02]  /*97c0*/  ISETP.GT.AND P2, PT, R5, 0x31, PT ;  /* 0x000000310500780c */ /* 0x000fe40003f44270 */
[----:B------:R-:W-:Y:S01]  /*97d0*/  FSEL R168, R59, -INF , P3 ;  /* 0xff8000003ba87808 */ /* 0x000fe20001800000 */
[----:B-1----:R-:W1:Y:S01]  /*97e0*/  SHFL.BFLY PT, R7, R0, 0x2, 0x1f ;  /* 0x0c401f0000077f89 */ /* 0x002e6200000e0000 */
[----:B------:R-:W-:Y:S02]  /*97f0*/  FSETP.NEU.FTZ.AND P3, PT, R73, -INF , PT ;  /* 0xff8000004900780b */ /* 0x000fe40003f7d000 */
[----:B------:R-:W-:Y:S02]  /*9800*/  FMNMX.FTZ R6, R155, R6, !PT ;  /* 0x000000069b067209 */ /* 0x000fe40007810000 */
[----:B------:R-:W-:Y:S02]  /*9810*/  FSEL R75, R4, RZ, P3 ;  /* 0x000000ff044b7208 */ /* 0x000fe40001800000 */
[----:B------:R-:W-:Y:S02]  /*9820*/  ISETP.GT.AND P1, PT, R5, 0x38, PT ;  /* 0x000000380500780c */ /* 0x000fe40003f24270 */
[----:B------:R-:W-:Y:S02]  /*9830*/  FSEL R169, R181, -INF , P2 ;  /* 0xff800000b5a97808 */ /* 0x000fe40001000000 */
[----:B------:R-:W-:Y:S01]  /*9840*/  FMNMX.FTZ R4, R168, R6, !PT ;  /* 0x00000006a8047209 */ /* 0x000fe20007810000 */
[--C-:B------:R-:W-:Y:S01]  /*9850*/  FFMA.FTZ R6, R10, c[0x0][0x2d0], -R75.reuse ;  /* 0x0000b4000a067a23 */ /* 0x100fe2000001084b */
[----:B------:R-:W-:Y:S02]  /*9860*/  FSEL R189, R51, -INF , P1 ;  /* 0xff80000033bd7808 */ /* 0x000fe40000800000 */
[----:B------:R-:W-:Y:S01]  /*9870*/  ISETP.GT.AND P0, PT, R5, 0x39, PT ;  /* 0x000000390500780c */ /* 0x000fe20003f04270 */
[----:B------:R3:W-:Y:S01]  /*9880*/  MUFU.EX2 R190, R6 ;  /* 0x0000000600be7308 */ /* 0x0007e20000000800 */
[----:B------:R-:W-:Y:S02]  /*9890*/  FMNMX.FTZ R4, R169, R4, !PT ;  /* 0x00000004a9047209 */ /* 0x000fe40007810000 */
[----:B------:R-:W-:Y:S02]  /*98a0*/  ISETP.GT.AND P1, PT, R5, 0x40, PT ;  /* 0x000000400500780c */ /* 0x000fe40003f24270 */
[----:B------:R-:W-:Y:S02]  /*98b0*/  FSEL R191, R50, -INF , P0 ;  /* 0xff80000032bf7808 */ /* 0x000fe40000000000 */
[----:B------:R-:W-:Y:S02]  /*98c0*/  FMNMX.FTZ R4, R189, R4, !PT ;  /* 0x00000004bd047209 */ /* 0x000fe40007810000 */
[----:B------:R-:W-:Y:S02]  /*98d0*/  FSEL R226, R37, -INF , P1 ;  /* 0xff80000025e27808 */ /* 0x000fe40000800000 */
[----:B------:R-:W-:Y:S02]  /*98e0*/  ISETP.GT.AND P0, PT, R5, 0x41, PT ;  /* 0x000000410500780c */ /* 0x000fe40003f04270 */
[----:B------:R-:W-:Y:S02]  /*98f0*/  FMNMX.FTZ R4, R191, R4, !PT ;  /* 0x00000004bf047209 */ /* 0x000fe40007810000 */
[----:B------:R-:W-:Y:S02]  /*9900*/  FSEL R229, R33, -INF , P0 ;  /* 0xff80000021e57808 */ /* 0x000fe40000000000 */
[----:B------:R-:W-:Y:S02]  /*9910*/  ISETP.GT.AND P1, PT, R5, 0x48, PT ;  /* 0x000000480500780c */ /* 0x000fe40003f24270 */
[----:B------:R-:W-:Y:S02]  /*9920*/  FMNMX.FTZ R4, R226, R4, !PT ;  /* 0x00000004e2047209 */ /* 0x000fe40007810000 */
[----:B--2---:R-:W-:Y:S02]  /*9930*/  FMNMX.FTZ R72, R2, R8, !PT ;  /* 0x0000000802487209 */ /* 0x004fe40007810000 */
[----:B------:R-:W-:Y:S01]  /*9940*/  FSEL R240, R32, -INF , P1 ;  /* 0xff80000020f07808 */ /* 0x000fe20000800000 */
[--C-:B---3--:R-:W-:Y:S01]  /*9950*/  FFMA.FTZ R6, R11, c[0x0][0x2d0], -R75.reuse ;  /* 0x0000b4000b067a23 */ /* 0x108fe2000001084b */
[----:B------:R-:W-:Y:S02]  /*9960*/  ISETP.GT.AND P0, PT, R5, 0x49, PT ;  /* 0x000000490500780c */ /* 0x000fe40003f04270 */
[----:B------:R-:W-:Y:S01]  /*9970*/  FMNMX.FTZ R5, R229, R4, !PT ;  /* 0x00000004e5057209 */ /* 0x000fe20007810000 */
[----:B------:R2:W3:Y:S01]  /*9980*/  MUFU.EX2 R186, R6 ;  /* 0x0000000600ba7308 */ /* 0x0004e20000000800 */
[----:B-1----:R-:W-:Y:S02]  /*9990*/  FMNMX.FTZ R4, R0, R7, !PT ;  /* 0x0000000700047209 */ /* 0x002fe40007810000 */
[----:B------:R-:W-:Y:S01]  /*99a0*/  FMNMX.FTZ R0, R240, R5, !PT ;  /* 0x00000005f0007209 */ /* 0x000fe20007810000 */
[C---:B------:R-:W-:Y:S01]  /*99b0*/  FMUL.FTZ R5, R72.reuse, c[0x0][0x2d0] ;  /* 0x0000b40048057a20 */ /* 0x040fe20000410000 */
[----:B------:R-:W-:Y:S01]  /*99c0*/  FSETP.NEU.FTZ.AND P2, PT, R72, -INF , PT ;  /* 0xff8000004800780b */ /* 0x000fe20003f5d000 */
[----:B------:R-:W1:Y:S01]  /*99d0*/  SHFL.BFLY PT, R7, R4, 0x1, 0x1f ;  /* 0x0c201f0004077f89 */ /* 0x000e6200000e0000 */
[----:B------:R-:W-:Y:S02]  /*99e0*/  FSEL R74, R9, -INF , P0 ;  /* 0xff800000094a7808 */ /* 0x000fe40000000000 */
[----:B------:R-:W-:Y:S02]  /*99f0*/  FSEL R152, R5, RZ, P2 ;  /* 0x000000ff05987208 */ /* 0x000fe40001000000 */
[----:B------:R-:W-:Y:S02]  /*9a00*/  FMNMX.FTZ R0, R74, R0, !PT ;  /* 0x000000004a007209 */ /* 0x000fe40007810000 */
[----:B------:R-:W-:Y:S01]  /*9a10*/  ISETP.GT.AND P5, PT, R188, R218, PT ;  /* 0x000000dabc00720c */ /* 0x000fe20003fa4270 */
[----:B------:R-:W-:Y:S01]  /*9a20*/  FFMA.FTZ R5, R14, c[0x0][0x2d0], -R152 ;  /* 0x0000b4000e057a23 */ /* 0x000fe20000010898 */
[----:B------:R-:W-:Y:S01]  /*9a30*/  IADD3 R212, R188, -0x1, RZ ;  /* 0xffffffffbcd47810 */ /* 0x000fe20007ffe0ff */
[----:B------:R-:W4:Y:S02]  /*9a40*/  SHFL.BFLY PT, R2, R0, 0x2, 0x1f ;  /* 0x0c401f0000027f89 */ /* 0x000f2400000e0000 */
[----:B------:R5:W-:Y:S01]  /*9a50*/  MUFU.EX2 R243, R5 ;  /* 0x0000000500f37308 */ /* 0x000be20000000800 */
[--C-:B--2---:R-:W-:Y:S01]  /*9a60*/  FFMA.FTZ R6, R12, c[0x0][0x2d0], -R75.reuse ;  /* 0x0000b4000c067a23 */ /* 0x104fe2000001084b */
[----:B---3--:R-:W-:Y:S06]  /*9a70*/  F2FP.BF16.PACK_AB R76, R186, R190 ;  /* 0x000000beba4c723e */ /* 0x008fec00000010ff */
[----:B------:R-:W-:Y:S01]  /*9a80*/  @P5 IMAD.MOV.U32 R11, RZ, RZ, c[0x0][0x1e0] ;  /* 0x00007800ff0b5624 */ /* 0x000fe200078e00ff */
[----:B------:R-:W-:Y:S01]  /*9a90*/  @P5 MOV R10, c[0x0][0x1e4] ;  /* 0x00007900000a5a02 */ /* 0x000fe20000000f00 */
[----:B------:R2:W-:Y:S01]  /*9aa0*/  MUFU.EX2 R185, R6 ;  /* 0x0000000600b97308 */ /* 0x0005e20000000800 */
[----:B------:R-:W-:Y:S01]  /*9ab0*/  FFMA.FTZ R12, R29, c[0x0][0x2d0], -R75 ;  /* 0x0000b4001d0c7a23 */ /* 0x000fe2000001084b */
[----:B-1----:R-:W-:Y:S02]  /*9ac0*/  FMNMX.FTZ R71, R4, R7, !PT ;  /* 0x0000000704477209 */ /* 0x002fe40007810000 */
[----:B------:R-:W-:Y:S02]  /*9ad0*/  @P5 SHF.L.U64.HI R10, R11, 0x5, R10 ;  /* 0x000000050b0a5819 */ /* 0x000fe4000001020a */
[C---:B------:R-:W-:Y:S01]  /*9ae0*/  FSETP.NEU.FTZ.AND P1, PT, R71.reuse, -INF , PT ;  /* 0xff8000004700780b */ /* 0x040fe20003f3d000 */
[----:B------:R-:W-:Y:S01]  /*9af0*/  FMUL.FTZ R4, R71, c[0x0][0x2d0] ;  /* 0x0000b40047047a20 */ /* 0x000fe20000410000 */
[----:B------:R-:W-:Y:S02]  /*9b00*/  @P5 SHF.L.U32 R11, R11, 0x5, RZ ;  /* 0x000000050b0b5819 */ /* 0x000fe400000006ff */
[----:B------:R-:W-:Y:S01]  /*9b10*/  MUFU.EX2 R233, R12 ;  /* 0x0000000c00e97308 */ /* 0x000fe20000000800 */
[----:B----4-:R-:W-:Y:S01]  /*9b20*/  FMNMX.FTZ R0, R0, R2, !PT ;  /* 0x0000000200007209 */ /* 0x010fe20007810000 */
[--C-:B-----5:R-:W-:Y:S01]  /*9b30*/  FFMA.FTZ R5, R15, c[0x0][0x2d0], -R152.reuse ;  /* 0x0000b4000f057a23 */ /* 0x120fe20000010898 */
[----:B------:R-:W-:Y:S03]  /*9b40*/  FSEL R153, R4, RZ, P1 ;  /* 0x000000ff04997208 */ /* 0x000fe60000800000 */
[----:B------:R-:W1:Y:S04]  /*9b50*/  SHFL.BFLY PT, R2, R0, 0x1, 0x1f ;  /* 0x0c201f0000027f89 */ /* 0x000e6800000e0000 */
[----:B------:R3:W4:Y:S01]  /*9b60*/  MUFU.EX2 R244, R5 ;  /* 0x0000000500f47308 */ /* 0x0007220000000800 */
[--C-:B------:R-:W-:Y:S02]  /*9b70*/  FFMA.FTZ R7, R18, c[0x0][0x2d0], -R153.reuse ;  /* 0x0000b40012077a23 */ /* 0x100fe40000010899 */
[----:B------:R-:W-:Y:S02]  /*9b80*/  FFMA.FTZ R8, R19, c[0x0][0x2d0], -R153 ;  /* 0x0000b40013087a23 */ /* 0x000fe40000010899 */
[----:B--2---:R-:W-:Y:S05]  /*9b90*/  FFMA.FTZ R6, R13, c[0x0][0x2d0], -R75 ;  /* 0x0000b4000d067a23 */ /* 0x004fea000001084b */
[----:B------:R2:W-:Y:S10]  /*9ba0*/  MUFU.EX2 R231, R7 ;  /* 0x0000000700e77308 */ /* 0x0005f40000000800 */
[----:B------:R5:W5:Y:S01]  /*9bb0*/  MUFU.EX2 R187, R6 ;  /* 0x0000000600bb7308 */ /* 0x000b620000000800 */
[----:B-1----:R-:W-:Y:S01]  /*9bc0*/  FMNMX.FTZ R70, R0, R2, !PT ;  /* 0x0000000200467209 */ /* 0x002fe20007810000 */
[--C-:B------:R-:W-:Y:S02]  /*9bd0*/  FFMA.FTZ R0, R20, c[0x0][0x2d0], -R153.reuse ;  /* 0x0000b40014007a23 */ /* 0x100fe40000010899 */
[----:B---3--:R-:W-:Y:S01]  /*9be0*/  FFMA.FTZ R5, R16, c[0x0][0x2d0], -R152 ;  /* 0x0000b40010057a23 */ /* 0x008fe20000010898 */
[----:B----4-:R-:W-:Y:S01]  /*9bf0*/  F2FP.BF16.PACK_AB R77, R244, R243 ;  /* 0x000000f3f44d723e */ /* 0x010fe200000010ff */
[----:B------:R-:W-:Y:S04]  /*9c00*/  FFMA.FTZ R2, R21, c[0x0][0x2d0], -R153 ;  /* 0x0000b40015027a23 */ /* 0x000fe80000010899 */
[----:B------:R-:W1:Y:S01]  /*9c10*/  MUFU.EX2 R238, R8 ;  /* 0x0000000800ee7308 */ /* 0x000e620000000800 */
[----:B--2---:R-:W-:Y:S09]  /*9c20*/  @P5 MOV R7, R215 ;  /* 0x000000d700075202 */ /* 0x004ff20000000f00 */
[----:B------:R2:W-:Y:S01]  /*9c30*/  MUFU.EX2 R43, R5 ;  /* 0x00000005002b7308 */ /* 0x0005e20000000800 */
[----:B-----5:R-:W-:Y:S02]  /*9c40*/  @P5 SHF.R.S32.HI R6, RZ, 0x1f, R212 ;  /* 0x0000001fff065819 */ /* 0x020fe400000114d4 */
[----:B------:R-:W-:Y:S03]  /*9c50*/  F2FP.BF16.PACK_AB R78, R187, R185 ;  /* 0x000000b9bb4e723e */ /* 0x000fe600000010ff */
[----:B------:R-:W-:Y:S04]  /*9c60*/  @P5 IMAD R6, R6, c[0x0][0x1e0], RZ ;  /* 0x0000780006065a24 */ /* 0x000fe800078e02ff */
[----:B------:R3:W-:Y:S01]  /*9c70*/  MUFU.EX2 R237, R0 ;  /* 0x0000000000ed7308 */ /* 0x0007e20000000800 */
[----:B------:R-:W-:Y:S01]  /*9c80*/  @P5 IMAD R6, R212, c[0x0][0x1e4], R6 ;  /* 0x00007900d4065a24 */ /* 0x000fe200078e0206 */
[----:B-1----:R-:W-:Y:S08]  /*9c90*/  F2FP.BF16.PACK_AB R64, R238, R231 ;  /* 0x000000e7ee40723e */ /* 0x002ff000000010ff */
[----:B------:R1:W4:Y:S01]  /*9ca0*/  MUFU.EX2 R242, R2 ;  /* 0x0000000200f27308 */ /* 0x0003220000000800 */
[----:B--2---:R-:W-:Y:S09]  /*9cb0*/  FFMA.FTZ R5, R17, c[0x0][0x2d0], -R152 ;  /* 0x0000b40011057a23 */ /* 0x004ff20000010898 */
[----:B------:R2:W5:Y:S01]  /*9cc0*/  MUFU.EX2 R40, R5 ;  /* 0x0000000500287308 */ /* 0x0005620000000800 */
[----:B---3--:R-:W-:Y:S02]  /*9cd0*/  FMUL.FTZ R0, R70, c[0x0][0x2d0] ;  /* 0x0000b40046007a20 */ /* 0x008fe40000410000 */
[----:B-1----:R-:W-:Y:S01]  /*9ce0*/  FFMA.FTZ R2, R28, c[0x0][0x2d0], -R75 ;  /* 0x0000b4001c027a23 */ /* 0x002fe2000001084b */
[----:B----4-:R-:W-:Y:S06]  /*9cf0*/  F2FP.BF16.PACK_AB R66, R242, R237 ;  /* 0x000000edf242723e */ /* 0x010fec00000010ff */
[----:B------:R1:W-:Y:S01]  /*9d00*/  MUFU.EX2 R236, R2 ;  /* 0x0000000200ec7308 */ /* 0x0003e20000000800 */
[----:B--2---:R-:W-:Y:S01]  /*9d10*/  @P5 IMAD.WIDE.U32 R4, R212, c[0x0][0x1e0], RZ ;  /* 0x00007800d4045a25 */ /* 0x004fe200078e00ff */
[----:B-----5:R-:W-:Y:S04]  /*9d20*/  F2FP.BF16.PACK_AB R79, R40, R43 ;  /* 0x0000002b284f723e */ /* 0x020fe800000010ff */
[----:B------:R-:W-:Y:S01]  /*9d30*/  @P5 IADD3 R5, R5, R6, RZ ;  /* 0x0000000605055210 */ /* 0x000fe20007ffe0ff */
[----:B------:R-:W-:Y:S04]  /*9d40*/  @P5 IMAD.MOV.U32 R6, RZ, RZ, R216 ;  /* 0x000000ffff065224 */ /* 0x000fe800078e00d8 */
[----:B------:R-:W-:Y:S04]  /*9d50*/  @P5 IMAD.WIDE.U32 R6, R4, 0x50, R6 ;  /* 0x0000005004065825 */ /* 0x000fe800078e0006 */
[----:B------:R-:W-:Y:S01]  /*9d60*/  @P5 IMAD R5, R5, 0x50, RZ ;  /* 0x0000005005055824 */ /* 0x000fe200078e02ff */
[----:B------:R-:W-:Y:S03]  /*9d70*/  @P5 LEA R4, P0, R6, c[0x0][0x1c8], 0x1 ;  /* 0x0000720006045a11 */ /* 0x000fe600078008ff */
[----:B------:R-:W-:Y:S02]  /*9d80*/  @P5 IMAD.IADD R5, R7, 0x1, R5 ;  /* 0x0000000107055824 */ /* 0x000fe400078e0205 */
[----:B-1----:R-:W-:Y:S03]  /*9d90*/  FFMA.FTZ R2, R30, c[0x0][0x2d0], -R152 ;  /* 0x0000b4001e027a23 */ /* 0x002fe60000010898 */
[----:B------:R-:W-:Y:S01]  /*9da0*/  @P5 LEA.HI.X R5, R6, c[0x0][0x1cc], R5, 0x1, P0 ;  /* 0x0000730006055a11 */ /* 0x000fe200000f0c05 */
[----:B------:R-:W-:Y:S01]  /*9db0*/  MUFU.EX2 R227, R2 ;  /* 0x0000000200e37308 */ /* 0x000fe20000000800 */
[----:B------:R-:W-:Y:S03]  /*9dc0*/  @P5 IADD3 R6, P0, R4, R11, RZ ;  /* 0x0000000b04065210 */ /* 0x000fe60007f1e0ff */
[----:B------:R1:W-:Y:S02]  /*9dd0*/  @P5 LDGSTS.E.BYPASS.LTC128B.128 [R213+0x2900], [R4.64], !P6 ;  /* 0x0290000004d55fae */ /* 0x0003e4000f101d48 */
[----:B------:R-:W-:Y:S01]  /*9de0*/  @P5 IMAD.X R7, R5, 0x1, R10, P0 ;  /* 0x0000000105075824 */ /* 0x000fe200000e060a */
[----:B------:R-:W-:Y:S04]  /*9df0*/  FSETP.NEU.FTZ.AND P0, PT, R70, -INF , PT ;  /* 0xff8000004600780b */ /* 0x000fe80003f1d000 */
[----:B------:R-:W-:Y:S01]  /*9e00*/  FSEL R154, R0, RZ, P0 ;  /* 0x000000ff009a7208 */ /* 0x000fe20000000000 */
[----:B------:R2:W-:Y:S04]  /*9e10*/  @P5 LDGSTS.E.BYPASS.LTC128B.128 [R213+0x3100], [R6.64], !P6 ;  /* 0x0310000006d55fae */ /* 0x0005e8000f101d48 */
[--C-:B------:R-:W-:Y:S04]  /*9e20*/  FFMA.FTZ R0, R22, c[0x0][0x2d0], -R154.reuse ;  /* 0x0000b40016007a23 */ /* 0x100fe8000001089a */
[----:B------:R3:W-:Y:S02]  /*9e30*/  MUFU.EX2 R223, R0 ;  /* 0x0000000000df7308 */ /* 0x0007e40000000800 */
[--C-:B---3--:R-:W-:Y:S08]  /*9e40*/  FFMA.FTZ R0, R23, c[0x0][0x2d0], -R154.reuse ;  /* 0x0000b40017007a23 */ /* 0x108ff0000001089a */
        /* <DEDUP_REMOVED lines=8> */
[----:B------:R3:W-:Y:S02]  /*9ed0*/  MUFU.EX2 R239, R0 ;  /* 0x0000000000ef7308 */ /* 0x0007e40000000800 */
[----:B---3--:R-:W-:Y:S08]  /*9ee0*/  FFMA.FTZ R0, R25, c[0x0][0x2d0], -R75 ;  /* 0x0000b40019007a23 */ /* 0x008ff0000001084b */
[----:B------:R3:W-:Y:S02]  /*9ef0*/  MUFU.EX2 R241, R0 ;  /* 0x0000000000f17308 */ /* 0x0007e40000000800 */
[----:B---3--:R-:W-:Y:S02]  /*9f00*/  FSEL R0, R73, RZ, P3 ;  /* 0x000000ff49007208 */ /* 0x008fe40001800000 */
[-C--:B------:R-:W-:Y:S03]  /*9f10*/  @P5 IADD3 R8, P3, R6, R11.reuse, RZ ;  /* 0x0000000b06085210 */ /* 0x080fe60007f7e0ff */
[----:B------:R-:W-:Y:S01]  /*9f20*/  FADD.FTZ R2, -R0, R3 ;  /* 0x0000000300027221 */ /* 0x000fe20000010100 */
[----:B------:R-:W-:Y:S02]  /*9f30*/  FSEL R0, R72, RZ, P2 ;  /* 0x000000ff48007208 */ /* 0x000fe40001000000 */
[-C--:B------:R-:W-:Y:S01]  /*9f40*/  @P5 IADD3.X R9, R7, R10.reuse, RZ, P3, !PT ;  /* 0x0000000a07095210 */ /* 0x080fe20001ffe4ff */
[----:B------:R-:W-:Y:S01]  /*9f50*/  FMUL.FTZ R2, R2, c[0x0][0x2d0] ;  /* 0x0000b40002027a20 */ /* 0x000fe20000410000 */
[-C--:B-1----:R-:W-:Y:S01]  /*9f60*/  @P5 IADD3 R4, P2, R8, R11.reuse, RZ ;  /* 0x0000000b08045210 */ /* 0x082fe20007f5e0ff */
[----:B------:R-:W-:Y:S02]  /*9f70*/  FADD.FTZ R0, -R0, R84 ;  /* 0x0000005400007221 */ /* 0x000fe40000010100 */
[----:B------:R1:W3:Y:S01]  /*9f80*/  MUFU.EX2 R69, R2 ;  /* 0x0000000200457308 */ /* 0x0002e20000000800 */
[----:B------:R4:W-:Y:S01]  /*9f90*/  @P5 LDGSTS.E.BYPASS.LTC128B.128 [R213+0x3900], [R8.64], !P6 ;  /* 0x0390000008d55fae */ /* 0x0009e2000f101d48 */
[----:B------:R-:W-:Y:S01]  /*9fa0*/  FMUL.FTZ R0, R0, c[0x0][0x2d0] ;  /* 0x0000b40000007a20 */ /* 0x000fe20000410000 */
[----:B--2---:R-:W-:Y:S01]  /*9fb0*/  @P5 IADD3 R6, P3, R4, R11, RZ ;  /* 0x0000000b04065210 */ /* 0x004fe20007f7e0ff */
[----:B------:R-:W-:Y:S05]  /*9fc0*/  @P5 IMAD.X R5, R9, 0x1, R10, P2 ;  /* 0x0000000109055824 */ /* 0x000fea00010e060a */
[----:B------:R2:W-:Y:S01]  /*9fd0*/  @P5 LDGSTS.E.BYPASS.LTC128B.128 [R213+0x4100], [R4.64], !P6 ;  /* 0x0410000004d55fae */ /* 0x0005e2000f101d48 */
[----:B------:R5:W2:Y:S01]  /*9fe0*/  MUFU.EX2 R68, R0 ;  /* 0x0000000000447308 */ /* 0x000aa20000000800 */
[----:B------:R-:W-:Y:S06]  /*9ff0*/  @P5 IADD3.X R7, R5, R10, RZ, P3, !PT ;  /* 0x0000000a05075210 */ /* 0x000fec0001ffe4ff */
[----:B------:R4:W-:Y:S01]  /*a000*/  @P5 LDGSTS.E.BYPASS.LTC128B.128 [R213+0x4900], [R6.64], !P6 ;  /* 0x0490000006d55fae */ /* 0x0009e2000f101d48 */
[----:B-1----:R-:W-:Y:S07]  /*a010*/  FSEL R2, R71, RZ, P1 ;  /* 0x000000ff47027208 */ /* 0x002fee0000800000 */
[----:B------:R-:W1:Y:S01]  /*a020*/  LDSM.16.MT88.4 R20, [R197] ;  /* 0x00000000c514783b */ /* 0x000e620000004200 */
[C---:B---3--:R-:W-:Y:S02]  /*a030*/  FMUL.FTZ R16, R69.reuse, R100 ;  /* 0x0000006445107220 */ /* 0x048fe40000410000 */
[C---:B------:R-:W-:Y:S02]  /*a040*/  FMUL.FTZ R17, R69.reuse, R101 ;  /* 0x0000006545117220 */ /* 0x040fe40000410000 */
[C---:B------:R-:W-:Y:S02]  /*a050*/  FMUL.FTZ R32, R69.reuse, R116 ;  /* 0x0000007445207220 */ /* 0x040fe40000410000 */
[C---:B------:R-:W-:Y:S01]  /*a060*/  FMUL.FTZ R33, R69.reuse, R117 ;  /* 0x0000007545217220 */ /* 0x040fe20000410000 */
[----:B------:R-:W3:Y:S01]  /*a070*/  LDSM.16.MT88.4 R36, [R201] ;  /* 0x00000000c924783b */ /* 0x000ee20000004200 */
[----:B-----5:R-:W-:Y:S01]  /*a080*/  FADD.FTZ R0, -R2, R85 ;  /* 0x0000005502007221 */ /* 0x020fe20000010100 */
[----:B------:R-:W-:Y:S01]  /*a090*/  FSEL R2, R70, RZ, P0 ;  /* 0x000000ff46027208 */ /* 0x000fe20000000000 */
[C---:B--2---:R-:W-:Y:S02]  /*a0a0*/  FMUL.FTZ R4, R69.reuse, R88 ;  /* 0x0000005845047220 */ /* 0x044fe40000410000 */
[----:B------:R-:W-:Y:S02]  /*a0b0*/  FMUL.FTZ R0, R0, c[0x0][0x2d0] ;  /* 0x0000b40000007a20 */ /* 0x000fe40000410000 */
[----:B------:R-:W-:Y:S01]  /*a0c0*/  FMUL.FTZ R5, R69, R89 ;  /* 0x0000005945057220 */ /* 0x000fe20000410000 */
[----:B------:R-:W2:Y:S01]  /*a0d0*/  LDSM.16.MT88.4 R52, [R198] ;  /* 0x00000000c634783b */ /* 0x000ea20000004200 */
[----:B------:R5:W3:Y:S01]  /*a0e0*/  MUFU.EX2 R3, R0 ;  /* 0x0000000000037308 */ /* 0x000ae20000000800 */
[C---:B------:R-:W-:Y:S02]  /*a0f0*/  FMUL.FTZ R18, R68.reuse, R102 ;  /* 0x0000006644127220 */ /* 0x040fe40000410000 */
[C---:B----4-:R-:W-:Y:S02]  /*a100*/  FMUL.FTZ R6, R68.reuse, R90 ;  /* 0x0000005a44067220 */ /* 0x050fe40000410000 */
[C---:B------:R-:W-:Y:S02]  /*a110*/  FMUL.FTZ R7, R68.reuse, R91 ;  /* 0x0000005b44077220 */ /* 0x040fe40000410000 */
[----:B------:R-:W4:Y:S01]  /*a120*/  LDSM.16.MT88.4 R80, [R200] ;  /* 0x00000000c850783b */ /* 0x000f220000004200 */
[C---:B------:R-:W-:Y:S02]  /*a130*/  FMUL.FTZ R19, R68.reuse, R103 ;  /* 0x0000006744137220 */ /* 0x040fe40000410000 */
[C---:B------:R-:W-:Y:S02]  /*a140*/  FMUL.FTZ R50, R68.reuse, R134 ;  /* 0x0000008644327220 */ /* 0x040fe40000410000 */
[----:B------:R-:W-:Y:S03]  /*a150*/  FMUL.FTZ R51, R68, R135 ;  /* 0x0000008744337220 */ /* 0x000fe60000410000 */
[----:B------:R-:W-:Y:S01]  /*a160*/  LDSM.16.MT88.4 R88, [R201+0x800] ;  /* 0x00080000c958783b */ /* 0x000fe20000004200 */
[-C--:B-1----:R-:W-:Y:S07]  /*a170*/  HMMA.16816.F32.BF16 R4, R76, R20.reuse, R4 ;  /* 0x000000144c04723c */ /* 0x082fee0000041804 */
[----:B------:R-:W-:Y:S01]  /*a180*/  LDSM.16.MT88.4 R100, [R197+0x2000] ;  /* 0x00200000c564783b */ /* 0x000fe20000004200 */
[----:B-----5:R-:W-:Y:S04]  /*a190*/  FADD.FTZ R0, -R2, R86 ;  /* 0x0000005602007221 */ /* 0x020fe80000010100 */
[--C-:B------:R-:W-:Y:S02]  /*a1a0*/  FFMA.FTZ R2, R31, c[0x0][0x2d0], -R152.reuse ;  /* 0x0000b4001f027a23 */ /* 0x100fe40000010898 */
[----:B------:R-:W-:Y:S01]  /*a1b0*/  FMUL.FTZ R0, R0, c[0x0][0x2d0] ;  /* 0x0000b40000007a20 */ /* 0x000fe20000410000 */
[----:B------:R-:W1:Y:S01]  /*a1c0*/  LDSM.16.MT88.4 R84, [R197+0x800] ;  /* 0x00080000c554783b */ /* 0x000e620000004200 */
[----:B------:R5:W-:Y:S01]  /*a1d0*/  MUFU.EX2 R222, R2 ;  /* 0x0000000200de7308 */ /* 0x000be20000000800 */
[C---:B---3--:R-:W-:Y:S02]  /*a1e0*/  FMUL.FTZ R8, R3.reuse, R92 ;  /* 0x0000005c03087220 */ /* 0x048fe40000410000 */
[C---:B------:R-:W-:Y:S02]  /*a1f0*/  FMUL.FTZ R9, R3.reuse, R93 ;  /* 0x0000005d03097220 */ /* 0x040fe40000410000 */
[C---:B------:R-:W-:Y:S01]  /*a200*/  FMUL.FTZ R24, R3.reuse, R108 ;  /* 0x0000006c03187220 */ /* 0x040fe20000410000 */
[----:B------:R-:W-:Y:S01]  /*a210*/  MOV R108, R190 ;  /* 0x000000be006c7202 */ /* 0x000fe20000000f00 */
[C---:B------:R-:W-:Y:S01]  /*a220*/  FMUL.FTZ R12, R3.reuse, R96 ;  /* 0x00000060030c7220 */ /* 0x040fe20000410000 */
[----:B------:R-:W0:Y:S01]  /*a230*/  LDGDEPBAR ;  /* 0x00000000000079af */ /* 0x000e220000000000 */
[C---:B------:R-:W-:Y:S01]  /*a240*/  FMUL.FTZ R13, R3.reuse, R97 ;  /* 0x00000061030d7220 */ /* 0x040fe20000410000 */
[----:B------:R-:W3:Y:S01]  /*a250*/  MUFU.EX2 R0, R0 ;  /* 0x0000000000007308 */ /* 0x000ee20000000800 */
[----:B------:R-:W-:Y:S01]  /*a260*/  MOV R97, R186 ;  /* 0x000000ba00617202 */ /* 0x000fe20000000f00 */
[----:B------:R-:W-:Y:S02]  /*a270*/  IMAD.MOV.U32 R96, RZ, RZ, R185 ;  /* 0x000000ffff607224 */ /* 0x000fe400078e00b9 */
[C---:B------:R-:W-:Y:S02]  /*a280*/  FMUL.FTZ R25, R3.reuse, R109 ;  /* 0x0000006d03197220 */ /* 0x040fe40000410000 */
[C---:B------:R-:W-:Y:S02]  /*a290*/  FMUL.FTZ R28, R3.reuse, R112 ;  /* 0x00000070031c7220 */ /* 0x040fe40000410000 */
[C---:B------:R-:W-:Y:S02]  /*a2a0*/  FMUL.FTZ R29, R3.reuse, R113 ;  /* 0x00000071031d7220 */ /* 0x040fe40000410000 */
[----:B------:R-:W-:Y:S02]  /*a2b0*/  FMUL.FTZ R61, R3, R145 ;  /* 0x00000091033d7220 */ /* 0x000fe40000410000 */
[--C-:B-----5:R-:W-:Y:S02]  /*a2c0*/  FFMA.FTZ R2, R34, c[0x0][0x2d0], -R152.reuse ;  /* 0x0000b40022027a23 */ /* 0x120fe40000010898 */
[----:B------:R-:W-:Y:S02]  /*a2d0*/  FMUL.FTZ R34, R68, R118 ;  /* 0x0000007644227220 */ /* 0x000fe40000410000 */
[----:B------:R5:W-:Y:S01]  /*a2e0*/  MUFU.EX2 R221, R2 ;  /* 0x0000000200dd7308 */ /* 0x000be20000000800 */
[C---:B---3--:R-:W-:Y:S02]  /*a2f0*/  FMUL.FTZ R10, R0.reuse, R94 ;  /* 0x0000005e000a7220 */ /* 0x048fe40000410000 */
[C---:B------:R-:W-:Y:S02]  /*a300*/  FMUL.FTZ R11, R0.reuse, R95 ;  /* 0x0000005f000b7220 */ /* 0x040fe40000410000 */
[----:B------:R-:W3:Y:S01]  /*a310*/  LDSM.16.MT88.4 R92, [R198+0x800] ;  /* 0x00080000c65c783b */ /* 0x000ee20000004200 */
[C---:B------:R-:W-:Y:S02]  /*a320*/  FMUL.FTZ R14, R0.reuse, R98 ;  /* 0x00000062000e7220 */ /* 0x040fe40000410000 */
[C---:B------:R-:W-:Y:S02]  /*a330*/  FMUL.FTZ R15, R0.reuse, R99 ;  /* 0x00000063000f7220 */ /* 0x040fe40000410000 */
[C---:B------:R-:W-:Y:S04]  /*a340*/  HMMA.16816.F32.BF16 R8, R64.reuse, R20, R8 ;  /* 0x000000144008723c */ /* 0x040fe80000041808 */
[C---:B------:R-:W-:Y:S02]  /*a350*/  FMUL.FTZ R26, R0.reuse, R110 ;  /* 0x0000006e001a7220 */ /* 0x040fe40000410000 */
[----:B------:R-:W-:Y:S02]  /*a360*/  FMUL.FTZ R27, R0, R111 ;  /* 0x0000006f001b7220 */ /* 0x000fe40000410000 */
[-C--:B------:R-:W-:Y:S04]  /*a370*/  HMMA.16816.F32.BF16 R12, R64, R22.reuse, R12 ;  /* 0x00000016400c723c */ /* 0x080fe8000004180c */
[----:B-----5:R-:W-:Y:S02]  /*a380*/  FFMA.FTZ R2, R35, c[0x0][0x2d0], -R152 ;  /* 0x0000b40023027a23 */ /* 0x020fe40000010898 */
[----:B------:R-:W-:Y:S01]  /*a390*/  FMUL.FTZ R21, R69, R105 ;  /* 0x0000006945157220 */ /* 0x000fe20000410000 */
[----:B------:R-:W-:Y:S01]  /*a3a0*/  MOV R105, R40 ;  /* 0x0000002800697202 */ /* 0x000fe20000000f00 */
[C---:B------:R-:W-:Y:S01]  /*a3b0*/  HMMA.16816.F32.BF16 R16, R76.reuse, R22, R16 ;  /* 0x000000164c10723c */ /* 0x040fe20000041810 */
[----:B------:R5:W-:Y:S03]  /*a3c0*/  MUFU.EX2 R220, R2 ;  /* 0x0000000200dc7308 */ /* 0x000be60000000800 */
[----:B------:R-:W-:Y:S02]  /*a3d0*/  FMUL.FTZ R40, R3, R124 ;  /* 0x0000007c03287220 */ /* 0x000fe40000410000 */
[----:B------:R-:W-:Y:S02]  /*a3e0*/  FMUL.FTZ R20, R69, R104 ;  /* 0x0000006845147220 */ /* 0x000fe40000410000 */
[C---:B------:R-:W-:Y:S04]  /*a3f0*/  FMUL.FTZ R22, R68.reuse, R106 ;  /* 0x0000006a44167220 */ /* 0x040fe80000410000 */
[----:B------:R-:W-:Y:S02]  /*a400*/  IMAD.MOV.U32 R106, RZ, RZ, R187 ;  /* 0x000000ffff6a7224 */ /* 0x000fe400078e00bb */
[C---:B------:R-:W-:Y:S02]  /*a410*/  FMUL.FTZ R23, R68.reuse, R107 ;  /* 0x0000006b44177220 */ /* 0x040fe40000410000 */
[----:B------:R-:W3:Y:S01]  /*a420*/  LDL.LU R107, [R1+0x14] ;  /* 0x00001400016b7983 */ /* 0x000ee20000300800 */
[----:B------:R-:W-:Y:S02]  /*a430*/  FMUL.FTZ R35, R68, R119 ;  /* 0x0000007744237220 */ /* 0x000fe40000410000 */
[C---:B------:R-:W-:Y:S01]  /*a440*/  FMUL.FTZ R30, R0.reuse, R114 ;  /* 0x00000072001e7220 */ /* 0x040fe20000410000 */
[----:B------:R-:W-:Y:S01]  /*a450*/  LDSM.16.MT88.4 R116, [R201+0x2000] ;  /* 0x00200000c974783b */ /* 0x000fe20000004200 */
[-C--:B------:R-:W-:Y:S03]  /*a460*/  HMMA.16816.F32.BF16 R20, R76, R36.reuse, R20 ;  /* 0x000000244c14723c */ /* 0x080fe60000041814 */
[C---:B------:R-:W-:Y:S02]  /*a470*/  FMUL.FTZ R31, R0.reuse, R115 ;  /* 0x00000073001f7220 */ /* 0x040fe40000410000 */
[--C-:B-----5:R-:W-:Y:S02]  /*a480*/  FFMA.FTZ R2, R41, c[0x0][0x2d0], -R153.reuse ;  /* 0x0000b40029027a23 */ /* 0x120fe40000010899 */
[----:B------:R-:W5:Y:S01]  /*a490*/  LDL.LU R104, [R1+0x18] ;  /* 0x0000180001687983 */ /* 0x000f620000300800 */
[C---:B------:R-:W-:Y:S01]  /*a4a0*/  HMMA.16816.F32.BF16 R24, R64.reuse, R36, R24 ;  /* 0x000000244018723c */ /* 0x040fe20000041818 */
[----:B------:R1:W-:Y:S02]  /*a4b0*/  MUFU.EX2 R219, R2 ;  /* 0x0000000200db7308 */ /* 0x0003e40000000800 */
[----:B------:R-:W3:Y:S01]  /*a4c0*/  LDL.LU R99, [R1+0x1c] ;  /* 0x00001c0001637983 */ /* 0x000ee20000300800 */
[----:B------:R-:W-:Y:S02]  /*a4d0*/  FMUL.FTZ R41, R3, R125 ;  /* 0x0000007d03297220 */ /* 0x000fe40000410000 */
[C---:B------:R-:W-:Y:S01]  /*a4e0*/  FMUL.FTZ R59, R0.reuse, R143 ;  /* 0x0000008f003b7220 */ /* 0x040fe20000410000 */
[----:B------:R-:W5:Y:S01]  /*a4f0*/  LDL.LU R98, [R1+0x20] ;  /* 0x0000200001627983 */ /* 0x000f620000300800 */
[-C--:B------:R-:W-:Y:S04]  /*a500*/  HMMA.16816.F32.BF16 R28, R64, R38.reuse, R28 ;  /* 0x00000026401c723c */ /* 0x080fe8000004181c */
[C---:B------:R-:W-:Y:S02]  /*a510*/  FMUL.FTZ R36, R69.reuse, R120 ;  /* 0x0000007845247220 */ /* 0x040fe40000410000 */
[C---:B------:R-:W-:Y:S01]  /*a520*/  FMUL.FTZ R37, R69.reuse, R121 ;  /* 0x0000007945257220 */ /* 0x040fe20000410000 */
[----:B------:R-:W-:Y:S01]  /*a530*/  MOV R121, R106 ;  /* 0x0000006a00797202 */ /* 0x000fe20000000f00 */
[C---:B------:R-:W-:Y:S04]  /*a540*/  HMMA.16816.F32.BF16 R32, R76.reuse, R38, R32 ;  /* 0x000000264c20723c */ /* 0x040fe80000041820 */
[C---:B------:R-:W-:Y:S02]  /*a550*/  FMUL.FTZ R58, R0.reuse, R142 ;  /* 0x0000008e003a7220 */ /* 0x040fe40000410000 */
[----:B------:R-:W-:Y:S02]  /*a560*/  FMUL.FTZ R62, R0, R146 ;  /* 0x00000092003e7220 */ /* 0x000fe40000410000 */
[----:B------:R-:W-:Y:S02]  /*a570*/  FMUL.FTZ R39, R68, R123 ;  /* 0x0000007b44277220 */ /* 0x000fe40000410000 */
[----:B------:R-:W5:Y:S02]  /*a580*/  LDL R123, [R1+0x4] ;  /* 0x00000400017b7983 */ /* 0x000f640000100800 */
[----:B-1----:R-:W-:Y:S02]  /*a590*/  FFMA.FTZ R2, R42, c[0x0][0x2d0], -R153 ;  /* 0x0000b4002a027a23 */ /* 0x002fe40000010899 */
[----:B------:R-:W-:Y:S01]  /*a5a0*/  FMUL.FTZ R38, R68, R122 ;  /* 0x0000007a44267220 */ /* 0x000fe20000410000 */
[----:B------:R-:W-:Y:S01]  /*a5b0*/  MOV R122, R43 ;  /* 0x0000002b007a7202 */ /* 0x000fe20000000f00 */
[----:B------:R1:W1:Y:S01]  /*a5c0*/  MUFU.EX2 R218, R2 ;  /* 0x0000000200da7308 */ /* 0x0002620000000800 */
[C---:B------:R-:W-:Y:S02]  /*a5d0*/  FMUL.FTZ R42, R0.reuse, R126 ;  /* 0x0000007e002a7220 */ /* 0x040fe40000410000 */
[C---:B------:R-:W-:Y:S02]  /*a5e0*/  FMUL.FTZ R43, R0.reuse, R127 ;  /* 0x0000007f002b7220 */ /* 0x040fe40000410000 */
[-C--:B--2---:R-:W-:Y:S03]  /*a5f0*/  HMMA.16816.F32.BF16 R36, R76, R52.reuse, R36 ;  /* 0x000000344c24723c */ /* 0x084fe60000041824 */
[----:B------:R-:W-:Y:S02]  /*a600*/  FMUL.FTZ R63, R0, R147 ;  /* 0x00000093003f7220 */ /* 0x000fe40000410000 */
[----:B------:R-:W-:Y:S03]  /*a610*/  IMAD.MOV.U32 R120, RZ, RZ, R105 ;  /* 0x000000ffff787224 */ /* 0x000fe600078e0069 */
[C---:B------:R-:W-:Y:S07]  /*a620*/  HMMA.16816.F32.BF16 R40, R64.reuse, R52, R40 ;  /* 0x000000344028723c */ /* 0x040fee0000041828 */
[C---:B------:R-:W-:Y:S02]  /*a630*/  FMUL.FTZ R53, R69.reuse, R137 ;  /* 0x0000008945357220 */ /* 0x040fe40000410000 */
[----:B------:R-:W-:Y:S03]  /*a640*/  FMUL.FTZ R52, R69, R136 ;  /* 0x0000008845347220 */ /* 0x000fe60000410000 */
[--C-:B-1----:R-:W-:Y:S02]  /*a650*/  FFMA.FTZ R2, R44, c[0x0][0x2d0], -R153.reuse ;  /* 0x0000b4002c027a23 */ /* 0x102fe40000010899 */
[----:B------:R-:W-:Y:S02]  /*a660*/  FMUL.FTZ R44, R3, R128 ;  /* 0x00000080032c7220 */ /* 0x000fe40000410000 */
[----:B------:R1:W-:Y:S02]  /*a670*/  MUFU.EX2 R217, R2 ;  /* 0x0000000200d97308 */ /* 0x0003e40000000800 */
[----:B-1----:R-:W-:Y:S02]  /*a680*/  FFMA.FTZ R2, R45, c[0x0][0x2d0], -R153 ;  /* 0x0000b4002d027a23 */ /* 0x002fe40000010899 */
[----:B------:R-:W-:Y:S06]  /*a690*/  FMUL.FTZ R45, R3, R129 ;  /* 0x00000081032d7220 */ /* 0x000fec0000410000 */
[----:B------:R1:W-:Y:S02]  /*a6a0*/  MUFU.EX2 R216, R2 ;  /* 0x0000000200d87308 */ /* 0x0003e40000000800 */
[--C-:B-1----:R-:W-:Y:S02]  /*a6b0*/  FFMA.FTZ R2, R46, c[0x0][0x2d0], -R154.reuse ;  /* 0x0000b4002e027a23 */ /* 0x102fe4000001089a */
[C---:B------:R-:W-:Y:S06]  /*a6c0*/  FMUL.FTZ R46, R0.reuse, R130 ;  /* 0x00000082002e7220 */ /* 0x040fec0000410000 */
[----:B------:R1:W-:Y:S02]  /*a6d0*/  MUFU.EX2 R215, R2 ;  /* 0x0000000200d77308 */ /* 0x0003e40000000800 */
[--C-:B-1----:R-:W-:Y:S02]  /*a6e0*/  FFMA.FTZ R2, R47, c[0x0][0x2d0], -R154.reuse ;  /* 0x0000b4002f027a23 */ /* 0x102fe4000001089a */
[----:B------:R-:W-:Y:S06]  /*a6f0*/  FMUL.FTZ R47, R0, R131 ;  /* 0x00000083002f7220 */ /* 0x000fec0000410000 */
[----:B------:R1:W2:Y:S01]  /*a700*/  MUFU.EX2 R214, R2 ;  /* 0x0000000200d67308 */ /* 0x0002a20000000800 */
[-C--:B------:R-:W-:Y:S03]  /*a710*/  HMMA.16816.F32.BF16 R44, R64, R54.reuse, R44 ;  /* 0x00000036402c723c */ /* 0x080fe6000004182c */
[--C-:B-1----:R-:W-:Y:S02]  /*a720*/  FFMA.FTZ R2, R48, c[0x0][0x2d0], -R154.reuse ;  /* 0x0000b40030027a23 */ /* 0x102fe4000001089a */
[----:B------:R-:W-:Y:S04]  /*a730*/  FMUL.FTZ R48, R69, R132 ;  /* 0x0000008445307220 */ /* 0x000fe80000410000 */
[----:B------:R1:W-:Y:S03]  /*a740*/  MUFU.EX2 R124, R2 ;  /* 0x00000002007c7308 */ /* 0x0003e60000000800 */
[----:B-1----:R-:W-:Y:S02]  /*a750*/  FFMA.FTZ R2, R49, c[0x0][0x2d0], -R154 ;  /* 0x0000b40031027a23 */ /* 0x002fe4000001089a */
[----:B------:R-:W-:Y:S05]  /*a760*/  FMUL.FTZ R49, R69, R133 ;  /* 0x0000008545317220 */ /* 0x000fea0000410000 */
[----:B------:R1:W1:Y:S01]  /*a770*/  MUFU.EX2 R131, R2 ;  /* 0x0000000200837308 */ /* 0x0002620000000800 */
[----:B------:R-:W-:Y:S01]  /*a780*/  LDSM.16.MT88.4 R132, [R198+0x2000] ;  /* 0x00200000c684783b */ /* 0x000fe20000004200 */
[C---:B------:R-:W-:Y:S07]  /*a790*/  HMMA.16816.F32.BF16 R48, R76.reuse, R54, R48 ;  /* 0x000000364c30723c */ /* 0x040fee0000041830 */
[C---:B------:R-:W-:Y:S02]  /*a7a0*/  FMUL.FTZ R54, R68.reuse, R138 ;  /* 0x0000008a44367220 */ /* 0x040fe40000410000 */
[----:B------:R-:W-:Y:S07]  /*a7b0*/  FMUL.FTZ R55, R68, R139 ;  /* 0x0000008b44377220 */ /* 0x000fee0000410000 */
[-C--:B----4-:R-:W-:Y:S03]  /*a7c0*/  HMMA.16816.F32.BF16 R52, R76, R80.reuse, R52 ;  /* 0x000000504c34723c */ /* 0x090fe60000041834 */
[--C-:B-1----:R-:W-:Y:S02]  /*a7d0*/  FFMA.FTZ R2, R56, c[0x0][0x2d0], -R75.reuse ;  /* 0x0000b40038027a23 */ /* 0x102fe4000001084b */
[----:B------:R-:W-:Y:S02]  /*a7e0*/  FMUL.FTZ R56, R3, R140 ;  /* 0x0000008c03387220 */ /* 0x000fe40000410000 */
[----:B------:R1:W-:Y:S02]  /*a7f0*/  MUFU.EX2 R130, R2 ;  /* 0x0000000200827308 */ /* 0x0003e40000000800 */
[--C-:B-1----:R-:W-:Y:S03]  /*a800*/  FFMA.FTZ R2, R57, c[0x0][0x2d0], -R75.reuse ;  /* 0x0000b40039027a23 */ /* 0x102fe6000001084b */
[C---:B------:R-:W-:Y:S05]  /*a810*/  FMUL.FTZ R57, R3.reuse, R141 ;  /* 0x0000008d03397220 */ /* 0x040fea0000410000 */
[----:B------:R1:W4:Y:S02]  /*a820*/  MUFU.EX2 R190, R2 ;  /* 0x0000000200be7308 */ /* 0x0003240000000800 */
[C---:B------:R-:W-:Y:S07]  /*a830*/  HMMA.16816.F32.BF16 R56, R64.reuse, R80, R56 ;  /* 0x000000504038723c */ /* 0x040fee0000041838 */
[----:B------:R-:W-:Y:S02]  /*a840*/  F2FP.BF16.PACK_AB R80, R218, R219 ;  /* 0x000000dbda50723e */ /* 0x000fe400000010ff */
[----:B--2---:R-:W-:Y:S03]  /*a850*/  F2FP.BF16.PACK_AB R81, R214, R215 ;  /* 0x000000d7d651723e */ /* 0x004fe600000010ff */
[--C-:B-1----:R-:W-:Y:S02]  /*a860*/  FFMA.FTZ R2, R60, c[0x0][0x2d0], -R75.reuse ;  /* 0x0000b4003c027a23 */ /* 0x102fe4000001084b */
[----:B------:R-:W-:Y:S02]  /*a870*/  FMUL.FTZ R60, R3, R144 ;  /* 0x00000090033c7220 */ /* 0x000fe40000410000 */
[----:B------:R1:W-:Y:S05]  /*a880*/  MUFU.EX2 R187, R2 ;  /* 0x0000000200bb7308 */ /* 0x0003ea0000000800 */
[-C--:B------:R-:W-:Y:S07]  /*a890*/  HMMA.16816.F32.BF16 R60, R64, R82.reuse, R60 ;  /* 0x00000052403c723c */ /* 0x080fee000004183c */
[C---:B------:R-:W-:Y:S02]  /*a8a0*/  FMUL.FTZ R64, R69.reuse, R148 ;  /* 0x0000009445407220 */ /* 0x040fe40000410000 */
[C---:B------:R-:W-:Y:S03]  /*a8b0*/  FMUL.FTZ R65, R69.reuse, R149 ;  /* 0x0000009545417220 */ /* 0x040fe60000410000 */
[C---:B------:R-:W-:Y:S02]  /*a8c0*/  FMUL.FTZ R66, R68.reuse, R150 ;  /* 0x0000009644427220 */ /* 0x040fe40000410000 */
[----:B------:R-:W-:Y:S02]  /*a8d0*/  FMUL.FTZ R67, R68, R151 ;  /* 0x0000009744437220 */ /* 0x000fe40000410000 */
[----:B---3--:R-:W-:Y:S02]  /*a8e0*/  FFMA.FTZ R69, R69, R107, R108 ;  /* 0x0000006b45457223 */ /* 0x008fe4000001006c */
[----:B-1----:R-:W-:Y:S03]  /*a8f0*/  FFMA.FTZ R2, R158, c[0x0][0x2d0], -R75 ;  /* 0x0000b4009e027a23 */ /* 0x002fe6000001084b */
[----:B------:R-:W-:Y:S01]  /*a900*/  HMMA.16816.F32.BF16 R64, R76, R82, R64 ;  /* 0x000000524c40723c */ /* 0x000fe20000041840 */
[----:B------:R1:W2:Y:S06]  /*a910*/  MUFU.EX2 R186, R2 ;  /* 0x0000000200ba7308 */ /* 0x0002ac0000000800 */
[----:B------:R-:W-:Y:S02]  /*a920*/  F2FP.BF16.PACK_AB R76, R236, R233 ;  /* 0x000000e9ec4c723e */ /* 0x000fe400000010ff */
[----:B------:R-:W-:Y:S03]  /*a930*/  F2FP.BF16.PACK_AB R78, R241, R239 ;  /* 0x000000eff14e723e */ /* 0x000fe600000010ff */
[----:B------:R-:W-:Y:S02]  /*a940*/  F2FP.BF16.PACK_AB R77, R222, R227 ;  /* 0x000000e3de4d723e */ /* 0x000fe400000010ff */
[----:B------:R-:W-:Y:S02]  /*a950*/  F2FP.BF16.PACK_AB R79, R220, R221 ;  /* 0x000000dddc4f723e */ /* 0x000fe400000010ff */
[----:B------:R-:W-:Y:S02]  /*a960*/  F2FP.BF16.PACK_AB R82, R216, R217 ;  /* 0x000000d9d852723e */ /* 0x000fe400000010ff */
[----:B------:R-:W-:Y:S02]  /*a970*/  F2FP.BF16.PACK_AB R83, R131, R124 ;  /* 0x0000007c8353723e */ /* 0x000fe400000010ff */
[----:B-----5:R-:W-:Y:S01]  /*a980*/  ISETP.GT.AND P0, PT, R188, R123, PT ;  /* 0x0000007bbc00720c */ /* 0x020fe20003f04270 */
[-C--:B------:R-:W-:Y:S03]  /*a990*/  HMMA.16816.F32.BF16 R4, R76, R84.reuse, R4 ;  /* 0x000000544c04723c */ /* 0x080fe60000041804 */
[----:B------:R-:W-:Y:S01]  /*a9a0*/  MOV R188, R212 ;  /* 0x000000d400bc7202 */ /* 0x000fe20000000f00 */
[--C-:B-1----:R-:W-:Y:S04]  /*a9b0*/  FFMA.FTZ R2, R160, c[0x0][0x2d0], -R152.reuse ;  /* 0x0000b400a0027a23 */ /* 0x102fe80000010898 */
[C---:B------:R-:W-:Y:S01]  /*a9c0*/  HMMA.16816.F32.BF16 R8, R80.reuse, R84, R8 ;  /* 0x000000545008723c */ /* 0x040fe20000041808 */
[----:B------:R1:W-:Y:S07]  /*a9d0*/  MUFU.EX2 R129, R2 ;  /* 0x0000000200817308 */ /* 0x0003ee0000000800 */
[-C--:B------:R-:W-:Y:S08]  /*a9e0*/  HMMA.16816.F32.BF16 R12, R80, R86.reuse, R12 ;  /* 0x00000056500c723c */ /* 0x080ff0000004180c */
[C---:B------:R-:W-:Y:S01]  /*a9f0*/  HMMA.16816.F32.BF16 R16, R76.reuse, R86, R16 ;  /* 0x000000564c10723c */ /* 0x040fe20000041810 */
[----:B------:R-:W3:Y:S07]  /*aa00*/  LDSM.16.MT88.4 R84, [R200+0x800] ;  /* 0x00080000c854783b */ /* 0x000eee0000004200 */
[-C--:B------:R-:W-:Y:S04]  /*aa10*/  HMMA.16816.F32.BF16 R20, R76, R88.reuse, R20 ;  /* 0x000000584c14723c */ /* 0x080fe80000041814 */
[--C-:B-1----:R-:W-:Y:S04]  /*aa20*/  FFMA.FTZ R2, R162, c[0x0][0x2d0], -R152.reuse ;  /* 0x0000b400a2027a23 */ /* 0x102fe80000010898 */
[C---:B------:R-:W-:Y:S01]  /*aa30*/  HMMA.16816.F32.BF16 R24, R80.reuse, R88, R24 ;  /* 0x000000585018723c */ /* 0x040fe20000041818 */
[----:B------:R1:W5:Y:S06]  /*aa40*/  MUFU.EX2 R185, R2 ;  /* 0x0000000200b97308 */ /* 0x00036c0000000800 */
[--C-:B------:R-:W-:Y:S01]  /*aa50*/  FFMA.FTZ R88, R163, c[0x0][0x2d0], -R153.reuse ;  /* 0x0000b400a3587a23 */ /* 0x100fe20000010899 */
[-C--:B------:R-:W-:Y:S03]  /*aa60*/  HMMA.16816.F32.BF16 R28, R80, R90.reuse, R28 ;  /* 0x0000005a501c723c */ /* 0x080fe6000004181c */
[----:B------:R2:W-:Y:S05]  /*aa70*/  MUFU.EX2 R180, R88 ;  /* 0x0000005800b47308 */ /* 0x0005ea0000000800 */
[C---:B------:R-:W-:Y:S08]  /*aa80*/  HMMA.16816.F32.BF16 R32, R76.reuse, R90, R32 ;  /* 0x0000005a4c20723c */ /* 0x040ff00000041820 */
[-C--:B------:R-:W-:Y:S04]  /*aa90*/  HMMA.16816.F32.BF16 R36, R76, R92.reuse, R36 ;  /* 0x0000005c4c24723c */ /* 0x080fe80000041824 */
[--C-:B-1----:R-:W-:Y:S04]  /*aaa0*/  FFMA.FTZ R2, R156, c[0x0][0x2d0], -R152.reuse ;  /* 0x0000b4009c027a23 */ /* 0x102fe80000010898 */
[C---:B------:R-:W-:Y:S01]  /*aab0*/  HMMA.16816.F32.BF16 R40, R80.reuse, R92, R40 ;  /* 0x0000005c5028723c */ /* 0x040fe20000041828 */
[----:B------:R1:W-:Y:S01]  /*aac0*/  MUFU.EX2 R184, R2 ;  /* 0x0000000200b87308 */ /* 0x0003e20000000800 */
[----:B--2---:R-:W2:Y:S06]  /*aad0*/  LDSM.16.MT88.4 R88, [R197+0x1000] ;  /* 0x00100000c558783b */ /* 0x004eac0000004200 */
[-C--:B------:R-:W-:Y:S08]  /*aae0*/  HMMA.16816.F32.BF16 R44, R80, R94.reuse, R44 ;  /* 0x0000005e502c723c */ /* 0x080ff0000004182c */
[C---:B------:R-:W-:Y:S01]  /*aaf0*/  HMMA.16816.F32.BF16 R48, R76.reuse, R94, R48 ;  /* 0x0000005e4c30723c */ /* 0x040fe20000041830 */
[----:B------:R-:W-:Y:S07]  /*ab00*/  LDSM.16.MT88.4 R92, [R198+0x1000] ;  /* 0x00100000c65c783b */ /* 0x000fee0000004200 */
[-C--:B---3--:R-:W-:Y:S04]  /*ab10*/  HMMA.16816.F32.BF16 R52, R76, R84.reuse, R52 ;  /* 0x000000544c34723c */ /* 0x088fe80000041834 */
[----:B-1----:R-:W-:Y:S04]  /*ab20*/  FFMA.FTZ R2, R157, c[0x0][0x2d0], -R152 ;  /* 0x0000b4009d027a23 */ /* 0x002fe80000010898 */
[C---:B------:R-:W-:Y:S01]  /*ab30*/  HMMA.16816.F32.BF16 R56, R80.reuse, R84, R56 ;  /* 0x000000545038723c */ /* 0x040fe20000041838 */
[----:B------:R1:W3:Y:S07]  /*ab40*/  MUFU.EX2 R183, R2 ;  /* 0x0000000200b77308 */ /* 0x0002ee0000000800 */
[-C--:B------:R-:W-:Y:S08]  /*ab50*/  HMMA.16816.F32.BF16 R60, R80, R86.reuse, R60 ;  /* 0x00000056503c723c */ /* 0x080ff0000004183c */
[----:B------:R-:W-:Y:S01]  /*ab60*/  HMMA.16816.F32.BF16 R64, R76, R86, R64 ;  /* 0x000000564c40723c */ /* 0x000fe20000041840 */
[----:B------:R-:W2:Y:S06]  /*ab70*/  LDSM.16.MT88.4 R84, [R201+0x1000] ;  /* 0x00100000c954783b */ /* 0x000eac0000004200 */
[----:B----4-:R-:W-:Y:S01]  /*ab80*/  F2FP.BF16.PACK_AB R76, R190, R130 ;  /* 0x00000082be4c723e */ /* 0x010fe200000010ff */
[--C-:B-1----:R-:W-:Y:S01]  /*ab90*/  FFMA.FTZ R2, R166, c[0x0][0x2d0], -R153.reuse ;  /* 0x0000b400a6027a23 */ /* 0x102fe20000010899 */
[----:B------:R-:W-:Y:S03]  /*aba0*/  F2FP.BF16.PACK_AB R78, R186, R187 ;  /* 0x000000bbba4e723e */ /* 0x000fe600000010ff */
[----:B------:R1:W-:Y:S01]  /*abb0*/  MUFU.EX2 R128, R2 ;  /* 0x0000000200807308 */ /* 0x0003e20000000800 */
[----:B-----5:R-:W-:Y:S02]  /*abc0*/  F2FP.BF16.PACK_AB R77, R185, R129 ;  /* 0x00000081b94d723e */ /* 0x020fe400000010ff */
[----:B---3--:R-:W-:Y:S07]  /*abd0*/  F2FP.BF16.PACK_AB R79, R183, R184 ;  /* 0x000000b8b74f723e */ /* 0x008fee00000010ff */
[-C--:B--2---:R-:W-:Y:S03]  /*abe0*/  HMMA.16816.F32.BF16 R4, R76, R88.reuse, R4 ;  /* 0x000000584c04723c */ /* 0x084fe60000041804 */
[--C-:B-1----:R-:W-:Y:S04]  /*abf0*/  FFMA.FTZ R2, R167, c[0x0][0x2d0], -R153.reuse ;  /* 0x0000b400a7027a23 */ /* 0x102fe80000010899 */
[----:B------:R1:W2:Y:S02]  /*ac00*/  MUFU.EX2 R181, R2 ;  /* 0x0000000200b57308 */ /* 0x0002a40000000800 */
[----:B-1----:R-:W-:Y:S03]  /*ac10*/  FFMA.FTZ R2, R161, c[0x0][0x2d0], -R153 ;  /* 0x0000b400a1027a23 */ /* 0x002fe60000010899 */
[----:B--2---:R-:W-:Y:S05]  /*ac20*/  F2FP.BF16.PACK_AB R80, R181, R128 ;  /* 0x00000080b550723e */ /* 0x004fea00000010ff */
        /* <DEDUP_REMOVED lines=19> */
[-C--:B------:R-:W-:Y:S01]  /*ad60*/  HMMA.16816.F32.BF16 R20, R76, R84.reuse, R20 ;  /* 0x000000544c14723c */ /* 0x080fe20000041814 */
[----:B------:R1:W3:Y:S07]  /*ad70*/  MUFU.EX2 R177, R2 ;  /* 0x0000000200b17308 */ /* 0x0002ee0000000800 */
[C---:B------:R-:W-:Y:S07]  /*ad80*/  HMMA.16816.F32.BF16 R24, R80.reuse, R84, R24 ;  /* 0x000000545018723c */ /* 0x040fee0000041818 */
[----:B------:R-:W-:Y:S01]  /*ad90*/  FFMA.FTZ R84, R193, c[0x0][0x2d0], -R153 ;  /* 0x0000b400c1547a23 */ /* 0x000fe20000010899 */
[-C--:B------:R-:W-:Y:S08]  /*ada0*/  HMMA.16816.F32.BF16 R28, R80, R86.reuse, R28 ;  /* 0x00000056501c723c */ /* 0x080ff0000004181c */
[C---:B------:R-:W-:Y:S04]  /*adb0*/  HMMA.16816.F32.BF16 R32, R76.reuse, R86, R32 ;  /* 0x000000564c20723c */ /* 0x040fe80000041820 */
[--C-:B-1----:R-:W-:Y:S04]  /*adc0*/  FFMA.FTZ R2, R178, c[0x0][0x2d0], -R75.reuse ;  /* 0x0000b400b2027a23 */ /* 0x102fe8000001084b */
[-C--:B------:R-:W-:Y:S01]  /*add0*/  HMMA.16816.F32.BF16 R36, R76, R92.reuse, R36 ;  /* 0x0000005c4c24723c */ /* 0x080fe20000041824 */
[----:B------:R1:W-:Y:S07]  /*ade0*/  MUFU.EX2 R178, R2 ;  /* 0x0000000200b27308 */ /* 0x0003ee0000000800 */
[C---:B------:R-:W-:Y:S08]  /*adf0*/  HMMA.16816.F32.BF16 R40, R80.reuse, R92, R40 ;  /* 0x0000005c5028723c */ /* 0x040ff00000041828 */
[-C--:B------:R-:W-:Y:S08]  /*ae00*/  HMMA.16816.F32.BF16 R44, R80, R94.reuse, R44 ;  /* 0x0000005e502c723c */ /* 0x080ff0000004182c */
[C---:B------:R-:W-:Y:S01]  /*ae10*/  HMMA.16816.F32.BF16 R48, R76.reuse, R94, R48 ;  /* 0x0000005e4c30723c */ /* 0x040fe20000041830 */
[----:B------:R-:W-:Y:S03]  /*ae20*/  LDSM.16.MT88.4 R92, [R198+0x1800] ;  /* 0x00180000c65c783b */ /* 0x000fe60000004200 */
[----:B-1----:R-:W-:Y:S04]  /*ae30*/  FFMA.FTZ R2, R175, c[0x0][0x2d0], -R75 ;  /* 0x0000b400af027a23 */ /* 0x002fe8000001084b */
[----:B------:R1:W4:Y:S01]  /*ae40*/  MUFU.EX2 R176, R2 ;  /* 0x0000000200b07308 */ /* 0x0003220000000800 */
[-C--:B--2---:R-:W-:Y:S08]  /*ae50*/  HMMA.16816.F32.BF16 R52, R76, R88.reuse, R52 ;  /* 0x000000584c34723c */ /* 0x084ff00000041834 */
[C---:B------:R-:W-:Y:S08]  /*ae60*/  HMMA.16816.F32.BF16 R56, R80.reuse, R88, R56 ;  /* 0x000000585038723c */ /* 0x040ff00000041838 */
[-C--:B------:R-:W-:Y:S04]  /*ae70*/  HMMA.16816.F32.BF16 R60, R80, R90.reuse, R60 ;  /* 0x0000005a503c723c */ /* 0x080fe8000004183c */
[--C-:B-1----:R-:W-:Y:S04]  /*ae80*/  FFMA.FTZ R2, R172, c[0x0][0x2d0], -R152.reuse ;  /* 0x0000b400ac027a23 */ /* 0x102fe80000010898 */
[----:B------:R-:W-:Y:S01]  /*ae90*/  HMMA.16816.F32.BF16 R64, R76, R90, R64 ;  /* 0x0000005a4c40723c */ /* 0x000fe20000041840 */
[----:B------:R-:W-:Y:S01]  /*aea0*/  LDSM.16.MT88.4 R88, [R201+0x1800] ;  /* 0x00180000c958783b */ /* 0x000fe20000004200 */
[----:B------:R1:W-:Y:S05]  /*aeb0*/  MUFU.EX2 R175, R2 ;  /* 0x0000000200af7308 */ /* 0x0003ea0000000800 */
[----:B---3--:R-:W-:Y:S02]  /*aec0*/  F2FP.BF16.PACK_AB R76, R177, R136 ;  /* 0x00000088b14c723e */ /* 0x008fe400000010ff */
[----:B----4-:R-:W-:Y:S03]  /*aed0*/  F2FP.BF16.PACK_AB R78, R176, R178 ;  /* 0x000000b2b04e723e */ /* 0x010fe600000010ff */
[--C-:B-1----:R-:W-:Y:S04]  /*aee0*/  FFMA.FTZ R2, R173, c[0x0][0x2d0], -R152.reuse ;  /* 0x0000b400ad027a23 */ /* 0x102fe80000010898 */
        /* <DEDUP_REMOVED lines=8> */
[----:B------:R1:W-:Y:S10]  /*af70*/  MUFU.EX2 R171, R84 ;  /* 0x0000005400ab7308 */ /* 0x0003f40000000800 */
[----:B------:R2:W-:Y:S01]  /*af80*/  MUFU.EX2 R143, R2 ;  /* 0x00000002008f7308 */ /* 0x0005e20000000800 */
[----:B-1----:R-:W1:Y:S01]  /*af90*/  LDSM.16.MT88.4 R84, [R197+0x1800] ;  /* 0x00180000c554783b */ /* 0x002e620000004200 */
[--C-:B--2---:R-:W-:Y:S08]  /*afa0*/  FFMA.FTZ R2, R192, c[0x0][0x2d0], -R153.reuse ;  /* 0x0000b400c0027a23 */ /* 0x104ff00000010899 */
[----:B------:R2:W3:Y:S02]  /*afb0*/  MUFU.EX2 R142, R2 ;  /* 0x00000002008e7308 */ /* 0x0004e40000000800 */
[----:B--2---:R-:W-:Y:S01]  /*afc0*/  FFMA.FTZ R2, R170, c[0x0][0x2d0], -R153 ;  /* 0x0000b400aa027a23 */ /* 0x004fe20000010899 */
[----:B---3--:R-:W-:Y:S01]  /*afd0*/  F2FP.BF16.PACK_AB R80, R142, R143 ;  /* 0x0000008f8e50723e */ /* 0x008fe200000010ff */
[-C--:B-1----:R-:W-:Y:S06]  /*afe0*/  HMMA.16816.F32.BF16 R4, R76, R84.reuse, R4 ;  /* 0x000000544c04723c */ /* 0x082fec0000041804 */
        /* <DEDUP_REMOVED lines=19> */
[-C--:B------:R-:W-:Y:S01]  /*b120*/  HMMA.16816.F32.BF16 R20, R76, R88.reuse, R20 ;  /* 0x000000584c14723c */ /* 0x080fe20000041814 */
        /* <DEDUP_REMOVED lines=13> */
[----:B-1----:R-:W-:Y:S04]  /*b200*/  FFMA.FTZ R2, R245, c[0x0][0x2d0], -R152 ;  /* 0x0000b400f5027a23 */ /* 0x002fe80000010898 */
[----:B------:R1:W-:Y:S01]  /*b210*/  MUFU.EX2 R163, R2 ;  /* 0x0000000200a37308 */ /* 0x0003e20000000800 */
[-C--:B--2---:R-:W-:Y:S03]  /*b220*/  HMMA.16816.F32.BF16 R52, R76, R84.reuse, R52 ;  /* 0x000000544c34723c */ /* 0x084fe60000041834 */
[----:B---3--:R-:W-:Y:S05]  /*b230*/  F2FP.BF16.PACK_AB R150, R164, R165 ;  /* 0x000000a5a496723e */ /* 0x008fea00000010ff */
[C---:B------:R-:W-:Y:S07]  /*b240*/  HMMA.16816.F32.BF16 R56, R80.reuse, R84, R56 ;  /* 0x000000545038723c */ /* 0x040fee0000041838 */
[----:B------:R-:W-:Y:S01]  /*b250*/  IMAD.MOV.U32 R84, RZ, RZ, R72 ;  /* 0x000000ffff547224 */ /* 0x000fe200078e0048 */
[-C--:B------:R-:W-:Y:S04]  /*b260*/  HMMA.16816.F32.BF16 R60, R80, R86.reuse, R60 ;  /* 0x00000056503c723c */ /* 0x080fe8000004183c */
[----:B------:R-:W-:Y:S01]  /*b270*/  MOV R85, R71 ;  /* 0x0000004700557202 */ /* 0x000fe20000000f00 */
[--C-:B-1----:R-:W-:Y:S03]  /*b280*/  FFMA.FTZ R2, R246, c[0x0][0x2d0], -R152.reuse ;  /* 0x0000b400f6027a23 */ /* 0x102fe60000010898 */
[----:B------:R-:W-:Y:S01]  /*b290*/  HMMA.16816.F32.BF16 R64, R76, R86, R64 ;  /* 0x000000564c40723c */ /* 0x000fe20000041840 */
[----:B------:R1:W2:Y:S06]  /*b2a0*/  MUFU.EX2 R161, R2 ;  /* 0x0000000200a17308 */ /* 0x0002ac0000000800 */
[----:B------:R-:W-:Y:S01]  /*b2b0*/  MOV R86, R70 ;  /* 0x0000004600567202 */ /* 0x000fe20000000f00 */
[--C-:B-1----:R-:W-:Y:S01]  /*b2c0*/  FFMA.FTZ R2, R250, c[0x0][0x2d0], -R152.reuse ;  /* 0x0000b400fa027a23 */ /* 0x102fe20000010898 */
[----:B--2---:R-:W-:Y:S03]  /*b2d0*/  F2FP.BF16.PACK_AB R149, R161, R163 ;  /* 0x000000a3a195723e */ /* 0x004fe600000010ff */
[----:B------:R-:W-:Y:S01]  /*b2e0*/  FFMA.FTZ R152, R252, c[0x0][0x2d0], -R152 ;  /* 0x0000b400fc987a23 */ /* 0x000fe20000010898 */
[----:B------:R1:W-:Y:S10]  /*b2f0*/  MUFU.EX2 R162, R2 ;  /* 0x0000000200a27308 */ /* 0x0003f40000000800 */
[----:B------:R-:W2:Y:S01]  /*b300*/  MUFU.EX2 R160, R152 ;  /* 0x0000009800a07308 */ /* 0x000ea20000000800 */
[--C-:B-1----:R-:W-:Y:S09]  /*b310*/  FFMA.FTZ R2, R225, c[0x0][0x2d0], -R153.reuse ;  /* 0x0000b400e1027a23 */ /* 0x102ff20000010899 */
[----:B------:R1:W-:Y:S01]  /*b320*/  MUFU.EX2 R158, R2 ;  /* 0x00000002009e7308 */ /* 0x0003e20000000800 */
[----:B--2---:R-:W-:Y:S07]  /*b330*/  F2FP.BF16.PACK_AB R151, R160, R162 ;  /* 0x000000a2a097723e */ /* 0x004fee00000010ff */
[-C--:B------:R-:W-:Y:S01]  /*b340*/  HMMA.16816.F32.BF16 R88, R148, R100.reuse, R4 ;  /* 0x000000649458723c */ /* 0x080fe20000041804 */
[----:B------:R-:W2:Y:S04]  /*b350*/  LDSM.16.MT88.4 R4, [R200+0x2000] ;  /* 0x00200000c804783b */ /* 0x000ea80000004200 */
[--C-:B-1----:R-:W-:Y:S04]  /*b360*/  FFMA.FTZ R2, R230, c[0x0][0x2d0], -R153.reuse ;  /* 0x0000b400e6027a23 */ /* 0x102fe80000010899 */
[----:B------:R1:W3:Y:S03]  /*b370*/  MUFU.EX2 R159, R2 ;  /* 0x00000002009f7308 */ /* 0x0002e60000000800 */
[--C-:B-1----:R-:W-:Y:S01]  /*b380*/  FFMA.FTZ R2, R232, c[0x0][0x2d0], -R153.reuse ;  /* 0x0000b400e8027a23 */ /* 0x102fe20000010899 */
[----:B---3--:R-:W-:Y:S01]  /*b390*/  F2FP.BF16.PACK_AB R144, R159, R158 ;  /* 0x0000009e9f90723e */ /* 0x008fe200000010ff */
[----:B------:R-:W-:Y:S05]  /*b3a0*/  FFMA.FTZ R153, R234, c[0x0][0x2d0], -R153 ;  /* 0x0000b400ea997a23 */ /* 0x000fea0000010899 */
[----:B------:R1:W-:Y:S10]  /*b3b0*/  MUFU.EX2 R157, R2 ;  /* 0x00000002009d7308 */ /* 0x0003f40000000800 */
[----:B------:R-:W3:Y:S01]  /*b3c0*/  MUFU.EX2 R156, R153 ;  /* 0x00000099009c7308 */ /* 0x000ee20000000800 */
[--C-:B-1----:R-:W-:Y:S09]  /*b3d0*/  FFMA.FTZ R2, R226, c[0x0][0x2d0], -R154.reuse ;  /* 0x0000b400e2027a23 */ /* 0x102ff2000001089a */
[----:B------:R1:W-:Y:S01]  /*b3e0*/  MUFU.EX2 R155, R2 ;  /* 0x00000002009b7308 */ /* 0x0003e20000000800 */
[----:B---3--:R-:W-:Y:S01]  /*b3f0*/  F2FP.BF16.PACK_AB R146, R156, R157 ;  /* 0x0000009d9c92723e */ /* 0x008fe200000010ff */
[--C-:B-1----:R-:W-:Y:S08]  /*b400*/  FFMA.FTZ R2, R229, c[0x0][0x2d0], -R154.reuse ;  /* 0x0000b400e5027a23 */ /* 0x102ff0000001089a */
[----:B------:R1:W3:Y:S02]  /*b410*/  MUFU.EX2 R153, R2 ;  /* 0x0000000200997308 */ /* 0x0002e40000000800 */
[--C-:B-1----:R-:W-:Y:S01]  /*b420*/  FFMA.FTZ R2, R240, c[0x0][0x2d0], -R154.reuse ;  /* 0x0000b400f0027a23 */ /* 0x102fe2000001089a */
[----:B---3--:R-:W-:Y:S01]  /*b430*/  F2FP.BF16.PACK_AB R145, R153, R155 ;  /* 0x0000009b9991723e */ /* 0x008fe200000010ff */
[----:B------:R-:W-:Y:S06]  /*b440*/  FFMA.FTZ R154, R74, c[0x0][0x2d0], -R154 ;  /* 0x0000b4004a9a7a23 */ /* 0x000fec000001089a */
[----:B------:R1:W-:Y:S10]  /*b450*/  MUFU.EX2 R152, R2 ;  /* 0x0000000200987308 */ /* 0x0003f40000000800 */
[----:B------:R-:W3:Y:S01]  /*b460*/  MUFU.EX2 R75, R154 ;  /* 0x0000009a004b7308 */ /* 0x000ee20000000800 */
[----:B-1----:R-:W-:Y:S02]  /*b470*/  FFMA.FTZ R2, R68, R104, R243 ;  /* 0x0000006844027223 */ /* 0x002fe400000100f3 */
[----:B------:R-:W-:Y:S02]  /*b480*/  FFMA.FTZ R68, R3, R99, R231 ;  /* 0x0000006303447223 */ /* 0x000fe400000100e7 */
[----:B------:R-:W-:Y:S02]  /*b490*/  FFMA.FTZ R3, R0, R98, R223 ;  /* 0x0000006200037223 */ /* 0x000fe400000100df */
[----:B------:R-:W-:Y:S02]  /*b4a0*/  FADD.FTZ R0, R97, R69 ;  /* 0x0000004561007221 */ /* 0x000fe40000010000 */
[----:B------:R-:W-:Y:S02]  /*b4b0*/  FADD.FTZ R69, R238, R68 ;  /* 0x00000044ee457221 */ /* 0x000fe40000010000 */
[----:B------:R-:W-:Y:S01]  /*b4c0*/  FADD.FTZ R68, R96, R0 ;  /* 0x0000000060447221 */ /* 0x000fe20000010000 */
[----:B---3--:R-:W-:Y:S01]  /*b4d0*/  F2FP.BF16.PACK_AB R147, R75, R152 ;  /* 0x000000984b93723e */ /* 0x008fe200000010ff */
        /* <DEDUP_REMOVED lines=89> */
[----:B------:R1:W-:Y:S04]  /*ba70*/  STL [R1+0x18], R3 ;  /* 0x0000180301007387 */ /* 0x0003e80000100800 */
[----:B------:R2:W-:Y:S04]  /*ba80*/  STL [R1+0x1c], R2 ;  /* 0x00001c0201007387 */ /* 0x0005e80000100800 */
[----:B------:R2:W-:Y:S01]  /*ba90*/  STL [R1+0x20], R0 ;  /* 0x0000200001007387 */ /* 0x0005e20000100800 */
[----:B-1----:R-:W-:Y:S01]  /*baa0*/  MOV R3, R73 ;  /* 0x0000004900037202 */ /* 0x002fe20000000f00 */
[----:B------:R-:W-:-:S05]  /*bab0*/  @P0 BRA `(.L_x_1228) ;  /* 0xffffba7000000947 */ /* 0x000fca000383ffff */
.L_x_1227:
[----:B-12---:R-:W2:Y:S02]  /*bac0*/  LDL R0, [R1+0x24] ;  /* 0x0000240001007983 */ /* 0x006ea40000100800 */
[----:B--2---:R-:W-:-:S13]  /*bad0*/  ISETP.GE.AND P0, PT, R212, R0, PT ;  /* 0x00000000d400720c */ /* 0x004fda0003f06270 */
[----:B------:R-:W-:Y:S05]  /*bae0*/  @!P0 BRA `(.L_x_1229) ;  /* 0x00003af000008947 */ /* 0x000fea0003800000 */
[----:B------:R-:W-:Y:S01]  /*baf0*/  IMAD.MOV.U32 R3, RZ, RZ, R72 ;  /* 0x000000ffff037224 */ /* 0x000fe200078e0048 */
[----:B------:R-:W-:Y:S01]  /*bb00*/  MOV R85, R70 ;  /* 0x0000004600557202 */ /* 0x000fe20000000f00 */
[----:B------:R-:W-:Y:S01]  /*bb10*/  IMAD.MOV.U32 R2, RZ, RZ, R73 ;  /* 0x000000ffff027224 */ /* 0x000fe200078e0049 */
[----:B------:R-:W-:Y:S02]  /*bb20*/  MOV R84, R71 ;  /* 0x0000004700547202 */ /* 0x000fe40000000f00 */
.L_x_1230:
[----:B------:R-:W2:Y:S01]  /*bb30*/  LDL R174, [R1+0x48] ;  /* 0x0000480001ae7983 */ /* 0x000ea20000100800 */
[----:B------:R-:W-:Y:S04]  /*bb40*/  DEPBAR.LE SB0, 0x0 ;  /* 0x000080000000791a */ /* 0x000fe80000000000 */
[----:B------:R-:W2:Y:S01]  /*bb50*/  LDL.64 R172, [R1+0x40] ;  /* 0x0000400001ac7983 */ /* 0x000ea20000100a00 */
        /* <DEDUP_REMOVED lines=20> */
[----:B------:R-:W1:Y:S08]  /*bca0*/  LDSM.16.M88.4 R160, [R207] ;  /* 0x00000000cfa0783b */ /* 0x000e700000000200 */
[----:B------:R-:W1:Y:S08]  /*bcb0*/  LDSM.16.M88.4 R164, [R206+0x2000] ;  /* 0x00200000cea4783b */ /* 0x000e700000000200 */
[----:B------:R-:W1:Y:S01]  /*bcc0*/  LDSM.16.M88.4 R168, [R211] ;  /* 0x00000000d3a8783b */ /* 0x000e620000000200 */
[----:B--2---:R-:W-:Y:S01]  /*bcd0*/  MOV R173, R174 ;  /* 0x000000ae00ad7202 */ /* 0x004fe20000000f00 */
[-C--:B-1----:R-:W-:Y:S04]  /*bce0*/  HMMA.16816.F32.BF16 R4, R80, R16.reuse, RZ ;  /* 0x000000105004723c */ /* 0x082fe800000418ff */
[----:B------:R-:W-:Y:S04]  /*bcf0*/  IMAD.WIDE.U32 R172, R86, 0x50, R172 ;  /* 0x0000005056ac7825 */ /* 0x000fe800078e00ac */
[C---:B---3--:R-:W-:Y:S04]  /*bd00*/  HMMA.16816.F32.BF16 R8, R76.reuse, R16, RZ ;  /* 0x000000104c08723c */ /* 0x048fe800000418ff */
[----:B------:R-:W-:Y:S02]  /*bd10*/  LEA R86, P0, R172, c[0x0][0x1f8], 0x1 ;  /* 0x00007e00ac567a11 */ /* 0x000fe400078008ff */
[----:B------:R-:W-:Y:S02]  /*bd20*/  IADD3 R0, R173, R0, RZ ;  /* 0x00000000ad007210 */ /* 0x000fe40007ffe0ff */
[-C--:B------:R-:W-:Y:S01]  /*bd30*/  HMMA.16816.F32.BF16 R12, R76, R18.reuse, RZ ;  /* 0x000000124c0c723c */ /* 0x080fe200000418ff */
[-C--:B------:R-:W-:Y:S03]  /*bd40*/  IADD3 R176, P1, R86, R179.reuse, RZ ;  /* 0x000000b356b07210 */ /* 0x080fe60007f3e0ff */
[----:B------:R-:W-:Y:S02]  /*bd50*/  LEA.HI.X R87, R172, c[0x0][0x1fc], R0, 0x1, P0 ;  /* 0x00007f00ac577a11 */ /* 0x000fe400000f0c00 */
[-C--:B------:R-:W-:Y:S02]  /*bd60*/  IADD3 R174, P0, R176, R179.reuse, RZ ;  /* 0x000000b3b0ae7210 */ /* 0x080fe40007f1e0ff */
[C---:B------:R-:W-:Y:S04]  /*bd70*/  HMMA.16816.F32.BF16 R16, R80.reuse, R18, RZ ;  /* 0x000000125010723c */ /* 0x040fe800000418ff */
[-C--:B------:R-:W-:Y:S02]  /*bd80*/  IADD3.X R177, R87, R178.reuse, RZ, P1, !PT ;  /* 0x000000b257b17210 */ /* 0x080fe40000ffe4ff */
[-C--:B------:R-:W-:Y:S02]  /*bd90*/  IADD3 R172, P1, R174, R179.reuse, RZ ;  /* 0x000000b3aeac7210 */ /* 0x080fe40007f3e0ff */
[-C--:B----4-:R-:W-:Y:S01]  /*bda0*/  HMMA.16816.F32.BF16 R20, R80, R32.reuse, RZ ;  /* 0x000000205014723c */ /* 0x090fe200000418ff */
[-C--:B------:R-:W-:Y:S04]  /*bdb0*/  IADD3.X R175, R177, R178.reuse, RZ, P0, !PT ;  /* 0x000000b2b1af7210 */ /* 0x080fe800007fe4ff */
[-C--:B------:R-:W-:Y:S03]  /*bdc0*/  IADD3.X R173, R175, R178.reuse, RZ, P1, !PT ;  /* 0x000000b2afad7210 */ /* 0x080fe60000ffe4ff */
        /* <DEDUP_REMOVED lines=20> */
[----:B------:R-:W2:Y:S07]  /*bf10*/  LDSM.16.M88.4 R160, [R209] ;  /* 0x00000000d1a0783b */ /* 0x000eae0000000200 */
[-C--:B------:R-:W-:Y:S08]  /*bf20*/  HMMA.16816.F32.BF16 R20, R156, R168.reuse, R20 ;  /* 0x000000a89c14723c */ /* 0x080ff00000041814 */
[C---:B------:R-:W-:Y:S08]  /*bf30*/  HMMA.16816.F32.BF16 R24, R164.reuse, R168, R24 ;  /* 0x000000a8a418723c */ /* 0x040ff00000041818 */
[-C--:B------:R-:W-:Y:S08]  /*bf40*/  HMMA.16816.F32.BF16 R28, R164, R170.reuse, R28 ;  /* 0x000000aaa41c723c */ /* 0x080ff0000004181c */
[C---:B------:R-:W-:Y:S01]  /*bf50*/  HMMA.16816.F32.BF16 R32, R156.reuse, R170, R32 ;  /* 0x000000aa9c20723c */ /* 0x040fe20000041820 */
[----:B------:R-:W3:Y:S07]  /*bf60*/  LDSM.16.M88.4 R168, [R208] ;  /* 0x00000000d0a8783b */ /* 0x000eee0000000200 */
        /* <DEDUP_REMOVED lines=12> */
[-C--:B--2---:R-:W-:Y:S04]  /*c030*/  HMMA.16816.F32.BF16 R52, R156, R160.reuse, R52 ;  /* 0x000000a09c34723c */ /* 0x084fe80000041834 */
[----:B------:R-:W-:Y:S04]  /*c040*/  IADD3.X R87, R173, R178, RZ, P0, !PT ;  /* 0x000000b2ad577210 */ /* 0x000fe800007fe4ff */
[C---:B------:R-:W-:Y:S01]  /*c050*/  HMMA.16816.F32.BF16 R56, R164.reuse, R160, R56 ;  /* 0x000000a0a438723c */ /* 0x040fe20000041838 */
[----:B------:R1:W-:Y:S07]  /*c060*/  LDGSTS.E.BYPASS.LTC128B.128 [R213+0x2100], [R86.64], !P6 ;  /* 0x0210000056d57fae */ /* 0x0003ee000f101d48 */
[-C--:B------:R-:W-:Y:S01]  /*c070*/  HMMA.16816.F32.BF16 R60, R164, R162.reuse, R60 ;  /* 0x000000a2a43c723c */ /* 0x080fe2000004183c */
[----:B----4-:R-:W-:Y:S07]  /*c080*/  LDSM.16.M88.4 R176, [R202] ;  /* 0x00000000cab0783b */ /* 0x010fee0000000200 */
[C---:B------:R-:W-:Y:S01]  /*c090*/  HMMA.16816.F32.BF16 R64, R156.reuse, R162, R64 ;  /* 0x000000a29c40723c */ /* 0x040fe20000041840 */
[----:B-----5:R-:W2:Y:S07]  /*c0a0*/  LDSM.16.M88.4 R172, [R204] ;  /* 0x00000000ccac783b */ /* 0x020eae0000000200 */
[-C--:B---3--:R-:W-:Y:S01]  /*c0b0*/  HMMA.16816.F32.BF16 R68, R156, R168.reuse, R68 ;  /* 0x000000a89c44723c */ /* 0x088fe20000041844 */
[----:B------:R-:W3:Y:S07]  /*c0c0*/  LDSM.16.M88.4 R180, [R204+0x2000] ;  /* 0x00200000ccb4783b */ /* 0x000eee0000000200 */
[C---:B------:R-:W-:Y:S01]  /*c0d0*/  HMMA.16816.F32.BF16 R72, R164.reuse, R168, R72 ;  /* 0x000000a8a448723c */ /* 0x040fe20000041848 */
[----:B------:R-:W4:Y:S07]  /*c0e0*/  LDSM.16.M88.4 R152, [R202+0x800] ;  /* 0x00080000ca98783b */ /* 0x000f2e0000000200 */
[-C--:B------:R-:W-:Y:S01]  /*c0f0*/  HMMA.16816.F32.BF16 R76, R164, R170.reuse, R76 ;  /* 0x000000aaa44c723c */ /* 0x080fe2000004184c */
[----:B------:R-:W5:Y:S07]  /*c100*/  LDSM.16.M88.4 R160, [R202+0x1000] ;  /* 0x00100000caa0783b */ /* 0x000f6e0000000200 */
[----:B------:R-:W-:Y:S01]  /*c110*/  HMMA.16816.F32.BF16 R80, R156, R170, R80 ;  /* 0x000000aa9c50723c */ /* 0x000fe20000041850 */
[----:B------:R-:W1:Y:S07]  /*c120*/  LDSM.16.M88.4 R184, [R202+0x1800] ;  /* 0x00180000cab8783b */ /* 0x000e6e0000000200 */
[-C--:B--2---:R-:W-:Y:S01]  /*c130*/  HMMA.16816.F32.BF16 R4, R172, R176.reuse, R4 ;  /* 0x000000b0ac04723c */ /* 0x084fe20000041804 */
[----:B------:R-:W2:Y:S07]  /*c140*/  LDSM.16.M88.4 R188, [R202+0x2000] ;  /* 0x00200000cabc783b */ /* 0x000eae0000000200 */
[C---:B---3--:R-:W-:Y:S01]  /*c150*/  HMMA.16816.F32.BF16 R8, R180.reuse, R176, R8 ;  /* 0x000000b0b408723c */ /* 0x048fe20000041808 */
[----:B------:R-:W-:Y:S07]  /*c160*/  LDSM.16.M88.4 R164, [R205] ;  /* 0x00000000cda4783b */ /* 0x000fee0000000200 */
[-C--:B------:R-:W-:Y:S01]  /*c170*/  HMMA.16816.F32.BF16 R12, R180, R178.reuse, R12 ;  /* 0x000000b2b40c723c */ /* 0x080fe2000004180c */
[----:B------:R-:W3:Y:S07]  /*c180*/  LDSM.16.M88.4 R192, [R199] ;  /* 0x00000000c7c0783b */ /* 0x000eee0000000200 */
[C---:B------:R-:W-:Y:S01]  /*c190*/  HMMA.16816.F32.BF16 R16, R172.reuse, R178, R16 ;  /* 0x000000b2ac10723c */ /* 0x040fe20000041810 */
[----:B------:R-:W0:Y:S07]  /*c1a0*/  LDGDEPBAR ;  /* 0x00000000000079af */ /* 0x000e2e0000000000 */
[-C--:B----4-:R-:W-:Y:S08]  /*c1b0*/  HMMA.16816.F32.BF16 R20, R172, R152.reuse, R20 ;  /* 0x00000098ac14723c */ /* 0x090ff00000041814 */
[C---:B------:R-:W-:Y:S08]  /*c1c0*/  HMMA.16816.F32.BF16 R24, R180.reuse, R152, R24 ;  /* 0x00000098b418723c */ /* 0x040ff00000041818 */
[-C--:B------:R-:W-:Y:S08]  /*c1d0*/  HMMA.16816.F32.BF16 R28, R180, R154.reuse, R28 ;  /* 0x0000009ab41c723c */ /* 0x080ff0000004181c */
[C---:B------:R-:W-:Y:S01]  /*c1e0*/  HMMA.16816.F32.BF16 R32, R172.reuse, R154, R32 ;  /* 0x0000009aac20723c */ /* 0x040fe20000041820 */
[----:B------:R-:W4:Y:S07]  /*c1f0*/  LDSM.16.M88.4 R152, [R205+0x2000] ;  /* 0x00200000cd98783b */ /* 0x000f2e0000000200 */
        /* <DEDUP_REMOVED lines=8> */
[-C--:B--2---:R-:W-:Y:S08]  /*c280*/  HMMA.16816.F32.BF16 R68, R172, R188.reuse, R68 ;  /* 0x000000bcac44723c */ /* 0x084ff00000041844 */
[C---:B------:R-:W-:Y:S08]  /*c290*/  HMMA.16816.F32.BF16 R72, R180.reuse, R188, R72 ;  /* 0x000000bcb448723c */ /* 0x040ff00000041848 */
[-C--:B------:R-:W-:Y:S08]  /*c2a0*/  HMMA.16816.F32.BF16 R76, R180, R190.reuse, R76 ;  /* 0x000000beb44c723c */ /* 0x080ff0000004184c */
[----:B------:R-:W-:Y:S08]  /*c2b0*/  HMMA.16816.F32.BF16 R80, R172, R190, R80 ;  /* 0x000000beac50723c */ /* 0x000ff00000041850 */
[-C--:B---3--:R-:W-:Y:S08]  /*c2c0*/  HMMA.16816.F32.BF16 R4, R164, R192.reuse, R4 ;  /* 0x000000c0a404723c */ /* 0x088ff00000041804 */
[C---:B----4-:R-:W-:Y:S08]  /*c2d0*/  HMMA.16816.F32.BF16 R8, R152.reuse, R192, R8 ;  /* 0x000000c09808723c */ /* 0x050ff00000041808 */
        /* <DEDUP_REMOVED lines=76> */
[----:B------:R-:W-:Y:S01]  /*c7a0*/  MUFU.TANH R154, R11 ;  /* 0x0000000b009a7308 */ /* 0x000fe20000002400 */
[----:B-1----:R-:W-:Y:S01]  /*c7b0*/  FMUL.FTZ R0, R19, c[0x0][0x320] ;  /* 0x0000c80013007a20 */ /* 0x002fe20000410000 */
[----:B--2---:R-:W-:Y:S08]  /*c7c0*/  FMNMX.FTZ R5, R16, R5, !PT ;  /* 0x0000000510057209 */ /* 0x004ff00007810000 */
        /* <DEDUP_REMOVED lines=9> */
[----:B--2---:R-:W-:Y:S01]  /*c860*/  FMNMX.FTZ R5, R21, R5, !PT ;  /* 0x0000000515057209 */ /* 0x004fe20007810000 */
[----:B------:R-:W2:Y:S06]  /*c870*/  LDL.64 R22, [R1+0x38] ;  /* 0x0000380001167983 */ /* 0x000eac0000100a00 */
[----:B------:R1:W3:Y:S02]  /*c880*/  MUFU.TANH R170, R0 ;  /* 0x0000000000aa7308 */ /* 0x0002e40000002400 */
[----:B-1----:R-:W-:Y:S01]  /*c890*/  FMUL.FTZ R0, R24, c[0x0][0x320] ;  /* 0x0000c80018007a20 */ /* 0x002fe20000410000 */
[----:B---3--:R-:W-:Y:S07]  /*c8a0*/  FMNMX.FTZ R5, R170, R5, !PT ;  /* 0x00000005aa057209 */ /* 0x008fee0007810000 */
        /* <DEDUP_REMOVED lines=13> */
[----:B------:R-:W-:Y:S01]  /*c980*/  MUFU.TANH R30, R7 ;  /* 0x00000007001e7308 */ /* 0x000fe20000002400 */
[----:B---3--:R-:W-:Y:S09]  /*c990*/  FMUL.FTZ R0, R32, c[0x0][0x320] ;  /* 0x0000c80020007a20 */ /* 0x008ff20000410000 */
[----:B------:R1:W-:Y:S02]  /*c9a0*/  MUFU.TANH R14, R0 ;  /* 0x00000000000e7308 */ /* 0x0003e40000002400 */
[----:B-1----:R-:W-:Y:S08]  /*c9b0*/  FMUL.FTZ R0, R33, c[0x0][0x320] ;  /* 0x0000c80021007a20 */ /* 0x002ff00000410000 */
[----:B------:R1:W-:Y:S02]  /*c9c0*/  MUFU.TANH R12, R0 ;  /* 0x00000000000c7308 */ /* 0x0003e40000002400 */
[----:B-1----:R-:W-:Y:S08]  /*c9d0*/  FMUL.FTZ R0, R34, c[0x0][0x320] ;  /* 0x0000c80022007a20 */ /* 0x002ff00000410000 */
[----:B------:R1:W-:Y:S10]  /*c9e0*/  MUFU.TANH R34, R6 ;  /* 0x0000000600227308 */ /* 0x0003f40000002400 */
[----:B------:R3:W4:Y:S01]  /*c9f0*/  MUFU.TANH R18, R0 ;  /* 0x0000000000127308 */ /* 0x0007220000002400 */
[----:B-1----:R-:W-:Y:S09]  /*ca00*/  FMUL.FTZ R6, R80, c[0x0][0x320] ;  /* 0x0000c80050067a20 */ /* 0x002ff20000410000 */
[----:B------:R1:W-:Y:S01]  /*ca10*/  MUFU.TANH R167, R6 ;  /* 0x0000000600a77308 */ /* 0x0003e20000002400 */
[----:B---3--:R-:W-:Y:S01]  /*ca20*/  FMUL.FTZ R0, R35, c[0x0][0x320] ;  /* 0x0000c80023007a20 */ /* 0x008fe20000410000 */
[----:B----4-:R-:W-:Y:S08]  /*ca30*/  FMNMX.FTZ R5, R18, R5, !PT ;  /* 0x0000000512057209 */ /* 0x010ff00007810000 */
[----:B------:R3:W4:Y:S10]  /*ca40*/  MUFU.TANH R17, R0 ;  /* 0x0000000000117308 */ /* 0x0007340000002400 */
[----:B------:R5:W-:Y:S01]  /*ca50*/  MUFU.TANH R35, R4 ;  /* 0x0000000400237308 */ /* 0x000be20000002400 */
[----:B-1----:R-:W-:Y:S09]  /*ca60*/  FMUL.FTZ R6, R81, c[0x0][0x320] ;  /* 0x0000c80051067a20 */ /* 0x002ff20000410000 */
[----:B------:R1:W-:Y:S01]  /*ca70*/  MUFU.TANH R27, R6 ;  /* 0x00000006001b7308 */ /* 0x0003e20000002400 */
[----:B---3--:R-:W-:Y:S01]  /*ca80*/  FMUL.FTZ R0, R36, c[0x0][0x320] ;  /* 0x0000c80024007a20 */ /* 0x008fe20000410000 */
[----:B----4-:R-:W-:Y:S01]  /*ca90*/  FMNMX.FTZ R5, R17, R5, !PT ;  /* 0x0000000511057209 */ /* 0x010fe20007810000 */
[----:B------:R-:W3:Y:S07]  /*caa0*/  LDL R36, [R1+0x28] ;  /* 0x0000280001247983 */ /* 0x000eee0000100800 */
[----:B------:R4:W-:Y:S01]  /*cab0*/  MUFU.TANH R179, R0 ;  /* 0x0000000000b37308 */ /* 0x0009e20000002400 */
[----:B-----5:R-:W-:Y:S04]  /*cac0*/  FMNMX.FTZ R4, R171, R84, !PT ;  /* 0x00000054ab047209 */ /* 0x020fe80007810000 */
[----:B------:R-:W-:Y:S04]  /*cad0*/  FMNMX.FTZ R4, R162, R4, !PT ;  /* 0x00000004a2047209 */ /* 0x000fe80007810000 */
[----:B------:R-:W-:Y:S01]  /*cae0*/  FMNMX.FTZ R4, R157, R4, !PT ;  /* 0x000000049d047209 */ /* 0x000fe20007810000 */
[----:B-1----:R-:W-:Y:S03]  /*caf0*/  FMUL.FTZ R6, R82, c[0x0][0x320] ;  /* 0x0000c80052067a20 */ /* 0x002fe60000410000 */
[----:B------:R-:W-:Y:S01]  /*cb00*/  FMNMX.FTZ R4, R87, R4, !PT ;  /* 0x0000000457047209 */ /* 0x000fe20007810000 */
[----:B------:R1:W-:Y:S03]  /*cb10*/  MUFU.TANH R29, R6 ;  /* 0x00000006001d7308 */ /* 0x0003e60000002400 */
[----:B------:R-:W-:Y:S01]  /*cb20*/  FMNMX.FTZ R4, R24, R4, !PT ;  /* 0x0000000418047209 */ /* 0x000fe20007810000 */
[----:B----4-:R-:W-:Y:S03]  /*cb30*/  FMUL.FTZ R0, R37, c[0x0][0x320] ;  /* 0x0000c80025007a20 */ /* 0x010fe60000410000 */
[----:B------:R-:W-:Y:S01]  /*cb40*/  FMNMX.FTZ R4, R176, R4, !PT ;  /* 0x00000004b0047209 */ /* 0x000fe20007810000 */
[----:B------:R-:W4:Y:S02]  /*cb50*/  LDL R37, [R1+0x24] ;  /* 0x0000240001257983 */ /* 0x000f240000100800 */
[----:B------:R5:W-:Y:S01]  /*cb60*/  MUFU.TANH R182, R0 ;  /* 0x0000000000b67308 */ /* 0x000be20000002400 */
[----:B------:R-:W-:Y:S04]  /*cb70*/  FMNMX.FTZ R4, R25, R4, !PT ;  /* 0x0000000419047209 */ /* 0x000fe80007810000 */
[----:B------:R-:W-:Y:S01]  /*cb80*/  FMNMX.FTZ R4, R26, R4, !PT ;  /* 0x000000041a047209 */ /* 0x000fe20007810000 */
[----:B-1----:R-:W-:Y:S04]  /*cb90*/  FMUL.FTZ R6, R83, c[0x0][0x320] ;  /* 0x0000c80053067a20 */ /* 0x002fe80000410000 */
[----:B------:R1:W-:Y:S01]  /*cba0*/  MUFU.TANH R41, R6 ;  /* 0x0000000600297308 */ /* 0x0003e20000002400 */
[----:B-----5:R-:W-:Y:S09]  /*cbb0*/  FMUL.FTZ R0, R38, c[0x0][0x320] ;  /* 0x0000c80026007a20 */ /* 0x020ff20000410000 */
[----:B------:R5:W2:Y:S01]  /*cbc0*/  MUFU.TANH R185, R0 ;  /* 0x0000000000b97308 */ /* 0x000aa20000002400 */
[----:B-1----:R-:W-:Y:S04]  /*cbd0*/  FMNMX.FTZ R6, R169, R85, !PT ;  /* 0x00000055a9067209 */ /* 0x002fe80007810000 */
[----:B------:R-:W-:Y:S04]  /*cbe0*/  FMNMX.FTZ R6, R168, R6, !PT ;  /* 0x00000006a8067209 */ /* 0x000fe80007810000 */
[----:B------:R-:W-:Y:S01]  /*cbf0*/  FMNMX.FTZ R7, R158, R6, !PT ;  /* 0x000000069e077209 */ /* 0x000fe20007810000 */
[----:B-----5:R-:W-:Y:S01]  /*cc00*/  FMUL.FTZ R0, R39, c[0x0][0x320] ;  /* 0x0000c80027007a20 */ /* 0x020fe20000410000 */
[----:B--2---:R-:W-:Y:S03]  /*cc10*/  FMNMX.FTZ R5, R185, R5, !PT ;  /* 0x00000005b9057209 */ /* 0x004fe60007810000 */
        /* <DEDUP_REMOVED lines=23> */
[----:B------:R1:W-:Y:S01]  /*cd90*/  MUFU.TANH R178, R0 ;  /* 0x0000000000b27308 */ /* 0x0003e20000002400 */
[C---:B----4-:R-:W-:Y:S02]  /*cda0*/  ISETP.GT.AND P0, PT, R212.reuse, R37, PT ;  /* 0x00000025d400720c */ /* 0x050fe40003f04270 */
[----:B------:R-:W-:Y:S01]  /*cdb0*/  IADD3 R212, R212, -0x1, RZ ;  /* 0xffffffffd4d47810 */ /* 0x000fe20007ffe0ff */
[----:B-1----:R-:W-:Y:S06]  /*cdc0*/  FMUL.FTZ R0, R50, c[0x0][0x320] ;  /* 0x0000c80032007a20 */ /* 0x002fec0000410000 */
        /* <DEDUP_REMOVED lines=18> */
[----:B------:R1:W2:Y:S02]  /*cef0*/  MUFU.TANH R216, R0 ;  /* 0x0000000000d87308 */ /* 0x0002a40000002400 */
[----:B-1----:R-:W-:Y:S01]  /*cf00*/  FMUL.FTZ R0, R60, c[0x0][0x320] ;  /* 0x0000c8003c007a20 */ /* 0x002fe20000410000 */
[----:B--2---:R-:W-:Y:S07]  /*cf10*/  MOV R155, R216 ;  /* 0x000000d8009b7202 */ /* 0x004fee0000000f00 */
        /* <DEDUP_REMOVED lines=17> */
[----:B------:R-:W4:Y:S01]  /*d030*/  SHFL.BFLY PT, R9, R6, 0x2, 0x1f ;  /* 0x0c401f0006097f89 */ /* 0x000f2200000e0000 */
[----:B-1----:R-:W-:Y:S04]  /*d040*/  FMUL.FTZ R0, R65, c[0x0][0x320] ;  /* 0x0000c80041007a20 */ /* 0x002fe80000410000 */
[----:B------:R1:W-:Y:S01]  /*d050*/  MUFU.TANH R245, R0 ;  /* 0x0000000000f57308 */ /* 0x0003e20000002400 */
[----:B--2---:R-:W-:Y:S02]  /*d060*/  FMNMX.FTZ R7, R181, R4, !PT ;  /* 0x00000004b5077209 */ /* 0x004fe40007810000 */
[----:B----4-:R-:W-:Y:S05]  /*d070*/  FMNMX.FTZ R6, R6, R9, !PT ;  /* 0x0000000906067209 */ /* 0x010fea0007810000 */
[----:B------:R-:W2:Y:S01]  /*d080*/  SHFL.BFLY PT, R9, R6, 0x1, 0x1f ;  /* 0x0c201f0006097f89 */ /* 0x000ea200000e0000 */
[----:B-1----:R-:W-:Y:S04]  /*d090*/  FMUL.FTZ R0, R66, c[0x0][0x320] ;  /* 0x0000c80042007a20 */ /* 0x002fe80000410000 */
[----:B------:R1:W4:Y:S02]  /*d0a0*/  MUFU.TANH R248, R0 ;  /* 0x0000000000f87308 */ /* 0x0003240000002400 */
[----:B-1----:R-:W-:Y:S01]  /*d0b0*/  FMUL.FTZ R0, R67, c[0x0][0x320] ;  /* 0x0000c80043007a20 */ /* 0x002fe20000410000 */
[----:B----4-:R-:W-:Y:S07]  /*d0c0*/  FMNMX.FTZ R5, R248, R5, !PT ;  /* 0x00000005f8057209 */ /* 0x010fee0007810000 */
[----:B------:R1:W4:Y:S02]  /*d0d0*/  MUFU.TANH R251, R0 ;  /* 0x0000000000fb7308 */ /* 0x0003240000002400 */
[----:B-1----:R-:W-:Y:S01]  /*d0e0*/  FMUL.FTZ R0, R68, c[0x0][0x320] ;  /* 0x0000c80044007a20 */ /* 0x002fe20000410000 */
[----:B----4-:R-:W-:Y:S07]  /*d0f0*/  FMNMX.FTZ R5, R251, R5, !PT ;  /* 0x00000005fb057209 */ /* 0x010fee0007810000 */
[----:B------:R1:W-:Y:S02]  /*d100*/  MUFU.TANH R193, R0 ;  /* 0x0000000000c17308 */ /* 0x0003e40000002400 */
[----:B-1----:R-:W-:Y:S08]  /*d110*/  FMUL.FTZ R0, R69, c[0x0][0x320] ;  /* 0x0000c80045007a20 */ /* 0x002ff00000410000 */
[----:B------:R1:W-:Y:S02]  /*d120*/  MUFU.TANH R215, R0 ;  /* 0x0000000000d77308 */ /* 0x0003e40000002400 */
[----:B-1----:R-:W-:Y:S08]  /*d130*/  FMUL.FTZ R0, R70, c[0x0][0x320] ;  /* 0x0000c80046007a20 */ /* 0x002ff00000410000 */
[----:B------:R1:W4:Y:S02]  /*d140*/  MUFU.TANH R40, R0 ;  /* 0x0000000000287308 */ /* 0x0003240000002400 */
[----:B-1----:R-:W-:Y:S01]  /*d150*/  FMUL.FTZ R0, R71, c[0x0][0x320] ;  /* 0x0000c80047007a20 */ /* 0x002fe20000410000 */
[----:B--2---:R-:W-:Y:S02]  /*d160*/  FMNMX.FTZ R71, R6, R9, !PT ;  /* 0x0000000906477209 */ /* 0x004fe40007810000 */
[----:B----4-:R-:W-:Y:S05]  /*d170*/  FMNMX.FTZ R5, R40, R5, !PT ;  /* 0x0000000528057209 */ /* 0x010fea0007810000 */
        /* <DEDUP_REMOVED lines=25> */
[----:B------:R-:W-:Y:S04]  /*d310*/  FMNMX.FTZ R0, R215, R0, !PT ;  /* 0x00000000d7007209 */ /* 0x000fe80007810000 */
        /* <DEDUP_REMOVED lines=8> */
[----:B------:R2:W4:Y:S03]  /*d3a0*/  MUFU.TANH R75, R7 ;  /* 0x00000007004b7308 */ /* 0x0005260000002400 */
[----:B------:R-:W-:Y:S04]  /*d3b0*/  FMNMX.FTZ R0, R250, R0, !PT ;  /* 0x00000000fa007209 */ /* 0x000fe80007810000 */
[----:B------:R-:W-:Y:S02]  /*d3c0*/  FMNMX.FTZ R0, R252, R0, !PT ;  /* 0x00000000fc007209 */ /* 0x000fe40007810000 */
[----:B-1----:R-:W-:Y:S02]  /*d3d0*/  FMNMX.FTZ R73, R4, R10, !PT ;  /* 0x0000000a04497209 */ /* 0x002fe40007810000 */
[----:B--2---:R-:W-:Y:S01]  /*d3e0*/  FMNMX.FTZ R7, R192, R0, !PT ;  /* 0x00000000c0077209 */ /* 0x004fe20007810000 */
[----:B------:R-:W-:Y:S02]  /*d3f0*/  FMUL.FTZ R0, R79, c[0x0][0x320] ;  /* 0x0000c8004f007a20 */ /* 0x000fe40000410000 */
[----:B------:R-:W-:Y:S01]  /*d400*/  FMUL.FTZ R78, R73, c[0x0][0x2d0] ;  /* 0x0000b400494e7a20 */ /* 0x000fe20000410000 */
[----:B------:R-:W-:Y:S01]  /*d410*/  FMNMX.FTZ R7, R155, R7, !PT ;  /* 0x000000079b077209 */ /* 0x000fe20007810000 */
[----:B------:R1:W2:Y:S01]  /*d420*/  MUFU.TANH R76, R0 ;  /* 0x00000000004c7308 */ /* 0x0002a20000002400 */
[----:B------:R-:W-:Y:S02]  /*d430*/  FMUL.FTZ R79, R72, c[0x0][0x2d0] ;  /* 0x0000b400484f7a20 */ /* 0x000fe40000410000 */
[----:B-1----:R-:W-:Y:S01]  /*d440*/  FMNMX.FTZ R0, R153, R7, !PT ;  /* 0x0000000799007209 */ /* 0x002fe20007810000 */
[----:B------:R-:W-:Y:S03]  /*d450*/  FFMA.FTZ R7, R20, c[0x0][0x2d0], -R78 ;  /* 0x0000b40014077a23 */ /* 0x000fe6000001084e */
[----:B------:R-:W-:Y:S03]  /*d460*/  FMNMX.FTZ R4, R152, R0, !PT ;  /* 0x0000000098047209 */ /* 0x000fe60007810000 */
[----:B------:R1:W-:Y:S01]  /*d470*/  MUFU.EX2 R225, R7 ;  /* 0x0000000700e17308 */ /* 0x0003e20000000800 */
[----:B------:R-:W-:Y:S01]  /*d480*/  FADD.FTZ R0, -R73, R2 ;  /* 0x0000000249007221 */ /* 0x000fe20000010100 */
[----:B------:R-:W-:Y:S03]  /*d490*/  FMNMX.FTZ R4, R33, R4, !PT ;  /* 0x0000000421047209 */ /* 0x000fe60007810000 */
[----:B------:R-:W-:Y:S01]  /*d4a0*/  FMUL.FTZ R2, R0, c[0x0][0x2d0] ;  /* 0x0000b40000027a20 */ /* 0x000fe20000410000 */
[----:B------:R-:W-:Y:S01]  /*d4b0*/  FMNMX.FTZ R0, R154, R4, !PT ;  /* 0x000000049a007209 */ /* 0x000fe20007810000 */
[--C-:B------:R-:W-:Y:S01]  /*d4c0*/  FFMA.FTZ R4, R160, c[0x0][0x2d0], -R78.reuse ;  /* 0x0000b400a0047a23 */ /* 0x100fe2000001084e */
[----:B------:R-:W-:Y:S02]  /*d4d0*/  MOV R160, R41 ;  /* 0x0000002900a07202 */ /* 0x000fe40000000f00 */
[----:B------:R5:W3:Y:S01]  /*d4e0*/  MUFU.EX2 R74, R2 ;  /* 0x00000002004a7308 */ /* 0x000ae20000000800 */
[----:B----4-:R-:W-:Y:S04]  /*d4f0*/  FMNMX.FTZ R0, R75, R0, !PT ;  /* 0x000000004b007209 */ /* 0x010fe80007810000 */
[----:B--2---:R-:W-:Y:S05]  /*d500*/  FMNMX.FTZ R0, R76, R0, !PT ;  /* 0x000000004c007209 */ /* 0x004fea0007810000 */
[----:B------:R-:W-:Y:S01]  /*d510*/  MUFU.EX2 R230, R4 ;  /* 0x0000000400e67308 */ /* 0x000fe20000000800 */
[----:B-1----:R-:W-:Y:S01]  /*d520*/  @P0 MOV R7, c[0x0][0x1e4] ;  /* 0x0000790000070a02 */ /* 0x002fe20000000f00 */
[----:B-----5:R-:W-:Y:S02]  /*d530*/  FADD.FTZ R2, -R72, R3 ;  /* 0x0000000348027221 */ /* 0x020fe40000010100 */
[----:B------:R-:W1:Y:S01]  /*d540*/  SHFL.BFLY PT, R3, R0, 0x2, 0x1f ;  /* 0x0c401f0000037f89 */ /* 0x000e6200000e0000 */
[----:B---3--:R-:W-:Y:S02]  /*d550*/  FMUL.FTZ R48, R74, R132 ;  /* 0x000000844a307220 */ /* 0x008fe40000410000 */
[----:B------:R-:W-:Y:S02]  /*d560*/  FMUL.FTZ R2, R2, c[0x0][0x2d0] ;  /* 0x0000b40002027a20 */ /* 0x000fe40000410000 */
[----:B------:R-:W-:Y:S02]  /*d570*/  FMUL.FTZ R49, R74, R133 ;  /* 0x000000854a317220 */ /* 0x000fe40000410000 */
[----:B------:R2:W3:Y:S01]  /*d580*/  MUFU.EX2 R69, R2 ;  /* 0x0000000200457308 */ /* 0x0004e20000000800 */
[----:B-1----:R-:W-:Y:S01]  /*d590*/  FMNMX.FTZ R0, R0, R3, !PT ;  /* 0x0000000300007209 */ /* 0x002fe20007810000 */
[----:B------:R-:W-:Y:S08]  /*d5a0*/  FFMA.FTZ R3, R13, c[0x0][0x2d0], -R78 ;  /* 0x0000b4000d037a23 */ /* 0x000ff0000001084e */
[----:B------:R1:W-:Y:S01]  /*d5b0*/  MUFU.EX2 R238, R3 ;  /* 0x0000000300ee7308 */ /* 0x0003e20000000800 */
[----:B--2---:R-:W-:Y:S02]  /*d5c0*/  FADD.FTZ R2, -R71, R84 ;  /* 0x0000005447027221 */ /* 0x004fe40000010100 */
[C---:B---3--:R-:W-:Y:S02]  /*d5d0*/  FMUL.FTZ R50, R69.reuse, R134 ;  /* 0x0000008645327220 */ /* 0x048fe40000410000 */
[----:B------:R-:W-:Y:S02]  /*d5e0*/  FMUL.FTZ R2, R2, c[0x0][0x2d0] ;  /* 0x0000b40002027a20 */ /* 0x000fe40000410000 */
[----:B------:R-:W-:Y:S03]  /*d5f0*/  FMUL.FTZ R51, R69, R135 ;  /* 0x0000008745337220 */ /* 0x000fe60000410000 */
[----:B------:R2:W3:Y:S01]  /*d600*/  MUFU.EX2 R68, R2 ;  /* 0x0000000200447308 */ /* 0x0004e20000000800 */
[--C-:B-1----:R-:W-:Y:S09]  /*d610*/  FFMA.FTZ R3, R163, c[0x0][0x2d0], -R79.reuse ;  /* 0x0000b400a3037a23 */ /* 0x102ff2000001084f */
[----:B------:R1:W-:Y:S01]  /*d620*/  MUFU.EX2 R231, R3 ;  /* 0x0000000300e77308 */ /* 0x0003e20000000800 */
[--C-:B--2---:R-:W-:Y:S02]  /*d630*/  FFMA.FTZ R2, R156, c[0x0][0x2d0], -R78.reuse ;  /* 0x0000b4009c027a23 */ /* 0x104fe4000001084e */
[C---:B---3--:R-:W-:Y:S07]  /*d640*/  FMUL.FTZ R13, R68.reuse, R97 ;  /* 0x00000061440d7220 */ /* 0x048fee0000410000 */
[----:B------:R2:W3:Y:S01]  /*d650*/  MUFU.EX2 R237, R2 ;  /* 0x0000000200ed7308 */ /* 0x0004e20000000800 */
[----:B------:R-:W-:Y:S02]  /*d660*/  FMUL.FTZ R156, R71, c[0x0][0x2d0] ;  /* 0x0000b400479c7a20 */ /* 0x000fe40000410000 */
[C---:B------:R-:W-:Y:S02]  /*d670*/  FMUL.FTZ R41, R68.reuse, R125 ;  /* 0x0000007d44297220 */ /* 0x040fe40000410000 */
[C---:B------:R-:W-:Y:S02]  /*d680*/  FMUL.FTZ R45, R68.reuse, R129 ;  /* 0x00000081442d7220 */ /* 0x040fe40000410000 */
[C---:B------:R-:W-:Y:S02]  /*d690*/  FMUL.FTZ R57, R68.reuse, R141 ;  /* 0x0000008d44397220 */ /* 0x040fe40000410000 */
[C---:B------:R-:W-:Y:S02]  /*d6a0*/  FMUL.FTZ R56, R68.reuse, R140 ;  /* 0x0000008c44387220 */ /* 0x040fe40000410000 */
[C---:B------:R-:W-:Y:S02]  /*d6b0*/  FMUL.FTZ R60, R68.reuse, R144 ;  /* 0x00000090443c7220 */ /* 0x040fe40000410000 */
[----:B------:R-:W-:Y:S02]  /*d6c0*/  FMUL.FTZ R61, R68, R145 ;  /* 0x00000091443d7220 */ /* 0x000fe40000410000 */
[--C-:B-1----:R-:W-:Y:S01]  /*d6d0*/  FFMA.FTZ R3, R161, c[0x0][0x2d0], -R79.reuse ;  /* 0x0000b400a1037a23 */ /* 0x102fe2000001084f */
[----:B------:R-:W-:Y:S03]  /*d6e0*/  MOV R161, R31 ;  /* 0x0000001f00a17202 */ /* 0x000fe60000000f00 */
[----:B------:R1:W4:Y:S01]  /*d6f0*/  MUFU.EX2 R233, R3 ;  /* 0x0000000300e97308 */ /* 0x0003220000000800 */
[----:B--2---:R-:W-:Y:S01]  /*d700*/  FFMA.FTZ R2, R86, c[0x0][0x2d0], -R78 ;  /* 0x0000b40056027a23 */ /* 0x004fe2000001084e */
[----:B---3--:R-:W-:Y:S08]  /*d710*/  F2FP.BF16.PACK_AB R80, R237, R230 ;  /* 0x000000e6ed50723e */ /* 0x008ff000000010ff */
[----:B------:R2:W3:Y:S01]  /*d720*/  MUFU.EX2 R236, R2 ;  /* 0x0000000200ec7308 */ /* 0x0004e20000000800 */
[--C-:B-1----:R-:W-:Y:S01]  /*d730*/  FFMA.FTZ R3, R16, c[0x0][0x2d0], -R79.reuse ;  /* 0x0000b40010037a23 */ /* 0x102fe2000001084f */
[----:B----4-:R-:W-:Y:S01]  /*d740*/  F2FP.BF16.PACK_AB R81, R233, R231 ;  /* 0x000000e7e951723e */ /* 0x010fe200000010ff */
[----:B------:R-:W-:Y:S01]  /*d750*/  FMUL.FTZ R16, R74, R100 ;  /* 0x000000644a107220 */ /* 0x000fe20000410000 */
[----:B------:R-:W-:Y:S06]  /*d760*/  MOV R100, R29 ;  /* 0x0000001d00647202 */ /* 0x000fec0000000f00 */
[----:B------:R1:W-:Y:S01]  /*d770*/  MUFU.EX2 R234, R3 ;  /* 0x0000000300ea7308 */ /* 0x0003e20000000800 */
[----:B------:R-:W-:Y:S01]  /*d780*/  FMUL.FTZ R29, R68, R113 ;  /* 0x00000071441d7220 */ /* 0x000fe20000410000 */
[----:B--2---:R-:W2:Y:S01]  /*d790*/  SHFL.BFLY PT, R2, R0, 0x1, 0x1f ;  /* 0x0c201f0000027f89 */ /* 0x004ea200000e0000 */
[----:B---3--:R-:W-:Y:S02]  /*d7a0*/  F2FP.BF16.PACK_AB R82, R238, R236 ;  /* 0x000000ecee52723e */ /* 0x008fe400000010ff */
[----:B--2---:R-:W-:Y:S01]  /*d7b0*/  FMNMX.FTZ R70, R0, R2, !PT ;  /* 0x0000000200467209 */ /* 0x004fe20007810000 */
[--C-:B------:R-:W-:Y:S01]  /*d7c0*/  FFMA.FTZ R2, R171, c[0x0][0x2d0], -R156.reuse ;  /* 0x0000b400ab027a23 */ /* 0x100fe2000001089c */
[----:B------:R-:W-:Y:S01]  /*d7d0*/  MOV R171, R193 ;  /* 0x000000c100ab7202 */ /* 0x000fe20000000f00 */
[----:B------:R-:W-:Y:S02]  /*d7e0*/  FFMA.FTZ R0, R15, c[0x0][0x2d0], -R79 ;  /* 0x0000b4000f007a23 */ /* 0x000fe4000001084f */
[----:B------:R2:W-:Y:S01]  /*d7f0*/  MUFU.EX2 R227, R2 ;  /* 0x0000000200e37308 */ /* 0x0005e20000000800 */
[----:B------:R-:W-:Y:S04]  /*d800*/  FMUL.FTZ R77, R70, c[0x0][0x2d0] ;  /* 0x0000b400464d7a20 */ /* 0x000fe80000410000 */
[--C-:B-1----:R-:W-:Y:S01]  /*d810*/  FFMA.FTZ R3, R158, c[0x0][0x2d0], -R77.reuse ;  /* 0x0000b4009e037a23 */ /* 0x102fe2000001084d */
[----:B------:R-:W-:Y:S01]  /*d820*/  MOV R158, R40 ;  /* 0x00000028009e7202 */ /* 0x000fe20000000f00 */
[----:B------:R-:W-:Y:S01]  /*d830*/  FFMA.FTZ R5, R159, c[0x0][0x2d0], -R77 ;  /* 0x0000b4009f057a23 */ /* 0x000fe2000001084d */
[----:B------:R-:W-:Y:S01]  /*d840*/  MOV R159, R33 ;  /* 0x00000021009f7202 */ /* 0x000fe20000000f00 */
[----:B------:R-:W-:Y:S01]  /*d850*/  FMUL.FTZ R33, R74, R117 ;  /* 0x000000754a217220 */ /* 0x000fe20000410000 */
[----:B------:R-:W-:Y:S01]  /*d860*/  MUFU.EX2 R174, R3 ;  /* 0x0000000300ae7308 */ /* 0x000fe20000000800 */
[----:B------:R-:W-:Y:S09]  /*d870*/  FMUL.FTZ R40, R68, R124 ;  /* 0x0000007c44287220 */ /* 0x000ff20000410000 */
[----:B------:R1:W3:Y:S01]  /*d880*/  MUFU.EX2 R175, R5 ;  /* 0x0000000500af7308 */ /* 0x0002e20000000800 */
[--C-:B--2---:R-:W-:Y:S01]  /*d890*/  FFMA.FTZ R2, R162, c[0x0][0x2d0], -R156.reuse ;  /* 0x0000b400a2027a23 */ /* 0x104fe2000001089c */
[----:B------:R-:W-:Y:S08]  /*d8a0*/  MOV R162, R27 ;  /* 0x0000001b00a27202 */ /* 0x000ff00000000f00 */
[----:B------:R2:W4:Y:S10]  /*d8b0*/  MUFU.EX2 R228, R2 ;  /* 0x0000000200e47308 */ /* 0x0005340000000800 */
[----:B------:R5:W5:Y:S01]  /*d8c0*/  MUFU.EX2 R235, R0 ;  /* 0x0000000000eb7308 */ /* 0x000b620000000800 */
[----:B-1----:R-:W-:Y:S02]  /*d8d0*/  @P0 MOV R5, R36 ;  /* 0x0000002400050202 */ /* 0x002fe40000000f00 */
[----:B---3--:R-:W-:Y:S01]  /*d8e0*/  F2FP.BF16.PACK_AB R67, R175, R174 ;  /* 0x000000aeaf43723e */ /* 0x008fe200000010ff */
[--C-:B--2---:R-:W-:Y:S01]  /*d8f0*/  FFMA.FTZ R2, R157, c[0x0][0x2d0], -R156.reuse ;  /* 0x0000b4009d027a23 */ /* 0x104fe2000001089c */
[----:B------:R-:W-:Y:S02]  /*d900*/  MOV R157, R30 ;  /* 0x0000001e009d7202 */ /* 0x000fe40000000f00 */
[----:B----4-:R-:W-:Y:S03]  /*d910*/  F2FP.BF16.PACK_AB R64, R228, R227 ;  /* 0x000000e3e440723e */ /* 0x010fe600000010ff */
[----:B------:R1:W-:Y:S01]  /*d920*/  MUFU.EX2 R229, R2 ;  /* 0x0000000200e57308 */ /* 0x0003e20000000800 */
[----:B-----5:R-:W-:Y:S01]  /*d930*/  FADD.FTZ R0, -R70, R85 ;  /* 0x0000005546007221 */ /* 0x020fe20000010100 */
[----:B------:R-:W-:Y:S03]  /*d940*/  F2FP.BF16.PACK_AB R83, R235, R234 ;  /* 0x000000eaeb53723e */ /* 0x000fe600000010ff */
[----:B------:R-:W-:Y:S06]  /*d950*/  FMUL.FTZ R0, R0, c[0x0][0x2d0] ;  /* 0x0000b40000007a20 */ /* 0x000fec0000410000 */
[----:B------:R-:W2:Y:S01]  /*d960*/  MUFU.EX2 R0, R0 ;  /* 0x0000000000007308 */ /* 0x000ea20000000800 */
[----:B-1----:R-:W-:Y:S09]  /*d970*/  FFMA.FTZ R2, R87, c[0x0][0x2d0], -R156 ;  /* 0x0000b40057027a23 */ /* 0x002ff2000001089c */
[----:B------:R1:W3:Y:S01]  /*d980*/  MUFU.EX2 R232, R2 ;  /* 0x0000000200e87308 */ /* 0x0002e20000000800 */
[C---:B--2---:R-:W-:Y:S02]  /*d990*/  FMUL.FTZ R11, R0.reuse, R95 ;  /* 0x0000005f000b7220 */ /* 0x044fe40000410000 */
[C---:B------:R-:W-:Y:S02]  /*d9a0*/  FMUL.FTZ R15, R0.reuse, R99 ;  /* 0x00000063000f7220 */ /* 0x040fe40000410000 */
[C---:B------:R-:W-:Y:S02]  /*d9b0*/  FMUL.FTZ R27, R0.reuse, R111 ;  /* 0x0000006f001b7220 */ /* 0x040fe40000410000 */
[C---:B------:R-:W-:Y:S02]  /*d9c0*/  FMUL.FTZ R30, R0.reuse, R114 ;  /* 0x00000072001e7220 */ /* 0x040fe40000410000 */
[C---:B------:R-:W-:Y:S02]  /*d9d0*/  FMUL.FTZ R31, R0.reuse, R115 ;  /* 0x00000073001f7220 */ /* 0x040fe40000410000 */
[----:B------:R-:W-:Y:S02]  /*d9e0*/  FMUL.FTZ R42, R0, R126 ;  /* 0x0000007e002a7220 */ /* 0x000fe40000410000 */
[--C-:B-1----:R-:W-:Y:S01]  /*d9f0*/  FFMA.FTZ R2, R169, c[0x0][0x2d0], -R77.reuse ;  /* 0x0000b400a9027a23 */ /* 0x102fe2000001084d */
[----:B------:R-:W-:Y:S01]  /*da00*/  MOV R169, R34 ;  /* 0x0000002200a97202 */ /* 0x000fe20000000f00 */
[C---:B------:R-:W-:Y:S01]  /*da10*/  FMUL.FTZ R34, R69.reuse, R118 ;  /* 0x0000007645227220 */ /* 0x040fe20000410000 */
[----:B---3--:R-:W-:Y:S01]  /*da20*/  F2FP.BF16.PACK_AB R66, R232, R229 ;  /* 0x000000e5e842723e */ /* 0x008fe200000010ff */
[----:B------:R1:W-:Y:S01]  /*da30*/  MUFU.EX2 R172, R2 ;  /* 0x0000000200ac7308 */ /* 0x0003e20000000800 */
[C---:B------:R-:W-:Y:S02]  /*da40*/  FMUL.FTZ R43, R0.reuse, R127 ;  /* 0x0000007f002b7220 */ /* 0x040fe40000410000 */
[C---:B------:R-:W-:Y:S02]  /*da50*/  FMUL.FTZ R46, R0.reuse, R130 ;  /* 0x00000082002e7220 */ /* 0x040fe40000410000 */
[C---:B------:R-:W-:Y:S02]  /*da60*/  FMUL.FTZ R47, R0.reuse, R131 ;  /* 0x00000083002f7220 */ /* 0x040fe40000410000 */
[C---:B------:R-:W-:Y:S02]  /*da70*/  FMUL.FTZ R59, R0.reuse, R143 ;  /* 0x0000008f003b7220 */ /* 0x040fe40000410000 */
[C---:B------:R-:W-:Y:S02]  /*da80*/  FMUL.FTZ R58, R0.reuse, R142 ;  /* 0x0000008e003a7220 */ /* 0x040fe40000410000 */
[C---:B------:R-:W-:Y:S02]  /*da90*/  FMUL.FTZ R62, R0.reuse, R146 ;  /* 0x00000092003e7220 */ /* 0x040fe40000410000 */
[----:B------:R-:W-:Y:S02]  /*daa0*/  FMUL.FTZ R63, R0, R147 ;  /* 0x00000093003f7220 */ /* 0x000fe40000410000 */
[----:B-1----:R-:W-:Y:S01]  /*dab0*/  FFMA.FTZ R2, R168, c[0x0][0x2d0], -R77 ;  /* 0x0000b400a8027a23 */ /* 0x002fe2000001084d */
[----:B------:R-:W-:Y:S01]  /*dac0*/  MOV R168, R35 ;  /* 0x0000002300a87202 */ /* 0x000fe20000000f00 */
[----:B------:R-:W-:Y:S02]  /*dad0*/  FMUL.FTZ R35, R69, R119 ;  /* 0x0000007745237220 */ /* 0x000fe40000410000 */
[----:B------:R1:W2:Y:S02]  /*dae0*/  MUFU.EX2 R173, R2 ;  /* 0x0000000200ad7308 */ /* 0x0002a40000000800 */
[----:B-1----:R-:W-:Y:S02]  /*daf0*/  @P0 SHF.R.S32.HI R2, RZ, 0x1f, R212 ;  /* 0x0000001fff020819 */ /* 0x002fe400000114d4 */
[----:B--2---:R-:W-:Y:S03]  /*db00*/  F2FP.BF16.PACK_AB R65, R173, R172 ;  /* 0x000000acad41723e */ /* 0x004fe600000010ff */
[----:B------:R-:W-:Y:S02]  /*db10*/  @P0 IMAD R4, R2, c[0x0][0x1e0], RZ ;  /* 0x0000780002040a24 */ /* 0x000fe400078e02ff */
[C---:B------:R-:W-:Y:S04]  /*db20*/  @P0 IMAD.WIDE.U32 R2, R212.reuse, c[0x0][0x1e0], RZ ;  /* 0x00007800d4020a25 */ /* 0x040fe800078e00ff */
[----:B------:R-:W-:Y:S01]  /*db30*/  @P0 IMAD R6, R212, c[0x0][0x1e4], R4 ;  /* 0x00007900d4060a24 */ /* 0x000fe200078e0204 */
[----:B------:R-:W-:Y:S04]  /*db40*/  @P0 MOV R4, R22 ;  /* 0x0000001600040202 */ /* 0x000fe80000000f00 */
[----:B------:R-:W-:Y:S01]  /*db50*/  @P0 IADD3 R3, R3, R6, RZ ;  /* 0x0000000603030210 */ /* 0x000fe20007ffe0ff */
[----:B------:R-:W-:Y:S02]  /*db60*/  FFMA.FTZ R6, R19, c[0x0][0x2d0], -R78 ;  /* 0x0000b40013067a23 */ /* 0x000fe4000001084e */
[----:B------:R-:W-:Y:S01]  /*db70*/  @P0 IMAD.WIDE.U32 R4, R2, 0x50, R4 ;  /* 0x0000005002040825 */ /* 0x000fe200078e0004 */
[----:B------:R-:W-:Y:S01]  /*db80*/  @P0 MOV R2, c[0x0][0x1e0] ;  /* 0x0000780000020a02 */ /* 0x000fe20000000f00 */
[----:B------:R1:W-:Y:S02]  /*db90*/  MUFU.EX2 R226, R6 ;  /* 0x0000000600e27308 */ /* 0x0003e40000000800 */
[----:B------:R-:W-:Y:S01]  /*dba0*/  FMUL.FTZ R19, R69, R103 ;  /* 0x0000006745137220 */ /* 0x000fe20000410000 */
[----:B------:R-:W-:Y:S02]  /*dbb0*/  @P0 LEA R8, P1, R4, c[0x0][0x1c8], 0x1 ;  /* 0x0000720004080a11 */ /* 0x000fe400078208ff */
[C---:B------:R-:W-:Y:S02]  /*dbc0*/  @P0 SHF.L.U64.HI R10, R2.reuse, 0x5, R7 ;  /* 0x00000005020a0819 */ /* 0x040fe40000010207 */
[----:B------:R-:W-:Y:S01]  /*dbd0*/  MOV R103, R192 ;  /* 0x000000c000677202 */ /* 0x000fe20000000f00 */
[----:B-1----:R-:W-:Y:S01]  /*dbe0*/  @P0 IMAD R6, R3, 0x50, RZ ;  /* 0x0000005003060824 */ /* 0x002fe200078e02ff */
[----:B------:R-:W-:Y:S04]  /*dbf0*/  @P0 SHF.L.U32 R3, R2, 0x5, RZ ;  /* 0x0000000502030819 */ /* 0x000fe800000006ff */
[----:B------:R-:W-:Y:S02]  /*dc00*/  @P0 IADD3 R5, R5, R6, RZ ;  /* 0x0000000605050210 */ /* 0x000fe40007ffe0ff */
[-C--:B------:R-:W-:Y:S02]  /*dc10*/  @P0 IADD3 R6, P3, R8, R3.reuse, RZ ;  /* 0x0000000308060210 */ /* 0x080fe40007f7e0ff */
[----:B------:R-:W-:Y:S01]  /*dc20*/  @P0 LEA.HI.X R9, R4, c[0x0][0x1cc], R5, 0x1, P1 ;  /* 0x0000730004090a11 */ /* 0x000fe200008f0c05 */
[--C-:B------:R-:W-:Y:S01]  /*dc30*/  FFMA.FTZ R5, R14, c[0x0][0x2d0], -R78.reuse ;  /* 0x0000b4000e057a23 */ /* 0x100fe2000001084e */
[-C--:B------:R-:W-:Y:S01]  /*dc40*/  @P0 IADD3 R4, P2, R6, R3.reuse, RZ ;  /* 0x0000000306040210 */ /* 0x080fe20007f5e0ff */
[----:B------:R-:W-:Y:S01]  /*dc50*/  FMUL.FTZ R14, R0, R98 ;  /* 0x00000062000e7220 */ /* 0x000fe20000410000 */
[-C--:B------:R-:W-:Y:S01]  /*dc60*/  @P0 IADD3.X R7, R9, R10.reuse, RZ, P3, !PT ;  /* 0x0000000a09070210 */ /* 0x080fe20001ffe4ff */
[----:B------:R1:W-:Y:S01]  /*dc70*/  MUFU.EX2 R224, R5 ;  /* 0x0000000500e07308 */ /* 0x0003e20000000800 */
[----:B------:R2:W-:Y:S01]  /*dc80*/  @P0 LDGSTS.E.BYPASS.LTC128B.128 [R213+0x2900], [R8.64], !P6 ;  /* 0x0290000008d50fae */ /* 0x0005e2000f101d48 */
[-C--:B------:R-:W-:Y:S07]  /*dc90*/  @P0 IADD3 R2, P1, R4, R3.reuse, RZ ;  /* 0x0000000304020210 */ /* 0x080fee0007f3e0ff */
[----:B------:R3:W-:Y:S01]  /*dca0*/  @P0 LDGSTS.E.BYPASS.LTC128B.128 [R213+0x3100], [R6.64], !P6 ;  /* 0x0310000006d50fae */ /* 0x0007e2000f101d48 */
[-C--:B-1----:R-:W-:Y:S02]  /*dcb0*/  @P0 IADD3.X R5, R7, R10.reuse, RZ, P2, !PT ;  /* 0x0000000a07050210 */ /* 0x082fe400017fe4ff */
[----:B--2---:R-:W-:Y:S05]  /*dcc0*/  @P0 IADD3 R8, P2, R2, R3, RZ ;  /* 0x0000000302080210 */ /* 0x004fea0007f5e0ff */
[----:B------:R1:W-:Y:S01]  /*dcd0*/  @P0 LDGSTS.E.BYPASS.LTC128B.128 [R213+0x3900], [R4.64], !P6 ;  /* 0x0390000004d50fae */ /* 0x0003e2000f101d48 */
[----:B------:R-:W-:Y:S01]  /*dce0*/  @P0 IADD3.X R3, R5, R10, RZ, P1, !PT ;  /* 0x0000000a05030210 */ /* 0x000fe20000ffe4ff */
[----:B------:R-:W-:Y:S02]  /*dcf0*/  FFMA.FTZ R9, R12, c[0x0][0x2d0], -R78 ;  /* 0x0000b4000c097a23 */ /* 0x000fe4000001084e */
[----:B------:R-:W-:Y:S02]  /*dd00*/  FMUL.FTZ R12, R68, R96 ;  /* 0x00000060440c7220 */ /* 0x000fe40000410000 */
[----:B------:R2:W-:Y:S01]  /*dd10*/  MUFU.EX2 R223, R9 ;  /* 0x0000000900df7308 */ /* 0x0005e20000000800 */
[C---:B---3--:R-:W-:Y:S01]  /*dd20*/  FMUL.FTZ R6, R69.reuse, R90 ;  /* 0x0000005a45067220 */ /* 0x048fe20000410000 */
[----:B------:R3:W-:Y:S01]  /*dd30*/  @P0 LDGSTS.E.BYPASS.LTC128B.128 [R213+0x4100], [R2.64], !P6 ;  /* 0x0410000002d50fae */ /* 0x0007e2000f101d48 */
[----:B------:R-:W-:Y:S02]  /*dd40*/  FMUL.FTZ R7, R69, R91 ;  /* 0x0000005b45077220 */ /* 0x000fe40000410000 */
[--C-:B-1----:R-:W-:Y:S02]  /*dd50*/  FFMA.FTZ R4, R21, c[0x0][0x2d0], -R79.reuse ;  /* 0x0000b40015047a23 */ /* 0x102fe4000001084f */
[----:B------:R-:W-:Y:S01]  /*dd60*/  FMUL.FTZ R5, R74, R89 ;  /* 0x000000594a057220 */ /* 0x000fe20000410000 */
[----:B--2---:R-:W-:Y:S02]  /*dd70*/  @P0 IADD3.X R9, R3, R10, RZ, P2, !PT ;  /* 0x0000000a03090210 */ /* 0x004fe400017fe4ff */
[----:B------:R1:W-:Y:S01]  /*dd80*/  MUFU.EX2 R219, R4 ;  /* 0x0000000400db7308 */ /* 0x0003e20000000800 */
[----:B------:R-:W-:Y:S02]  /*dd90*/  FMUL.FTZ R10, R0, R94 ;  /* 0x0000005e000a7220 */ /* 0x000fe40000410000 */
[--C-:B---3--:R-:W-:Y:S01]  /*dda0*/  FFMA.FTZ R2, R170, c[0x0][0x2d0], -R79.reuse ;  /* 0x0000b400aa027a23 */ /* 0x108fe2000001084f */
[----:B------:R-:W-:Y:S01]  /*ddb0*/  MOV R170, R215 ;  /* 0x000000d700aa7202 */ /* 0x000fe20000000f00 */
[----:B------:R2:W-:Y:S01]  /*ddc0*/  @P0 LDGSTS.E.BYPASS.LTC128B.128 [R213+0x4900], [R8.64], !P6 ;  /* 0x0490000008d50fae */ /* 0x0005e2000f101d48 */
[--C-:B------:R-:W-:Y:S04]  /*ddd0*/  FFMA.FTZ R3, R249, c[0x0][0x2d0], -R79.reuse ;  /* 0x0000b400f9037a23 */ /* 0x100fe8000001084f */
[----:B------:R3:W-:Y:S03]  /*dde0*/  MUFU.EX2 R220, R2 ;  /* 0x0000000200dc7308 */ /* 0x0007e60000000800 */
[----:B------:R-:W4:Y:S08]  /*ddf0*/  LDSM.16.MT88.4 R20, [R197] ;  /* 0x00000000c514783b */ /* 0x000f300000004200 */
[----:B------:R-:W5:Y:S01]  /*de00*/  LDSM.16.MT88.4 R36, [R201] ;  /* 0x00000000c924783b */ /* 0x000f620000004200 */
[----:B-1----:R-:W-:Y:S07]  /*de10*/  FMUL.FTZ R4, R74, R88 ;  /* 0x000000584a047220 */ /* 0x002fee0000410000 */
[----:B------:R-:W1:Y:S01]  /*de20*/  LDSM.16.MT88.4 R52, [R198] ;  /* 0x00000000c634783b */ /* 0x000e620000004200 */
[----:B--2---:R-:W-:Y:S02]  /*de30*/  FMUL.FTZ R8, R68, R92 ;  /* 0x0000005c44087220 */ /* 0x004fe40000410000 */
[--C-:B---3--:R-:W-:Y:S02]  /*de40*/  FFMA.FTZ R2, R18, c[0x0][0x2d0], -R79.reuse ;  /* 0x0000b40012027a23 */ /* 0x108fe4000001084f */
[----:B------:R-:W-:Y:S03]  /*de50*/  FMUL.FTZ R9, R68, R93 ;  /* 0x0000005d44097220 */ /* 0x000fe60000410000 */
[----:B------:R-:W2:Y:S01]  /*de60*/  LDSM.16.MT88.4 R84, [R200] ;  /* 0x00000000c854783b */ /* 0x000ea20000004200 */
[----:B------:R3:W-:Y:S01]  /*de70*/  MUFU.EX2 R221, R2 ;  /* 0x0000000200dd7308 */ /* 0x0007e20000000800 */
[----:B------:R-:W-:Y:S01]  /*de80*/  FMUL.FTZ R18, R69, R102 ;  /* 0x0000006645127220 */ /* 0x000fe20000410000 */
[----:B------:R-:W-:Y:S05]  /*de90*/  MOV R102, R191 ;  /* 0x000000bf00667202 */ /* 0x000fea0000000f00 */
[----:B------:R-:W1:Y:S01]  /*dea0*/  LDSM.16.MT88.4 R88, [R197+0x800] ;  /* 0x00080000c558783b */ /* 0x000e620000004200 */
[-C--:B----4-:R-:W-:Y:S07]  /*deb0*/  HMMA.16816.F32.BF16 R4, R80, R20.reuse, R4 ;  /* 0x000000145004723c */ /* 0x090fee0000041804 */
[----:B------:R-:W4:Y:S01]  /*dec0*/  LDSM.16.MT88.4 R92, [R201+0x800] ;  /* 0x00080000c95c783b */ /* 0x000f220000004200 */
[C---:B------:R-:W-:Y:S07]  /*ded0*/  HMMA.16816.F32.BF16 R8, R64.reuse, R20, R8 ;  /* 0x000000144008723c */ /* 0x040fee0000041808 */
[----:B------:R-:W1:Y:S01]  /*dee0*/  LDSM.16.MT88.4 R96, [R198+0x800] ;  /* 0x00080000c660783b */ /* 0x000e620000004200 */
[----:B---3--:R-:W-:Y:S04]  /*def0*/  FFMA.FTZ R2, R17, c[0x0][0x2d0], -R79 ;  /* 0x0000b40011027a23 */ /* 0x008fe8000001084f */
[C---:B------:R-:W-:Y:S01]  /*df00*/  FMUL.FTZ R17, R74.reuse, R101 ;  /* 0x000000654a117220 */ /* 0x040fe20000410000 */
[----:B------:R-:W-:Y:S01]  /*df10*/  MOV R101, R189 ;  /* 0x000000bd00657202 */ /* 0x000fe20000000f00 */
[-C--:B------:R-:W-:Y:S01]  /*df20*/  HMMA.16816.F32.BF16 R12, R64, R22.reuse, R12 ;  /* 0x00000016400c723c */ /* 0x080fe2000004180c */
[----:B------:R3:W-:Y:S01]  /*df30*/  MUFU.EX2 R222, R2 ;  /* 0x0000000200de7308 */ /* 0x0007e20000000800 */
[----:B------:R-:W-:Y:S01]  /*df40*/  LDSM.16.MT88.4 R132, [R198+0x2000] ;  /* 0x00200000c684783b */ /* 0x000fe20000004200 */
[C---:B------:R-:W-:Y:S01]  /*df50*/  FMUL.FTZ R21, R74.reuse, R105 ;  /* 0x000000694a157220 */ /* 0x040fe20000410000 */
[----:B------:R-:W-:Y:S01]  /*df60*/  MOV R105, R214 ;  /* 0x000000d600697202 */ /* 0x000fe20000000f00 */
[----:B------:R-:W-:Y:S01]  /*df70*/  FMUL.FTZ R20, R74, R104 ;  /* 0x000000684a147220 */ /* 0x000fe20000410000 */
[----:B------:R-:W-:Y:S02]  /*df80*/  MOV R104, R188 ;  /* 0x000000bc00687202 */ /* 0x000fe40000000f00 */
[C---:B------:R-:W-:Y:S02]  /*df90*/  HMMA.16816.F32.BF16 R16, R80.reuse, R22, R16 ;  /* 0x000000165010723c */ /* 0x040fe40000041810 */
[----:B------:R-:W0:Y:S05]  /*dfa0*/  LDGDEPBAR ;  /* 0x00000000000079af */ /* 0x000e2a0000000000 */
[C---:B------:R-:W-:Y:S02]  /*dfb0*/  FMUL.FTZ R22, R69.reuse, R106 ;  /* 0x0000006a45167220 */ /* 0x040fe40000410000 */
[----:B------:R-:W-:Y:S07]  /*dfc0*/  FMUL.FTZ R23, R69, R107 ;  /* 0x0000006b45177220 */ /* 0x000fee0000410000 */
[-C--:B-----5:R-:W-:Y:S03]  /*dfd0*/  HMMA.16816.F32.BF16 R20, R80, R36.reuse, R20 ;  /* 0x000000245014723c */ /* 0x0a0fe60000041814 */
[--C-:B---3--:R-:W-:Y:S02]  /*dfe0*/  FFMA.FTZ R2, R24, c[0x0][0x2d0], -R156.reuse ;  /* 0x0000b40018027a23 */ /* 0x108fe4000001089c */
[----:B------:R-:W-:Y:S02]  /*dff0*/  FMUL.FTZ R24, R68, R108 ;  /* 0x0000006c44187220 */ /* 0x000fe40000410000 */
[----:B------:R3:W-:Y:S02]  /*e000*/  MUFU.EX2 R218, R2 ;  /* 0x0000000200da7308 */ /* 0x0007e40000000800 */
[--C-:B---3--:R-:W-:Y:S03]  /*e010*/  FFMA.FTZ R2, R176, c[0x0][0x2d0], -R156.reuse ;  /* 0x0000b400b0027a23 */ /* 0x108fe6000001089c */
[----:B------:R-:W-:Y:S01]  /*e020*/  MOV R176, R32 ;  /* 0x0000002000b07202 */ /* 0x000fe20000000f00 */
[----:B------:R-:W-:Y:S04]  /*e030*/  FMUL.FTZ R32, R74, R116 ;  /* 0x000000744a207220 */ /* 0x000fe80000410000 */
[----:B------:R3:W5:Y:S01]  /*e040*/  MUFU.EX2 R217, R2 ;  /* 0x0000000200d97308 */ /* 0x0007620000000800 */
[----:B------:R-:W-:Y:S01]  /*e050*/  LDSM.16.MT88.4 R116, [R201+0x2000] ;  /* 0x00200000c974783b */ /* 0x000fe20000004200 */
[--C-:B---3--:R-:W-:Y:S02]  /*e060*/  FFMA.FTZ R2, R25, c[0x0][0x2d0], -R156.reuse ;  /* 0x0000b40019027a23 */ /* 0x108fe4000001089c */
[----:B------:R-:W-:Y:S06]  /*e070*/  FMUL.FTZ R25, R68, R109 ;  /* 0x0000006d44197220 */ /* 0x000fec0000410000 */
[----:B------:R3:W-:Y:S02]  /*e080*/  MUFU.EX2 R216, R2 ;  /* 0x0000000200d87308 */ /* 0x0007e40000000800 */
[----:B---3--:R-:W-:Y:S02]  /*e090*/  FFMA.FTZ R2, R26, c[0x0][0x2d0], -R156 ;  /* 0x0000b4001a027a23 */ /* 0x008fe4000001089c */
[----:B------:R-:W-:Y:S06]  /*e0a0*/  FMUL.FTZ R26, R0, R110 ;  /* 0x0000006e001a7220 */ /* 0x000fec0000410000 */
[----:B------:R3:W-:Y:S01]  /*e0b0*/  MUFU.EX2 R215, R2 ;  /* 0x0000000200d77308 */ /* 0x0007e20000000800 */
[C---:B------:R-:W-:Y:S07]  /*e0c0*/  HMMA.16816.F32.BF16 R24, R64.reuse, R36, R24 ;  /* 0x000000244018723c */ /* 0x040fee0000041818 */
[C---:B------:R-:W-:Y:S02]  /*e0d0*/  FMUL.FTZ R36, R74.reuse, R120 ;  /* 0x000000784a247220 */ /* 0x040fe40000410000 */
[----:B------:R-:W-:Y:S03]  /*e0e0*/  FMUL.FTZ R37, R74, R121 ;  /* 0x000000794a257220 */ /* 0x000fe60000410000 */
[--C-:B---3--:R-:W-:Y:S01]  /*e0f0*/  FFMA.FTZ R2, R177, c[0x0][0x2d0], -R77.reuse ;  /* 0x0000b400b1027a23 */ /* 0x108fe2000001084d */
[----:B------:R-:W-:Y:S03]  /*e100*/  MOV R177, R190 ;  /* 0x000000be00b17202 */ /* 0x000fe60000000f00 */
[----:B------:R3:W-:Y:S02]  /*e110*/  MUFU.EX2 R166, R2 ;  /* 0x0000000200a67308 */ /* 0x0007e40000000800 */
[--C-:B---3--:R-:W-:Y:S08]  /*e120*/  FFMA.FTZ R2, R180, c[0x0][0x2d0], -R77.reuse ;  /* 0x0000b400b4027a23 */ /* 0x108ff0000001084d */
[----:B------:R3:W1:Y:S02]  /*e130*/  MUFU.EX2 R165, R2 ;  /* 0x0000000200a57308 */ /* 0x0006640000000800 */
[--C-:B---3--:R-:W-:Y:S02]  /*e140*/  FFMA.FTZ R2, R28, c[0x0][0x2d0], -R77.reuse ;  /* 0x0000b4001c027a23 */ /* 0x108fe4000001084d */
[----:B------:R-:W-:Y:S06]  /*e150*/  FMUL.FTZ R28, R68, R112 ;  /* 0x00000070441c7220 */ /* 0x000fec0000410000 */
[----:B------:R3:W-:Y:S01]  /*e160*/  MUFU.EX2 R164, R2 ;  /* 0x0000000200a47308 */ /* 0x0007e20000000800 */
[-C--:B------:R-:W-:Y:S08]  /*e170*/  HMMA.16816.F32.BF16 R28, R64, R38.reuse, R28 ;  /* 0x00000026401c723c */ /* 0x080ff0000004181c */
[C---:B------:R-:W-:Y:S07]  /*e180*/  HMMA.16816.F32.BF16 R32, R80.reuse, R38, R32 ;  /* 0x000000265020723c */ /* 0x040fee0000041820 */
[C---:B------:R-:W-:Y:S02]  /*e190*/  FMUL.FTZ R38, R69.reuse, R122 ;  /* 0x0000007a45267220 */ /* 0x040fe40000410000 */
[----:B------:R-:W-:Y:S03]  /*e1a0*/  FMUL.FTZ R39, R69, R123 ;  /* 0x0000007b45277220 */ /* 0x000fe60000410000 */
[----:B---3--:R-:W-:Y:S04]  /*e1b0*/  FFMA.FTZ R2, R181, c[0x0][0x2d0], -R77 ;  /* 0x0000b400b5027a23 */ /* 0x008fe8000001084d */
[-C--:B-1----:R-:W-:Y:S01]  /*e1c0*/  HMMA.16816.F32.BF16 R36, R80, R52.reuse, R36 ;  /* 0x000000345024723c */ /* 0x082fe20000041824 */
[----:B------:R1:W3:Y:S07]  /*e1d0*/  MUFU.EX2 R163, R2 ;  /* 0x0000000200a37308 */ /* 0x0002ee0000000800 */
        /* <DEDUP_REMOVED lines=18> */
[----:B-----5:R-:W-:Y:S01]  /*e300*/  F2FP.BF16.PACK_AB R84, R217, R218 ;  /* 0x000000dad954723e */ /* 0x020fe200000010ff */
[-C--:B------:R-:W-:Y:S04]  /*e310*/  HMMA.16816.F32.BF16 R60, R64, R86.reuse, R60 ;  /* 0x00000056403c723c */ /* 0x080fe8000004183c */
[----:B------:R-:W-:Y:S03]  /*e320*/  F2FP.BF16.PACK_AB R85, R165, R166 ;  /* 0x000000a6a555723e */ /* 0x000fe600000010ff */
[C---:B------:R-:W-:Y:S02]  /*e330*/  FMUL.FTZ R64, R74.reuse, R148 ;  /* 0x000000944a407220 */ /* 0x040fe40000410000 */
        /* <DEDUP_REMOVED lines=12> */
[----:B------:R1:W5:Y:S01]  /*e400*/  MUFU.EX2 R191, R2 ;  /* 0x0000000200bf7308 */ /* 0x0003620000000800 */
[----:B---3--:R-:W-:Y:S03]  /*e410*/  F2FP.BF16.PACK_AB R87, R163, R164 ;  /* 0x000000a4a357723e */ /* 0x008fe600000010ff */
[-C--:B------:R-:W-:Y:S08]  /*e420*/  HMMA.16816.F32.BF16 R4, R80, R88.reuse, R4 ;  /* 0x000000585004723c */ /* 0x080ff00000041804 */
[C---:B------:R-:W-:Y:S08]  /*e430*/  HMMA.16816.F32.BF16 R8, R84.reuse, R88, R8 ;  /* 0x000000585408723c */ /* 0x040ff00000041808 */
[-C--:B------:R-:W-:Y:S04]  /*e440*/  HMMA.16816.F32.BF16 R12, R84, R90.reuse, R12 ;  /* 0x0000005a540c723c */ /* 0x080fe8000004180c */
[--C-:B-1----:R-:W-:Y:S02]  /*e450*/  FFMA.FTZ R2, R183, c[0x0][0x2d0], -R79.reuse ;  /* 0x0000b400b7027a23 */ /* 0x102fe4000001084f */
[----:B------:R1:W-:Y:S02]  /*e460*/  MUFU.EX2 R183, R3 ;  /* 0x0000000300b77308 */ /* 0x0003e40000000800 */
[C---:B------:R-:W-:Y:S01]  /*e470*/  HMMA.16816.F32.BF16 R16, R80.reuse, R90, R16 ;  /* 0x0000005a5010723c */ /* 0x040fe20000041810 */
[----:B------:R-:W3:Y:S07]  /*e480*/  LDSM.16.MT88.4 R88, [R200+0x800] ;  /* 0x00080000c858783b */ /* 0x000eee0000004200 */
[-C--:B----4-:R-:W-:Y:S01]  /*e490*/  HMMA.16816.F32.BF16 R20, R80, R92.reuse, R20 ;  /* 0x0000005c5014723c */ /* 0x090fe20000041814 */
[----:B------:R4:W-:Y:S07]  /*e4a0*/  MUFU.EX2 R190, R2 ;  /* 0x0000000200be7308 */ /* 0x0009ee0000000800 */
[C---:B------:R-:W-:Y:S04]  /*e4b0*/  HMMA.16816.F32.BF16 R24, R84.reuse, R92, R24 ;  /* 0x0000005c5418723c */ /* 0x040fe80000041818 */
[--C-:B-1----:R-:W-:Y:S01]  /*e4c0*/  FFMA.FTZ R3, R101, c[0x0][0x2d0], -R156.reuse ;  /* 0x0000b40065037a23 */ /* 0x102fe2000001089c */
[----:B------:R-:W-:Y:S03]  /*e4d0*/  MOV R101, R162 ;  /* 0x000000a200657202 */ /* 0x000fe60000000f00 */
[-C--:B------:R-:W-:Y:S04]  /*e4e0*/  HMMA.16816.F32.BF16 R28, R84, R94.reuse, R28 ;  /* 0x0000005e541c723c */ /* 0x080fe8000004181c */
[----:B------:R-:W-:Y:S04]  /*e4f0*/  MOV R162, R154 ;  /* 0x0000009a00a27202 */ /* 0x000fe80000000f00 */
[C---:B------:R-:W-:Y:S01]  /*e500*/  HMMA.16816.F32.BF16 R32, R80.reuse, R94, R32 ;  /* 0x0000005e5020723c */ /* 0x040fe20000041820 */
[----:B------:R-:W1:Y:S03]  /*e510*/  LDSM.16.MT88.4 R92, [R197+0x1000] ;  /* 0x00100000c55c783b */ /* 0x000e660000004200 */
[----:B----4-:R-:W-:Y:S04]  /*e520*/  FFMA.FTZ R2, R184, c[0x0][0x2d0], -R79 ;  /* 0x0000b400b8027a23 */ /* 0x010fe8000001084f */
[-C--:B------:R-:W-:Y:S01]  /*e530*/  HMMA.16816.F32.BF16 R36, R80, R96.reuse, R36 ;  /* 0x000000605024723c */ /* 0x080fe20000041824 */
[----:B------:R4:W1:Y:S07]  /*e540*/  MUFU.EX2 R189, R2 ;  /* 0x0000000200bd7308 */ /* 0x00086e0000000800 */
[C---:B------:R-:W-:Y:S08]  /*e550*/  HMMA.16816.F32.BF16 R40, R84.reuse, R96, R40 ;  /* 0x000000605428723c */ /* 0x040ff00000041828 */
[-C--:B------:R-:W-:Y:S08]  /*e560*/  HMMA.16816.F32.BF16 R44, R84, R98.reuse, R44 ;  /* 0x00000062542c723c */ /* 0x080ff0000004182c */
[C---:B------:R-:W-:Y:S01]  /*e570*/  HMMA.16816.F32.BF16 R48, R80.reuse, R98, R48 ;  /* 0x000000625030723c */ /* 0x040fe20000041830 */
[----:B------:R-:W-:Y:S03]  /*e580*/  LDSM.16.MT88.4 R96, [R198+0x1000] ;  /* 0x00100000c660783b */ /* 0x000fe60000004200 */
[--C-:B----4-:R-:W-:Y:S04]  /*e590*/  FFMA.FTZ R2, R187, c[0x0][0x2d0], -R156.reuse ;  /* 0x0000b400bb027a23 */ /* 0x110fe8000001089c */
[-C--:B---3--:R-:W-:Y:S01]  /*e5a0*/  HMMA.16816.F32.BF16 R52, R80, R88.reuse, R52 ;  /* 0x000000585034723c */ /* 0x088fe20000041834 */
[----:B------:R3:W-:Y:S07]  /*e5b0*/  MUFU.EX2 R188, R2 ;  /* 0x0000000200bc7308 */ /* 0x0007ee0000000800 */
[C---:B------:R-:W-:Y:S08]  /*e5c0*/  HMMA.16816.F32.BF16 R56, R84.reuse, R88, R56 ;  /* 0x000000585438723c */ /* 0x040ff00000041838 */
[-C--:B------:R-:W-:Y:S08]  /*e5d0*/  HMMA.16816.F32.BF16 R60, R84, R90.reuse, R60 ;  /* 0x0000005a543c723c */ /* 0x080ff0000004183c */
[----:B------:R-:W-:Y:S01]  /*e5e0*/  HMMA.16816.F32.BF16 R64, R80, R90, R64 ;  /* 0x0000005a5040723c */ /* 0x000fe20000041840 */
[----:B------:R-:W4:Y:S03]  /*e5f0*/  LDSM.16.MT88.4 R88, [R201+0x1000] ;  /* 0x00100000c958783b */ /* 0x000f260000004200 */
[--C-:B---3--:R-:W-:Y:S03]  /*e600*/  FFMA.FTZ R2, R239, c[0x0][0x2d0], -R156.reuse ;  /* 0x0000b400ef027a23 */ /* 0x108fe6000001089c */
[----:B------:R-:W-:Y:S01]  /*e610*/  F2FP.BF16.PACK_AB R80, R195, R214 ;  /* 0x000000d6c350723e */ /* 0x000fe200000010ff */
[----:B------:R3:W3:Y:S01]  /*e620*/  MUFU.EX2 R187, R2 ;  /* 0x0000000200bb7308 */ /* 0x0006e20000000800 */
[----:B--2---:R-:W-:Y:S03]  /*e630*/  F2FP.BF16.PACK_AB R82, R193, R194 ;  /* 0x000000c2c152723e */ /* 0x004fe600000010ff */
[----:B-----5:R-:W-:Y:S02]  /*e640*/  F2FP.BF16.PACK_AB R81, R191, R192 ;  /* 0x000000c0bf51723e */ /* 0x020fe400000010ff */
[----:B-1----:R-:W-:Y:S07]  /*e650*/  F2FP.BF16.PACK_AB R83, R189, R190 ;  /* 0x000000bebd53723e */ /* 0x002fee00000010ff */
[-C--:B------:R-:W-:Y:S03]  /*e660*/  HMMA.16816.F32.BF16 R4, R80, R92.reuse, R4 ;  /* 0x0000005c5004723c */ /* 0x080fe60000041804 */
[--C-:B---3--:R-:W-:Y:S01]  /*e670*/  FFMA.FTZ R2, R240, c[0x0][0x2d0], -R77.reuse ;  /* 0x0000b400f0027a23 */ /* 0x108fe2000001084d */
[----:B------:R-:W-:Y:S03]  /*e680*/  F2FP.BF16.PACK_AB R84, R187, R188 ;  /* 0x000000bcbb54723e */ /* 0x000fe600000010ff */
        /* <DEDUP_REMOVED lines=21> */
[-C--:B----4-:R-:W-:Y:S01]  /*e7e0*/  HMMA.16816.F32.BF16 R20, R80, R88.reuse, R20 ;  /* 0x000000585014723c */ /* 0x090fe20000041814 */
[----:B------:R1:W3:Y:S07]  /*e7f0*/  MUFU.EX2 R184, R2 ;  /* 0x0000000200b87308 */ /* 0x0002ee0000000800 */
[C---:B------:R-:W-:Y:S08]  /*e800*/  HMMA.16816.F32.BF16 R24, R84.reuse, R88, R24 ;  /* 0x000000585418723c */ /* 0x040ff00000041818 */
[-C--:B------:R-:W-:Y:S08]  /*e810*/  HMMA.16816.F32.BF16 R28, R84, R90.reuse, R28 ;  /* 0x0000005a541c723c */ /* 0x080ff0000004181c */
[C---:B------:R-:W-:Y:S01]  /*e820*/  HMMA.16816.F32.BF16 R32, R80.reuse, R90, R32 ;  /* 0x0000005a5020723c */ /* 0x040fe20000041820 */
[----:B------:R-:W4:Y:S03]  /*e830*/  LDSM.16.MT88.4 R88, [R197+0x1800] ;  /* 0x00180000c558783b */ /* 0x000f260000004200 */
[--C-:B-1----:R-:W-:Y:S04]  /*e840*/  FFMA.FTZ R2, R105, c[0x0][0x2d0], -R79.reuse ;  /* 0x0000b40069027a23 */ /* 0x102fe8000001084f */
[-C--:B------:R-:W-:Y:S01]  /*e850*/  HMMA.16816.F32.BF16 R36, R80, R96.reuse, R36 ;  /* 0x000000605024723c */ /* 0x080fe20000041824 */
[----:B------:R1:W5:Y:S07]  /*e860*/  MUFU.EX2 R143, R2 ;  /* 0x00000002008f7308 */ /* 0x00036e0000000800 */
[C---:B------:R-:W-:Y:S08]  /*e870*/  HMMA.16816.F32.BF16 R40, R84.reuse, R96, R40 ;  /* 0x000000605428723c */ /* 0x040ff00000041828 */
[-C--:B------:R-:W-:Y:S08]  /*e880*/  HMMA.16816.F32.BF16 R44, R84, R98.reuse, R44 ;  /* 0x00000062542c723c */ /* 0x080ff0000004182c */
[C---:B------:R-:W-:Y:S01]  /*e890*/  HMMA.16816.F32.BF16 R48, R80.reuse, R98, R48 ;  /* 0x000000625030723c */ /* 0x040fe20000041830 */
[----:B------:R-:W-:Y:S03]  /*e8a0*/  LDSM.16.MT88.4 R96, [R198+0x1800] ;  /* 0x00180000c660783b */ /* 0x000fe60000004200 */
        /* <DEDUP_REMOVED lines=19> */
[-C--:B----4-:R-:W-:Y:S03]  /*e9e0*/  HMMA.16816.F32.BF16 R4, R80, R88.reuse, R4 ;  /* 0x000000585004723c */ /* 0x090fe60000041804 */
[----:B-1----:R-:W-:Y:S06]  /*e9f0*/  FFMA.FTZ R2, R177, c[0x0][0x2d0], -R156 ;  /* 0x0000b400b1027a23 */ /* 0x002fec000001089c */
[----:B------:R1:W-:Y:S10]  /*ea00*/  MUFU.EX2 R177, R3 ;  /* 0x0000000300b17308 */ /* 0x0003f40000000800 */
[----:B------:R3:W4:Y:S01]  /*ea10*/  MUFU.EX2 R178, R2 ;  /* 0x0000000200b27308 */ /* 0x0007220000000800 */
[----:B-1----:R-:W-:Y:S09]  /*ea20*/  FFMA.FTZ R3, R170, c[0x0][0x2d0], -R78 ;  /* 0x0000b400aa037a23 */ /* 0x002ff2000001084e */
[----:B------:R1:W-:Y:S01]  /*ea30*/  MUFU.EX2 R170, R3 ;  /* 0x0000000300aa7308 */ /* 0x0003e20000000800 */
[--C-:B---3--:R-:W-:Y:S01]  /*ea40*/  FFMA.FTZ R2, R103, c[0x0][0x2d0], -R77.reuse ;  /* 0x0000b40067027a23 */ /* 0x108fe2000001084d */
[----:B----4-:R-:W-:Y:S08]  /*ea50*/  F2FP.BF16.PACK_AB R84, R178, R142 ;  /* 0x0000008eb254723e */ /* 0x010ff000000010ff */
[----:B------:R3:W-:Y:S01]  /*ea60*/  MUFU.EX2 R140, R2 ;  /* 0x00000002008c7308 */ /* 0x0007e20000000800 */
[----:B-1----:R-:W4:Y:S04]  /*ea70*/  LDL.LU R3, [R1+0x14] ;  /* 0x0000140001037983 */ /* 0x002f280000300800 */
[----:B------:R-:W5:Y:S04]  /*ea80*/  LDL.LU R106, [R1+0x18] ;  /* 0x00001800016a7983 */ /* 0x000f680000300800 */
[----:B------:R-:W5:Y:S01]  /*ea90*/  LDL.LU R105, [R1+0x1c] ;  /* 0x00001c0001697983 */ /* 0x000f620000300800 */
[--C-:B---3--:R-:W-:Y:S03]  /*eaa0*/  FFMA.FTZ R2, R155, c[0x0][0x2d0], -R77.reuse ;  /* 0x0000b4009b027a23 */ /* 0x108fe6000001084d */
[----:B------:R-:W3:Y:S01]  /*eab0*/  LDL.LU R104, [R1+0x20] ;  /* 0x0000200001687983 */ /* 0x000ee20000300800 */
[----:B------:R1:W1:Y:S02]  /*eac0*/  MUFU.EX2 R155, R2 ;  /* 0x00000002009b7308 */ /* 0x0002640000000800 */
[----:B-1----:R-:W-:Y:S01]  /*ead0*/  FFMA.FTZ R2, R102, c[0x0][0x2d0], -R156 ;  /* 0x0000b40066027a23 */ /* 0x002fe2000001089c */
[----:B------:R-:W-:Y:S02]  /*eae0*/  MOV R102, R176 ;  /* 0x000000b000667202 */ /* 0x000fe40000000f00 */
[----:B------:R-:W-:Y:S05]  /*eaf0*/  F2FP.BF16.PACK_AB R85, R155, R140 ;  /* 0x0000008c9b55723e */ /* 0x000fea00000010ff */
[----:B------:R1:W1:Y:S02]  /*eb00*/  MUFU.EX2 R176, R2 ;  /* 0x0000000200b07308 */ /* 0x0002640000000800 */
[--C-:B-1----:R-:W-:Y:S01]  /*eb10*/  FFMA.FTZ R2, R153, c[0x0][0x2d0], -R77.reuse ;  /* 0x0000b40099027a23 */ /* 0x102fe2000001084d */
[----:B------:R-:W-:Y:S07]  /*eb20*/  F2FP.BF16.PACK_AB R86, R177, R176 ;  /* 0x000000b0b156723e */ /* 0x000fee00000010ff */
[----:B------:R1:W-:Y:S02]  /*eb30*/  MUFU.EX2 R153, R2 ;  /* 0x0000000200997308 */ /* 0x0003e40000000800 */
[----:B-1----:R-:W-:Y:S08]  /*eb40*/  FFMA.FTZ R2, R152, c[0x0][0x2d0], -R77 ;  /* 0x0000b40098027a23 */ /* 0x002ff0000001084d */
[----:B------:R1:W1:Y:S02]  /*eb50*/  MUFU.EX2 R154, R2 ;  /* 0x00000002009a7308 */ /* 0x0002640000000800 */
[--C-:B-1----:R-:W-:Y:S01]  /*eb60*/  FFMA.FTZ R2, R171, c[0x0][0x2d0], -R78.reuse ;  /* 0x0000b400ab027a23 */ /* 0x102fe2000001084e */
[----:B------:R-:W-:Y:S07]  /*eb70*/  F2FP.BF16.PACK_AB R87, R154, R153 ;  /* 0x000000999a57723e */ /* 0x000fee00000010ff */
[----:B------:R1:W1:Y:S01]  /*eb80*/  MUFU.EX2 R171, R2 ;  /* 0x0000000200ab7308 */ /* 0x0002620000000800 */
[C---:B------:R-:W-:Y:S08]  /*eb90*/  HMMA.16816.F32.BF16 R8, R84.reuse, R88, R8 ;  /* 0x000000585408723c */ /* 0x040ff00000041808 */
[-C--:B------:R-:W-:Y:S08]  /*eba0*/  HMMA.16816.F32.BF16 R12, R84, R90.reuse, R12 ;  /* 0x0000005a540c723c */ /* 0x080ff0000004180c */
[C---:B------:R-:W-:Y:S01]  /*ebb0*/  HMMA.16816.F32.BF16 R16, R80.reuse, R90, R16 ;  /* 0x0000005a5010723c */ /* 0x040fe20000041810 */
[----:B------:R-:W2:Y:S03]  /*ebc0*/  LDSM.16.MT88.4 R88, [R200+0x1800] ;  /* 0x00180000c858783b */ /* 0x000ea60000004200 */
[--C-:B-1----:R-:W-:Y:S01]  /*ebd0*/  FFMA.FTZ R2, R158, c[0x0][0x2d0], -R79.reuse ;  /* 0x0000b4009e027a23 */ /* 0x102fe2000001084f */
[----:B------:R-:W-:Y:S02]  /*ebe0*/  MOV R158, R168 ;  /* 0x000000a8009e7202 */ /* 0x000fe40000000f00 */
[----:B------:R-:W-:Y:S01]  /*ebf0*/  F2FP.BF16.PACK_AB R148, R170, R171 ;  /* 0x000000abaa94723e */ /* 0x000fe200000010ff */
[-C--:B--2---:R-:W-:Y:S01]  /*ec00*/  HMMA.16816.F32.BF16 R20, R80, R92.reuse, R20 ;  /* 0x0000005c5014723c */ /* 0x084fe20000041814 */
[----:B------:R1:W-:Y:S07]  /*ec10*/  MUFU.EX2 R168, R2 ;  /* 0x0000000200a87308 */ /* 0x0003ee0000000800 */
[C---:B------:R-:W-:Y:S08]  /*ec20*/  HMMA.16816.F32.BF16 R24, R84.reuse, R92, R24 ;  /* 0x0000005c5418723c */ /* 0x040ff00000041818 */
[-C--:B------:R-:W-:Y:S08]  /*ec30*/  HMMA.16816.F32.BF16 R28, R84, R94.reuse, R28 ;  /* 0x0000005e541c723c */ /* 0x080ff0000004181c */
[C---:B------:R-:W-:Y:S04]  /*ec40*/  HMMA.16816.F32.BF16 R32, R80.reuse, R94, R32 ;  /* 0x0000005e5020723c */ /* 0x040fe80000041820 */
[--C-:B-1----:R-:W-:Y:S01]  /*ec50*/  FFMA.FTZ R2, R102, c[0x0][0x2d0], -R79.reuse ;  /* 0x0000b40066027a23 */ /* 0x102fe2000001084f */
[----:B------:R-:W-:Y:S02]  /*ec60*/  MOV R102, R159 ;  /* 0x0000009f00667202 */ /* 0x000fe40000000f00 */
[----:B------:R-:W-:Y:S01]  /*ec70*/  MOV R159, R169 ;  /* 0x000000a9009f7202 */ /* 0x000fe20000000f00 */
        /* <DEDUP_REMOVED lines=8> */
[-C--:B------:R-:W-:Y:S08]  /*ed00*/  HMMA.16816.F32.BF16 R52, R80, R88.reuse, R52 ;  /* 0x000000585034723c */ /* 0x080ff00000041834 */
[C---:B------:R-:W-:Y:S08]  /*ed10*/  HMMA.16816.F32.BF16 R56, R84.reuse, R88, R56 ;  /* 0x000000585438723c */ /* 0x040ff00000041838 */
[-C--:B------:R-:W-:Y:S04]  /*ed20*/  HMMA.16816.F32.BF16 R60, R84, R90.reuse, R60 ;  /* 0x0000005a543c723c */ /* 0x080fe8000004183c */
[----:B-1----:R-:W-:Y:S01]  /*ed30*/  FFMA.FTZ R2, R101, c[0x0][0x2d0], -R78 ;  /* 0x0000b40065027a23 */ /* 0x002fe2000001084e */
[----:B------:R-:W-:Y:S03]  /*ed40*/  MOV R101, R162 ;  /* 0x000000a200657202 */ /* 0x000fe60000000f00 */
[----:B------:R-:W-:Y:S01]  /*ed50*/  HMMA.16816.F32.BF16 R64, R80, R90, R64 ;  /* 0x0000005a5040723c */ /* 0x000fe20000041840 */
[----:B------:R1:W2:Y:S03]  /*ed60*/  MUFU.EX2 R162, R2 ;  /* 0x0000000200a27308 */ /* 0x0002a60000000800 */
[----:B------:R-:W-:Y:S02]  /*ed70*/  MOV R85, R70 ;  /* 0x0000004600557202 */ /* 0x000fe40000000f00 */
[----:B------:R-:W-:Y:S01]  /*ed80*/  MOV R84, R71 ;  /* 0x0000004700547202 */ /* 0x000fe20000000f00 */
[--C-:B-1----:R-:W-:Y:S01]  /*ed90*/  FFMA.FTZ R2, R100, c[0x0][0x2d0], -R79.reuse ;  /* 0x0000b40064027a23 */ /* 0x102fe2000001084f */
[----:B------:R-:W-:Y:S04]  /*eda0*/  MOV R100, R157 ;  /* 0x0000009d00647202 */ /* 0x000fe80000000f00 */
[----:B------:R-:W-:Y:S02]  /*edb0*/  MOV R157, R161 ;  /* 0x000000a1009d7202 */ /* 0x000fe40000000f00 */
[----:B------:R1:W-:Y:S01]  /*edc0*/  MUFU.EX2 R161, R2 ;  /* 0x0000000200a17308 */ /* 0x0003e20000000800 */
[----:B--2---:R-:W-:Y:S01]  /*edd0*/  F2FP.BF16.PACK_AB R150, R162, R167 ;  /* 0x000000a7a296723e */ /* 0x004fe200000010ff */
[----:B-1----:R-:W-:Y:S02]  /*ede0*/  FFMA.FTZ R2, R160, c[0x0][0x2d0], -R79 ;  /* 0x0000b400a0027a23 */ /* 0x002fe4000001084f */
[----:B----4-:R-:W-:Y:S06]  /*edf0*/  FFMA.FTZ R3, R74, R3, R230 ;  /* 0x000000034a037223 */ /* 0x010fec00000100e6 */
[----:B------:R1:W2:Y:S01]  /*ee00*/  MUFU.EX2 R160, R2 ;  /* 0x0000000200a07308 */ /* 0x0002a20000000800 */
[----:B------:R-:W-:Y:S02]  /*ee10*/  FADD.FTZ R3, R237, R3 ;  /* 0x00000003ed037221 */ /* 0x000fe40000010000 */
[----:B-----5:R-:W-:Y:S02]  /*ee20*/  FFMA.FTZ R68, R68, R105, R227 ;  /* 0x0000006944447223 */ /* 0x020fe400000100e3 */
[----:B------:R-:W-:Y:S02]  /*ee30*/  FADD.FTZ R3, R236, R3 ;  /* 0x00000003ec037221 */ /* 0x000fe40000010000 */
[----:B---3--:R-:W-:Y:S02]  /*ee40*/  FFMA.FTZ R0, R0, R104, R172 ;  /* 0x0000006800007223 */ /* 0x008fe400000100ac */
[----:B------:R-:W-:Y:S02]  /*ee50*/  FADD.FTZ R3, R238, R3 ;  /* 0x00000003ee037221 */ /* 0x000fe40000010000 */
[----:B------:R-:W-:Y:S02]  /*ee60*/  FADD.FTZ R0, R173, R0 ;  /* 0x00000000ad007221 */ /* 0x000fe40000010000 */
        /* <DEDUP_REMOVED lines=13> */
[----:B-1----:R-:W-:Y:S02]  /*ef40*/  FFMA.FTZ R2, R100, c[0x0][0x2d0], -R156 ;  /* 0x0000b40064027a23 */ /* 0x002fe4000001089c */
[----:B------:R-:W1:Y:S06]  /*ef50*/  LDSM.16.MT88.4 R100, [R197+0x2000] ;  /* 0x00200000c564783b */ /* 0x000e6c0000004200 */
[----:B------:R2:W3:Y:S02]  /*ef60*/  MUFU.EX2 R156, R2 ;  /* 0x00000002009c7308 */ /* 0x0004e40000000800 */
[--C-:B--2---:R-:W-:Y:S01]  /*ef70*/  FFMA.FTZ R2, R75, c[0x0][0x2d0], -R77.reuse ;  /* 0x0000b4004b027a23 */ /* 0x104fe2000001084d */
[----:B---3--:R-:W-:Y:S01]  /*ef80*/  F2FP.BF16.PACK_AB R146, R156, R157 ;  /* 0x0000009d9c92723e */ /* 0x008fe200000010ff */
[----:B------:R-:W-:Y:S06]  /*ef90*/  FFMA.FTZ R77, R76, c[0x0][0x2d0], -R77 ;  /* 0x0000b4004c4d7a23 */ /* 0x000fec000001084d */
[----:B------:R2:W-:Y:S10]  /*efa0*/  MUFU.EX2 R78, R2 ;  /* 0x00000002004e7308 */ /* 0x0005f40000000800 */
[----:B------:R-:W3:Y:S01]  /*efb0*/  MUFU.EX2 R75, R77 ;  /* 0x0000004d004b7308 */ /* 0x000ee20000000800 */
[-C--:B-1----:R-:W-:Y:S07]  /*efc0*/  HMMA.16816.F32.BF16 R88, R148, R100.reuse, R4 ;  /* 0x000000649458723c */ /* 0x082fee0000041804 */
[----:B------:R-:W-:Y:S02]  /*efd0*/  FADD.FTZ R4, R228, R68 ;  /* 0x00000044e4047221 */ /* 0x000fe40000010000 */
[----:B--2---:R-:W-:Y:S04]  /*efe0*/  FFMA.FTZ R2, R69, R106, R231 ;  /* 0x0000006a45027223 */ /* 0x004fe800000100e7 */
[----:B------:R-:W-:Y:S04]  /*eff0*/  FADD.FTZ R2, R233, R2 ;  /* 0x00000002e9027221 */ /* 0x000fe80000010000 */
[----:B------:R-:W-:Y:S01]  /*f000*/  FADD.FTZ R2, R234, R2 ;  /* 0x00000002ea027221 */ /* 0x000fe20000010000 */
[----:B---3--:R-:W-:Y:S03]  /*f010*/  F2FP.BF16.PACK_AB R147, R75, R78 ;  /* 0x0000004e4b93723e */ /* 0x008fe600000010ff */
[----:B------:R-:W-:Y:S04]  /*f020*/  FADD.FTZ R2, R235, R2 ;  /* 0x00000002eb027221 */ /* 0x000fe80000010000 */
[C---:B------:R-:W-:Y:S07]  /*f030*/  HMMA.16816.F32.BF16 R92, R144.reuse, R100, R8 ;  /* 0x00000064905c723c */ /* 0x040fee0000041808 */
[----:B------:R-:W-:Y:S01]  /*f040*/  FADD.FTZ R8, R229, R4 ;  /* 0x00000004e5087221 */ /* 0x000fe20000010000 */
[-C--:B------:R-:W-:Y:S01]  /*f050*/  HMMA.16816.F32.BF16 R96, R144, R102.reuse, R12 ;  /* 0x000000669060723c */ /* 0x080fe2000004180c */
[----:B------:R-:W1:Y:S03]  /*f060*/  LDSM.16.MT88.4 R4, [R200+0x2000] ;  /* 0x00200000c804783b */ /* 0x000e660000004200 */
        /* <DEDUP_REMOVED lines=80> */
[----:B------:R1:W-:Y:S01]  /*f570*/  STL [R1+0x18], R3 ;  /* 0x0000180301007387 */ /* 0x0003e20000100800 */
[----:B------:R-:W-:Y:S03]  /*f580*/  FADD.FTZ R0, R75, R0 ;  /* 0x000000004b007221 */ /* 0x000fe60000010000 */
[----:B------:R2:W-:Y:S04]  /*f590*/  STL [R1+0x1c], R2 ;  /* 0x00001c0201007387 */ /* 0x0005e80000100800 */
[----:B------:R3:W-:Y:S01]  /*f5a0*/  STL [R1+0x20], R0 ;  /* 0x0000200001007387 */ /* 0x0007e20000100800 */
[----:B-1----:R-:W-:Y:S02]  /*f5b0*/  MOV R3, R72 ;  /* 0x0000004800037202 */ /* 0x002fe40000000f00 */
[----:B--2---:R-:W-:Y:S01]  /*f5c0*/  MOV R2, R73 ;  /* 0x0000004900027202 */ /* 0x004fe20000000f00 */
[----:B------:R-:W-:-:S05]  /*f5d0*/  @P0 BRA `(.L_x_1230) ;  /* 0xffffc55000000947 */ /* 0x000fca000383ffff */
.L_x_1229:
[----:B------:R-:W-:Y:S02]  /*f5e0*/  MOV R9, 0x1f ;  /* 0x0000001f00097802 */ /* 0x000fe40000000f00 */
[----:B------:R-:W-:Y:S01]  /*f5f0*/  MOV R8, 0xffffffff ;  /* 0xffffffff00087802 */ /* 0x000fe20000000f00 */
[----:B------:R-:W-:Y:S05]  /*f600*/  BRA.DIV ~URZ, `(.L_x_1231) ;  /* 0x000051327f007947 */ /* 0x000fea000b800000 */
[----:B------:R-:W2:Y:S04]  /*f610*/  LDL R2, [R1+0x14] ;  /* 0x0000140001027983 */ /* 0x000ea80000100800 */
[----:B--23--:R1:W2:Y:S02]  /*f620*/  SHFL.BFLY PT, R0, R2, 0x2, 0x1f ;  /* 0x0c401f0002007f89 */ /* 0x00c2a400000e0000 */
.L_x_1317:
        /* <DEDUP_REMOVED lines=19> */
.L_x_1318:
[----:B------:R-:W-:Y:S01]  /*f760*/  FSETP.NE.FTZ.AND P3, PT, R4, RZ, PT ;  /* 0x000000ff0400720b */ /* 0x000fe20003f75000 */
[----:B------:R-:W-:Y:S01]  /*f770*/  CS2R R2, SRZ ;  /* 0x0000000000027805 */ /* 0x000fe2000001ff00 */
[----:B------:R-:W-:Y:S02]  /*f780*/  MOV R0, RZ ;  /* 0x000000ff00007202 */ /* 0x000fe40000000f00 */
[----:B------:R-:W-:Y:S02]  /*f790*/  FSETP.NE.FTZ.AND P2, PT, R5, RZ, PT ;  /* 0x000000ff0500720b */ /* 0x000fe40003f55000 */
[----:B------:R-:W-:Y:S02]  /*f7a0*/  FSETP.NE.FTZ.AND P1, PT, R6, RZ, PT ;  /* 0x000000ff0600720b */ /* 0x000fe40003f35000 */
[----:B------:R-:W-:Y:S02]  /*f7b0*/  MOV R26, 0xff800000 ;  /* 0xff800000001a7802 */ /* 0x000fe40000000f00 */
[----:B------:R-:W-:-:S02]  /*f7c0*/  MOV R24, 0xff800000 ;  /* 0xff80000000187802 */ /* 0x000fc40000000f00 */
[----:B------:R-:W-:Y:S01]  /*f7d0*/  MOV R25, 0xff800000 ;  /* 0xff80000000197802 */ /* 0x000fe20000000f00 */
[----:B------:R-:W1:Y:S01]  /*f7e0*/  @P3 MUFU.RCP R0, R4 ;  /* 0x0000000400003308 */ /* 0x000e620000001000 */
[----:B------:R-:W-:-:S05]  /*f7f0*/  MOV R19, 0xff800000 ;  /* 0xff80000000137802 */ /* 0x000fca0000000f00 */
[----:B------:R-:W-:Y:S02]  /*f800*/  @P1 MOV R10, 0x3f317218 ;  /* 0x3f317218000a1802 */ /* 0x000fe40000000f00 */
[----:B------:R2:W-:Y:S01]  /*f810*/  @P3 MUFU.LG2 R9, R4 ;  /* 0x0000000400093308 */ /* 0x0005e20000000c00 */
[----:B-1----:R-:W-:-:S07]  /*f820*/  FMUL.FTZ R74, R0, R100 ;  /* 0x00000064004a7220 */ /* 0x002fce0000410000 */
[----:B------:R-:W-:Y:S01]  /*f830*/  @P2 MUFU.RCP R3, R5 ;  /* 0x0000000500032308 */ /* 0x000fe20000001000 */
[C---:B------:R-:W-:Y:S02]  /*f840*/  FMUL.FTZ R75, R0.reuse, R101 ;  /* 0x00000065004b7220 */ /* 0x040fe40000410000 */
[C---:B------:R-:W-:Y:S02]  /*f850*/  FMUL.FTZ R68, R0.reuse, R88 ;  /* 0x0000005800447220 */ /* 0x040fe40000410000 */
[----:B------:R-:W-:Y:S02]  /*f860*/  FMUL.FTZ R69, R0, R89 ;  /* 0x0000005900457220 */ /* 0x000fe40000410000 */
[----:B--2-4-:R-:W-:Y:S01]  /*f870*/  FADD.FTZ R4, R8, R7 ;  /* 0x0000000708047221 */ /* 0x014fe20000010000 */
[----:B------:R-:W-:Y:S01]  /*f880*/  @P1 MUFU.RCP R2, R6 ;  /* 0x0000000600021308 */ /* 0x000fe20000001000 */
[C---:B------:R-:W-:Y:S02]  /*f890*/  FMUL.FTZ R76, R0.reuse, R104 ;  /* 0x00000068004c7220 */ /* 0x040fe40000410000 */
[----:B------:R-:W-:Y:S01]  /*f8a0*/  FMUL.FTZ R77, R0, R105 ;  /* 0x00000069004d7220 */ /* 0x000fe20000410000 */
[----:B------:R-:W-:Y:S01]  /*f8b0*/  FSETP.NE.FTZ.AND P0, PT, R4, RZ, PT ;  /* 0x000000ff0400720b */ /* 0x000fe20003f15000 */
[----:B------:R-:W-:-:S02]  /*f8c0*/  FMUL.FTZ R78, R0, R116 ;  /* 0x00000074004e7220 */ /* 0x000fc40000410000 */
[C---:B------:R-:W-:Y:S01]  /*f8d0*/  FMUL.FTZ R79, R0.reuse, R117 ;  /* 0x00000075004f7220 */ /* 0x040fe20000410000 */
[----:B------:R1:W2:Y:S01]  /*f8e0*/  @P2 MUFU.LG2 R7, R5 ;  /* 0x0000000500072308 */ /* 0x0002a20000000c00 */
        /* <DEDUP_REMOVED lines=8> */
[----:B-1----:R-:W-:Y:S01]  /*f970*/  @P2 MOV R5, 0x3f317218 ;  /* 0x3f31721800052802 */ /* 0x002fe20000000f00 */
[----:B------:R-:W1:Y:S01]  /*f980*/  @P1 MUFU.LG2 R0, R6 ;  /* 0x0000000600001308 */ /* 0x000e620000000c00 */
[----:B--2---:R-:W-:Y:S02]  /*f990*/  @P2 FMUL.FTZ R8, R7, 0.69314718246459960938 ;  /* 0x3f31721807082820 */ /* 0x004fe40000410000 */
[C---:B------:R-:W-:Y:S02]  /*f9a0*/  FMUL.FTZ R84, R3.reuse, R90 ;  /* 0x0000005a03547220 */ /* 0x040fe40000410000 */
[----:B------:R-:W-:-:S02]  /*f9b0*/  FMUL.FTZ R85, R3, R91 ;  /* 0x0000005b03557220 */ /* 0x000fc40000410000 */
[C---:B------:R-:W-:Y:S02]  /*f9c0*/  FMUL.FTZ R86, R3.reuse, R102 ;  /* 0x0000006603567220 */ /* 0x040fe40000410000 */
[C---:B------:R-:W-:Y:S02]  /*f9d0*/  FMUL.FTZ R87, R3.reuse, R103 ;  /* 0x0000006703577220 */ /* 0x040fe40000410000 */
[C---:B------:R-:W-:Y:S02]  /*f9e0*/  FMUL.FTZ R88, R3.reuse, R106 ;  /* 0x0000006a03587220 */ /* 0x040fe40000410000 */
[C---:B------:R-:W-:Y:S02]  /*f9f0*/  FMUL.FTZ R89, R3.reuse, R107 ;  /* 0x0000006b03597220 */ /* 0x040fe40000410000 */
[C---:B------:R-:W-:Y:S02]  /*fa00*/  FMUL.FTZ R90, R3.reuse, R118 ;  /* 0x00000076035a7220 */ /* 0x040fe40000410000 */
[----:B-1----:R-:W-:Y:S01]  /*fa10*/  @P1 FMUL.FTZ R7, R0, 0.69314718246459960938 ;  /* 0x3f31721800071820 */ /* 0x002fe20000410000 */
[----:B------:R-:W-:Y:S01]  /*fa20*/  MOV R0, RZ ;  /* 0x000000ff00007202 */ /* 0x000fe20000000f00 */
        /* <DEDUP_REMOVED lines=27> */
[----:B------:R2:W3:Y:S01]  /*fbe0*/  @P0 MUFU.LG2 R2, R4 ;  /* 0x0000000400020308 */ /* 0x0004e20000000c00 */
[----:B------:R-:W-:Y:S02]  /*fbf0*/  @P3 FMUL.FTZ R6, R3, c[0x0][0x2d0] ;  /* 0x0000b40003063a20 */ /* 0x000fe40000410000 */
[----:B------:R-:W-:Y:S02]  /*fc00*/  @P1 FMUL.FTZ R3, R10, c[0x0][0x2d0] ;  /* 0x0000b4000a031a20 */ /* 0x000fe40000410000 */
[----:B------:R-:W-:Y:S02]  /*fc10*/  @P3 FMUL.FTZ R9, R9, 0.69314718246459960938 ;  /* 0x3f31721809093820 */ /* 0x000fe40000410000 */
[----:B------:R-:W-:Y:S01]  /*fc20*/  @P1 FFMA.FTZ R26, R3, R71, R7 ;  /* 0x00000047031a1223 */ /* 0x000fe20000010007 */
[----:B------:R-:W-:Y:S01]  /*fc30*/  @P0 MOV R3, 0x3f317218 ;  /* 0x3f31721800030802 */ /* 0x000fe20000000f00 */
[----:B------:R-:W-:Y:S02]  /*fc40*/  @P2 FMUL.FTZ R5, R5, c[0x0][0x2d0] ;  /* 0x0000b40005052a20 */ /* 0x000fe40000410000 */
[----:B-1----:R-:W-:-:S02]  /*fc50*/  FMUL.FTZ R34, R0, R94 ;  /* 0x0000005e00227220 */ /* 0x002fc40000410000 */
[----:B------:R-:W-:Y:S02]  /*fc60*/  @P0 FMUL.FTZ R3, R3, c[0x0][0x2d0] ;  /* 0x0000b40003030a20 */ /* 0x000fe40000410000 */
[----:B------:R-:W-:Y:S01]  /*fc70*/  FMUL.FTZ R35, R0, R95 ;  /* 0x0000005f00237220 */ /* 0x000fe20000410000 */
[----:B--2---:R-:W-:Y:S01]  /*fc80*/  MOV R4, 0x1 ;  /* 0x0000000100047802 */ /* 0x004fe20000000f00 */
[----:B---3--:R-:W-:Y:S02]  /*fc90*/  @P0 FMUL.FTZ R2, R2, 0.69314718246459960938 ;  /* 0x3f31721802020820 */ /* 0x008fe40000410000 */
        /* <DEDUP_REMOVED lines=17> */
[----:B------:R-:W-:Y:S02]  /*fdb0*/  @P0 FFMA.FTZ R19, R3, R70, R2 ;  /* 0x0000004603130223 */ /* 0x000fe40000010002 */
.L_x_1198:
        /* <DEDUP_REMOVED lines=19> */
.L_x_1234:
[----:B--2---:R-:W-:Y:S05]  /*fef0*/  BSYNC B0 ;  /* 0x0000000000007941 */ /* 0x004fea0003800000 */
.L_x_1233:
        /* <DEDUP_REMOVED lines=105> */
.L_x_1237:
        /* <DEDUP_REMOVED lines=67> */
[----:B----4-:R-:W-:-:S05]  /*109c0*/  IMAD.IADD R5, R16, 0x1, R71 ;  /* 0x0000000110057824 */ /* 0x010fca00078e0247 */
        /* <DEDUP_REMOVED lines=61> */
.L_x_1319:
[----:B------:R-:W-:Y:S05]  /*10da0*/  BRA.DIV ~URZ, `(.L_x_1240) ;  /* 0x00003cc27f007947 */ /* 0x000fea000b800000 */
[----:B------:R3:W4:Y:S02]  /*10db0*/  SHFL.IDX PT, R2, R7, RZ, 0x181f ;  /* 0x00181fff07027589 */ /* 0x00072400000e0000 */
.L_x_1320:
        /* <DEDUP_REMOVED lines=9> */
.L_x_1321:
        /* <DEDUP_REMOVED lines=8> */
.L_x_1322:
[----:B------:R-:W-:Y:S05]  /*10ed0*/  BRA.DIV ~URZ, `(.L_x_1243) ;  /* 0x00003d427f007947 */ /* 0x000fea000b800000 */
[----:B-1----:R1:W2:Y:S02]  /*10ee0*/  SHFL.IDX PT, R2, R7, 0x2, 0x181f ;  /* 0x00581f0007027f89 */ /* 0x0022a400000e0000 */
.L_x_1323:
        /* <DEDUP_REMOVED lines=9> */
.L_x_1324:
        /* <DEDUP_REMOVED lines=8> */
.L_x_1325:
[----:B------:R-:W-:Y:S05]  /*11000*/  BRA.DIV ~URZ, `(.L_x_1246) ;  /* 0x00003dc27f007947 */ /* 0x000fea000b800000 */
[----:B--2---:R2:W1:Y:S02]  /*11010*/  SHFL.IDX PT, R2, R7, 0x4, 0x181f ;  /* 0x00981f0007027f89 */ /* 0x00446400000e0000 */
.L_x_1326:
        /* <DEDUP_REMOVED lines=9> */
.L_x_1327:
        /* <DEDUP_REMOVED lines=8> */
.L_x_1328:
[----:B------:R-:W-:Y:S05]  /*11130*/  BRA.DIV ~URZ, `(.L_x_1249) ;  /* 0x00003e427f007947 */ /* 0x000fea000b800000 */
[----:B--2---:R2:W3:Y:S02]  /*11140*/  SHFL.IDX PT, R2, R7, 0x6, 0x181f ;  /* 0x00d81f0007027f89 */ /* 0x0044e400000e0000 */
.L_x_1329:
        /* <DEDUP_REMOVED lines=9> */
.L_x_1330:
        /* <DEDUP_REMOVED lines=8> */
.L_x_1238:
        /* <DEDUP_REMOVED lines=34> */
.L_x_1331:
[----:B------:R-:W-:Y:S05]  /*11480*/  BRA.DIV ~URZ, `(.L_x_1253) ;  /* 0x00003ca27f007947 */ /* 0x000fea000b800000 */
[----:B------:R3:W4:Y:S02]  /*11490*/  SHFL.IDX PT, R2, R21, RZ, 0x1c1f ;  /* 0x001c1fff15027589 */ /* 0x00072400000e0000 */
.L_x_1332:
        /* <DEDUP_REMOVED lines=20> */
[----:B------:R-:W-:-:S09]  /*115e0*/  ISETP.GE.AND P6, PT, R11, c[0x0][0x3c8], PT ;  /* 0x0000f2000b007a0c */ /* 0x000fd20003fc6270 */
        /* <DEDUP_REMOVED lines=18> */
[----:B------:R-:W-:-:S03]  /*11710*/  ISETP.GE.AND P2, PT, R4, c[0x0][0x3c8], PT ;  /* 0x0000f20004007a0c */ /* 0x000fc60003f46270 */
[----:B------:R2:W-:Y:S01]  /*11720*/  @!P1 ST.E.64 [R14.64], R66 ;  /* 0x000000420e009985 */ /* 0x0005e2000c101b08 */
[----:B----4-:R-:W-:-:S04]  /*11730*/  @!P6 LEA R16, P1, R7, R2, 0x2 ;  /* 0x000000020710e211 */ /* 0x010fc800078210ff */
        /* <DEDUP_REMOVED lines=8> */
.L_x_1255:
[----:B------:R-:W-:Y:S05]  /*117c0*/  BSYNC B0 ;  /* 0x0000000000007941 */ /* 0x000fea0003800000 */
.L_x_1254:
[----:B------:R-:W-:Y:S05]  /*117d0*/  BRA.DIV ~URZ, `(.L_x_1256) ;  /* 0x000039c27f007947 */ /* 0x000fea000b800000 */
[----:B--2---:R2:W1:Y:S04]  /*117e0*/  SHFL.IDX PT, R12, R13, 0x1, 0x1c1f ;  /* 0x003c1f000d0c7f89 */ /* 0x00446800000e0000 */
[----:B----4-:R2:W4:Y:S02]  /*117f0*/  SHFL.IDX PT, R2, R21, 0x1, 0x1c1f ;  /* 0x003c1f0015027f89 */ /* 0x01052400000e0000 */
.L_x_1333:
[----:B------:R-:W-:Y:S01]  /*11800*/  BSSY B0, `(.L_x_1257) ;  /* 0x0000023000007945 */ /* 0x000fe20003800000 */
[----:B------:R-:W-:Y:S05]  /*11810*/  @P0 BRA `(.L_x_1258) ;  /* 0x0000021000000947 */ /* 0x000fea0003800000 */
[----:B------:R-:W5:Y:S01]  /*11820*/  LDL R3, [R1+0x4c] ;  /* 0x00004c0001037983 */ /* 0x000f620000100800 */
[----:B------:R-:W-:Y:S02]  /*11830*/  ISETP.GE.AND P6, PT, R0, c[0x0][0x3c8], PT ;  /* 0x0000f20000007a0c */ /* 0x000fe40003fc6270 */
[----:B------:R-:W-:Y:S02]  /*11840*/  ISETP.GE.AND P1, PT, R11, c[0x0][0x3c8], PT ;  /* 0x0000f2000b007a0c */ /* 0x000fe40003f26270 */
[----:B------:R-:W-:-:S02]  /*11850*/  ISETP.GE.AND P0, PT, R10, c[0x0][0x3c8], PT ;  /* 0x0000f2000a007a0c */ /* 0x000fc40003f06270 */
[----:B-----5:R-:W-:-:S13]  /*11860*/  ISETP.GE.AND P2, PT, R3, c[0x0][0x3c8], PT ;  /* 0x0000f20003007a0c */ /* 0x020fda0003f46270 */
[----:B----4-:R-:W-:-:S04]  /*11870*/  @!P2 LEA R14, P3, R3, R2, 0x2 ;  /* 0x00000002030ea211 */ /* 0x010fc800078610ff */
[----:B-1----:R-:W-:Y:S02]  /*11880*/  @!P2 LEA.HI.X R15, R3, R12, R20, 0x2, P3 ;  /* 0x0000000c030fa211 */ /* 0x002fe400018f1414 */
[----:B------:R-:W-:-:S03]  /*11890*/  @!P6 LEA R18, P3, R0, R2, 0x2 ;  /* 0x000000020012e211 */ /* 0x000fc600078610ff */
[----:B------:R1:W-:Y:S01]  /*118a0*/  @!P2 ST.E.64 [R14.64], R84 ;  /* 0x000000540e00a985 */ /* 0x0003e2000c101b08 */
[----:B------:R-:W-:Y:S02]  /*118b0*/  @!P6 LEA.HI.X R19, R0, R12, R22, 0x2, P3 ;  /* 0x0000000c0013e211 */ /* 0x000fe400018f1416 */
[----:B------:R-:W-:Y:S02]  /*118c0*/  ISETP.GE.AND P3, PT, R8, c[0x0][0x3c8], PT ;  /* 0x0000f20008007a0c */ /* 0x000fe40003f66270 */
[C---:B------:R-:W-:Y:S01]  /*118d0*/  @!P1 LEA R16, P2, R11.reuse, R2, 0x2 ;  /* 0x000000020b109211 */ /* 0x040fe200078410ff */
[----:B------:R4:W-:Y:S03]  /*118e0*/  @!P6 ST.E.64 [R18.64], R86 ;  /* 0x000000561200e985 */ /* 0x0009e6000c101b08 */
[----:B------:R-:W-:Y:S02]  /*118f0*/  @!P1 LEA.HI.X R17, R11, R12, R24, 0x2, P2 ;  /* 0x0000000c0b119211 */ /* 0x000fe400010f1418 */
[----:B------:R-:W-:-:S03]  /*11900*/  ISETP.GE.AND P2, PT, R7, c[0x0][0x3c8], PT ;  /* 0x0000f20007007a0c */ /* 0x000fc60003f46270 */
[----:B------:R5:W-:Y:S01]  /*11910*/  @!P1 ST.E.64 [R16.64], R88 ;  /* 0x0000005810009985 */ /* 0x000be2000c101b08 */
[----:B------:R-:W-:Y:S02]  /*11920*/  ISETP.GE.AND P1, PT, R6, c[0x0][0x3c8], PT ;  /* 0x0000f20006007a0c */ /* 0x000fe40003f26270 */
[----:B-1----:R-:W-:-:S04]  /*11930*/  @!P0 LEA R14, P6, R10, R2, 0x2 ;  /* 0x000000020a0e8211 */ /* 0x002fc800078c10ff */
        /* <DEDUP_REMOVED lines=15> */
.L_x_1258:
[----:B------:R-:W-:Y:S05]  /*11a30*/  BSYNC B0 ;  /* 0x0000000000007941 */ /* 0x000fea0003800000 */
.L_x_1257:
[----:B------:R-:W-:Y:S05]  /*11a40*/  BRA.DIV ~URZ, `(.L_x_1259) ;  /* 0x000038227f007947 */ /* 0x000fea000b800000 */
[----:B-1----:R1:W2:Y:S02]  /*11a50*/  SHFL.IDX PT, R12, R13, 0x2, 0x1c1f ;  /* 0x005c1f000d0c7f89 */ /* 0x0022a400000e0000 */
.L_x_1334:
[----:B------:R-:W-:Y:S05]  /*11a60*/  BRA.DIV ~URZ, `(.L_x_1260) ;  /* 0x000038727f007947 */ /* 0x000fea000b800000 */
[----:B----4-:R4:W1:Y:S02]  /*11a70*/  SHFL.IDX PT, R2, R21, 0x2, 0x1c1f ;  /* 0x005c1f0015027f89 */ /* 0x01086400000e0000 */
.L_x_1335:
[----:B------:R-:W-:Y:S01]  /*11a80*/  BSSY B0, `(.L_x_1261) ;  /* 0x0000023000007945 */ /* 0x000fe20003800000 */
[----:B------:R-:W-:Y:S05]  /*11a90*/  @P4 BRA `(.L_x_1262) ;  /* 0x0000021000004947 */ /* 0x000fea0003800000 */
[----:B------:R-:W5:Y:S01]  /*11aa0*/  LDL R3, [R1+0x4c] ;  /* 0x00004c0001037983 */ /* 0x000f620000100800 */
[----:B------:R-:W-:Y:S02]  /*11ab0*/  ISETP.GE.AND P1, PT, R0, c[0x0][0x3c8], PT ;  /* 0x0000f20000007a0c */ /* 0x000fe40003f26270 */
[----:B------:R-:W-:Y:S02]  /*11ac0*/  ISETP.GE.AND P0, PT, R11, c[0x0][0x3c8], PT ;  /* 0x0000f2000b007a0c */ /* 0x000fe40003f06270 */
[----:B------:R-:W-:-:S09]  /*11ad0*/  ISETP.GE.AND P4, PT, R10, c[0x0][0x3c8], PT ;  /* 0x0000f2000a007a0c */ /* 0x000fd20003f86270 */
[----:B-1----:R-:W-:-:S04]  /*11ae0*/  @!P1 LEA R14, P6, R0, R2, 0x2 ;  /* 0x00000002000e9211 */ /* 0x002fc800078c10ff */
[----:B--2---:R-:W-:Y:S02]  /*11af0*/  @!P1 LEA.HI.X R15, R0, R12, R22, 0x2, P6 ;  /* 0x0000000c000f9211 */ /* 0x004fe400030f1416 */
[----:B-----5:R-:W-:-:S13]  /*11b00*/  ISETP.GE.AND P3, PT, R3, c[0x0][0x3c8], PT ;  /* 0x0000f20003007a0c */ /* 0x020fda0003f66270 */
[----:B------:R-:W-:-:S04]  /*11b10*/  @!P3 LEA R16, P2, R3, R2, 0x2 ;  /* 0x000000020310b211 */ /* 0x000fc800078410ff */
[----:B------:R-:W-:Y:S02]  /*11b20*/  @!P3 LEA.HI.X R17, R3, R12, R20, 0x2, P2 ;  /* 0x0000000c0311b211 */ /* 0x000fe400010f1414 */
[----:B------:R-:W-:-:S03]  /*11b30*/  @!P0 LEA R18, P2, R11, R2, 0x2 ;  /* 0x000000020b128211 */ /* 0x000fc600078410ff */
[----:B------:R-:W-:Y:S01]  /*11b40*/  @!P3 ST.E.64 [R16.64], R48 ;  /* 0x000000301000b985 */ /* 0x000fe2000c101b08 */
[----:B------:R-:W-:Y:S02]  /*11b50*/  ISETP.GE.AND P3, PT, R8, c[0x0][0x3c8], PT ;  /* 0x0000f20008007a0c */ /* 0x000fe40003f66270 */
[----:B------:R-:W-:Y:S01]  /*11b60*/  @!P0 LEA.HI.X R19, R11, R12, R24, 0x2, P2 ;  /* 0x0000000c0b138211 */ /* 0x000fe200010f1418 */
[----:B------:R1:W-:Y:S01]  /*11b70*/  @!P1 ST.E.64 [R14.64], R38 ;  /* 0x000000260e009985 */ /* 0x0003e2000c101b08 */
[----:B------:R-:W-:Y:S02]  /*11b80*/  ISETP.GE.AND P2, PT, R7, c[0x0][0x3c8], PT ;  /* 0x0000f20007007a0c */ /* 0x000fe40003f46270 */
[----:B------:R-:W-:Y:S01]  /*11b90*/  ISETP.GE.AND P1, PT, R6, c[0x0][0x3c8], PT ;  /* 0x0000f20006007a0c */ /* 0x000fe20003f26270 */
[----:B------:R2:W-:Y:S01]  /*11ba0*/  @!P0 ST.E.64 [R18.64], R40 ;  /* 0x0000002812008985 */ /* 0x0005e2000c101b08 */
[----:B------:R-:W-:Y:S02]  /*11bb0*/  ISETP.GE.AND P0, PT, R4, c[0x0][0x3c8], PT ;  /* 0x0000f20004007a0c */ /* 0x000fe40003f06270 */
[----:B-1----:R-:W-:-:S04]  /*11bc0*/  @!P4 LEA R14, P6, R10, R2, 0x2 ;  /* 0x000000020a0ec211 */ /* 0x002fc800078c10ff */
[----:B------:R-:W-:Y:S02]  /*11bd0*/  @!P4 LEA.HI.X R15, R10, R12, R23, 0x2, P6 ;  /* 0x0000000c0a0fc211 */ /* 0x000fe400030f1417 */
[----:B--2---:R-:W-:-:S03]  /*11be0*/  @!P3 LEA R18, P6, R8, R2, 0x2 ;  /* 0x000000020812b211 */ /* 0x004fc600078c10ff */
[----:B------:R1:W-:Y:S01]  /*11bf0*/  @!P4 ST.E.64 [R14.64], R42 ;  /* 0x0000002a0e00c985 */ /* 0x0003e2000c101b08 */
[C---:B------:R-:W-:Y:S02]  /*11c00*/  @!P2 LEA R16, P4, R7.reuse, R2, 0x2 ;  /* 0x000000020710a211 */ /* 0x040fe400078810ff */
[-C--:B------:R-:W-:Y:S02]  /*11c10*/  @!P3 LEA.HI.X R19, R8, R12.reuse, R25, 0x2, P6 ;  /* 0x0000000c0813b211 */ /* 0x080fe400030f1419 */
[----:B------:R-:W-:-:S03]  /*11c20*/  @!P2 LEA.HI.X R17, R7, R12, R26, 0x2, P4 ;  /* 0x0000000c0711a211 */ /* 0x000fc600020f141a */
        /* <DEDUP_REMOVED lines=8> */
.L_x_1262:
[----:B------:R-:W-:Y:S05]  /*11cb0*/  BSYNC B0 ;  /* 0x0000000000007941 */ /* 0x000fea0003800000 */
.L_x_1261:
[----:B------:R-:W-:Y:S05]  /*11cc0*/  BRA.DIV ~URZ, `(.L_x_1263) ;  /* 0x000036827f007947 */ /* 0x000fea000b800000 */
[----:B--2---:R2:W3:Y:S04]  /*11cd0*/  SHFL.IDX PT, R12, R13, 0x3, 0x1c1f ;  /* 0x007c1f000d0c7f89 */ /* 0x0044e800000e0000 */
[----:B-1----:R2:W1:Y:S02]  /*11ce0*/  SHFL.IDX PT, R2, R21, 0x3, 0x1c1f ;  /* 0x007c1f0015027f89 */ /* 0x00246400000e0000 */
.L_x_1336:
[----:B------:R-:W-:Y:S05]  /*11cf0*/  @P5 BRA `(.L_x_1251) ;  /* 0x00000ea000005947 */ /* 0x000fea0003800000 */
[----:B------:R-:W5:Y:S01]  /*11d00*/  LDL R3, [R1+0x4c] ;  /* 0x00004c0001037983 */ /* 0x000f620000100800 */
[----:B------:R-:W-:Y:S02]  /*11d10*/  ISETP.GE.AND P5, PT, R0, c[0x0][0x3c8], PT ;  /* 0x0000f20000007a0c */ /* 0x000fe40003fa6270 */
[----:B------:R-:W-:-:S02]  /*11d20*/  ISETP.GE.AND P4, PT, R11, c[0x0][0x3c8], PT ;  /* 0x0000f2000b007a0c */ /* 0x000fc40003f86270 */
[----:B------:R-:W-:Y:S02]  /*11d30*/  ISETP.GE.AND P3, PT, R10, c[0x0][0x3c8], PT ;  /* 0x0000f2000a007a0c */ /* 0x000fe40003f66270 */
[----:B------:R-:W-:Y:S02]  /*11d40*/  ISETP.GE.AND P2, PT, R8, c[0x0][0x3c8], PT ;  /* 0x0000f20008007a0c */ /* 0x000fe40003f46270 */
[----:B-----5:R-:W-:-:S13]  /*11d50*/  ISETP.GE.AND P0, PT, R3, c[0x0][0x3c8], PT ;  /* 0x0000f20003007a0c */ /* 0x020fda0003f06270 */
[----:B-1----:R-:W-:-:S04]  /*11d60*/  @!P0 LEA R14, P1, R3, R2, 0x2 ;  /* 0x00000002030e8211 */ /* 0x002fc800078210ff */
[----:B---3--:R-:W-:Y:S02]  /*11d70*/  @!P0 LEA.HI.X R15, R3, R12, R20, 0x2, P1 ;  /* 0x0000000c030f8211 */ /* 0x008fe400008f1414 */
[CC--:B------:R-:W-:Y:S02]  /*11d80*/  @!P5 LEA R20, P6, R0.reuse, R2.reuse, 0x2 ;  /* 0x000000020014d211 */ /* 0x0c0fe400078c10ff */
[----:B------:R-:W-:Y:S01]  /*11d90*/  ISETP.GE.AND P1, PT, R7, c[0x0][0x3c8], PT ;  /* 0x0000f20007007a0c */ /* 0x000fe20003f26270 */
[----:B------:R1:W-:Y:S01]  /*11da0*/  @!P0 ST.E.64 [R14.64], R34 ;  /* 0x000000220e008985 */ /* 0x0003e2000c101b08 */
[----:B------:R-:W-:Y:S02]  /*11db0*/  @!P4 LEA R18, P0, R11, R2, 0x2 ;  /* 0x000000020b12c211 */ /* 0x000fe400078010ff */
[----:B--2-4-:R-:W-:Y:S02]  /*11dc0*/  @!P5 LEA.HI.X R21, R0, R12, R22, 0x2, P6 ;  /* 0x0000000c0015d211 */ /* 0x014fe400030f1416 */
[----:B------:R-:W-:-:S02]  /*11dd0*/  @!P3 LEA R16, P6, R10, R2, 0x2 ;  /* 0x000000020a10b211 */ /* 0x000fc400078c10ff */
[-C--:B------:R-:W-:Y:S01]  /*11de0*/  @!P4 LEA.HI.X R19, R11, R12.reuse, R24, 0x2, P0 ;  /* 0x0000000c0b13c211 */ /* 0x080fe200000f1418 */
[----:B------:R2:W-:Y:S01]  /*11df0*/  @!P5 ST.E.64 [R20.64], R60 ;  /* 0x0000003c1400d985 */ /* 0x0005e2000c101b08 */
[----:B------:R-:W-:Y:S02]  /*11e00*/  ISETP.GE.AND P0, PT, R6, c[0x0][0x3c8], PT ;  /* 0x0000f20006007a0c */ /* 0x000fe40003f06270 */
[----:B------:R-:W-:Y:S01]  /*11e10*/  @!P3 LEA.HI.X R17, R10, R12, R23, 0x2, P6 ;  /* 0x0000000c0a11b211 */ /* 0x000fe200030f1417 */
        /* <DEDUP_REMOVED lines=17> */
.L_x_1236:
        /* <DEDUP_REMOVED lines=21> */
.L_x_1264:
        /* <DEDUP_REMOVED lines=57> */
.L_x_1266:
[----:B------:R-:W-:Y:S05]  /*12410*/  BSYNC B0 ;  /* 0x0000000000007941 */ /* 0x000fea0003800000 */
.L_x_1265:
        /* <DEDUP_REMOVED lines=46> */
.L_x_1337:
[----:B------:R-:W-:Y:S05]  /*12700*/  BRA.DIV ~URZ, `(.L_x_1268) ;  /* 0x00002d827f007947 */ /* 0x000fea000b800000 */
[----:B------:R3:W4:Y:S02]  /*12710*/  SHFL.IDX PT, R2, R7, RZ, 0x181f ;  /* 0x00181fff07027589 */ /* 0x00072400000e0000 */
.L_x_1338:
        /* <DEDUP_REMOVED lines=9> */
.L_x_1339:
        /* <DEDUP_REMOVED lines=8> */
.L_x_1340:
[----:B------:R-:W-:Y:S05]  /*12830*/  BRA.DIV ~URZ, `(.L_x_1271) ;  /* 0x00002e027f007947 */ /* 0x000fea000b800000 */
[----:B-1----:R1:W2:Y:S02]  /*12840*/  SHFL.IDX PT, R2, R7, 0x2, 0x181f ;  /* 0x00581f0007027f89 */ /* 0x0022a400000e0000 */
.L_x_1341:
        /* <DEDUP_REMOVED lines=9> */
.L_x_1342:
        /* <DEDUP_REMOVED lines=8> */
.L_x_1343:
[----:B------:R-:W-:Y:S05]  /*12960*/  BRA.DIV ~URZ, `(.L_x_1274) ;  /* 0x00002e827f007947 */ /* 0x000fea000b800000 */
[----:B--2---:R2:W1:Y:S02]  /*12970*/  SHFL.IDX PT, R2, R7, 0x4, 0x181f ;  /* 0x00981f0007027f89 */ /* 0x00446400000e0000 */
.L_x_1344:
        /* <DEDUP_REMOVED lines=9> */
.L_x_1345:
        /* <DEDUP_REMOVED lines=8> */
.L_x_1346:
[----:B------:R-:W-:Y:S05]  /*12a90*/  BRA.DIV ~URZ, `(.L_x_1277) ;  /* 0x00002f027f007947 */ /* 0x000fea000b800000 */
[----:B--2---:R2:W3:Y:S02]  /*12aa0*/  SHFL.IDX PT, R2, R7, 0x6, 0x181f ;  /* 0x00d81f0007027f89 */ /* 0x0044e400000e0000 */
.L_x_1347:
        /* <DEDUP_REMOVED lines=9> */
.L_x_1348:
[----:B------:R-:W5:Y:S01]  /*12b40*/  LDL.64 R8, [R1+0x30] ;  /* 0x0000300001087983 */ /* 0x000f620000100a00 */
[----:B------:R-:W-:-:S04]  /*12b50*/  IADD3 R0, R0, 0x70, RZ ;  /* 0x0000007000007810 */ /* 0x000fc80007ffe0ff */
[----:B------:R-:W-:-:S13]  /*12b60*/  ISETP.GE.OR P1, PT, R0, R4, P0 ;  /* 0x000000040000720c */ /* 0x000fda0000726670 */
[----:B----45:R-:W-:-:S04]  /*12b70*/  @!P1 LEA R2, P0, R8, R2, 0x1 ;  /* 0x0000000208029211 */ /* 0x030fc800078008ff */
[----:B---3--:R-:W-:-:S05]  /*12b80*/  @!P1 LEA.HI.X R3, R8, R6, R18, 0x1, P0 ;  /* 0x0000000608039211 */ /* 0x008fca00000f0c12 */
[----:B------:R3:W-:Y:S04]  /*12b90*/  @!P1 ST.E.128 [R2.64], RZ ;  /* 0x000000ff02009985 */ /* 0x0007e8000c101d08 */
.L_x_1251:
[----:B------:R-:W-:Y:S05]  /*12ba0*/  BSYNC B1 ;  /* 0x0000000000017941 */ /* 0x000fea0003800000 */
.L_x_1235:
        /* <DEDUP_REMOVED lines=15> */
.L_x_1349:
[----:B------:R-:W-:Y:S05]  /*12ca0*/  BRA.DIV ~URZ, `(.L_x_1281) ;  /* 0x00002ea27f007947 */ /* 0x000fea000b800000 */
[----:B------:R3:W1:Y:S02]  /*12cb0*/  SHFL.IDX PT, R8, R70, 0x1, 0x1f ;  /* 0x00201f0046087f89 */ /* 0x00066400000e0000 */
.L_x_1350:
        /* <DEDUP_REMOVED lines=19> */
.L_x_1351:
        /* <DEDUP_REMOVED lines=16> */
.L_x_1352:
[----:B----4-:R-:W-:Y:S01]  /*12ef0*/  IMAD R0, R0, c[0x0][0x538], RZ ;  /* 0x00014e0000007a24 */ /* 0x010fe200078e02ff */
[----:B------:R-:W-:Y:S04]  /*12f00*/  BSSY B1, `(.L_x_1284) ;  /* 0x00000ce000017945 */ /* 0x000fe80003800000 */
[----:B-1----:R-:W-:-:S04]  /*12f10*/  IADD3 R8, R0, R8, RZ ;  /* 0x0000000800087210 */ /* 0x002fc80007ffe0ff */
[----:B--2---:R-:W-:-:S13]  /*12f20*/  ISETP.GT.AND P6, PT, R8, R10, PT ;  /* 0x0000000a0800720c */ /* 0x004fda0003fc4270 */
[----:B------:R-:W-:Y:S05]  /*12f30*/  @P6 BRA `(.L_x_1285) ;  /* 0x0000025000006947 */ /* 0x000fea0003800000 */
.L_x_1289:
        /* <DEDUP_REMOVED lines=17> */
.L_x_1353:
        /* <DEDUP_REMOVED lines=16> */
.L_x_1354:
[----:B--2---:R-:W-:-:S05]  /*13150*/  IMAD R0, R0, c[0x0][0x538], RZ ;  /* 0x00014e0000007a24 */ /* 0x004fca00078e02ff */
[----:B------:R-:W-:-:S04]  /*13160*/  IADD3 R8, R0, R8, RZ ;  /* 0x0000000800087210 */ /* 0x000fc80007ffe0ff */
[----:B------:R-:W-:-:S13]  /*13170*/  ISETP.GT.AND P6, PT, R8, R10, PT ;  /* 0x0000000a0800720c */ /* 0x000fda0003fc4270 */
[----:B-1----:R-:W-:Y:S05]  /*13180*/  @!P6 BRA `(.L_x_1289) ;  /* 0xfffffdb00000e947 */ /* 0x002fea000383ffff */
.L_x_1285:
[----:B------:R-:W-:-:S05]  /*13190*/  IADD3 R12, -R0, R8, RZ ;  /* 0x00000008000c7210 */ /* 0x000fca0007ffe1ff */
[----:B------:R-:W-:-:S05]  /*131a0*/  IMAD R0, R4, c[0x0][0x538], R12 ;  /* 0x00014e0004007a24 */ /* 0x000fca00078e020c */
[----:B------:R-:W-:Y:S01]  /*131b0*/  ISETP.GT.AND P0, PT, R0, R10, PT ;  /* 0x0000000a0000720c */ /* 0x000fe20003f04270 */
[----:B------:R-:W-:-:S12]  /*131c0*/  BRA.DIV ~URZ, `(.L_x_1290) ;  /* 0x00002de27f007947 */ /* 0x000fd8000b800000 */
[----:B------:R-:W-:-:S03]  /*131d0*/  VOTE.ANY R8, PT, !P0 ;  /* 0x0000000000087806 */ /* 0x000fc600040e0100 */
.L_x_1355:
[----:B------:R-:W2:Y:S01]  /*131e0*/  LDL.LU R2, [R1+0x64] ;  /* 0x0000640001027983 */ /* 0x000ea20000300800 */
[----:B------:R-:W2:Y:S02]  /*131f0*/  POPC R0, R8 ;  /* 0x0000000800007309 */ /* 0x000ea40000000000 */
[----:B--2---:R-:W-:-:S05]  /*13200*/  IADD3 R2, R0, R2, RZ ;  /* 0x0000000200027210 */ /* 0x004fca0007ffe0ff */
[----:B------:R1:W-:Y:S01]  /*13210*/  STL [R1+0x64], R2 ;  /* 0x0000640201007387 */ /* 0x0003e20000100800 */
[----:B------:R-:W-:Y:S05]  /*13220*/  BRA.DIV ~URZ, `(.L_x_1291) ;  /* 0x00002dd27f007947 */ /* 0x000fea000b800000 */
[----:B------:R2:W4:Y:S04]  /*13230*/  SHFL.IDX PT, R11, R6, R0, 0x1f ;  /* 0x00001f00060b7589 */ /* 0x00052800000e0000 */
[----:B------:R2:W1:Y:S02]  /*13240*/  SHFL.IDX PT, R7, R7, R0, 0x1f ;  /* 0x00001f0007077589 */ /* 0x00046400000e0000 */
.L_x_1356:
[----:B------:R-:W-:Y:S01]  /*13250*/  ISETP.NE.AND P0, PT, R8, RZ, PT ;  /* 0x000000ff0800720c */ /* 0x000fe20003f05270 */
[----:B------:R-:W-:-:S12]  /*13260*/  BSSY B0, `(.L_x_1292) ;  /* 0x0000005000007945 */ /* 0x000fd80003800000 */
[----:B------:R-:W-:Y:S05]  /*13270*/  @!P0 BRA `(.L_x_1293) ;  /* 0x0000003000008947 */ /* 0x000fea0003800000 */
[----:B--2---:R-:W-:Y:S01]  /*13280*/  IADD3 R0, R0, -0x1, RZ ;  /* 0xffffffff00007810 */ /* 0x004fe20007ffe0ff */
[----:B------:R-:W-:Y:S05]  /*13290*/  BRA.DIV ~URZ, `(.L_x_1294) ;  /* 0x00002e327f007947 */ /* 0x000fea000b800000 */
[----:B------:R2:W3:Y:S02]  /*132a0*/  SHFL.IDX PT, R13, R4, R0, 0x1f ;  /* 0x00001f00040d7589 */ /* 0x0004e400000e0000 */
.L_x_1293:
[----:B------:R-:W-:Y:S05]  /*132b0*/  BSYNC B0 ;  /* 0x0000000000007941 */ /* 0x000fea0003800000 */
.L_x_1292:
        /* <DEDUP_REMOVED lines=68> */
.L_x_1296:
        /* <DEDUP_REMOVED lines=68> */
.L_x_1297:
[----:B------:R-:W-:Y:S05]  /*13b40*/  BSYNC B0 ;  /* 0x0000000000007941 */ /* 0x000fea0003800000 */
.L_x_1295:
[----:B------:R-:W-:-:S04]  /*13b50*/  LOP3.LUT R2, RZ, R2, RZ, 0x33, !PT ;  /* 0x00000002ff027212 */ /* 0x000fc800078e33ff */
[----:B-1----:R-:W-:-:S05]  /*13b60*/  IADD3 R0, R2, R11, RZ ;  /* 0x0000000b02007210 */ /* 0x002fca0007ffe0ff */
[----:B------:R1:W-:Y:S01]  /*13b70*/  STL [R1+0x5c], R0 ;  /* 0x00005c0001007387 */ /* 0x0003e20000100800 */
[----:B------:R-:W-:Y:S05]  /*13b80*/  BRA `(.L_x_1298) ;  /* 0x0000005000007947 */ /* 0x000fea0003800000 */
.L_x_1286:
[----:B------:R-:W-:Y:S01]  /*13b90*/  MOV R0, c[0x0][0x53c] ;  /* 0x00014f0000007a02 */ /* 0x000fe20000000f00 */
[----:B------:R1:W-:Y:S04]  /*13ba0*/  STL [R1+0x58], R10 ;  /* 0x0000580a01007387 */ /* 0x0003e80000100800 */
[----:B------:R1:W-:Y:S04]  /*13bb0*/  STL [R1+0x5c], RZ ;  /* 0x00005cff01007387 */ /* 0x0003e80000100800 */
[----:B------:R1:W-:Y:S04]  /*13bc0*/  STL [R1+0x60], RZ ;  /* 0x000060ff01007387 */ /* 0x0003e80000100800 */
[----:B------:R1:W-:Y:S02]  /*13bd0*/  STL [R1+0x64], R0 ;  /* 0x0000640001007387 */ /* 0x0003e40000100800 */
.L_x_1298:
[----:B------:R-:W-:Y:S05]  /*13be0*/  BSYNC B1 ;  /* 0x0000000000017941 */ /* 0x000fea0003800000 */
.L_x_1284:
        /* <DEDUP_REMOVED lines=9> */
.L_x_1279:
[----:B-1----:R-:W3:Y:S02]  /*13c80*/  LDL R0, [R1+0x64] ;  /* 0x0000640001007983 */ /* 0x002ee40000100800 */
[----:B---3--:R-:W-:-:S13]  /*13c90*/  ISETP.GE.AND P0, PT, R0, c[0x0][0x53c], PT ;  /* 0x00014f0000007a0c */ /* 0x008fda0003f06270 */
[----:B--2-4-:R-:W-:Y:S01]  /*13ca0*/  @P0 CALL.REL.NOINC `(.L_x_1299) ;  /* 0x0000001000000944 */ /* 0x014fe20003c00000 */
[----:B------:R-:W-:Y:S05]  /*13cb0*/  BRA `(.L_x_1300) ;  /* 0xfffedcc000007947 */ /* 0x000fea000383ffff */
.L_x_1299:
[----:B------:R-:W-:Y:S05]  /*13cc0*/  EXIT ;  /* 0x000000000000794d */ /* 0x000fea0003800000 */
.L_x_1181:
[----:B------:R-:W-:Y:S01]  /*13cd0*/  IMAD.MOV.U32 R0, RZ, RZ, R5 ;  /* 0x000000ffff007224 */ /* 0x000fe200078e0005 */
[----:B------:R-:W-:Y:S02]  /*13ce0*/  MOV R2, 0x1 ;  /* 0x0000000100027802 */ /* 0x000fe40000000f00 */
[----:B------:R-:W-:Y:S02]  /*13cf0*/  MOV R3, 0x13d10 ;  /* 0x00013d1000037802 */ /* 0x000fe40000000f00 */
[----:B------:R-:W-:Y:S05]  /*13d00*/  CALL.REL.NOINC `($__internal_20_$__cuda_sm70_shflsync_up_p) ;  /* 0x000024c000007944 */ /* 0x000fea0003c00000 */
[----:B------:R-:W-:Y:S01]  /*13d10*/  MOV R0, R4 ;  /* 0x0000000400007202 */ /* 0x000fe20000000f00 */
[----:B------:R-:W-:Y:S05]  /*13d20*/  BRA `(.L_x_1301) ;  /* 0xfffec75000007947 */ /* 0x000fea000383ffff */
.L_x_1182:
[----:B------:R-:W-:Y:S01]  /*13d30*/  IMAD.MOV.U32 R0, RZ, RZ, R5 ;  /* 0x000000ffff007224 */ /* 0x000fe200078e0005 */
[----:B------:R-:W-:Y:S02]  /*13d40*/  MOV R2, 0x2 ;  /* 0x0000000200027802 */ /* 0x000fe40000000f00 */
[----:B------:R-:W-:Y:S02]  /*13d50*/  MOV R3, 0x13d70 ;  /* 0x00013d7000037802 */ /* 0x000fe40000000f00 */
[----:B------:R-:W-:Y:S05]  /*13d60*/  CALL.REL.NOINC `($__internal_20_$__cuda_sm70_shflsync_up_p) ;  /* 0x0000246000007944 */ /* 0x000fea0003c00000 */
[----:B------:R-:W-:Y:S01]  /*13d70*/  SEL R0, R4, RZ, P4 ;  /* 0x000000ff04007207 */ /* 0x000fe20002000000 */
[----:B------:R-:W-:Y:S01]  /*13d80*/  IMAD.MOV.U32 R2, RZ, RZ, 0x4 ;  /* 0x00000004ff027424 */ /* 0x000fe200078e00ff */
[----:B------:R-:W-:-:S03]  /*13d90*/  MOV R3, 0x13dc0 ;  /* 0x00013dc000037802 */ /* 0x000fc60000000f00 */
[----:B------:R-:W-:Y:S02]  /*13da0*/  IMAD.IADD R0, R5, 0x1, R0 ;  /* 0x0000000105007824 */ /* 0x000fe400078e0200 */
        /* <DEDUP_REMOVED lines=13> */
[----:B------:R-:W-:Y:S02]  /*13e80*/  MOV R3, 0x1f ;  /* 0x0000001f00037802 */ /* 0x000fe40000000f00 */
[----:B------:R-:W-:Y:S01]  /*13e90*/  MOV R2, 0x13ed0 ;  /* 0x00013ed000027802 */ /* 0x000fe20000000f00 */
[----:B------:R-:W-:-:S04]  /*13ea0*/  IMAD.IADD R4, R0, 0x1, R4 ;  /* 0x0000000100047824 */ /* 0x000fc800078e0204 */
[----:B------:R-:W-:Y:S02]  /*13eb0*/  IMAD.MOV.U32 R9, RZ, RZ, R4 ;  /* 0x000000ffff097224 */ /* 0x000fe400078e0004 */
[----:B------:R-:W-:Y:S05]  /*13ec0*/  CALL.REL.NOINC `($__internal_19_$__cuda_sm70_shflsync_idx_p) ;  /* 0x000022b000007944 */ /* 0x000fea0003c00000 */
[----:B------:R-:W-:Y:S01]  /*13ed0*/  MOV R0, R5 ;  /* 0x0000000500007202 */ /* 0x000fe20000000f00 */
[----:B------:R-:W-:Y:S05]  /*13ee0*/  BRA `(.L_x_1302) ;  /* 0xfffec69000007947 */ /* 0x000fea000383ffff */
.L_x_1184:
[----:B------:R-:W-:Y:S02]  /*13ef0*/  SEL R0, RZ, 0x1, P0 ;  /* 0x00000001ff007807 */ /* 0x000fe40000000000 */
[----:B------:R-:W-:Y:S02]  /*13f00*/  MOV R2, 0x13f20 ;  /* 0x00013f2000027802 */ /* 0x000fe40000000f00 */
[----:B------:R-:W-:Y:S05]  /*13f10*/  CALL.REL.NOINC `($__internal_21_$__cuda_sm70_votesync_ballot) ;  /* 0x0000232000007944 */ /* 0x000fea0003c00000 */
[----:B------:R-:W-:Y:S01]  /*13f20*/  MOV R11, R0 ;  /* 0x00000000000b7202 */ /* 0x000fe20000000f00 */
[----:B------:R-:W-:Y:S05]  /*13f30*/  BRA `(.L_x_1303) ;  /* 0xfffec6d000007947 */ /* 0x000fea000383ffff */
.L_x_1185:
[----:B------:R-:W-:Y:S01]  /*13f40*/  IMAD.MOV.U32 R9, RZ, RZ, R10 ;  /* 0x000000ffff097224 */ /* 0x000fe200078e000a */
[----:B------:R-:W-:Y:S01]  /*13f50*/  MOV R5, R0 ;  /* 0x0000000000057202 */ /* 0x000fe20000000f00 */
[----:B------:R-:W-:Y:S01]  /*13f60*/  IMAD.MOV.U32 R3, RZ, RZ, 0x1f ;  /* 0x0000001fff037424 */ /* 0x000fe200078e00ff */
[----:B-1----:R-:W-:Y:S02]  /*13f70*/  MOV R2, 0x13f90 ;  /* 0x00013f9000027802 */ /* 0x002fe40000000f00 */
[----:B------:R-:W-:Y:S05]  /*13f80*/  CALL.REL.NOINC `($__internal_19_$__cuda_sm70_shflsync_idx_p) ;  /* 0x000021f000007944 */ /* 0x000fea0003c00000 */
[----:B------:R-:W-:Y:S01]  /*13f90*/  IMAD.MOV.U32 R13, RZ, RZ, R5 ;  /* 0x000000ffff0d7224 */ /* 0x000fe200078e0005 */
[----:B------:R-:W-:Y:S01]  /*13fa0*/  MOV R9, R8 ;  /* 0x0000000800097202 */ /* 0x000fe20000000f00 */
[----:B------:R-:W-:Y:S01]  /*13fb0*/  IMAD.MOV.U32 R6, RZ, RZ, RZ ;  /* 0x000000ffff067224 */ /* 0x000fe200078e00ff */
[----:B------:R-:W-:Y:S01]  /*13fc0*/  MOV R5, R0 ;  /* 0x0000000000057202 */ /* 0x000fe20000000f00 */
[----:B------:R-:W-:Y:S01]  /*13fd0*/  IMAD.MOV.U32 R3, RZ, RZ, 0x1f ;  /* 0x0000001fff037424 */ /* 0x000fe200078e00ff */
[----:B------:R-:W-:-:S02]  /*13fe0*/  MOV R2, 0x14000 ;  /* 0x0001400000027802 */ /* 0x000fc40000000f00 */
[----:B------:R-:W-:Y:S05]  /*13ff0*/  CALL.REL.NOINC `($__internal_19_$__cuda_sm70_shflsync_idx_p) ;  /* 0x0000218000007944 */ /* 0x000fea0003c00000 */
[----:B------:R-:W-:Y:S01]  /*14000*/  MOV R10, R5 ;  /* 0x00000005000a7202 */ /* 0x000fe20000000f00 */
[----:B------:R-:W-:Y:S05]  /*14010*/  BRA `(.L_x_1304) ;  /* 0xfffec66000007947 */ /* 0x000fea000383ffff */
.L_x_1188:
[----:B------:R-:W-:Y:S01]  /*14020*/  IMAD.MOV.U32 R9, RZ, RZ, R4 ;  /* 0x000000ffff097224 */ /* 0x000fe200078e0004 */
[----:B------:R-:W-:-:S02]  /*14030*/  MOV R3, 0x1f ;  /* 0x0000001f00037802 */ /* 0x000fc40000000f00 */
[----:B-1----:R-:W-:Y:S02]  /*14040*/  MOV R2, 0x14060 ;  /* 0x0001406000027802 */ /* 0x002fe40000000f00 */
[----:B--234-:R-:W-:Y:S05]  /*14050*/  CALL.REL.NOINC `($__internal_19_$__cuda_sm70_shflsync_idx_p) ;  /* 0x0000212000007944 */ /* 0x01cfea0003c00000 */
[----:B------:R-:W-:Y:S01]  /*14060*/  MOV R6, R5 ;  /* 0x0000000500067202 */ /* 0x000fe20000000f00 */
[----:B------:R-:W-:Y:S05]  /*14070*/  BRA `(.L_x_1187) ;  /* 0xfffec66000007947 */ /* 0x000fea000383ffff */
.L_x_1199:
[----:B----4-:R-:W-:Y:S01]  /*14080*/  IMAD.MOV.U32 R9, RZ, RZ, R6 ;  /* 0x000000ffff097224 */ /* 0x010fe200078e0006 */
[----:B------:R-:W-:Y:S01]  /*14090*/  MOV R5, RZ ;  /* 0x000000ff00057202 */ /* 0x000fe20000000f00 */
[----:B------:R-:W-:Y:S01]  /*140a0*/  IMAD.MOV.U32 R3, RZ, RZ, 0x181f ;  /* 0x0000181fff037424 */ /* 0x000fe200078e00ff */
[----:B------:R-:W-:Y:S02]  /*140b0*/  MOV R2, 0x140d0 ;  /* 0x000140d000027802 */ /* 0x000fe40000000f00 */
[----:B------:R-:W-:Y:S05]  /*140c0*/  CALL.REL.NOINC `($__internal_19_$__cuda_sm70_shflsync_idx_p) ;  /* 0x000020b000007944 */ /* 0x000fea0003c00000 */
[----:B------:R-:W-:Y:S01]  /*140d0*/  MOV R8, R5 ;  /* 0x0000000500087202 */ /* 0x000fe20000000f00 */
[----:B------:R-:W-:Y:S05]  /*140e0*/  BRA `(.L_x_1305) ;  /* 0xfffee82000007947 */ /* 0x000fea000383ffff */
.L_x_1200:
[----:B------:R-:W-:Y:S01]  /*140f0*/  IMAD.MOV.U32 R9, RZ, RZ, R7 ;  /* 0x000000ffff097224 */ /* 0x000fe200078e0007 */
[----:B------:R-:W-:Y:S01]  /*14100*/  MOV R5, RZ ;  /* 0x000000ff00057202 */ /* 0x000fe20000000f00 */
[----:B------:R-:W-:Y:S01]  /*14110*/  IMAD.MOV.U32 R3, RZ, RZ, 0x181f ;  /* 0x0000181fff037424 */ /* 0x000fe200078e00ff */
[----:B------:R-:W-:Y:S02]  /*14120*/  MOV R2, 0x14140 ;  /* 0x0001414000027802 */ /* 0x000fe40000000f00 */
[----:B-12---:R-:W-:Y:S05]  /*14130*/  CALL.REL.NOINC `($__internal_19_$__cuda_sm70_shflsync_idx_p) ;  /* 0x0000204000007944 */ /* 0x006fea0003c00000 */
[----:B------:R-:W-:Y:S01]  /*14140*/  MOV R2, R5 ;  /* 0x0000000500027202 */ /* 0x000fe20000000f00 */
[----:B------:R-:W-:Y:S05]  /*14150*/  BRA `(.L_x_1306) ;  /* 0xfffee7d000007947 */ /* 0x000fea000383ffff */
.L_x_1203:
[----:B------:R-:W-:Y:S01]  /*14160*/  IMAD.MOV.U32 R9, RZ, RZ, R6 ;  /* 0x000000ffff097224 */ /* 0x000fe200078e0006 */
[----:B------:R-:W-:Y:S01]  /*14170*/  MOV R5, 0x1 ;  /* 0x0000000100057802 */ /* 0x000fe20000000f00 */
[----:B--2---:R-:W-:Y:S01]  /*14180*/  IMAD.MOV.U32 R3, RZ, RZ, 0x181f ;  /* 0x0000181fff037424 */ /* 0x004fe200078e00ff */
[----:B----4-:R-:W-:-:S02]  /*14190*/  MOV R2, 0x141b0 ;  /* 0x000141b000027802 */ /* 0x010fc40000000f00 */
[----:B-1-3--:R-:W-:Y:S05]  /*141a0*/  CALL.REL.NOINC `($__internal_19_$__cuda_sm70_shflsync_idx_p) ;  /* 0x00001fd000007944 */ /* 0x00afea0003c00000 */
[----:B------:R-:W-:Y:S01]  /*141b0*/  IMAD.MOV.U32 R8, RZ, RZ, R5 ;  /* 0x000000ffff087224 */ /* 0x000fe200078e0005 */
[----:B------:R-:W-:Y:S01]  /*141c0*/  MOV R5, 0x1 ;  /* 0x0000000100057802 */ /* 0x000fe20000000f00 */
[----:B------:R-:W-:Y:S01]  /*141d0*/  IMAD.MOV.U32 R9, RZ, RZ, R7 ;  /* 0x000000ffff097224 */ /* 0x000fe200078e0007 */
[----:B------:R-:W-:-:S02]  /*141e0*/  MOV R3, 0x181f ;  /* 0x0000181f00037802 */ /* 0x000fc40000000f00 */
[----:B------:R-:W-:Y:S02]  /*141f0*/  MOV R2, 0x14210 ;  /* 0x0001421000027802 */ /* 0x000fe40000000f00 */
[----:B------:R-:W-:Y:S05]  /*14200*/  CALL.REL.NOINC `($__internal_19_$__cuda_sm70_shflsync_idx_p) ;  /* 0x00001f7000007944 */ /* 0x000fea0003c00000 */
[----:B------:R-:W-:Y:S01]  /*14210*/  MOV R2, R5 ;  /* 0x0000000500027202 */ /* 0x000fe20000000f00 */
[----:B------:R-:W-:Y:S05]  /*14220*/  BRA `(.L_x_1307) ;  /* 0xfffee80000007947 */ /* 0x000fea000383ffff */
.L_x_1206:
[----:B------:R-:W-:Y:S01]  /*14230*/  IMAD.MOV.U32 R9, RZ, RZ, R6 ;  /* 0x000000ffff097224 */ /* 0x000fe200078e0006 */
[----:B------:R-:W-:Y:S01]  /*14240*/  MOV R5, 0x2 ;  /* 0x0000000200057802 */ /* 0x000fe20000000f00 */
[----:B-1----:R-:W-:Y:S01]  /*14250*/  IMAD.MOV.U32 R3, RZ, RZ, 0x181f ;  /* 0x0000181fff037424 */ /* 0x002fe200078e00ff */
[----:B----4-:R-:W-:Y:S02]  /*14260*/  MOV R2, 0x14280 ;  /* 0x0001428000027802 */ /* 0x010fe40000000f00 */
[----:B--23--:R-:W-:Y:S05]  /*14270*/  CALL.REL.NOINC `($__internal_19_$__cuda_sm70_shflsync_idx_p) ;  /* 0x00001f0000007944 */ /* 0x00cfea0003c00000 */
[----:B------:R-:W-:Y:S01]  /*14280*/  MOV R8, R5 ;  /* 0x0000000500087202 */ /* 0x000fe20000000f00 */
[----:B------:R-:W-:Y:S05]  /*14290*/  BRA `(.L_x_1308) ;  /* 0xfffee87000007947 */ /* 0x000fea000383ffff */
.L_x_1207:
[----:B------:R-:W-:Y:S01]  /*142a0*/  IMAD.MOV.U32 R9, RZ, RZ, R7 ;  /* 0x000000ffff097224 */ /* 0x000fe200078e0007 */
[----:B------:R-:W-:Y:S01]  /*142b0*/  MOV R5, 0x2 ;  /* 0x0000000200057802 */ /* 0x000fe20000000f00 */
[----:B------:R-:W-:Y:S01]  /*142c0*/  IMAD.MOV.U32 R3, RZ, RZ, 0x181f ;  /* 0x0000181fff037424 */ /* 0x000fe200078e00ff */
[----:B----4-:R-:W-:Y:S02]  /*142d0*/  MOV R2, 0x142f0 ;  /* 0x000142f000027802 */ /* 0x010fe40000000f00 */
[----:B-123--:R-:W-:Y:S05]  /*142e0*/  CALL.REL.NOINC `($__internal_19_$__cuda_sm70_shflsync_idx_p) ;  /* 0x00001e9000007944 */ /* 0x00efea0003c00000 */
[----:B------:R-:W-:Y:S01]  /*142f0*/  MOV R2, R5 ;  /* 0x0000000500027202 */ /* 0x000fe20000000f00 */
[----:B------:R-:W-:Y:S05]  /*14300*/  BRA `(.L_x_1309) ;  /* 0xfffee82000007947 */ /* 0x000fea000383ffff */
.L_x_1210:
[----:B------:R-:W-:Y:S01]  /*14310*/  IMAD.MOV.U32 R9, RZ, RZ, R6 ;  /* 0x000000ffff097224 */ /* 0x000fe200078e0006 */
[----:B------:R-:W-:Y:S01]  /*14320*/  MOV R5, 0x3 ;  /* 0x0000000300057802 */ /* 0x000fe20000000f00 */
[----:B-1----:R-:W-:Y:S01]  /*14330*/  IMAD.MOV.U32 R3, RZ, RZ, 0x181f ;  /* 0x0000181fff037424 */ /* 0x002fe200078e00ff */
[----:B------:R-:W-:-:S02]  /*14340*/  MOV R2, 0x14360 ;  /* 0x0001436000027802 */ /* 0x000fc40000000f00 */
[----:B--234-:R-:W-:Y:S05]  /*14350*/  CALL.REL.NOINC `($__internal_19_$__cuda_sm70_shflsync_idx_p) ;  /* 0x00001e2000007944 */ /* 0x01cfea0003c00000 */
        /* <DEDUP_REMOVED lines=8> */
.L_x_1213:
[----:B------:R-:W-:Y:S01]  /*143e0*/  IMAD.MOV.U32 R9, RZ, RZ, R6 ;  /* 0x000000ffff097224 */ /* 0x000fe200078e0006 */
[----:B------:R-:W-:Y:S01]  /*143f0*/  MOV R5, 0x4 ;  /* 0x0000000400057802 */ /* 0x000fe20000000f00 */
[----:B-1----:R-:W-:Y:S01]  /*14400*/  IMAD.MOV.U32 R3, RZ, RZ, 0x181f ;  /* 0x0000181fff037424 */ /* 0x002fe200078e00ff */
[----:B------:R-:W-:Y:S02]  /*14410*/  MOV R2, 0x14430 ;  /* 0x0001443000027802 */ /* 0x000fe40000000f00 */
[----:B--234-:R-:W-:Y:S05]  /*14420*/  CALL.REL.NOINC `($__internal_19_$__cuda_sm70_shflsync_idx_p) ;  /* 0x00001d5000007944 */ /* 0x01cfea0003c00000 */
[----:B------:R-:W-:Y:S01]  /*14430*/  MOV R8, R5 ;  /* 0x0000000500087202 */ /* 0x000fe20000000f00 */
[----:B------:R-:W-:Y:S05]  /*14440*/  BRA `(.L_x_1311) ;  /* 0xfffee8b000007947 */ /* 0x000fea000383ffff */
.L_x_1214:
[----:B------:R-:W-:Y:S01]  /*14450*/  IMAD.MOV.U32 R9, RZ, RZ, R7 ;  /* 0x000000ffff097224 */ /* 0x000fe200078e0007 */
[----:B------:R-:W-:Y:S01]  /*14460*/  MOV R5, 0x4 ;  /* 0x0000000400057802 */ /* 0x000fe20000000f00 */
[----:B-1----:R-:W-:Y:S01]  /*14470*/  IMAD.MOV.U32 R3, RZ, RZ, 0x181f ;  /* 0x0000181fff037424 */ /* 0x002fe200078e00ff */
[----:B------:R-:W-:Y:S02]  /*14480*/  MOV R2, 0x144a0 ;  /* 0x000144a000027802 */ /* 0x000fe40000000f00 */
[----:B--234-:R-:W-:Y:S05]  /*14490*/  CALL.REL.NOINC `($__internal_19_$__cuda_sm70_shflsync_idx_p) ;  /* 0x00001ce000007944 */ /* 0x01cfea0003c00000 */
[----:B------:R-:W-:Y:S01]  /*144a0*/  MOV R2, R5 ;  /* 0x0000000500027202 */ /* 0x000fe20000000f00 */
[----:B------:R-:W-:Y:S05]  /*144b0*/  BRA `(.L_x_1312) ;  /* 0xfffee86000007947 */ /* 0x000fea000383ffff */
.L_x_1217:
[----:B------:R-:W-:Y:S01]  /*144c0*/  IMAD.MOV.U32 R9, RZ, RZ, R6 ;  /* 0x000000ffff097224 */ /* 0x000fe200078e0006 */
[----:B------:R-:W-:Y:S01]  /*144d0*/  MOV R5, 0x5 ;  /* 0x0000000500057802 */ /* 0x000fe20000000f00 */
[----:B--2---:R-:W-:Y:S01]  /*144e0*/  IMAD.MOV.U32 R3, RZ, RZ, 0x181f ;  /* 0x0000181fff037424 */ /* 0x004fe200078e00ff */
[----:B---3--:R-:W-:-:S02]  /*144f0*/  MOV R2, 0x14510 ;  /* 0x0001451000027802 */ /* 0x008fc40000000f00 */
[----:B-1--4-:R-:W-:Y:S05]  /*14500*/  CALL.REL.NOINC `($__internal_19_$__cuda_sm70_shflsync_idx_p) ;  /* 0x00001c7000007944 */ /* 0x012fea0003c00000 */
        /* <DEDUP_REMOVED lines=8> */
.L_x_1220:
[----:B------:R-:W-:Y:S01]  /*14590*/  IMAD.MOV.U32 R9, RZ, RZ, R6 ;  /* 0x000000ffff097224 */ /* 0x000fe200078e0006 */
[----:B------:R-:W-:Y:S01]  /*145a0*/  MOV R5, 0x6 ;  /* 0x0000000600057802 */ /* 0x000fe20000000f00 */
[----:B-1----:R-:W-:Y:S01]  /*145b0*/  IMAD.MOV.U32 R3, RZ, RZ, 0x181f ;  /* 0x0000181fff037424 */ /* 0x002fe200078e00ff */
[----:B---3--:R-:W-:Y:S02]  /*145c0*/  MOV R2, 0x145e0 ;  /* 0x000145e000027802 */ /* 0x008fe40000000f00 */
[----:B--2-4-:R-:W-:Y:S05]  /*145d0*/  CALL.REL.NOINC `($__internal_19_$__cuda_sm70_shflsync_idx_p) ;  /* 0x00001ba000007944 */ /* 0x014fea0003c00000 */
[----:B------:R-:W-:Y:S01]  /*145e0*/  MOV R8, R5 ;  /* 0x0000000500087202 */ /* 0x000fe20000000f00 */
[----:B------:R-:W-:Y:S05]  /*145f0*/  BRA `(.L_x_1314) ;  /* 0xfffee8f000007947 */ /* 0x000fea000383ffff */
.L_x_1221:
[----:B------:R-:W-:Y:S01]  /*14600*/  IMAD.MOV.U32 R9, RZ, RZ, R7 ;  /* 0x000000ffff097224 */ /* 0x000fe200078e0007 */
[----:B------:R-:W-:Y:S01]  /*14610*/  MOV R5, 0x6 ;  /* 0x0000000600057802 */ /* 0x000fe20000000f00 */
[----:B------:R-:W-:Y:S01]  /*14620*/  IMAD.MOV.U32 R3, RZ, RZ, 0x181f ;  /* 0x0000181fff037424 */ /* 0x000fe200078e00ff */
[----:B---3--:R-:W-:Y:S02]  /*14630*/  MOV R2, 0x14650 ;  /* 0x0001465000027802 */ /* 0x008fe40000000f00 */
[----:B-12-4-:R-:W-:Y:S05]  /*14640*/  CALL.REL.NOINC `($__internal_19_$__cuda_sm70_shflsync_idx_p) ;  /* 0x00001b3000007944 */ /* 0x016fea0003c00000 */
[----:B------:R-:W-:Y:S01]  /*14650*/  MOV R2, R5 ;  /* 0x0000000500027202 */ /* 0x000fe20000000f00 */
[----:B------:R-:W-:Y:S05]  /*14660*/  BRA `(.L_x_1315) ;  /* 0xfffee8a000007947 */ /* 0x000fea000383ffff */
.L_x_1224:
        /* <DEDUP_REMOVED lines=13> */
.L_x_1231:
[----:B---3--:R1:W5:Y:S01]  /*14740*/  LDL R0, [R1+0x14] ;  /* 0x0000140001007983 */ /* 0x0083620000100800 */
[----:B------:R-:W-:Y:S02]  /*14750*/  MOV R3, 0x2 ;  /* 0x0000000200037802 */ /* 0x000fe40000000f00 */
[----:B------:R-:W-:Y:S02]  /*14760*/  MOV R2, 0x14780 ;  /* 0x0001478000027802 */ /* 0x000fe40000000f00 */
[----:B-1---5:R-:W-:Y:S05]  /*14770*/  CALL.REL.NOINC `($__internal_18_$__cuda_sm70_shflsync_bfly_p) ;  /* 0x000019c000007944 */ /* 0x022fea0003c00000 */
[----:B------:R-:W-:Y:S05]  /*14780*/  BRA `(.L_x_1317) ;  /* 0xffffaea000007947 */ /* 0x000fea000383ffff */
.L_x_1232:
[----:B------:R-:W-:Y:S01]  /*14790*/  IMAD.MOV.U32 R0, RZ, RZ, R4 ;  /* 0x000000ffff007224 */ /* 0x000fe200078e0004 */
[----:B------:R-:W-:Y:S02]  /*147a0*/  MOV R3, 0x1 ;  /* 0x0000000100037802 */ /* 0x000fe40000000f00 */
[----:B------:R-:W-:Y:S02]  /*147b0*/  MOV R2, 0x147d0 ;  /* 0x000147d000027802 */ /* 0x000fe40000000f00 */
[----:B------:R-:W-:Y:S05]  /*147c0*/  CALL.REL.NOINC `($__internal_18_$__cuda_sm70_shflsync_bfly_p) ;  /* 0x0000197000007944 */ /* 0x000fea0003c00000 */
[----:B------:R-:W-:Y:S02]  /*147d0*/  FADD.FTZ R4, R4, R0 ;  /* 0x0000000004047221 */ /* 0x000fe40000010000 */
[----:B------:R1:W5:Y:S01]  /*147e0*/  LDL R0, [R1+0x18] ;  /* 0x0000180001007983 */ /* 0x0003620000100800 */
[----:B------:R-:W-:-:S02]  /*147f0*/  MOV R3, 0x2 ;  /* 0x0000000200037802 */ /* 0x000fc40000000f00 */
[----:B------:R-:W-:Y:S02]  /*14800*/  MOV R2, 0x14820 ;  /* 0x0001482000027802 */ /* 0x000fe40000000f00 */
[----:B-1---5:R-:W-:Y:S05]  /*14810*/  CALL.REL.NOINC `($__internal_18_$__cuda_sm70_shflsync_bfly_p) ;  /* 0x0000192000007944 */ /* 0x022fea0003c00000 */
[----:B------:R-:W2:Y:S01]  /*14820*/  LDL.LU R2, [R1+0x18] ;  /* 0x0000180001027983 */ /* 0x000ea20000300800 */
[----:B------:R-:W-:Y:S01]  /*14830*/  MOV R3, 0x1 ;  /* 0x0000000100037802 */ /* 0x000fe20000000f00 */
[----:B--2---:R-:W-:Y:S01]  /*14840*/  FADD.FTZ R5, R2, R0 ;  /* 0x0000000002057221 */ /* 0x004fe20000010000 */
[----:B------:R-:W-:-:S04]  /*14850*/  MOV R2, 0x14880 ;  /* 0x0001488000027802 */ /* 0x000fc80000000f00 */
[----:B------:R-:W-:Y:S02]  /*14860*/  MOV R0, R5 ;  /* 0x0000000500007202 */ /* 0x000fe40000000f00 */
[----:B------:R-:W-:Y:S05]  /*14870*/  CALL.REL.NOINC `($__internal_18_$__cuda_sm70_shflsync_bfly_p) ;  /* 0x000018c000007944 */ /* 0x000fea0003c00000 */
[----:B------:R-:W-:Y:S02]  /*14880*/  FADD.FTZ R5, R5, R0 ;  /* 0x0000000005057221 */ /* 0x000fe40000010000 */
[----:B------:R1:W5:Y:S01]  /*14890*/  LDL R0, [R1+0x1c] ;  /* 0x00001c0001007983 */ /* 0x0003620000100800 */
[----:B------:R-:W-:Y:S02]  /*148a0*/  MOV R3, 0x2 ;  /* 0x0000000200037802 */ /* 0x000fe40000000f00 */
        /* <DEDUP_REMOVED lines=19> */
[----:B------:R-:W-:Y:S01]  /*149e0*/  MOV R8, R0 ;  /* 0x0000000000087202 */ /* 0x000fe20000000f00 */
[----:B------:R-:W-:Y:S05]  /*149f0*/  BRA `(.L_x_1318) ;  /* 0xffffad6000007947 */ /* 0x000fea000383ffff */
.L_x_1239:
[----:B-1234-:R-:W-:Y:S01]  /*14a00*/  IMAD.MOV.U32 R9, RZ, RZ, R6 ;  /* 0x000000ffff097224 */ /* 0x01efe200078e0006 */
[----:B------:R-:W-:Y:S01]  /*14a10*/  MOV R5, RZ ;  /* 0x000000ff00057202 */ /* 0x000fe20000000f00 */
[----:B------:R-:W-:Y:S01]  /*14a20*/  IMAD.MOV.U32 R3, RZ, RZ, 0x181f ;  /* 0x0000181fff037424 */ /* 0x000fe200078e00ff */
[----:B------:R-:W-:Y:S02]  /*14a30*/  MOV R2, 0x14a50 ;  /* 0x00014a5000027802 */ /* 0x000fe40000000f00 */
[----:B------:R-:W-:Y:S05]  /*14a40*/  CALL.REL.NOINC `($__internal_19_$__cuda_sm70_shflsync_idx_p) ;  /* 0x0000173000007944 */ /* 0x000fea0003c00000 */
[----:B------:R-:W-:Y:S01]  /*14a50*/  MOV R8, R5 ;  /* 0x0000000500087202 */ /* 0x000fe20000000f00 */
[----:B------:R-:W-:Y:S05]  /*14a60*/  BRA `(.L_x_1319) ;  /* 0xffffc33000007947 */ /* 0x000fea000383ffff */
.L_x_1240:
[----:B------:R-:W-:Y:S01]  /*14a70*/  IMAD.MOV.U32 R9, RZ, RZ, R7 ;  /* 0x000000ffff097224 */ /* 0x000fe200078e0007 */
[----:B------:R-:W-:Y:S01]  /*14a80*/  MOV R5, RZ ;  /* 0x000000ff00057202 */ /* 0x000fe20000000f00 */
[----:B------:R-:W-:Y:S01]  /*14a90*/  IMAD.MOV.U32 R3, RZ, RZ, 0x181f ;  /* 0x0000181fff037424 */ /* 0x000fe200078e00ff */
[----:B------:R-:W-:Y:S02]  /*14aa0*/  MOV R2, 0x14ac0 ;  /* 0x00014ac000027802 */ /* 0x000fe40000000f00 */
[----:B-12---:R-:W-:Y:S05]  /*14ab0*/  CALL.REL.NOINC `($__internal_19_$__cuda_sm70_shflsync_idx_p) ;  /* 0x000016c000007944 */ /* 0x006fea0003c00000 */
[----:B------:R-:W-:Y:S01]  /*14ac0*/  MOV R2, R5 ;  /* 0x0000000500027202 */ /* 0x000fe20000000f00 */
[----:B------:R-:W-:Y:S05]  /*14ad0*/  BRA `(.L_x_1320) ;  /* 0xffffc2e000007947 */ /* 0x000fea000383ffff */
.L_x_1241:
[----:B------:R-:W-:Y:S01]  /*14ae0*/  IMAD.MOV.U32 R9, RZ, RZ, R6 ;  /* 0x000000ffff097224 */ /* 0x000fe200078e0006 */
[----:B------:R-:W-:Y:S01]  /*14af0*/  MOV R5, 0x1 ;  /* 0x0000000100057802 */ /* 0x000fe20000000f00 */
[----:B--2---:R-:W-:Y:S01]  /*14b00*/  IMAD.MOV.U32 R3, RZ, RZ, 0x181f ;  /* 0x0000181fff037424 */ /* 0x004fe200078e00ff */
[----:B------:R-:W-:-:S02]  /*14b10*/  MOV R2, 0x14b30 ;  /* 0x00014b3000027802 */ /* 0x000fc40000000f00 */
        /* <DEDUP_REMOVED lines=9> */
.L_x_1242:
[----:B------:R-:W-:Y:S01]  /*14bb0*/  IMAD.MOV.U32 R9, RZ, RZ, R6 ;  /* 0x000000ffff097224 */ /* 0x000fe200078e0006 */
[----:B------:R-:W-:Y:S01]  /*14bc0*/  MOV R5, 0x2 ;  /* 0x0000000200057802 */ /* 0x000fe20000000f00 */
[----:B-1----:R-:W-:Y:S01]  /*14bd0*/  IMAD.MOV.U32 R3, RZ, RZ, 0x181f ;  /* 0x0000181fff037424 */ /* 0x002fe200078e00ff */
[----:B------:R-:W-:Y:S02]  /*14be0*/  MOV R2, 0x14c00 ;  /* 0x00014c0000027802 */ /* 0x000fe40000000f00 */
[----:B---34-:R-:W-:Y:S05]  /*14bf0*/  CALL.REL.NOINC `($__internal_19_$__cuda_sm70_shflsync_idx_p) ;  /* 0x0000158000007944 */ /* 0x018fea0003c00000 */
[----:B------:R-:W-:Y:S01]  /*14c00*/  MOV R8, R5 ;  /* 0x0000000500087202 */ /* 0x000fe20000000f00 */
[----:B------:R-:W-:Y:S05]  /*14c10*/  BRA `(.L_x_1322) ;  /* 0xffffc2b000007947 */ /* 0x000fea000383ffff */
.L_x_1243:
[----:B------:R-:W-:Y:S01]  /*14c20*/  IMAD.MOV.U32 R9, RZ, RZ, R7 ;  /* 0x000000ffff097224 */ /* 0x000fe200078e0007 */
[----:B------:R-:W-:Y:S01]  /*14c30*/  MOV R5, 0x2 ;  /* 0x0000000200057802 */ /* 0x000fe20000000f00 */
[----:B-1----:R-:W-:Y:S01]  /*14c40*/  IMAD.MOV.U32 R3, RZ, RZ, 0x181f ;  /* 0x0000181fff037424 */ /* 0x002fe200078e00ff */
[----:B------:R-:W-:Y:S02]  /*14c50*/  MOV R2, 0x14c70 ;  /* 0x00014c7000027802 */ /* 0x000fe40000000f00 */
[----:B--234-:R-:W-:Y:S05]  /*14c60*/  CALL.REL.NOINC `($__internal_19_$__cuda_sm70_shflsync_idx_p) ;  /* 0x0000151000007944 */ /* 0x01cfea0003c00000 */
[----:B------:R-:W-:Y:S01]  /*14c70*/  MOV R2, R5 ;  /* 0x0000000500027202 */ /* 0x000fe20000000f00 */
[----:B------:R-:W-:Y:S05]  /*14c80*/  BRA `(.L_x_1323) ;  /* 0xffffc26000007947 */ /* 0x000fea000383ffff */
.L_x_1244:
[----:B------:R-:W-:Y:S01]  /*14c90*/  IMAD.MOV.U32 R9, RZ, RZ, R6 ;  /* 0x000000ffff097224 */ /* 0x000fe200078e0006 */
[----:B------:R-:W-:Y:S01]  /*14ca0*/  MOV R5, 0x3 ;  /* 0x0000000300057802 */ /* 0x000fe20000000f00 */
[----:B--2---:R-:W-:Y:S01]  /*14cb0*/  IMAD.MOV.U32 R3, RZ, RZ, 0x181f ;  /* 0x0000181fff037424 */ /* 0x004fe200078e00ff */
[----:B------:R-:W-:-:S02]  /*14cc0*/  MOV R2, 0x14ce0 ;  /* 0x00014ce000027802 */ /* 0x000fc40000000f00 */
[----:B-1-34-:R-:W-:Y:S05]  /*14cd0*/  CALL.REL.NOINC `($__internal_19_$__cuda_sm70_shflsync_idx_p) ;  /* 0x000014a000007944 */ /* 0x01afea0003c00000 */
        /* <DEDUP_REMOVED lines=8> */
.L_x_1245:
[----:B------:R-:W-:Y:S01]  /*14d60*/  IMAD.MOV.U32 R9, RZ, RZ, R6 ;  /* 0x000000ffff097224 */ /* 0x000fe200078e0006 */
[----:B------:R-:W-:Y:S01]  /*14d70*/  MOV R5, 0x4 ;  /* 0x0000000400057802 */ /* 0x000fe20000000f00 */
[----:B--2---:R-:W-:Y:S01]  /*14d80*/  IMAD.MOV.U32 R3, RZ, RZ, 0x181f ;  /* 0x0000181fff037424 */ /* 0x004fe200078e00ff */
[----:B------:R-:W-:Y:S02]  /*14d90*/  MOV R2, 0x14db0 ;  /* 0x00014db000027802 */ /* 0x000fe40000000f00 */
[----:B-1-34-:R-:W-:Y:S05]  /*14da0*/  CALL.REL.NOINC `($__internal_19_$__cuda_sm70_shflsync_idx_p) ;  /* 0x000013d000007944 */ /* 0x01afea0003c00000 */
[----:B------:R-:W-:Y:S01]  /*14db0*/  MOV R8, R5 ;  /* 0x0000000500087202 */ /* 0x000fe20000000f00 */
[----:B------:R-:W-:Y:S05]  /*14dc0*/  BRA `(.L_x_1325) ;  /* 0xffffc23000007947 */ /* 0x000fea000383ffff */
.L_x_1246:
[----:B------:R-:W-:Y:S01]  /*14dd0*/  IMAD.MOV.U32 R9, RZ, RZ, R7 ;  /* 0x000000ffff097224 */ /* 0x000fe200078e0007 */
[----:B------:R-:W-:Y:S01]  /*14de0*/  MOV R5, 0x4 ;  /* 0x0000000400057802 */ /* 0x000fe20000000f00 */
[----:B--2---:R-:W-:Y:S01]  /*14df0*/  IMAD.MOV.U32 R3, RZ, RZ, 0x181f ;  /* 0x0000181fff037424 */ /* 0x004fe200078e00ff */
[----:B------:R-:W-:Y:S02]  /*14e00*/  MOV R2, 0x14e20 ;  /* 0x00014e2000027802 */ /* 0x000fe40000000f00 */
[----:B-1-34-:R-:W-:Y:S05]  /*14e10*/  CALL.REL.NOINC `($__internal_19_$__cuda_sm70_shflsync_idx_p) ;  /* 0x0000136000007944 */ /* 0x01afea0003c00000 */
[----:B------:R-:W-:Y:S01]  /*14e20*/  MOV R2, R5 ;  /* 0x0000000500027202 */ /* 0x000fe20000000f00 */
[----:B------:R-:W-:Y:S05]  /*14e30*/  BRA `(.L_x_1326) ;  /* 0xffffc1e000007947 */ /* 0x000fea000383ffff */
.L_x_1247:
        /* <DEDUP_REMOVED lines=13> */
.L_x_1248:
[----:B------:R-:W-:Y:S01]  /*14f10*/  IMAD.MOV.U32 R9, RZ, RZ, R6 ;  /* 0x000000ffff097224 */ /* 0x000fe200078e0006 */
[----:B------:R-:W-:Y:S01]  /*14f20*/  MOV R5, 0x6 ;  /* 0x0000000600057802 */ /* 0x000fe20000000f00 */
[----:B--2---:R-:W-:Y:S01]  /*14f30*/  IMAD.MOV.U32 R3, RZ, RZ, 0x181f ;  /* 0x0000181fff037424 */ /* 0x004fe200078e00ff */
[----:B------:R-:W-:Y:S02]  /*14f40*/  MOV R2, 0x14f60 ;  /* 0x00014f6000027802 */ /* 0x000fe40000000f00 */
[----:B-1--4-:R-:W-:Y:S05]  /*14f50*/  CALL.REL.NOINC `($__internal_19_$__cuda_sm70_shflsync_idx_p) ;  /* 0x0000122000007944 */ /* 0x012fea0003c00000 */
[----:B------:R-:W-:Y:S01]  /*14f60*/  MOV R8, R5 ;  /* 0x0000000500087202 */ /* 0x000fe20000000f00 */
[----:B------:R-:W-:Y:S05]  /*14f70*/  BRA `(.L_x_1328) ;  /* 0xffffc1b000007947 */ /* 0x000fea000383ffff */
.L_x_1249:
[----:B------:R-:W-:Y:S01]  /*14f80*/  IMAD.MOV.U32 R9, RZ, RZ, R7 ;  /* 0x000000ffff097224 */ /* 0x000fe200078e0007 */
[----:B------:R-:W-:Y:S01]  /*14f90*/  MOV R5, 0x6 ;  /* 0x0000000600057802 */ /* 0x000fe20000000f00 */
[----:B--2---:R-:W-:Y:S01]  /*14fa0*/  IMAD.MOV.U32 R3, RZ, RZ, 0x181f ;  /* 0x0000181fff037424 */ /* 0x004fe200078e00ff */
[----:B------:R-:W-:Y:S02]  /*14fb0*/  MOV R2, 0x14fd0 ;  /* 0x00014fd000027802 */ /* 0x000fe40000000f00 */
[----:B-1-34-:R-:W-:Y:S05]  /*14fc0*/  CALL.REL.NOINC `($__internal_19_$__cuda_sm70_shflsync_idx_p) ;  /* 0x000011b000007944 */ /* 0x01afea0003c00000 */
[----:B------:R-:W-:Y:S01]  /*14fd0*/  MOV R2, R5 ;  /* 0x0000000500027202 */ /* 0x000fe20000000f00 */
[----:B------:R-:W-:Y:S05]  /*14fe0*/  BRA `(.L_x_1329) ;  /* 0xffffc16000007947 */ /* 0x000fea000383ffff */
.L_x_1250:
[----:B------:R-:W-:Y:S01]  /*14ff0*/  IMAD.MOV.U32 R9, RZ, RZ, R6 ;  /* 0x000000ffff097224 */ /* 0x000fe200078e0006 */
[----:B------:R-:W-:Y:S01]  /*15000*/  MOV R5, 0x7 ;  /* 0x0000000700057802 */ /* 0x000fe20000000f00 */
[----:B-1----:R-:W-:Y:S01]  /*15010*/  IMAD.MOV.U32 R3, RZ, RZ, 0x181f ;  /* 0x0000181fff037424 */ /* 0x002fe200078e00ff */
[----:B------:R-:W-:-:S02]  /*15020*/  MOV R2, 0x15040 ;  /* 0x0001504000027802 */ /* 0x000fc40000000f00 */
[----:B--2-4-:R-:W-:Y:S05]  /*15030*/  CALL.REL.NOINC `($__internal_19_$__cuda_sm70_shflsync_idx_p) ;  /* 0x0000114000007944 */ /* 0x014fea0003c00000 */
        /* <DEDUP_REMOVED lines=8> */
.L_x_1252:
[----:B------:R-:W-:Y:S01]  /*150c0*/  IMAD.MOV.U32 R9, RZ, RZ, R13 ;  /* 0x000000ffff097224 */ /* 0x000fe200078e000d */
[----:B------:R-:W-:Y:S01]  /*150d0*/  MOV R5, RZ ;  /* 0x000000ff00057202 */ /* 0x000fe20000000f00 */
[----:B------:R-:W-:Y:S01]  /*150e0*/  IMAD.MOV.U32 R3, RZ, RZ, 0x1c1f ;  /* 0x00001c1fff037424 */ /* 0x000fe200078e00ff */
[----:B------:R-:W-:Y:S02]  /*150f0*/  MOV R2, 0x15110 ;  /* 0x0001511000027802 */ /* 0x000fe40000000f00 */
[----:B------:R-:W-:Y:S05]  /*15100*/  CALL.REL.NOINC `($__internal_19_$__cuda_sm70_shflsync_idx_p) ;  /* 0x0000107000007944 */ /* 0x000fea0003c00000 */
[----:B------:R-:W-:Y:S01]  /*15110*/  MOV R12, R5 ;  /* 0x00000005000c7202 */ /* 0x000fe20000000f00 */
[----:B------:R-:W-:Y:S05]  /*15120*/  BRA `(.L_x_1331) ;  /* 0xffffc35000007947 */ /* 0x000fea000383ffff */
.L_x_1253:
[----:B------:R-:W-:Y:S01]  /*15130*/  IMAD.MOV.U32 R9, RZ, RZ, R21 ;  /* 0x000000ffff097224 */ /* 0x000fe200078e0015 */
[----:B------:R-:W-:Y:S01]  /*15140*/  MOV R5, RZ ;  /* 0x000000ff00057202 */ /* 0x000fe20000000f00 */
[----:B------:R-:W-:Y:S01]  /*15150*/  IMAD.MOV.U32 R3, RZ, RZ, 0x1c1f ;  /* 0x00001c1fff037424 */ /* 0x000fe200078e00ff */
[----:B------:R-:W-:Y:S02]  /*15160*/  MOV R2, 0x15180 ;  /* 0x0001518000027802 */ /* 0x000fe40000000f00 */
[----:B-12---:R-:W-:Y:S05]  /*15170*/  CALL.REL.NOINC `($__internal_19_$__cuda_sm70_shflsync_idx_p) ;  /* 0x0000100000007944 */ /* 0x006fea0003c00000 */
[----:B------:R-:W-:Y:S01]  /*15180*/  MOV R2, R5 ;  /* 0x0000000500027202 */ /* 0x000fe20000000f00 */
[----:B------:R-:W-:Y:S05]  /*15190*/  BRA `(.L_x_1332) ;  /* 0xffffc30000007947 */ /* 0x000fea000383ffff */
.L_x_1256:
[----:B------:R-:W-:Y:S01]  /*151a0*/  IMAD.MOV.U32 R9, RZ, RZ, R13 ;  /* 0x000000ffff097224 */ /* 0x000fe200078e000d */
[----:B------:R-:W-:Y:S01]  /*151b0*/  MOV R5, 0x1 ;  /* 0x0000000100057802 */ /* 0x000fe20000000f00 */
[----:B----4-:R-:W-:Y:S01]  /*151c0*/  IMAD.MOV.U32 R3, RZ, RZ, 0x1c1f ;  /* 0x00001c1fff037424 */ /* 0x010fe200078e00ff */
[----:B------:R-:W-:-:S02]  /*151d0*/  MOV R2, 0x151f0 ;  /* 0x000151f000027802 */ /* 0x000fc40000000f00 */
[----:B-123--:R-:W-:Y:S05]  /*151e0*/  CALL.REL.NOINC `($__internal_19_$__cuda_sm70_shflsync_idx_p) ;  /* 0x00000f9000007944 */ /* 0x00efea0003c00000 */
        /* <DEDUP_REMOVED lines=8> */
.L_x_1259:
[----:B------:R-:W-:Y:S01]  /*15270*/  IMAD.MOV.U32 R9, RZ, RZ, R13 ;  /* 0x000000ffff097224 */ /* 0x000fe200078e000d */
[----:B------:R-:W-:Y:S01]  /*15280*/  MOV R5, 0x2 ;  /* 0x0000000200057802 */ /* 0x000fe20000000f00 */
[----:B----4-:R-:W-:Y:S01]  /*15290*/  IMAD.MOV.U32 R3, RZ, RZ, 0x1c1f ;  /* 0x00001c1fff037424 */ /* 0x010fe200078e00ff */
[----:B------:R-:W-:Y:S02]  /*152a0*/  MOV R2, 0x152c0 ;  /* 0x000152c000027802 */ /* 0x000fe40000000f00 */
[----:B-123--:R-:W-:Y:S05]  /*152b0*/  CALL.REL.NOINC `($__internal_19_$__cuda_sm70_shflsync_idx_p) ;  /* 0x00000ec000007944 */ /* 0x00efea0003c00000 */
[----:B------:R-:W-:Y:S01]  /*152c0*/  MOV R12, R5 ;  /* 0x00000005000c7202 */ /* 0x000fe20000000f00 */
[----:B------:R-:W-:Y:S05]  /*152d0*/  BRA `(.L_x_1334) ;  /* 0xffffc78000007947 */ /* 0x000fea000383ffff */
.L_x_1260:
[----:B------:R-:W-:Y:S01]  /*152e0*/  IMAD.MOV.U32 R9, RZ, RZ, R21 ;  /* 0x000000ffff097224 */ /* 0x000fe200078e0015 */
[----:B------:R-:W-:Y:S01]  /*152f0*/  MOV R5, 0x2 ;  /* 0x0000000200057802 */ /* 0x000fe20000000f00 */
[----:B----4-:R-:W-:Y:S01]  /*15300*/  IMAD.MOV.U32 R3, RZ, RZ, 0x1c1f ;  /* 0x00001c1fff037424 */ /* 0x010fe200078e00ff */
[----:B------:R-:W-:Y:S02]  /*15310*/  MOV R2, 0x15330 ;  /* 0x0001533000027802 */ /* 0x000fe40000000f00 */
[----:B-123--:R-:W-:Y:S05]  /*15320*/  CALL.REL.NOINC `($__internal_19_$__cuda_sm70_shflsync_idx_p) ;  /* 0x00000e5000007944 */ /* 0x00efea0003c00000 */
[----:B------:R-:W-:Y:S01]  /*15330*/  MOV R2, R5 ;  /* 0x0000000500027202 */ /* 0x000fe20000000f00 */
[----:B------:R-:W-:Y:S05]  /*15340*/  BRA `(.L_x_1335) ;  /* 0xffffc73000007947 */ /* 0x000fea000383ffff */
.L_x_1263:
[----:B------:R-:W-:Y:S01]  /*15350*/  IMAD.MOV.U32 R9, RZ, RZ, R13 ;  /* 0x000000ffff097224 */ /* 0x000fe200078e000d */
[----:B------:R-:W-:Y:S01]  /*15360*/  MOV R5, 0x3 ;  /* 0x0000000300057802 */ /* 0x000fe20000000f00 */
[----:B--2---:R-:W-:Y:S01]  /*15370*/  IMAD.MOV.U32 R3, RZ, RZ, 0x1c1f ;  /* 0x00001c1fff037424 */ /* 0x004fe200078e00ff */
[----:B-1----:R-:W-:-:S02]  /*15380*/  MOV R2, 0x153a0 ;  /* 0x000153a000027802 */ /* 0x002fc40000000f00 */
[----:B---34-:R-:W-:Y:S05]  /*15390*/  CALL.REL.NOINC `($__internal_19_$__cuda_sm70_shflsync_idx_p) ;  /* 0x00000de000007944 */ /* 0x018fea0003c00000 */
        /* <DEDUP_REMOVED lines=8> */
.L_x_1267:
[----:B------:R-:W-:Y:S01]  /*15420*/  IMAD.MOV.U32 R9, RZ, RZ, R6 ;  /* 0x000000ffff097224 */ /* 0x000fe200078e0006 */
[----:B------:R-:W-:Y:S01]  /*15430*/  MOV R5, RZ ;  /* 0x000000ff00057202 */ /* 0x000fe20000000f00 */
[----:B------:R-:W-:Y:S01]  /*15440*/  IMAD.MOV.U32 R3, RZ, RZ, 0x181f ;  /* 0x0000181fff037424 */ /* 0x000fe200078e00ff */
[----:B------:R-:W-:Y:S02]  /*15450*/  MOV R2, 0x15470 ;  /* 0x0001547000027802 */ /* 0x000fe40000000f00 */
[----:B------:R-:W-:Y:S05]  /*15460*/  CALL.REL.NOINC `($__internal_19_$__cuda_sm70_shflsync_idx_p) ;  /* 0x00000d1000007944 */ /* 0x000fea0003c00000 */
[----:B------:R-:W-:Y:S01]  /*15470*/  MOV R8, R5 ;  /* 0x0000000500087202 */ /* 0x000fe20000000f00 */
[----:B------:R-:W-:Y:S05]  /*15480*/  BRA `(.L_x_1337) ;  /* 0xffffd27000007947 */ /* 0x000fea000383ffff */
.L_x_1268:
[----:B------:R-:W-:Y:S01]  /*15490*/  IMAD.MOV.U32 R9, RZ, RZ, R7 ;  /* 0x000000ffff097224 */ /* 0x000fe200078e0007 */
[----:B------:R-:W-:Y:S01]  /*154a0*/  MOV R5, RZ ;  /* 0x000000ff00057202 */ /* 0x000fe20000000f00 */
[----:B------:R-:W-:Y:S01]  /*154b0*/  IMAD.MOV.U32 R3, RZ, RZ, 0x181f ;  /* 0x0000181fff037424 */ /* 0x000fe200078e00ff */
[----:B------:R-:W-:Y:S02]  /*154c0*/  MOV R2, 0x154e0 ;  /* 0x000154e000027802 */ /* 0x000fe40000000f00 */
[----:B-12---:R-:W-:Y:S05]  /*154d0*/  CALL.REL.NOINC `($__internal_19_$__cuda_sm70_shflsync_idx_p) ;  /* 0x00000ca000007944 */ /* 0x006fea0003c00000 */
[----:B------:R-:W-:Y:S01]  /*154e0*/  MOV R2, R5 ;  /* 0x0000000500027202 */ /* 0x000fe20000000f00 */
[----:B------:R-:W-:Y:S05]  /*154f0*/  BRA `(.L_x_1338) ;  /* 0xffffd22000007947 */ /* 0x000fea000383ffff */
.L_x_1269:
        /* <DEDUP_REMOVED lines=13> */
.L_x_1270:
[----:B------:R-:W-:Y:S01]  /*155d0*/  IMAD.MOV.U32 R9, RZ, RZ, R6 ;  /* 0x000000ffff097224 */ /* 0x000fe200078e0006 */
[----:B------:R-:W-:Y:S01]  /*155e0*/  MOV R5, 0x2 ;  /* 0x0000000200057802 */ /* 0x000fe20000000f00 */
[----:B-1----:R-:W-:Y:S01]  /*155f0*/  IMAD.MOV.U32 R3, RZ, RZ, 0x181f ;  /* 0x0000181fff037424 */ /* 0x002fe200078e00ff */
[----:B------:R-:W-:Y:S02]  /*15600*/  MOV R2, 0x15620 ;  /* 0x0001562000027802 */ /* 0x000fe40000000f00 */
[----:B---34-:R-:W-:Y:S05]  /*15610*/  CALL.REL.NOINC `($__internal_19_$__cuda_sm70_shflsync_idx_p) ;  /* 0x00000b6000007944 */ /* 0x018fea0003c00000 */
[----:B------:R-:W-:Y:S01]  /*15620*/  MOV R8, R5 ;  /* 0x0000000500087202 */ /* 0x000fe20000000f00 */
[----:B------:R-:W-:Y:S05]  /*15630*/  BRA `(.L_x_1340) ;  /* 0xffffd1f000007947 */ /* 0x000fea000383ffff */
.L_x_1271:
[----:B------:R-:W-:Y:S01]  /*15640*/  IMAD.MOV.U32 R9, RZ, RZ, R7 ;  /* 0x000000ffff097224 */ /* 0x000fe200078e0007 */
[----:B------:R-:W-:Y:S01]  /*15650*/  MOV R5, 0x2 ;  /* 0x0000000200057802 */ /* 0x000fe20000000f00 */
[----:B-1----:R-:W-:Y:S01]  /*15660*/  IMAD.MOV.U32 R3, RZ, RZ, 0x181f ;  /* 0x0000181fff037424 */ /* 0x002fe200078e00ff */
[----:B------:R-:W-:Y:S02]  /*15670*/  MOV R2, 0x15690 ;  /* 0x0001569000027802 */ /* 0x000fe40000000f00 */
[----:B--234-:R-:W-:Y:S05]  /*15680*/  CALL.REL.NOINC `($__internal_19_$__cuda_sm70_shflsync_idx_p) ;  /* 0x00000af000007944 */ /* 0x01cfea0003c00000 */
[----:B------:R-:W-:Y:S01]  /*15690*/  MOV R2, R5 ;  /* 0x0000000500027202 */ /* 0x000fe20000000f00 */
[----:B------:R-:W-:Y:S05]  /*156a0*/  BRA `(.L_x_1341) ;  /* 0xffffd1a000007947 */ /* 0x000fea000383ffff */
.L_x_1272:
        /* <DEDUP_REMOVED lines=13> */
.L_x_1273:
[----:B------:R-:W-:Y:S01]  /*15780*/  IMAD.MOV.U32 R9, RZ, RZ, R6 ;  /* 0x000000ffff097224 */ /* 0x000fe200078e0006 */
[----:B------:R-:W-:Y:S01]  /*15790*/  MOV R5, 0x4 ;  /* 0x0000000400057802 */ /* 0x000fe20000000f00 */
[----:B--2---:R-:W-:Y:S01]  /*157a0*/  IMAD.MOV.U32 R3, RZ, RZ, 0x181f ;  /* 0x0000181fff037424 */ /* 0x004fe200078e00ff */
[----:B------:R-:W-:Y:S02]  /*157b0*/  MOV R2, 0x157d0 ;  /* 0x000157d000027802 */ /* 0x000fe40000000f00 */
[----:B-1-34-:R-:W-:Y:S05]  /*157c0*/  CALL.REL.NOINC `($__internal_19_$__cuda_sm70_shflsync_idx_p) ;  /* 0x000009b000007944 */ /* 0x01afea0003c00000 */
[----:B------:R-:W-:Y:S01]  /*157d0*/  MOV R8, R5 ;  /* 0x0000000500087202 */ /* 0x000fe20000000f00 */
[----:B------:R-:W-:Y:S05]  /*157e0*/  BRA `(.L_x_1343) ;  /* 0xffffd17000007947 */ /* 0x000fea000383ffff */
.L_x_1274:
[----:B------:R-:W-:Y:S01]  /*157f0*/  IMAD.MOV.U32 R9, RZ, RZ, R7 ;  /* 0x000000ffff097224 */ /* 0x000fe200078e0007 */
[----:B------:R-:W-:Y:S01]  /*15800*/  MOV R5, 0x4 ;  /* 0x0000000400057802 */ /* 0x000fe20000000f00 */
[----:B--2---:R-:W-:Y:S01]  /*15810*/  IMAD.MOV.U32 R3, RZ, RZ, 0x181f ;  /* 0x0000181fff037424 */ /* 0x004fe200078e00ff */
[----:B------:R-:W-:Y:S02]  /*15820*/  MOV R2, 0x15840 ;  /* 0x0001584000027802 */ /* 0x000fe40000000f00 */
[----:B-1-34-:R-:W-:Y:S05]  /*15830*/  CALL.REL.NOINC `($__internal_19_$__cuda_sm70_shflsync_idx_p) ;  /* 0x0000094000007944 */ /* 0x01afea0003c00000 */
[----:B------:R-:W-:Y:S01]  /*15840*/  MOV R2, R5 ;  /* 0x0000000500027202 */ /* 0x000fe20000000f00 */
[----:B------:R-:W-:Y:S05]  /*15850*/  BRA `(.L_x_1344) ;  /* 0xffffd12000007947 */ /* 0x000fea000383ffff */
.L_x_1275:
        /* <DEDUP_REMOVED lines=13> */
.L_x_1276:
[----:B------:R-:W-:Y:S01]  /*15930*/  IMAD.MOV.U32 R9, RZ, RZ, R6 ;  /* 0x000000ffff097224 */ /* 0x000fe200078e0006 */
[----:B------:R-:W-:Y:S01]  /*15940*/  MOV R5, 0x6 ;  /* 0x0000000600057802 */ /* 0x000fe20000000f00 */
[----:B--2---:R-:W-:Y:S01]  /*15950*/  IMAD.MOV.U32 R3, RZ, RZ, 0x181f ;  /* 0x0000181fff037424 */ /* 0x004fe200078e00ff */
[----:B------:R-:W-:Y:S02]  /*15960*/  MOV R2, 0x15980 ;  /* 0x0001598000027802 */ /* 0x000fe40000000f00 */
[----:B-1--4-:R-:W-:Y:S05]  /*15970*/  CALL.REL.NOINC `($__internal_19_$__cuda_sm70_shflsync_idx_p) ;  /* 0x0000080000007944 */ /* 0x012fea0003c00000 */
[----:B------:R-:W-:Y:S01]  /*15980*/  MOV R8, R5 ;  /* 0x0000000500087202 */ /* 0x000fe20000000f00 */
[----:B------:R-:W-:Y:S05]  /*15990*/  BRA `(.L_x_1346) ;  /* 0xffffd0f000007947 */ /* 0x000fea000383ffff */
.L_x_1277:
[----:B------:R-:W-:Y:S01]  /*159a0*/  IMAD.MOV.U32 R9, RZ, RZ, R7 ;  /* 0x000000ffff097224 */ /* 0x000fe200078e0007 */
[----:B------:R-:W-:Y:S01]  /*159b0*/  MOV R5, 0x6 ;  /* 0x0000000600057802 */ /* 0x000fe20000000f00 */
[----:B--2---:R-:W-:Y:S01]  /*159c0*/  IMAD.MOV.U32 R3, RZ, RZ, 0x181f ;  /* 0x0000181fff037424 */ /* 0x004fe200078e00ff */
[----:B------:R-:W-:Y:S02]  /*159d0*/  MOV R2, 0x159f0 ;  /* 0x000159f000027802 */ /* 0x000fe40000000f00 */
[----:B-1-34-:R-:W-:Y:S05]  /*159e0*/  CALL.REL.NOINC `($__internal_19_$__cuda_sm70_shflsync_idx_p) ;  /* 0x0000079000007944 */ /* 0x01afea0003c00000 */
[----:B------:R-:W-:Y:S01]  /*159f0*/  MOV R2, R5 ;  /* 0x0000000500027202 */ /* 0x000fe20000000f00 */
[----:B------:R-:W-:Y:S05]  /*15a00*/  BRA `(.L_x_1347) ;  /* 0xffffd0a000007947 */ /* 0x000fea000383ffff */
.L_x_1278:
        /* <DEDUP_REMOVED lines=13> */
.L_x_1280:
[----:B------:R-:W-:Y:S01]  /*15ae0*/  IMAD.MOV.U32 R9, RZ, RZ, R70 ;  /* 0x000000ffff097224 */ /* 0x000fe200078e0046 */
[----:B------:R-:W-:Y:S01]  /*15af0*/  MOV R5, RZ ;  /* 0x000000ff00057202 */ /* 0x000fe20000000f00 */
[----:B----4-:R-:W-:Y:S01]  /*15b00*/  IMAD.MOV.U32 R3, RZ, RZ, 0x1f ;  /* 0x0000001fff037424 */ /* 0x010fe200078e00ff */
[----:B------:R-:W-:Y:S02]  /*15b10*/  MOV R2, 0x15b30 ;  /* 0x00015b3000027802 */ /* 0x000fe40000000f00 */
[----:B------:R-:W-:Y:S05]  /*15b20*/  CALL.REL.NOINC `($__internal_19_$__cuda_sm70_shflsync_idx_p) ;  /* 0x0000065000007944 */ /* 0x000fea0003c00000 */
[----:B------:R-:W-:Y:S01]  /*15b30*/  MOV R10, R5 ;  /* 0x00000005000a7202 */ /* 0x000fe20000000f00 */
[----:B------:R-:W-:Y:S05]  /*15b40*/  BRA `(.L_x_1349) ;  /* 0xffffd15000007947 */ /* 0x000fea000383ffff */
.L_x_1281:
[----:B------:R-:W-:Y:S01]  /*15b50*/  IMAD.MOV.U32 R9, RZ, RZ, R70 ;  /* 0x000000ffff097224 */ /* 0x000fe200078e0046 */
[----:B------:R-:W-:Y:S01]  /*15b60*/  MOV R5, 0x1 ;  /* 0x0000000100057802 */ /* 0x000fe20000000f00 */
[----:B----4-:R-:W-:Y:S01]  /*15b70*/  IMAD.MOV.U32 R3, RZ, RZ, 0x1f ;  /* 0x0000001fff037424 */ /* 0x010fe200078e00ff */
[----:B------:R-:W-:Y:S02]  /*15b80*/  MOV R2, 0x15ba0 ;  /* 0x00015ba000027802 */ /* 0x000fe40000000f00 */
[----:B-12---:R-:W-:Y:S05]  /*15b90*/  CALL.REL.NOINC `($__internal_19_$__cuda_sm70_shflsync_idx_p) ;  /* 0x000005e000007944 */ /* 0x006fea0003c00000 */
[----:B------:R-:W-:Y:S01]  /*15ba0*/  MOV R8, R5 ;  /* 0x0000000500087202 */ /* 0x000fe20000000f00 */
[----:B------:R-:W-:Y:S05]  /*15bb0*/  BRA `(.L_x_1350) ;  /* 0xffffd10000007947 */ /* 0x000fea000383ffff */
.L_x_1282:
[----:B------:R-:W-:Y:S02]  /*15bc0*/  MOV R2, 0x1 ;  /* 0x0000000100027802 */ /* 0x000fe40000000f00 */
[----:B------:R-:W-:-:S02]  /*15bd0*/  MOV R3, 0x15bf0 ;  /* 0x00015bf000037802 */ /* 0x000fc40000000f00 */
[----:B-123--:R-:W-:Y:S05]  /*15be0*/  CALL.REL.NOINC `($__internal_20_$__cuda_sm70_shflsync_up_p) ;  /* 0x000005e000007944 */ /* 0x00efea0003c00000 */
[----:B------:R-:W-:Y:S05]  /*15bf0*/  BRA `(.L_x_1351) ;  /* 0xffffd1f000007947 */ /* 0x000fea000383ffff */
.L_x_1283:
[----:B------:R-:W-:Y:S02]  /*15c00*/  MOV R2, 0x2 ;  /* 0x0000000200027802 */ /* 0x000fe40000000f00 */
[----:B------:R-:W-:-:S02]  /*15c10*/  MOV R3, 0x15c30 ;  /* 0x00015c3000037802 */ /* 0x000fc40000000f00 */
[----:B-12---:R-:W-:Y:S05]  /*15c20*/  CALL.REL.NOINC `($__internal_20_$__cuda_sm70_shflsync_up_p) ;  /* 0x000005a000007944 */ /* 0x006fea0003c00000 */
        /* <DEDUP_REMOVED lines=24> */
.L_x_1287:
[----:B------:R-:W-:Y:S02]  /*15db0*/  MOV R2, 0x1 ;  /* 0x0000000100027802 */ /* 0x000fe40000000f00 */
[----:B------:R-:W-:Y:S02]  /*15dc0*/  MOV R3, 0x15de0 ;  /* 0x00015de000037802 */ /* 0x000fe40000000f00 */
[----:B------:R-:W-:Y:S05]  /*15dd0*/  CALL.REL.NOINC `($__internal_20_$__cuda_sm70_shflsync_up_p) ;  /* 0x000003f000007944 */ /* 0x000fea0003c00000 */
[----:B------:R-:W-:Y:S01]  /*15de0*/  MOV R2, R4 ;  /* 0x0000000400027202 */ /* 0x000fe20000000f00 */
[----:B------:R-:W-:Y:S05]  /*15df0*/  BRA `(.L_x_1353) ;  /* 0xffffd25000007947 */ /* 0x000fea000383ffff */
.L_x_1288:
        /* <DEDUP_REMOVED lines=27> */
.L_x_1290:
[----:B------:R-:W-:Y:S02]  /*15fb0*/  SEL R0, RZ, 0x1, P0 ;  /* 0x00000001ff007807 */ /* 0x000fe40000000000 */
[----:B------:R-:W-:Y:S02]  /*15fc0*/  MOV R2, 0x15fe0 ;  /* 0x00015fe000027802 */ /* 0x000fe40000000f00 */
[----:B---3--:R-:W-:Y:S05]  /*15fd0*/  CALL.REL.NOINC `($__internal_21_$__cuda_sm70_votesync_ballot) ;  /* 0x0000026000007944 */ /* 0x008fea0003c00000 */
[----:B------:R-:W-:Y:S01]  /*15fe0*/  MOV R8, R0 ;  /* 0x0000000000087202 */ /* 0x000fe20000000f00 */
[----:B------:R-:W-:Y:S05]  /*15ff0*/  BRA `(.L_x_1355) ;  /* 0xffffd1e000007947 */ /* 0x000fea000383ffff */
.L_x_1291:
[----:B------:R-:W-:Y:S01]  /*16000*/  IMAD.MOV.U32 R9, RZ, RZ, R6 ;  /* 0x000000ffff097224 */ /* 0x000fe200078e0006 */
[----:B------:R-:W-:Y:S01]  /*16010*/  MOV R5, R0 ;  /* 0x0000000000057202 */ /* 0x000fe20000000f00 */
[----:B------:R-:W-:Y:S01]  /*16020*/  IMAD.MOV.U32 R3, RZ, RZ, 0x1f ;  /* 0x0000001fff037424 */ /* 0x000fe200078e00ff */
[----:B-1----:R-:W-:Y:S02]  /*16030*/  MOV R2, 0x16050 ;  /* 0x0001605000027802 */ /* 0x002fe40000000f00 */
[----:B---3--:R-:W-:Y:S05]  /*16040*/  CALL.REL.NOINC `($__internal_19_$__cuda_sm70_shflsync_idx_p) ;  /* 0x0000013000007944 */ /* 0x008fea0003c00000 */
[----:B------:R-:W-:Y:S01]  /*16050*/  IMAD.MOV.U32 R11, RZ, RZ, R5 ;  /* 0x000000ffff0b7224 */ /* 0x000fe200078e0005 */
[----:B------:R-:W-:Y:S01]  /*16060*/  MOV R5, R0 ;  /* 0x0000000000057202 */ /* 0x000fe20000000f00 */
[----:B------:R-:W-:Y:S01]  /*16070*/  IMAD.MOV.U32 R9, RZ, RZ, R7 ;  /* 0x000000ffff097224 */ /* 0x000fe200078e0007 */
[----:B------:R-:W-:-:S02]  /*16080*/  MOV R3, 0x1f ;  /* 0x0000001f00037802 */ /* 0x000fc40000000f00 */
[----:B------:R-:W-:Y:S02]  /*16090*/  MOV R2, 0x160b0 ;  /* 0x000160b000027802 */ /* 0x000fe40000000f00 */
[----:B------:R-:W-:Y:S05]  /*160a0*/  CALL.REL.NOINC `($__internal_19_$__cuda_sm70_shflsync_idx_p) ;  /* 0x000000d000007944 */ /* 0x000fea0003c00000 */
[----:B------:R-:W-:Y:S01]  /*160b0*/  MOV R7, R5 ;  /* 0x0000000500077202 */ /* 0x000fe20000000f00 */
[----:B------:R-:W-:Y:S05]  /*160c0*/  BRA `(.L_x_1356) ;  /* 0xffffd18000007947 */ /* 0x000fea000383ffff */
.L_x_1294:
[----:B------:R-:W-:Y:S01]  /*160d0*/  IMAD.MOV.U32 R9, RZ, RZ, R4 ;  /* 0x000000ffff097224 */ /* 0x000fe200078e0004 */
[----:B------:R-:W-:Y:S01]  /*160e0*/  MOV R5, R0 ;  /* 0x0000000000057202 */ /* 0x000fe20000000f00 */
[----:B------:R-:W-:Y:S01]  /*160f0*/  IMAD.MOV.U32 R3, RZ, RZ, 0x1f ;  /* 0x0000001fff037424 */ /* 0x000fe200078e00ff */
[----:B-1----:R-:W-:Y:S02]  /*16100*/  MOV R2, 0x16120 ;  /* 0x0001612000027802 */ /* 0x002fe40000000f00 */
[----:B---34-:R-:W-:Y:S05]  /*16110*/  CALL.REL.NOINC `($__internal_19_$__cuda_sm70_shflsync_idx_p) ;  /* 0x0000006000007944 */ /* 0x018fea0003c00000 */
[----:B------:R-:W-:Y:S01]  /*16120*/  MOV R13, R5 ;  /* 0x00000005000d7202 */ /* 0x000fe20000000f00 */
[----:B------:R-:W-:Y:S05]  /*16130*/  BRA `(.L_x_1293) ;  /* 0xffffd17000007947 */ /* 0x000fea000383ffff */
        .weak           $__internal_18_$__cuda_sm70_shflsync_bfly_p
        .type           $__internal_18_$__cuda_sm70_shflsync_bfly_p,@function
        .size           $__internal_18_$__cuda_sm70_shflsync_bfly_p,($__internal_19_$__cuda_sm70_shflsync_idx_p - $__internal_18_$__cuda_sm70_shflsync_bfly_p)
$__internal_18_$__cuda_sm70_shflsync_bfly_p:
[----:B------:R-:W-:Y:S04]  /*16140*/  WARPSYNC R8 ;  /* 0x0000000800007348 */ /* 0x000fe80003800000 */
[----:B------:R1:W2:Y:S02]  /*16150*/  SHFL.BFLY PT, R0, R0, R3, R9 ;  /* 0x0c00000300007389 */ /* 0x0002a400000e0009 */
[----:B-1----:R-:W-:-:S04]  /*16160*/  MOV R3, 0x0 ;  /* 0x0000000000037802 */ /* 0x002fc80000000f00 */
[----:B--2---:R-:W-:Y:S05]  /*16170*/  RET.REL.NODEC R2 `(_ZN7cutlass13device_kernelIN5flash19enable_sm80_to_sm89INS1_16FlashAttnFwdSm80INS1_25CollectiveMainloopFwdSm80ILi4ELi1ELb0EN4cute5tupleIJNS5_1CILi128EEENS7_ILi80EEENS7_ILi64EEEEEELi64ENS_10bfloat16_tEfNS_4arch4Sm80ELb1ELb0ELb1ELb1ELb0ELb0ELb1ELb1EEENS1_21CollectiveEpilogueFwdINS6_IJS8_SA_S9_EEENS6_IJNS7_ILi1EEESI_SI_EEESC_SE_Li128ELb1ELb1ELb1ELb0EEENS1_36VarlenDynamicPersistentTileSchedulerILi128ELi80ELi128ELi128ELb1ELb1ELb0ELb1ELb1ELb1EEEEEEEEEvNT_6ParamsE) ;  /* 0xfffe9e8002007950 */ /* 0x004fea0003c3ffff */
        .weak           $__internal_19_$__cuda_sm70_shflsync_idx_p
        .type           $__internal_19_$__cuda_sm70_shflsync_idx_p,@function
        .size           $__internal_19_$__cuda_sm70_shflsync_idx_p,($__internal_20_$__cuda_sm70_shflsync_up_p - $__internal_19_$__cuda_sm70_shflsync_idx_p)
$__internal_19_$__cuda_sm70_shflsync_idx_p:
[----:B------:R-:W-:-:S04]  /*16180*/  MOV R16, 0xffffffff ;  /* 0xffffffff00107802 */ /* 0x000fc80000000f00 */
[----:B------:R-:W-:Y:S04]  /*16190*/  WARPSYNC R16 ;  /* 0x0000001000007348 */ /* 0x000fe80003800000 */
[----:B------:R1:W2:Y:S02]  /*161a0*/  SHFL.IDX PT, R5, R9, R5, R3 ;  /* 0x0000000509057389 */ /* 0x0002a400000e0003 */
[----:B-1----:R-:W-:-:S04]  /*161b0*/  MOV R3, 0x0 ;  /* 0x0000000000037802 */ /* 0x002fc80000000f00 */
[----:B--2---:R-:W-:Y:S05]  /*161c0*/  RET.REL.NODEC R2 `(_ZN7cutlass13device_kernelIN5flash19enable_sm80_to_sm89INS1_16FlashAttnFwdSm80INS1_25CollectiveMainloopFwdSm80ILi4ELi1ELb0EN4cute5tupleIJNS5_1CILi128EEENS7_ILi80EEENS7_ILi64EEEEEELi64ENS_10bfloat16_tEfNS_4arch4Sm80ELb1ELb0ELb1ELb1ELb0ELb0ELb1ELb1EEENS1_21CollectiveEpilogueFwdINS6_IJS8_SA_S9_EEENS6_IJNS7_ILi1EEESI_SI_EEESC_SE_Li128ELb1ELb1ELb1ELb0EEENS1_36VarlenDynamicPersistentTileSchedulerILi128ELi80ELi128ELi128ELb1ELb1ELb0ELb1ELb1ELb1EEEEEEEEEvNT_6ParamsE) ;  /* 0xfffe9e3002007950 */ /* 0x004fea0003c3ffff */
        .weak           $__internal_20_$__cuda_sm70_shflsync_up_p
        .type           $__internal_20_$__cuda_sm70_shflsync_up_p,@function
        .size           $__internal_20_$__cuda_sm70_shflsync_up_p,($__internal_21_$__cuda_sm70_votesync_ballot - $__internal_20_$__cuda_sm70_shflsync_up_p)
$__internal_20_$__cuda_sm70_shflsync_up_p:
[----:B------:R-:W-:Y:S02]  /*161d0*/  IMAD.MOV.U32 R4, RZ, RZ, RZ ;  /* 0x000000ffff047224 */ /* 0x000fe400078e00ff */
[----:B------:R-:W-:-:S04]  /*161e0*/  IMAD.MOV.U32 R9, RZ, RZ, -0x1 ;  /* 0xffffffffff097424 */ /* 0x000fc800078e00ff */
[----:B------:R-:W-:Y:S04]  /*161f0*/  WARPSYNC R9 ;  /* 0x0000000900007348 */ /* 0x000fe80003800000 */
[----:B------:R1:W2:Y:S02]  /*16200*/  SHFL.UP PT, R4, R0, R2, R4 ;  /* 0x0400000200047389 */ /* 0x0002a400000e0004 */
[----:B-1----:R-:W-:Y:S02]  /*16210*/  MOV R2, R3 ;  /* 0x0000000300027202 */ /* 0x002fe40000000f00 */
[----:B------:R-:W-:-:S04]  /*16220*/  MOV R3, 0x0 ;  /* 0x0000000000037802 */ /* 0x000fc80000000f00 */
[----:B--2---:R-:W-:Y:S05]  /*16230*/  RET.REL.NODEC R2 `(_ZN7cutlass13device_kernelIN5flash19enable_sm80_to_sm89INS1_16FlashAttnFwdSm80INS1_25CollectiveMainloopFwdSm80ILi4ELi1ELb0EN4cute5tupleIJNS5_1CILi128EEENS7_ILi80EEENS7_ILi64EEEEEELi64ENS_10bfloat16_tEfNS_4arch4Sm80ELb1ELb0ELb1ELb1ELb0ELb0ELb1ELb1EEENS1_21CollectiveEpilogueFwdINS6_IJS8_SA_S9_EEENS6_IJNS7_ILi1EEESI_SI_EEESC_SE_Li128ELb1ELb1ELb1ELb0EEENS1_36VarlenDynamicPersistentTileSchedulerILi128ELi80ELi128ELi128ELb1ELb1ELb0ELb1ELb1ELb1EEEEEEEEEvNT_6ParamsE) ;  /* 0xfffe9dc002007950 */ /* 0x004fea0003c3ffff */
        .weak           $__internal_21_$__cuda_sm70_votesync_ballot
        .type           $__internal_21_$__cuda_sm70_votesync_ballot,@function
        .size           $__internal_21_$__cuda_sm70_votesync_ballot,(.L_x_1639 - $__internal_21_$__cuda_sm70_votesync_ballot)
$__internal_21_$__cuda_sm70_votesync_ballot:
[----:B------:R-:W-:Y:S01]  /*16240*/  ISETP.NE.U32.AND P0, PT, R0, 0x1, PT ;  /* 0x000000010000780c */ /* 0x000fe20003f05070 */
[----:B------:R-:W-:-:S04]  /*16250*/  IMAD.MOV.U32 R3, RZ, RZ, -0x1 ;  /* 0xffffffffff037424 */ /* 0x000fc800078e00ff */
[----:B------:R-:W-:Y:S08]  /*16260*/  WARPSYNC R3 ;  /* 0x0000000300007348 */ /* 0x000ff00003800000 */
[----:B------:R-:W-:-:S04]  /*16270*/  VOTE.ANY R0, PT, !P0 ;  /* 0x0000000000007806 */ /* 0x000fc800040e0100 */
[----:B------:R-:W-:Y:S01]  /*16280*/  LOP3.LUT R0, R0, R3, RZ, 0xc0, !PT ;  /* 0x0000000300007212 */ /* 0x000fe200078ec0ff */
[----:B------:R-:W-:-:S04]  /*16290*/  IMAD.MOV.U32 R3, RZ, RZ, 0x0 ;  /* 0x00000000ff037424 */ /* 0x000fc800078e00ff */
[----:B------:R-:W-:Y:S05]  /*162a0*/  RET.REL.NODEC R2 `(_ZN7cutlass13device_kernelIN5flash19enable_sm80_to_sm89INS1_16FlashAttnFwdSm80INS1_25CollectiveMainloopFwdSm80ILi4ELi1ELb0EN4cute5tupleIJNS5_1CILi128EEENS7_ILi80EEENS7_ILi64EEEEEELi64ENS_10bfloat16_tEfNS_4arch4Sm80ELb1ELb0ELb1ELb1ELb0ELb0ELb1ELb1EEENS1_21CollectiveEpilogueFwdINS6_IJS8_SA_S9_EEENS6_IJNS7_ILi1EEESI_SI_EEESC_SE_Li128ELb1ELb1ELb1ELb0EEENS1_36VarlenDynamicPersistentTileSchedulerILi128ELi80ELi128ELi128ELb1ELb1ELb0ELb1ELb1ELb1EEEEEEEEEvNT_6ParamsE) ;  /* 0xfffe9d5002007950 */ /* 0x000fea0003c3ffff */
.L_x_1357:
        /* <DEDUP_REMOVED lines=13> */
.L_x_1639:


//--------------------- .text._ZN7cutlass13device_kernelIN5flash19enable_sm80_to_sm89INS1_16FlashAttnFwdSm80INS1_25CollectiveMainloopFwdSm80ILi4ELi1ELb0EN4cute5tupleIJNS5_1CILi128EEENS7_ILi80EEENS7_ILi64EEEEEELi64ENS_10bfloat16_tEfNS_4arch4Sm80ELb1ELb0ELb1ELb1ELb0ELb1ELb1ELb1EEENS1_21CollectiveEpilogueFwdINS6_IJS8_SA_S9_EEENS6_IJNS7_ILi1EEESI_SI_EEESC_SE_Li128ELb1ELb1ELb1ELb0EEENS1_36VarlenDynamicPersistentTileSchedulerILi128ELi80ELi128ELi128ELb1ELb1ELb0ELb1ELb1ELb1EEEEEEEEEvNT_6ParamsE --------------------------
	.section	.text._ZN7cutlass13device_kernelIN5flash19enable_sm80_to_sm89INS1_16FlashAttnFwdSm80INS1_25CollectiveMainloopFwdSm80ILi4ELi1ELb0EN4cute5tupleIJNS5_1CILi128EEENS7_ILi80EEENS7_ILi64EEEEEELi64ENS_10bfloat16_tEfNS_4arch4Sm80ELb1ELb0ELb1ELb1ELb0ELb1ELb1ELb1EEENS1_21CollectiveEpilogueFwdINS6_IJS8_SA_S9_EEENS6_IJNS7_ILi1EEESI_SI_EEESC_SE_Li128ELb1ELb1ELb1ELb0EEENS1_36VarlenDynamicPersistentTileSchedulerILi128ELi80ELi128ELi128ELb1ELb1ELb0ELb1ELb1ELb1EEEEEEEEEvNT_6ParamsE,"ax",@progbits
	.sectioninfo	@"SHI_REGISTERS=255"
	.align	128
.text._ZN7cutlass13device_kernelIN5flash19enable_sm80_to_sm89INS1_16FlashAttnFwdSm80INS1_25CollectiveMainloopFwdSm80ILi4ELi1ELb0EN4cute5tupleIJNS5_1CILi128EEENS7_ILi80EEENS7_ILi64EEEEEELi64ENS_10bfloat16_tEfNS_4arch4Sm80ELb1ELb0ELb1ELb1ELb0ELb1ELb1ELb1EEENS1_21CollectiveEpilogueFwdINS6_IJS8_SA_S9_EEENS6_IJNS7_ILi1EEESI_SI_EEESC_SE_Li128ELb1ELb1ELb1ELb0EEENS1_36VarlenDynamicPersistentTileSchedulerILi128ELi80ELi128ELi128ELb1ELb1ELb0ELb1ELb1ELb1EEEEEEEEEvNT_6ParamsE:
        .type           _ZN7cutlass13device_kernelIN5flash19enable_sm80_to_sm89INS1_16FlashAttnFwdSm80INS1_25CollectiveMainloopFwdSm80ILi4ELi1ELb0EN4cute5tupleIJNS5_1CILi128EEENS7_ILi80EEENS7_ILi64EEEEEELi64ENS_10bfloat16_tEfNS_4arch4Sm80ELb1ELb0ELb1ELb1ELb0ELb1ELb1ELb1EEENS1_21CollectiveEpilogueFwdINS6_IJS8_SA_S9_EEENS6_IJNS7_ILi1EEESI_SI_EEESC_SE_Li128ELb1ELb1ELb1ELb0EEENS1_36VarlenDynamicPersistentTileSchedulerILi128ELi80ELi128ELi128ELb1ELb1ELb0ELb1ELb1ELb1EEEEEEEEEvNT_6ParamsE,@function
        .size           _ZN7cutlass13device_kernelIN5flash19enable_sm80_to_sm89INS1_16FlashAttnFwdSm80INS1_25CollectiveMainloopFwdSm80ILi4ELi1ELb0EN4cute5tupleIJNS5_1CILi128EEENS7_ILi80EEENS7_ILi64EEEEEELi64ENS_10bfloat16_tEfNS_4arch4Sm80ELb1ELb0ELb1ELb1ELb0ELb1ELb1ELb1EEENS1_21CollectiveEpilogueFwdINS6_IJS8_SA_S9_EEENS6_IJNS7_ILi1EEESI_SI_EEESC_SE_Li128ELb1ELb1ELb1ELb0EEENS1_36VarlenDynamicPersistentTileSchedulerILi128ELi80ELi128ELi128ELb1ELb1ELb0ELb1ELb1ELb1EEEEEEEEEvNT_6ParamsE,(.L_x_1644 - _ZN7cutlass13device_kernelIN5flash19enable_sm80_to_sm89INS1_16FlashAttnFwdSm80INS1_25CollectiveMainloopFwdSm80ILi4ELi1ELb0EN4cute5tupleIJNS5_1CILi128EEENS7_ILi80EEENS7_ILi64EEEEEELi64ENS_10bfloat16_tEfNS_4arch4Sm80ELb1ELb0ELb1ELb1ELb0ELb1ELb1ELb1EEENS1_21CollectiveEpilogueFwdINS6_IJS8_SA_S9_EEENS6_IJNS7_ILi1EEESI_SI_EEESC_SE_Li128ELb1ELb1ELb1ELb0EEENS1_36VarlenDynamicPersistentTileSchedulerILi128ELi80ELi128ELi128ELb1ELb1ELb0ELb1ELb1ELb1EEEEEEEEEvNT_6ParamsE)
        .other          _ZN7cutlass13device_kernelIN5flash19enable_sm80_to_sm89INS1_16FlashAttnFwdSm80INS1_25CollectiveMainloopFwdSm80ILi4ELi1ELb0EN4cute5tupleIJNS5_1CILi128EEENS7_ILi80EEENS7_ILi64EEEEEELi64ENS_10bfloat16_tEfNS_4arch4Sm80ELb1ELb0ELb1ELb1ELb0ELb1ELb1ELb1EEENS1_21CollectiveEpilogueFwdINS6_IJS8_SA_S9_EEENS6_IJNS7_ILi1EEESI_SI_EEESC_SE_Li128ELb1ELb1ELb1ELb0EEENS1_36VarlenDynamicPersistentTileSchedulerILi128ELi80ELi128ELi128ELb1ELb1ELb0ELb1ELb1ELb1EEEEEEEEEvNT_6ParamsE,@"STO_CUDA_ENTRY STV_DEFAULT"
_ZN7cutlass13device_kernelIN5flash19enable_sm80_to_sm89INS1_16FlashAttnFwdSm80INS1_25CollectiveMainloopFwdSm80ILi4ELi1ELb0EN4cute5tupleIJNS5_1CILi128EEENS7_ILi80EEENS7_ILi64EEEEEELi64ENS_10bfloat16_tEfNS_4arch4Sm80ELb1ELb0ELb1ELb1ELb0ELb1ELb1ELb1EEENS1_21CollectiveEpilogueFwdINS6_IJS8_SA_S9_EEENS6_IJNS7_ILi1EEESI_SI_EEESC_SE_Li128ELb1ELb1ELb1ELb0EEENS1_36VarlenDynamicPersistentTileSchedulerILi128ELi80ELi128ELi128ELb1ELb1ELb0ELb1ELb1ELb1EEEEEEEEEvNT_6ParamsE:
        /* <DEDUP_REMOVED lines=54> */
.L_x_1363:
        /* <DEDUP_REMOVED lines=16> */
.L_x_1557:
        /* <DEDUP_REMOVED lines=16> */
.L_x_1558:
[----:B--2---:R-:W-:-:S05]  /*0560*/  IMAD R0, R0, c[0x0][0x538], RZ ;  /* 0x00014e0000007a24 */ /* 0x004fca00078e02ff */
[----:B------:R-:W-:-:S04]  /*0570*/  IADD3 R6, R0, R6, RZ ;  /* 0x0000000600067210 */ /* 0x000fc80007ffe0ff */
[----:B------:R-:W-:-:S13]  /*0580*/  ISETP.GT.AND P0, PT, R6, UR4, PT ;  /* 0x0000000406007c0c */ /* 0x000fda000bf04270 */
[----:B-1----:R-:W-:Y:S05]  /*0590*/  @!P0 BRA `(.L_x_1363) ;  /* 0xfffffdc000008947 */ /* 0x002fea000383ffff */
.L_x_1359:
[----:B------:R-:W-:-:S05]  /*05a0*/  IADD3 R12, -R0, R6, RZ ;  /* 0x00000006000c7210 */ /* 0x000fca0007ffe1ff */
[----:B------:R-:W-:-:S05]  /*05b0*/  IMAD R0, R4, c[0x0][0x538], R12 ;  /* 0x00014e0004007a24 */ /* 0x000fca00078e020c */
[----:B------:R-:W-:Y:S01]  /*05c0*/  ISETP.GT.AND P0, PT, R0, UR4, PT ;  /* 0x0000000400007c0c */ /* 0x000fe2000bf04270 */
[----:B------:R-:W-:-:S12]  /*05d0*/  BRA.DIV ~URZ, `(.L_x_1364) ;  /* 0x0001e0827f007947 */ /* 0x000fd8000b800000 */
[----:B------:R-:W-:-:S04]  /*05e0*/  VOTE.ANY R6, PT, !P0 ;  /* 0x0000000000067806 */ /* 0x000fc800040e0100 */
.L_x_1559:
[----:B------:R-:W1:Y:S02]  /*05f0*/  POPC R0, R6 ;  /* 0x0000000600007309 */ /* 0x000e640000000000 */
[----:B-1----:R-:W-:-:S05]  /*0600*/  IADD3 R2, R0, R7, RZ ;  /* 0x0000000700027210 */ /* 0x002fca0007ffe0ff */
[----:B------:R1:W-:Y:S01]  /*0610*/  STL [R1+0x54], R2 ;  /* 0x0000540201007387 */ /* 0x0003e20000100800 */
[----:B------:R-:W-:Y:S05]  /*0620*/  BRA.DIV ~URZ, `(.L_x_1365) ;  /* 0x0001e0827f007947 */ /* 0x000fea000b800000 */
[----:B------:R2:W3:Y:S01]  /*0630*/  SHFL.IDX PT, R13, R9, R0, 0x1f ;  /* 0x00001f00090d7589 */ /* 0x0004e200000e0000 */
[----:B------:R-:W-:-:S03]  /*0640*/  MOV R5, RZ ;  /* 0x000000ff00057202 */ /* 0x000fc60000000f00 */
[----:B------:R2:W4:Y:S04]  /*0650*/  SHFL.IDX PT, R9, R8, R0, 0x1f ;  /* 0x00001f0008097589 */ /* 0x00052800000e0000 */
.L_x_1560:
[----:B------:R-:W-:Y:S01]  /*0660*/  ISETP.NE.AND P0, PT, R6, RZ, PT ;  /* 0x000000ff0600720c */ /* 0x000fe20003f05270 */
[----:B------:R-:W-:-:S12]  /*0670*/  BSSY B0, `(.L_x_1366) ;  /* 0x0000005000007945 */ /* 0x000fd80003800000 */
[----:B------:R-:W-:Y:S05]  /*0680*/  @!P0 BRA `(.L_x_1367) ;  /* 0x0000003000008947 */ /* 0x000fea0003800000 */
[----:B------:R-:W-:Y:S01]  /*0690*/  IADD3 R10, R0, -0x1, RZ ;  /* 0xffffffff000a7810 */ /* 0x000fe20007ffe0ff */
[----:B------:R-:W-:Y:S05]  /*06a0*/  BRA.DIV ~URZ, `(.L_x_1368) ;  /* 0x0001e0e27f007947 */ /* 0x000fea000b800000 */
[----:B------:R1:W2:Y:S02]  /*06b0*/  SHFL.IDX PT, R5, R4, R10, 0x1f ;  /* 0x00001f0a04057589 */ /* 0x0002a400000e0000 */
.L_x_1367:
[----:B------:R-:W-:Y:S05]  /*06c0*/  BSYNC B0 ;  /* 0x0000000000007941 */ /* 0x000fea0003800000 */
.L_x_1366:
        /* <DEDUP_REMOVED lines=69> */
.L_x_1370:
        /* <DEDUP_REMOVED lines=70> */
.L_x_1371:
[----:B------:R-:W-:Y:S05]  /*0f80*/  BSYNC B0 ;  /* 0x0000000000007941 */ /* 0x000fea0003800000 */
.L_x_1369:
[----:B------:R-:W-:-:S04]  /*0f90*/  LOP3.LUT R0, RZ, R0, RZ, 0x33, !PT ;  /* 0x00000000ff007212 */ /* 0x000fc800078e33ff */
[----:B------:R-:W-:-:S05]  /*0fa0*/  IADD3 R0, R0, R13, RZ ;  /* 0x0000000d00007210 */ /* 0x000fca0007ffe0ff */
[----:B------:R2:W-:Y:S01]  /*0fb0*/  STL [R1+0x4c], R0 ;  /* 0x00004c0001007387 */ /* 0x0005e20000100800 */
[----:B------:R-:W-:Y:S05]  /*0fc0*/  BRA `(.L_x_1372) ;  /* 0x0000006000007947 */ /* 0x000fea0003800000 */
.L_x_1360:
[----:B------:R-:W-:Y:S01]  /*0fd0*/  MOV R0, UR4 ;  /* 0x0000000400007c02 */ /* 0x000fe20008000f00 */
[----:B------:R-:W-:Y:S04]  /*0fe0*/  STL [R1+0x4c], RZ ;  /* 0x00004cff01007387 */ /* 0x000fe80000100800 */
[----:B------:R-:W-:Y:S04]  /*0ff0*/  STL [R1+0x50], RZ ;  /* 0x000050ff01007387 */ /* 0x000fe80000100800 */
[----:B------:R1:W-:Y:S02]  /*1000*/  STL [R1+0x48], R0 ;  /* 0x0000480001007387 */ /* 0x0003e40000100800 */
[----:B-1----:R-:W-:-:S05]  /*1010*/  MOV R0, c[0x0][0x53c] ;  /* 0x00014f0000007a02 */ /* 0x002fca0000000f00 */
[----:B------:R1:W-:Y:S02]  /*1020*/  STL [R1+0x54], R0 ;  /* 0x0000540001007387 */ /* 0x0003e40000100800 */
.L_x_1372:
        /* <DEDUP_REMOVED lines=8> */
.L_x_1358:
        /* <DEDUP_REMOVED lines=8> */
[----:B---3--:R-:W-:Y:S02]  /*1130*/  LOP3.LUT R4, R14, 0xfffffff8, RZ, 0xc0, !PT ;  /* 0xfffffff80e047812 */ /* 0x008fe400078ec0ff */
[----:B------:R-:W-:Y:S01]  /*1140*/  LEA.HI R7, R15, R16, RZ, 0x4 ;  /* 0x000000100f077211 */ /* 0x000fe200078f20ff */
[----:B------:R-:W-:Y:S01]  /*1150*/  IMAD.SHL.U32 R3, R3, 0x40, RZ ;  /* 0x0000004003037824 */ /* 0x000fe200078e00ff */
[----:B------:R-:W-:Y:S01]  /*1160*/  LOP3.LUT R2, R0, 0xfffffffc, RZ, 0xc0, !PT ;  /* 0xfffffffc00027812 */ /* 0x000fe200078ec0ff */
[----:B------:R-:W-:Y:S01]  /*1170*/  IMAD.IADD R0, R16, 0x1, -R4 ;  /* 0x0000000110007824 */ /* 0x000fe200078e0a04 */
[----:B------:R-:W-:-:S02]  /*1180*/  SHF.R.S32.HI R8, RZ, 0x4, R7 ;  /* 0x00000004ff087819 */ /* 0x000fc40000011407 */
[----:B------:R-:W-:Y:S01]  /*1190*/  LOP3.LUT R3, R3, 0x1c0, RZ, 0xc0, !PT ;  /* 0x000001c003037812 */ /* 0x000fe200078ec0ff */
[----:B------:R-:W-:Y:S01]  /*11a0*/  IMAD.IADD R2, R16, 0x1, -R2 ;  /* 0x0000000110027824 */ /* 0x000fe200078e0a02 */
[----:B------:R-:W-:Y:S01]  /*11b0*/  LEA.HI R5, R7, R8, RZ, 0x1 ;  /* 0x0000000807057211 */ /* 0x000fe200078f08ff */
[----:B------:R-:W-:Y:S01]  /*11c0*/  IMAD.SHL.U32 R6, R0, 0x8, RZ ;  /* 0x0000000800067824 */ /* 0x000fe200078e00ff */
[----:B------:R-:W-:Y:S02]  /*11d0*/  SHF.R.U32.HI R4, RZ, 0x3, R3 ;  /* 0x00000003ff047819 */ /* 0x000fe40000011603 */
[----:B------:R-:W-:Y:S02]  /*11e0*/  LEA.HI R11, R2, R2, RZ, 0x1 ;  /* 0x00000002020b7211 */ /* 0x000fe400078f08ff */
[----:B------:R-:W-:Y:S02]  /*11f0*/  LOP3.LUT R5, R5, 0xfffffffe, RZ, 0xc0, !PT ;  /* 0xfffffffe05057812 */ /* 0x000fe400078ec0ff */
[----:B------:R-:W-:-:S02]  /*1200*/  LOP3.LUT R6, R3, 0x38, R6, 0xf8, !PT ;  /* 0x0000003803067812 */ /* 0x000fc400078ef806 */
[----:B------:R-:W-:Y:S01]  /*1210*/  LOP3.LUT R3, R11, 0x1ffffffe, RZ, 0xc0, !PT ;  /* 0x1ffffffe0b037812 */ /* 0x000fe200078ec0ff */
[----:B------:R-:W-:Y:S01]  /*1220*/  IMAD.IADD R12, R8, 0x1, -R5 ;  /* 0x00000001080c7824 */ /* 0x000fe200078e0a05 */
[----:B------:R-:W-:Y:S02]  /*1230*/  LEA.HI R5, R15, R16, RZ, 0x5 ;  /* 0x000000100f057211 */ /* 0x000fe400078f28ff */
[----:B------:R-:W-:Y:S01]  /*1240*/  LOP3.LUT R218, R6, R4, RZ, 0x3c, !PT ;  /* 0x0000000406da7212 */ /* 0x000fe200078e3cff */
[----:B------:R-:W-:Y:S01]  /*1250*/  IMAD.IADD R13, R2, 0x1, -R3 ;  /* 0x00000001020d7824 */ /* 0x000fe200078e0a03 */
[----:B------:R-:W-:Y:S02]  /*1260*/  LOP3.LUT R3, R7, 0xfffffff0, RZ, 0xc0, !PT ;  /* 0xfffffff007037812 */ /* 0x000fe400078ec0ff */
[----:B------:R-:W-:Y:S02]  /*1270*/  LOP3.LUT R2, R5, 0xffffffe0, RZ, 0xc0, !PT ;  /* 0xffffffe005027812 */ /* 0x000fe400078ec0ff */
[----:B------:R-:W-:Y:S01]  /*1280*/  SHF.R.S32.HI R9, RZ, 0x5, R5 ;  /* 0x00000005ff097819 */ /* 0x000fe20000011405 */
[C---:B------:R-:W-:Y:S01]  /*1290*/  IMAD.IADD R4, R16.reuse, 0x1, -R3 ;  /* 0x0000000110047824 */ /* 0x040fe200078e0a03 */
[----:B------:R-:W-:Y:S01]  /*12a0*/  SHF.R.S32.HI R6, RZ, 0x1f, R5 ;  /* 0x0000001fff067819 */ /* 0x000fe20000011405 */
[----:B------:R-:W-:Y:S01]  /*12b0*/  IMAD.IADD R5, R16, 0x1, -R2 ;  /* 0x0000000110057824 */ /* 0x000fe200078e0a02 */
[----:B------:R-:W-:-:S02]  /*12c0*/  LOP3.LUT P1, RZ, R0, 0x2, RZ, 0xc0, !PT ;  /* 0x0000000200ff7812 */ /* 0x000fc4000782c0ff */
[C---:B------:R-:W-:Y:S01]  /*12d0*/  LOP3.LUT P0, RZ, R0.reuse, 0x4, RZ, 0xc0, !PT ;  /* 0x0000000400ff7812 */ /* 0x040fe2000780c0ff */
[----:B------:R-:W-:Y:S01]  /*12e0*/  IMAD.SHL.U32 R0, R0, 0x40, RZ ;  /* 0x0000004000007824 */ /* 0x000fe200078e00ff */
[----:B------:R-:W-:Y:S02]  /*12f0*/  SHF.R.S32.HI R10, RZ, 0x1f, R4 ;  /* 0x0000001fff0a7819 */ /* 0x000fe40000011404 */
[----:B------:R-:W-:Y:S02]  /*1300*/  LEA.HI R3, R6, R9, RZ, 0x2 ;  /* 0x0000000906037211 */ /* 0x000fe400078f10ff */
[----:B------:R-:W-:Y:S02]  /*1310*/  SHF.R.S32.HI R6, RZ, 0x1f, R5 ;  /* 0x0000001fff067819 */ /* 0x000fe40000011405 */
[----:B------:R-:W-:Y:S02]  /*1320*/  LEA.HI R10, R10, R4, RZ, 0x3 ;  /* 0x000000040a0a7211 */ /* 0x000fe400078f18ff */
[----:B------:R-:W-:-:S02]  /*1330*/  LOP3.LUT R2, R0, 0x1c0, RZ, 0xc0, !PT ;  /* 0x000001c000027812 */ /* 0x000fc400078ec0ff */
[----:B------:R-:W-:Y:S02]  /*1340*/  LOP3.LUT R3, R3, 0xffffffc, RZ, 0xc0, !PT ;  /* 0x0ffffffc03037812 */ /* 0x000fe400078ec0ff */
[----:B------:R-:W-:Y:S02]  /*1350*/  LEA.HI R0, R6, R5, RZ, 0x2 ;  /* 0x0000000506007211 */ /* 0x000fe400078f10ff */
[----:B------:R-:W-:Y:S01]  /*1360*/  LOP3.LUT R7, R10, 0xfffffff8, RZ, 0xc0, !PT ;  /* 0xfffffff80a077812 */ /* 0x000fe200078ec0ff */
[----:B------:R-:W-:Y:S01]  /*1370*/  IMAD.IADD R3, R9, 0x1, -R3 ;  /* 0x0000000109037824 */ /* 0x000fe200078e0a03 */
[----:B------:R-:W-:Y:S02]  /*1380*/  LOP3.LUT R8, R2, 0x8, R14, 0xf8, !PT ;  /* 0x0000000802087812 */ /* 0x000fe400078ef80e */
[----:B------:R-:W-:Y:S01]  /*1390*/  SHF.R.U32.HI R6, RZ, 0x3, R2 ;  /* 0x00000003ff067819 */ /* 0x000fe20000011602 */
[----:B------:R-:W-:Y:S01]  /*13a0*/  IMAD.IADD R4, R4, 0x1, -R7 ;  /* 0x0000000104047824 */ /* 0x000fe200078e0a07 */
[----:B------:R-:W-:-:S02]  /*13b0*/  SHF.R.S32.HI R2, RZ, 0x2, R0 ;  /* 0x00000002ff027819 */ /* 0x000fc40000011400 */
[----:B------:R-:W-:Y:S02]  /*13c0*/  LOP3.LUT R0, R0, 0x7ffffffc, RZ, 0xc0, !PT ;  /* 0x7ffffffc00007812 */ /* 0x000fe400078ec0ff */
[----:B------:R-:W-:Y:S01]  /*13d0*/  LOP3.LUT R7, R8, R6, RZ, 0x3c, !PT ;  /* 0x0000000608077212 */ /* 0x000fe200078e3cff */
[----:B------:R-:W-:Y:S01]  /*13e0*/  IMAD R8, R3, 0x10, R2 ;  /* 0x0000001003087824 */ /* 0x000fe200078e0202 */
[----:B------:R-:W-:Y:S01]  /*13f0*/  LEA.HI R3, R15, R16, RZ, 0x6 ;  /* 0x000000100f037211 */ /* 0x000fe200078f30ff */
[----:B------:R-:W-:Y:S01]  /*1400*/  IMAD.SHL.U32 R2, R11, 0x20, RZ ;  /* 0x000000200b027824 */ /* 0x000fe200078e00ff */
[C---:B------:R-:W-:Y:S01]  /*1410*/  LOP3.LUT P3, RZ, R4.reuse, 0x2, RZ, 0xc0, !PT ;  /* 0x0000000204ff7812 */ /* 0x040fe2000786c0ff */
[----:B------:R-:W-:Y:S01]  /*1420*/  IMAD.IADD R11, R5, 0x1, -R0 ;  /* 0x00000001050b7824 */ /* 0x000fe200078e0a00 */
[C---:B------:R-:W-:Y:S01]  /*1430*/  LOP3.LUT P2, RZ, R4.reuse, 0x4, RZ, 0xc0, !PT ;  /* 0x0000000404ff7812 */ /* 0x040fe2000784c0ff */
[----:B------:R-:W-:Y:S01]  /*1440*/  IMAD.SHL.U32 R0, R4, 0x40, RZ ;  /* 0x0000004004007824 */ /* 0x000fe200078e00ff */
[----:B------:R-:W-:Y:S01]  /*1450*/  LOP3.LUT R2, R2, 0xffffffc0, RZ, 0xc0, !PT ;  /* 0xffffffc002027812 */ /* 0x000fe200078ec0ff */
[----:B------:R-:W-:-:S02]  /*1460*/  IMAD.SHL.U32 R5, R3, 0x8, RZ ;  /* 0x0000000803057824 */ /* 0x000fc400078e00ff */
[----:B------:R-:W-:Y:S01]  /*1470*/  IMAD.SHL.U32 R3, R12, 0x8, RZ ;  /* 0x000000080c037824 */ /* 0x000fe200078e00ff */
[----:B------:R-:W-:Y:S01]  /*1480*/  LOP3.LUT R0, R0, 0x1c0, RZ, 0xc0, !PT ;  /* 0x000001c000007812 */ /* 0x000fe200078ec0ff */
[----:B------:R-:W-:Y:S01]  /*1490*/  IMAD R6, R13, 0x8, R2 ;  /* 0x000000080d067824 */ /* 0x000fe200078e0202 */
[----:B------:R-:W-:Y:S01]  /*14a0*/  LOP3.LUT R218, R218, 0x7ffffe00, R5, 0xf8, !PT ;  /* 0x7ffffe00dada7812 */ /* 0x000fe200078ef805 */
[----:B------:R-:W-:Y:S01]  /*14b0*/  IMAD.SHL.U32 R5, R10, 0x40, RZ ;  /* 0x000000400a057824 */ /* 0x000fe200078e00ff */
[----:B------:R-:W-:Y:S01]  /*14c0*/  LOP3.LUT R3, R0, 0x8, R3, 0xf8, !PT ;  /* 0x0000000800037812 */ /* 0x000fe200078ef803 */
[----:B------:R-:W-:Y:S01]  /*14d0*/  IMAD.SHL.U32 R4, R9, 0x400, RZ ;  /* 0x0000040009047824 */ /* 0x000fe200078e00ff */
[----:B------:R-:W-:Y:S01]  /*14e0*/  SHF.R.U32.HI R2, RZ, 0x3, R0 ;  /* 0x00000003ff027819 */ /* 0x000fe20000011600 */
[----:B------:R-:W-:Y:S02]  /*14f0*/  IMAD R0, R12, 0x200, R7 ;  /* 0x000002000c007824 */ /* 0x000fe400078e0207 */
[----:B------:R-:W-:Y:S01]  /*1500*/  IMAD.SHL.U32 R218, R218, 0x2, RZ ;  /* 0x00000002dada7824 */ /* 0x000fe200078e00ff */
[----:B------:R-:W-:-:S02]  /*1510*/  LOP3.LUT R2, R3, R2, RZ, 0x3c, !PT ;  /* 0x0000000203027212 */ /* 0x000fc400078e3cff */
[----:B------:R-:W-:Y:S01]  /*1520*/  LOP3.LUT R3, R5, 0xfffffe00, RZ, 0xc0, !PT ;  /* 0xfffffe0005037812 */ /* 0x000fe200078ec0ff */
[----:B------:R-:W-:Y:S01]  /*1530*/  IMAD.IADD R5, R8, 0x1, R6 ;  /* 0x0000000108057824 */ /* 0x000fe200078e0206 */
[----:B------:R-:W-:Y:S01]  /*1540*/  LEA R200, R0, 0x2900, 0x1 ;  /* 0x0000290000c87811 */ /* 0x000fe200078e08ff */
[----:B------:R-:W-:Y:S01]  /*1550*/  IMAD.MOV.U32 R6, RZ, RZ, 0x40 ;  /* 0x00000040ff067424 */ /* 0x000fe200078e00ff */
[----:B------:R-:W-:Y:S02]  /*1560*/  IADD3 R4, R2, R3, R4 ;  /* 0x0000000302047210 */ /* 0x000fe40007ffe004 */
[----:B------:R1:W-:Y:S01]  /*1570*/  STL [R1+0x60], R5 ;  /* 0x0000600501007387 */ /* 0x0003e20000100800 */
[----:B------:R-:W-:Y:S02]  /*1580*/  IADD3 R211, R200, 0x20, RZ ;  /* 0x00000020c8d37810 */ /* 0x000fe40007ffe0ff */
[----:B------:R-:W-:Y:S02]  /*1590*/  LEA R207, R4, 0x5100, 0x1 ;  /* 0x0000510004cf7811 */ /* 0x000fe400078e08ff */
[----:B------:R-:W-:-:S02]  /*15a0*/  SEL R0, R6, 0xffffffc0, !P0 ;  /* 0xffffffc006007807 */ /* 0x000fc40004000000 */
[----:B------:R-:W-:-:S03]  /*15b0*/  @P1 IADD3 R211, R200, -0x20, RZ ;  /* 0xffffffe0c8d31810 */ /* 0x000fc60007ffe0ff */
[----:B------:R-:W-:Y:S01]  /*15c0*/  IMAD.IADD R206, R200, 0x1, R0 ;  /* 0x00000001c8ce7824 */ /* 0x000fe200078e0200 */
[C---:B------:R-:W-:Y:S01]  /*15d0*/  IADD3 R215, R211.reuse, 0x800, RZ ;  /* 0x00000800d3d77810 */ /* 0x040fe20007ffe0ff */
[----:B------:R-:W-:Y:S01]  /*15e0*/  IMAD.IADD R203, R0, 0x1, R211 ;  /* 0x0000000100cb7824 */ /* 0x000fe200078e02d3 */
[C---:B------:R-:W-:Y:S02]  /*15f0*/  IADD3 R214, R211.reuse, 0x1000, RZ ;  /* 0x00001000d3d67810 */ /* 0x040fe40007ffe0ff */
[C---:B------:R-:W-:Y:S02]  /*1600*/  IADD3 R213, R211.reuse, 0x1800, RZ ;  /* 0x00001800d3d57810 */ /* 0x040fe40007ffe0ff */
[----:B------:R-:W-:Y:S02]  /*1610*/  IADD3 R212, R211, 0x2000, RZ ;  /* 0x00002000d3d47810 */ /* 0x000fe40007ffe0ff */
[----:B-1----:R-:W-:Y:S01]  /*1620*/  LOP3.LUT R5, R2, R3, RZ, 0xfc, !PT ;  /* 0x0000000302057212 */ /* 0x002fe200078efcff */
[----:B------:R-:W-:-:S02]  /*1630*/  IMAD.SHL.U32 R3, R11, 0x2, RZ ;  /* 0x000000020b037824 */ /* 0x000fc400078e00ff */
[----:B------:R-:W-:Y:S01]  /*1640*/  IMAD.MOV.U32 R2, RZ, RZ, 0x20 ;  /* 0x00000020ff027424 */ /* 0x000fe200078e00ff */
[----:B------:R-:W-:Y:S02]  /*1650*/  LEA R201, R5, 0x100, 0x1 ;  /* 0x0000010005c97811 */ /* 0x000fe400078e08ff */
[----:B------:R1:W-:Y:S02]  /*1660*/  STL [R1+0x40], R3 ;  /* 0x0000400301007387 */ /* 0x0003e40000100800 */
[----:B------:R-:W-:-:S05]  /*1670*/  SEL R2, R2, 0xffffffe0, !P3 ;  /* 0xffffffe002027807 */ /* 0x000fca0005800000 */
[----:B------:R-:W-:Y:S02]  /*1680*/  IMAD.IADD R210, R207, 0x1, R2 ;  /* 0x00000001cfd27824 */ /* 0x000fe400078e0202 */
[----:B------:R-:W-:Y:S01]  /*1690*/  IMAD.IADD R205, R2, 0x1, R201 ;  /* 0x0000000102cd7824 */ /* 0x000fe200078e02c9 */
[----:B-1----:R-:W-:-:S05]  /*16a0*/  SEL R3, R6, 0xffffffc0, !P2 ;  /* 0xffffffc006037807 */ /* 0x002fca0005000000 */
[----:B------:R-:W-:Y:S02]  /*16b0*/  IMAD.IADD R208, R207, 0x1, R3 ;  /* 0x00000001cfd07824 */ /* 0x000fe400078e0203 */
[----:B------:R-:W-:Y:S02]  /*16c0*/  IMAD.IADD R202, R3, 0x1, R201 ;  /* 0x0000000103ca7824 */ /* 0x000fe400078e02c9 */
[C---:B------:R-:W-:Y:S02]  /*16d0*/  IMAD.IADD R209, R2.reuse, 0x1, R208 ;  /* 0x0000000102d17824 */ /* 0x040fe400078e02d0 */
[----:B------:R-:W-:Y:S02]  /*16e0*/  IMAD.IADD R204, R2, 0x1, R202 ;  /* 0x0000000102cc7824 */ /* 0x000fe400078e02ca */
.L_x_1556:
[----:B------:R-:W2:Y:S01]  /*16f0*/  LDL R0, [R1+0x54] ;  /* 0x0000540001007983 */ /* 0x000ea20000100800 */
[----:B------:R-:W-:Y:S01]  /*1700*/  IMAD.MOV.U32 R174, RZ, RZ, 0x4 ;  /* 0x00000004ffae7424 */ /* 0x000fe200078e00ff */
[----:B------:R-:W-:Y:S02]  /*1710*/  ISETP.NE.U32.AND P4, PT, RZ, c[0x0][0x360], PT ;  /* 0x0000d800ff007a0c */ /* 0x000fe40003f85070 */
[----:B------:R-:W3:Y:S02]  /*1720*/  LDL R9, [R1+0x50] ;  /* 0x0000500001097983 */ /* 0x000ee40000100800 */
[----:B------:R-:W-:Y:S01]  /*1730*/  ISETP.NE.AND.EX P4, PT, RZ, c[0x0][0x364], PT, P4 ;  /* 0x0000d900ff007a0c */ /* 0x000fe20003f85340 */
[----:B--2---:R-:W-:-:S05]  /*1740*/  IMAD.WIDE R2, R0, R174, c[0x0][0x588] ;  /* 0x0001620000027625 */ /* 0x004fca00078e02ae */
        /* <DEDUP_REMOVED lines=8> */
[----:B------:R-:W-:-:S02]  /*17d0*/  IMAD.MOV.U32 R159, RZ, RZ, RZ ;  /* 0x000000ffff9f7224 */ /* 0x000fc400078e00ff */
[----:B------:R-:W-:Y:S01]  /*17e0*/  IMAD.MOV.U32 R13, RZ, RZ, RZ ;  /* 0x000000ffff0d7224 */ /* 0x000fe200078e00ff */
[----:B--2---:R-:W-:Y:S01]  /*17f0*/  SHF.R.S32.HI R138, RZ, 0x1f, R37 ;  /* 0x0000001fff8a7819 */ /* 0x004fe20000011425 */
[----:B------:R1:W-:Y:S01]  /*1800*/  STL [R1+0x58], R37 ;  /* 0x0000582501007387 */ /* 0x0003e20000100800 */
[C---:B------:R-:W-:Y:S02]  /*1810*/  @P4 LEA R2, P0, R37.reuse, c[0x0][0x360], 0x2 ;  /* 0x0000d80025024a11 */ /* 0x040fe400078010ff */
[C---:B------:R-:W-:Y:S02]  /*1820*/  @P2 LEA R4, P1, R37.reuse, c[0x0][0x370], 0x2 ;  /* 0x0000dc0025042a11 */ /* 0x040fe400078210ff */
[C-C-:B------:R-:W-:Y:S02]  /*1830*/  @P4 LEA.HI.X R3, R37.reuse, c[0x0][0x364], R138.reuse, 0x2, P0 ;  /* 0x0000d90025034a11 */ /* 0x140fe400000f148a */
[----:B------:R-:W-:-:S03]  /*1840*/  @P2 LEA.HI.X R5, R37, c[0x0][0x374], R138, 0x2, P1 ;  /* 0x0000dd0025052a11 */ /* 0x000fc600008f148a */
[----:B------:R2:W4:Y:S01]  /*1850*/  @P4 LDG.E R0, [R2.64] ;  /* 0x0000000802004981 */ /* 0x000522000c1e1900 */
[----:B------:R-:W-:-:S03]  /*1860*/  ISETP.NE.U32.AND P0, PT, RZ, c[0x0][0x350], PT ;  /* 0x0000d400ff007a0c */ /* 0x000fc60003f05070 */
[----:B------:R1:W5:Y:S01]  /*1870*/  @P2 LDG.E R161, [R4.64] ;  /* 0x0000000804a12981 */ /* 0x000362000c1e1900 */
[----:B------:R-:W-:Y:S02]  /*1880*/  ISETP.NE.AND.EX P6, PT, RZ, c[0x0][0x354], PT, P0 ;  /* 0x0000d500ff007a0c */ /* 0x000fe40003fc5300 */
[----:B------:R-:W-:-:S04]  /*1890*/  LEA R6, P2, R37, c[0x0][0x348], 0x2 ;  /* 0x0000d20025067a11 */ /* 0x000fc800078410ff */
[----:B------:R-:W-:-:S05]  /*18a0*/  LEA.HI.X R7, R37, c[0x0][0x34c], R138, 0x2, P2 ;  /* 0x0000d30025077a11 */ /* 0x000fca00010f148a */
[----:B------:R3:W5:Y:S01]  /*18b0*/  @P3 LDG.E R159, [R6.64] ;  /* 0x00000008069f3981 */ /* 0x000762000c1e1900 */
[C---:B--2---:R-:W-:Y:S02]  /*18c0*/  LEA R2, P0, R37.reuse, c[0x0][0x358], 0x2 ;  /* 0x0000d60025027a11 */ /* 0x044fe400078010ff */
[C---:B-1----:R-:W-:Y:S02]  /*18d0*/  LEA R4, P1, R37.reuse, c[0x0][0x350], 0x2 ;  /* 0x0000d40025047a11 */ /* 0x042fe400078210ff */
[C-C-:B------:R-:W-:Y:S02]  /*18e0*/  LEA.HI.X R3, R37.reuse, c[0x0][0x35c], R138.reuse, 0x2, P0 ;  /* 0x0000d70025037a11 */ /* 0x140fe400000f148a */
[----:B------:R-:W-:-:S03]  /*18f0*/  LEA.HI.X R5, R37, c[0x0][0x354], R138, 0x2, P1 ;  /* 0x0000d50025057a11 */ /* 0x000fc600008f148a */
[----:B------:R1:W5:Y:S04]  /*1900*/  @P5 LDG.E R13, [R2.64] ;  /* 0x00000008020d5981 */ /* 0x000368000c1e1900 */
[----:B------:R1:W5:Y:S01]  /*1910*/  @P6 LDG.E R160, [R4.64] ;  /* 0x0000000804a06981 */ /* 0x000362000c1e1900 */
[----:B---3--:R-:W-:-:S05]  /*1920*/  LOP3.LUT R36, R9, 0xffff, RZ, 0xc0, !PT ;  /* 0x0000ffff09247812 */ /* 0x008fca00078ec0ff */
[----:B------:R1:W-:Y:S01]  /*1930*/  STL [R1+0x5c], R36 ;  /* 0x00005c2401007387 */ /* 0x0003e20000100800 */
[----:B------:R-:W-:Y:S01]  /*1940*/  YIELD ;  /* 0x0000000000007946 */ /* 0x000fe20003800000 */
[----:B------:R-:W-:Y:S02]  /*1950*/  P2R R14, PR, RZ, 0x40 ;  /* 0x00000040ff0e7803 */ /* 0x000fe40000000000 */
[----:B----4-:R1:W-:Y:S01]  /*1960*/  @P4 STL [R1+0x8], R0 ;  /* 0x0000080001004387 */ /* 0x0103e20000100800 */
        /* <DEDUP_REMOVED lines=8> */
.L_x_1373:
[----:B------:R-:W-:-:S04]  /*19f0*/  ISETP.NE.U32.AND P0, PT, RZ, c[0x0][0x368], PT ;  /* 0x0000da00ff007a0c */ /* 0x000fc80003f05070 */
[----:B------:R-:W-:-:S13]  /*1a00*/  ISETP.NE.AND.EX P0, PT, RZ, c[0x0][0x36c], PT, P0 ;  /* 0x0000db00ff007a0c */ /* 0x000fda0003f05300 */
[----:B------:R-:W-:Y:S05]  /*1a10*/  @!P0 BRA `(.L_x_1374) ;  /* 0x0000004000008947 */ /* 0x000fea0003800000 */
[----:B-1----:R-:W-:-:S04]  /*1a20*/  LEA R4, P0, R37, c[0x0][0x368], 0x2 ;  /* 0x0000da0025047a11 */ /* 0x002fc800078010ff */
[----:B------:R-:W-:-:S05]  /*1a30*/  LEA.HI.X R5, R37, c[0x0][0x36c], R138, 0x2, P0 ;  /* 0x0000db0025057a11 */ /* 0x000fca00000f148a */
[----:B------:R1:W5:Y:S01]  /*1a40*/  LDG.E R12, [R4.64] ;  /* 0x00000008040c7981 */ /* 0x000362000c1e1900 */
[----:B------:R-:W-:Y:S05]  /*1a50*/  BRA `(.L_x_1375) ;  /* 0x0000005000007947 */ /* 0x000fea0003800000 */
.L_x_1374:
[----:B------:R-:W-:Y:S01]  /*1a60*/  MOV R12, c[0x0][0x1d0] ;  /* 0x00007400000c7a02 */ /* 0x000fe20000000f00 */
[----:B------:R-:W-:Y:S05]  /*1a70*/  @!P6 BRA `(.L_x_1375) ;  /* 0x000000300000e947 */ /* 0x000fea0003800000 */
[----:B------:R-:W2:Y:S04]  /*1a80*/  LDG.E R6, [R4.64] ;  /* 0x0000000804067981 */ /* 0x000ea8000c1e1900 */
[----:B-1----:R-:W2:Y:S02]  /*1a90*/  LDG.E R0, [R4.64+0x4] ;  /* 0x0000040804007981 */ /* 0x002ea4000c1e1900 */
[----:B--2---:R-:W-:Y:S02]  /*1aa0*/  IADD3 R12, -R6, R0, RZ ;  /* 0x00000000060c7210 */ /* 0x004fe40007ffe1ff */
.L_x_1375:
[----:B-1----:R-:W2:Y:S04]  /*1ab0*/  LDL R4, [R1+0x8] ;  /* 0x0000080001047983 */ /* 0x002ea80000100800 */
[----:B------:R-:W3:Y:S04]  /*1ac0*/  LDL.LU R0, [R1+0x4c] ;  /* 0x00004c0001007983 */ /* 0x000ee80000300800 */
[----:B------:R1:W4:Y:S01]  /*1ad0*/  @P5 LDG.E R5, [R2.64] ;  /* 0x0000000802055981 */ /* 0x000322000c1e1900 */
[----:B------:R-:W-:-:S04]  /*1ae0*/  ISETP.NE.U32.AND P0, PT, RZ, c[0x0][0x378], PT ;  /* 0x0000de00ff007a0c */ /* 0x000fc80003f05070 */
[----:B------:R-:W-:Y:S01]  /*1af0*/  ISETP.NE.AND.EX P1, PT, RZ, c[0x0][0x37c], PT, P0 ;  /* 0x0000df00ff007a0c */ /* 0x000fe20003f25300 */
[----:B--2---:R-:W-:Y:S02]  /*1b00*/  IMAD.MOV.U32 R7, RZ, RZ, R4 ;  /* 0x000000ffff077224 */ /* 0x004fe400078e0004 */
[----:B------:R1:W4:Y:S01]  /*1b10*/  @P5 LDG.E R4, [R2.64+0x4] ;  /* 0x0000040802045981 */ /* 0x000322000c1e1900 */
[----:B-----5:R-:W-:Y:S02]  /*1b20*/  IMAD.MOV.U32 R137, RZ, RZ, R12 ;  /* 0x000000ffff897224 */ /* 0x020fe400078e000c */
[----:B------:R-:W-:Y:S02]  /*1b30*/  IMAD.MOV.U32 R6, RZ, RZ, c[0x0][0x2c4] ;  /* 0x0000b100ff067624 */ /* 0x000fe400078e00ff */
[----:B------:R-:W-:-:S05]  /*1b40*/  IMAD.IADD R8, R12, 0x1, -R161 ;  /* 0x000000010c087824 */ /* 0x000fca00078e0aa1 */
[----:B-1----:R-:W-:-:S04]  /*1b50*/  @P1 LEA R2, P0, R37, c[0x0][0x378], 0x2 ;  /* 0x0000de0025021a11 */ /* 0x002fc800078010ff */
[----:B------:R-:W-:Y:S02]  /*1b60*/  @P1 LEA.HI.X R3, R37, c[0x0][0x37c], R138, 0x2, P0 ;  /* 0x0000df0025031a11 */ /* 0x000fe400000f148a */
[----:B------:R-:W-:-:S03]  /*1b70*/  ISETP.NE.AND P0, PT, R6, 0x1, PT ;  /* 0x000000010600780c */ /* 0x000fc60003f05270 */
[----:B------:R3:W5:Y:S02]  /*1b80*/  @P1 LDG.E R137, [R2.64] ;  /* 0x0000000802891981 */ /* 0x000764000c1e1900 */
[----:B---3--:R-:W-:Y:S02]  /*1b90*/  IMAD.SHL.U32 R2, R0, 0x80, RZ ;  /* 0x0000008000027824 */ /* 0x008fe400078e00ff */
[----:B------:R-:W-:-:S03]  /*1ba0*/  IMAD.MOV.U32 R0, RZ, RZ, c[0x0][0x228] ;  /* 0x00008a00ff007624 */ /* 0x000fc600078e00ff */
[----:B------:R1:W-:Y:S02]  /*1bb0*/  STL [R1+0x44], R2 ;  /* 0x0000440201007387 */ /* 0x0003e40000100800 */
[----:B-1----:R-:W-:-:S05]  /*1bc0*/  IADD3 R2, R2, 0x7f, RZ ;  /* 0x0000007f02027810 */ /* 0x002fca0007ffe0ff */
[----:B------:R-:W-:-:S05]  /*1bd0*/  @P0 IMAD.HI.U32 R3, R2, c[0x0][0x2c8], RZ ;  /* 0x0000b20002030a27 */ /* 0x000fca00078e00ff */
[----:B------:R-:W-:Y:S01]  /*1be0*/  @P0 SHF.R.U32.HI R2, RZ, c[0x0][0x2cc], R3 ;  /* 0x0000b300ff020a19 */ /* 0x000fe20000011603 */
[----:B------:R-:W-:Y:S01]  /*1bf0*/  BSSY B0, `(.L_x_1376) ;  /* 0x0000037000007945 */ /* 0x000fe20003800000 */
[----:B----4-:R-:W-:-:S04]  /*1c00*/  @P5 IMAD.IADD R0, R4, 0x1, -R5 ;  /* 0x0000000104005824 */ /* 0x010fc800078e0a05 */
[----:B------:R-:W-:-:S05]  /*1c10*/  IMAD.IADD R6, R8, 0x1, R0 ;  /* 0x0000000108067824 */ /* 0x000fca00078e0200 */
[C---:B------:R-:W-:Y:S02]  /*1c20*/  IADD3 R172, R6.reuse, 0x50, -R7 ;  /* 0x0000005006ac7810 */ /* 0x040fe40007ffe807 */
[----:B------:R-:W-:Y:S02]  /*1c30*/  IADD3 R4, R6, 0x4f, RZ ;  /* 0x0000004f06047810 */ /* 0x000fe40007ffe0ff */
[----:B------:R-:W-:Y:S01]  /*1c40*/  LOP3.LUT R5, R9, 0xff000000, RZ, 0xc0, !PT ;  /* 0xff00000009057812 */ /* 0x000fe200078ec0ff */
[----:B------:R-:W-:Y:S01]  /*1c50*/  IMAD.IADD R3, R172, 0x1, R2 ;  /* 0x00000001ac037824 */ /* 0x000fe200078e0202 */
[----:B------:R1:W-:Y:S01]  /*1c60*/  STL [R1+0xc], R6 ;  /* 0x00000c0601007387 */ /* 0x0003e20000100800 */
[----:B------:R-:W-:Y:S01]  /*1c70*/  IMAD.HI R2, R4, 0x66666667, RZ ;  /* 0x6666666704027827 */ /* 0x000fe200078e02ff */
[----:B------:R-:W-:-:S04]  /*1c80*/  SHF.R.U32.HI R7, RZ, 0x8, R5 ;  /* 0x00000008ff077819 */ /* 0x000fc80000011605 */
[----:B------:R-:W-:-:S04]  /*1c90*/  SHF.R.U32.HI R4, RZ, 0x1f, R2 ;  /* 0x0000001fff047819 */ /* 0x000fc80000011602 */
[----:B------:R-:W-:Y:S01]  /*1ca0*/  LEA.HI.SX32 R171, R2, R4, 0x1b ;  /* 0x0000000402ab7211 */ /* 0x000fe200078fdaff */
[----:B-1----:R-:W-:Y:S01]  /*1cb0*/  IMAD.HI R6, R3, 0x66666667, RZ ;  /* 0x6666666703067827 */ /* 0x002fe200078e02ff */
[----:B------:R-:W-:-:S04]  /*1cc0*/  LOP3.LUT R3, R9, 0xff0000, RZ, 0xc0, !PT ;  /* 0x00ff000009037812 */ /* 0x000fc800078ec0ff */
[----:B------:R-:W-:Y:S02]  /*1cd0*/  LEA.HI R3, R3, R7, RZ, 0x10 ;  /* 0x0000000703037211 */ /* 0x000fe400078f80ff */
[----:B------:R-:W-:Y:S02]  /*1ce0*/  SHF.R.U32.HI R5, RZ, 0x1f, R6 ;  /* 0x0000001fff057819 */ /* 0x000fe40000011606 */
[----:B------:R-:W-:Y:S02]  /*1cf0*/  SHF.R.U32.HI R9, RZ, 0x10, R3 ;  /* 0x00000010ff097819 */ /* 0x000fe40000011603 */
[----:B------:R-:W-:Y:S02]  /*1d00*/  LOP3.LUT R15, R3, 0xff, RZ, 0xc0, !PT ;  /* 0x000000ff030f7812 */ /* 0x000fe400078ec0ff */
[----:B------:R-:W-:Y:S01]  /*1d10*/  LEA.HI.SX32 R2, R6, R5, 0x1b ;  /* 0x0000000506027211 */ /* 0x000fe200078fdaff */
[----:B------:R1:W-:Y:S03]  /*1d20*/  STL [R1+0x4c], R9 ;  /* 0x00004c0901007387 */ /* 0x0003e60000100800 */
[----:B------:R-:W-:Y:S01]  /*1d30*/  IMNMX R6, R171, R2, PT ;  /* 0x00000002ab067217 */ /* 0x000fe20003800200 */
[----:B------:R1:W-:Y:S03]  /*1d40*/  STL [R1+0x50], R15 ;  /* 0x0000500f01007387 */ /* 0x0003e60000100800 */
[----:B------:R-:W-:-:S02]  /*1d50*/  ISETP.GE.AND P0, PT, R6, 0x1, PT ;  /* 0x000000010600780c */ /* 0x000fc40003f06270 */
[----:B------:R-:W-:Y:S01]  /*1d60*/  ISETP.NE.AND P1, PT, R9, RZ, PT ;  /* 0x000000ff0900720c */ /* 0x000fe20003f25270 */
[----:B------:R-:W-:-:S03]  /*1d70*/  IMAD.MOV.U32 R2, RZ, RZ, RZ ;  /* 0x000000ffff027224 */ /* 0x000fc600078e00ff */
[----:B------:R-:W-:-:S07]  /*1d80*/  SEL R136, R9, c[0x0][0x338], P1 ;  /* 0x0000ce0009887a07 */ /* 0x000fce0000800000 */
[----:B------:R-:W-:Y:S05]  /*1d90*/  @!P0 BRA `(.L_x_1377) ;  /* 0x000001c000008947 */ /* 0x000fea0003800000 */
[----:B------:R-:W-:Y:S02]  /*1da0*/  IABS R3, R136 ;  /* 0x0000008800037213 */ /* 0x000fe40000000000 */
[----:B------:R-:W-:Y:S02]  /*1db0*/  IADD3 R7, R136, -0x1, R6 ;  /* 0xffffffff88077810 */ /* 0x000fe40007ffe006 */
[----:B------:R-:W2:Y:S02]  /*1dc0*/  I2F.RP R2, R3 ;  /* 0x0000000300027306 */ /* 0x000ea40000209400 */
[----:B------:R-:W-:-:S06]  /*1dd0*/  IABS R11, R7 ;  /* 0x00000007000b7213 */ /* 0x000fcc0000000000 */
[----:B--2---:R-:W2:Y:S02]  /*1de0*/  MUFU.RCP R2, R2 ;  /* 0x0000000200027308 */ /* 0x004ea40000001000 */
[----:B--2---:R-:W-:-:S06]  /*1df0*/  IADD3 R2, R2, 0xffffffe, RZ ;  /* 0x0ffffffe02027810 */ /* 0x004fcc0007ffe0ff */
[----:B------:R-:W2:Y:S02]  /*1e00*/  F2I.FTZ.U32.TRUNC.NTZ R5, R2 ;  /* 0x0000000200057305 */ /* 0x000ea4000021f000 */
[----:B--2---:R-:W-:-:S04]  /*1e10*/  IMAD.MOV R2, RZ, RZ, -R5 ;  /* 0x000000ffff027224 */ /* 0x004fc800078e0a05 */
[----:B------:R-:W-:Y:S01]  /*1e20*/  IMAD.MOV.U32 R4, RZ, RZ, R2 ;  /* 0x000000ffff047224 */ /* 0x000fe200078e0002 */
[----:B------:R-:W-:-:S03]  /*1e30*/  IABS R2, R136 ;  /* 0x0000008800027213 */ /* 0x000fc60000000000 */
[----:B-1----:R-:W-:Y:S02]  /*1e40*/  IMAD R9, R4, R3, RZ ;  /* 0x0000000304097224 */ /* 0x002fe400078e02ff */
        /* <DEDUP_REMOVED lines=17> */
.L_x_1377:
[----:B------:R-:W-:Y:S05]  /*1f60*/  BSYNC B0 ;  /* 0x0000000000007941 */ /* 0x000fea0003800000 */
.L_x_1376:
[----:B------:R-:W-:Y:S01]  /*1f70*/  IMAD R3, R15, R2, RZ ;  /* 0x000000020f037224 */ /* 0x000fe200078e02ff */
[----:B------:R-:W2:Y:S01]  /*1f80*/  S2R R10, SR_TID.X ;  /* 0x00000000000a7919 */ /* 0x000ea20000002100 */
[----:B-1----:R-:W-:Y:S02]  /*1f90*/  IMAD.MOV.U32 R9, RZ, RZ, 0x40 ;  /* 0x00000040ff097424 */ /* 0x002fe400078e00ff */
        /* <DEDUP_REMOVED lines=12> */
[CC--:B------:R-:W-:Y:S02]  /*2060*/  LEA.HI R6, R7.reuse, R10.reuse, RZ, 0x3 ;  /* 0x0000000a07067211 */ /* 0x0c0fe400078f18ff */
[----:B------:R-:W-:Y:S02]  /*2070*/  SHF.R.S32.HI R82, RZ, 0x2, R5 ;  /* 0x00000002ff527819 */ /* 0x000fe40000011405 */
[----:B------:R-:W-:Y:S02]  /*2080*/  LEA.HI R7, R7, R10, RZ, 0x5 ;  /* 0x0000000a07077211 */ /* 0x000fe400078f28ff */
[----:B------:R-:W-:Y:S02]  /*2090*/  @P0 IADD3 R2, R2, 0x4f, RZ ;  /* 0x0000004f02020810 */ /* 0x000fe40007ffe0ff */
[----:B------:R-:W-:-:S02]  /*20a0*/  IADD3 R140, R82, 0x20, RZ ;  /* 0x00000020528c7810 */ /* 0x000fc40007ffe0ff */
[----:B------:R-:W-:Y:S01]  /*20b0*/  IADD3 R141, R82, 0x40, RZ ;  /* 0x00000040528d7810 */ /* 0x000fe20007ffe0ff */
[----:B------:R-:W-:Y:S01]  /*20c0*/  @P0 IMAD.HI R2, R2, 0x66666667, RZ ;  /* 0x6666666702020827 */ /* 0x000fe200078e02ff */
[----:B------:R-:W-:Y:S02]  /*20d0*/  SHF.R.S32.HI R139, RZ, 0x3, R6 ;  /* 0x00000003ff8b7819 */ /* 0x000fe40000011406 */
[----:B------:R-:W-:Y:S02]  /*20e0*/  LOP3.LUT R6, R6, 0xfffffff8, RZ, 0xc0, !PT ;  /* 0xfffffff806067812 */ /* 0x000fe400078ec0ff */
[----:B------:R-:W-:Y:S02]  /*20f0*/  @P0 SHF.R.U32.HI R3, RZ, 0x1f, R2 ;  /* 0x0000001fff030819 */ /* 0x000fe40000011602 */
[----:B------:R-:W-:Y:S01]  /*2100*/  SHF.R.S32.HI R8, RZ, 0x1f, R141 ;  /* 0x0000001fff087819 */ /* 0x000fe2000001148d */
[----:B------:R-:W-:Y:S01]  /*2110*/  IMAD.IADD R165, R10, 0x1, -R6 ;  /* 0x000000010aa57824 */ /* 0x000fe200078e0a06 */
[----:B------:R-:W-:Y:S01]  /*2120*/  @P0 LEA.HI.SX32 R4, R2, R3, 0x1b ;  /* 0x0000000302040211 */ /* 0x000fe200078fdaff */
[----:B------:R-:W-:Y:S01]  /*2130*/  IMAD.SHL.U32 R6, R140, 0x40, RZ ;  /* 0x000000408c067824 */ /* 0x000fe200078e00ff */
[----:B------:R-:W-:Y:S01]  /*2140*/  SHF.R.S32.HI R2, RZ, 0x1f, R5 ;  /* 0x0000001fff027819 */ /* 0x000fe20000011405 */
[----:B------:R-:W-:Y:S01]  /*2150*/  IMAD.SHL.U32 R134, R165, 0x8, RZ ;  /* 0x00000008a5867824 */ /* 0x000fe200078e00ff */
[----:B------:R-:W-:-:S02]  /*2160*/  LOP3.LUT R3, R5, 0xfffffffc, RZ, 0xc0, !PT ;  /* 0xfffffffc05037812 */ /* 0x000fc400078ec0ff */
[----:B------:R-:W-:Y:S02]  /*2170*/  LEA.HI R2, R2, R82, RZ, 0x3 ;  /* 0x0000005202027211 */ /* 0x000fe400078f18ff */
[----:B------:R-:W-:Y:S01]  /*2180*/  SHF.R.S32.HI R5, RZ, 0x5, R7 ;  /* 0x00000005ff057819 */ /* 0x000fe20000011407 */
[----:B------:R-:W-:Y:S01]  /*2190*/  IMAD.IADD R164, R10, 0x1, -R3 ;  /* 0x000000010aa47824 */ /* 0x000fe200078e0a03 */
[----:B------:R-:W-:Y:S02]  /*21a0*/  LOP3.LUT R2, R2, 0xfffffff8, RZ, 0xc0, !PT ;  /* 0xfffffff802027812 */ /* 0x000fe400078ec0ff */
[----:B------:R-:W-:Y:S01]  /*21b0*/  SHF.R.S32.HI R3, RZ, 0x1f, R140 ;  /* 0x0000001fff037819 */ /* 0x000fe2000001148c */
[----:B------:R-:W-:Y:S01]  /*21c0*/  IMAD.SHL.U32 R28, R164, 0x8, RZ ;  /* 0x00000008a41c7824 */ /* 0x000fe200078e00ff */
[----:B------:R-:W-:Y:S01]  /*21d0*/  ISETP.GT.AND P1, PT, R4, R129, PT ;  /* 0x000000810400720c */ /* 0x000fe20003f24270 */
[----:B------:R-:W-:Y:S01]  /*21e0*/  IMAD.IADD R2, R82, 0x1, -R2 ;  /* 0x0000000152027824 */ /* 0x000fe200078e0a02 */
[----:B------:R-:W-:Y:S01]  /*21f0*/  LEA.HI R7, R3, R140, RZ, 0x3 ;  /* 0x0000008c03077211 */ /* 0x000fe200078f18ff */
[----:B------:R-:W-:Y:S01]  /*2200*/  IMAD.SHL.U32 R158, R5, 0x200, RZ ;  /* 0x00000200059e7824 */ /* 0x000fe200078e00ff */
[----:B------:R-:W-:Y:S01]  /*2210*/  LEA.HI R3, R8, R141, RZ, 0x3 ;  /* 0x0000008d08037211 */ /* 0x000fe200078f18ff */
[----:B------:R-:W-:Y:S01]  /*2220*/  IMAD.SHL.U32 R5, R141, 0x40, RZ ;  /* 0x000000408d057824 */ /* 0x000fe200078e00ff */
[C---:B------:R-:W-:Y:S01]  /*2230*/  LOP3.LUT P0, RZ, R2.reuse, 0x4, RZ, 0xc0, !PT ;  /* 0x0000000402ff7812 */ /* 0x040fe2000780c0ff */
[----:B------:R-:W-:Y:S01]  /*2240*/  IMAD.SHL.U32 R2, R2, 0x40, RZ ;  /* 0x0000004002027824 */ /* 0x000fe200078e00ff */
[----:B------:R-:W-:Y:S01]  /*2250*/  LOP3.LUT R151, R6, 0x1c0, RZ, 0xc0, !PT ;  /* 0x000001c006977812 */ /* 0x000fe200078ec0ff */
[----:B------:R-:W-:Y:S01]  /*2260*/  IMAD.SHL.U32 R24, R164, 0x4, RZ ;  /* 0x00000004a4187824 */ /* 0x000fe200078e00ff */
[----:B------:R-:W-:Y:S01]  /*2270*/  LOP3.LUT R152, R5, 0x1c0, RZ, 0xc0, !PT ;  /* 0x000001c005987812 */ /* 0x000fe200078ec0ff */
[----:B------:R-:W-:Y:S01]  /*2280*/  IMAD.SHL.U32 R5, R3, 0x40, RZ ;  /* 0x0000004003057824 */ /* 0x000fe200078e00ff */
[----:B------:R-:W-:Y:S01]  /*2290*/  LOP3.LUT R150, R2, 0x1c0, RZ, 0xc0, !PT ;  /* 0x000001c002967812 */ /* 0x000fe200078ec0ff */
[----:B------:R-:W-:Y:S01]  /*22a0*/  IMAD.SHL.U32 R6, R7, 0x40, RZ ;  /* 0x0000004007067824 */ /* 0x000fe200078e00ff */
[----:B------:R-:W-:-:S02]  /*22b0*/  SEL R3, R9, 0xffffffc0, !P0 ;  /* 0xffffffc009037807 */ /* 0x000fc40004000000 */
[----:B------:R-:W-:Y:S02]  /*22c0*/  SHF.R.U32.HI R157, RZ, 0x3, R150 ;  /* 0x00000003ff9d7819 */ /* 0x000fe40000011696 */
[--C-:B------:R-:W-:Y:S02]  /*22d0*/  LOP3.LUT R2, R150, 0x18, R28.reuse, 0xf8, !PT ;  /* 0x0000001896027812 */ /* 0x100fe400078ef81c */
[----:B------:R-:W-:Y:S02]  /*22e0*/  SHF.R.S32.HI R188, RZ, 0x1f, R139 ;  /* 0x0000001fffbc7819 */ /* 0x000fe4000001148b */
[----:B------:R-:W-:Y:S02]  /*22f0*/  LOP3.LUT R2, R158, R2, R157, 0xf6, !PT ;  /* 0x000000029e027212 */ /* 0x000fe400078ef69d */
[----:B------:R-:W-:Y:S02]  /*2300*/  SHF.R.S32.HI R29, RZ, 0x1f, R28 ;  /* 0x0000001fff1d7819 */ /* 0x000fe4000001141c */
[----:B------:R-:W-:-:S02]  /*2310*/  LEA R80, R2, 0x100, 0x1 ;  /* 0x0000010002507811 */ /* 0x000fc400078e08ff */
[----:B------:R-:W-:Y:S02]  /*2320*/  SHF.R.S32.HI R25, RZ, 0x1f, R24 ;  /* 0x0000001fff197819 */ /* 0x000fe40000011418 */
[----:B------:R-:W-:Y:S01]  /*2330*/  IADD3 R26, R24, 0x10, RZ ;  /* 0x00000010181a7810 */ /* 0x000fe20007ffe0ff */
[----:B------:R-:W-:Y:S01]  /*2340*/  IMAD.IADD R81, R3, 0x1, R80 ;  /* 0x0000000103517824 */ /* 0x000fe200078e0250 */
[----:B------:R-:W-:Y:S02]  /*2350*/  SHF.R.S32.HI R135, RZ, 0x1f, R134 ;  /* 0x0000001fff877819 */ /* 0x000fe40000011486 */
[----:B------:R-:W-:Y:S02]  /*2360*/  SHF.R.U32.HI R189, RZ, 0x3, R151 ;  /* 0x00000003ffbd7819 */ /* 0x000fe40000011697 */
[----:B------:R-:W-:Y:S02]  /*2370*/  SHF.R.U32.HI R190, RZ, 0x3, R152 ;  /* 0x00000003ffbe7819 */ /* 0x000fe40000011698 */
[----:B------:R-:W-:-:S02]  /*2380*/  LOP3.LUT R162, R6, 0xfffffe00, RZ, 0xc0, !PT ;  /* 0xfffffe0006a27812 */ /* 0x000fc400078ec0ff */
        /* <DEDUP_REMOVED lines=18> */
[----:B------:R-:W-:-:S02]  /*24b0*/  ISETP.GE.AND P6, PT, R134, c[0x0][0x1d4], PT ;  /* 0x0000750086007a0c */ /* 0x000fc40003fc6270 */
[----:B------:R-:W-:Y:S01]  /*24c0*/  SHF.L.U64.HI R174, R35, R174, c[0x0][0x23c] ;  /* 0x00008f0023ae7619 */ /* 0x000fe200000102ae */
[----:B------:R-:W-:Y:S01]  /*24d0*/  IMAD R5, R123, c[0x0][0x23c], R5 ;  /* 0x00008f007b057a24 */ /* 0x000fe200078e0205 */
[----:B------:R-:W-:Y:S01]  /*24e0*/  SHF.R.S32.HI R34, RZ, 0x1f, R82 ;  /* 0x0000001fff227819 */ /* 0x000fe20000011452 */
[----:B------:R-:W-:Y:S01]  /*24f0*/  IMAD R8, R33, -0x50, R113 ;  /* 0xffffffb021087824 */ /* 0x000fe200078e0271 */
[----:B------:R-:W-:Y:S01]  /*2500*/  IADD3 R27, R12, R160, RZ ;  /* 0x000000a00c1b7210 */ /* 0x000fe20007ffe0ff */
[----:B------:R-:W-:Y:S01]  /*2510*/  IMAD R4, R30, c[0x0][0x24c], R4 ;  /* 0x000093001e047a24 */ /* 0x000fe200078e0204 */
[----:B------:R-:W-:Y:S01]  /*2520*/  ISETP.NE.AND P5, PT, R14, RZ, PT ;  /* 0x000000ff0e00720c */ /* 0x000fe20003fa5270 */
[----:B------:R-:W-:Y:S01]  /*2530*/  IMAD.IADD R173, R149, 0x1, R173 ;  /* 0x0000000195ad7824 */ /* 0x000fe200078e02ad */
[C---:B------:R-:W-:Y:S01]  /*2540*/  ISETP.GE.AND P0, PT, R8.reuse, 0x1, PT ;  /* 0x000000010800780c */ /* 0x040fe20003f06270 */
[----:B------:R-:W-:Y:S01]  /*2550*/  IMAD.SHL.U32 R179, R35, 0x10, RZ ;  /* 0x0000001023b37824 */ /* 0x000fe200078e00ff */
[----:B------:R-:W-:Y:S01]  /*2560*/  ISETP.GE.AND P3, PT, R8, 0x11, PT ;  /* 0x000000110800780c */ /* 0x000fe20003f66270 */
[----:B-1----:R-:W-:Y:S01]  /*2570*/  IMAD.WIDE.U32 R2, R123, c[0x0][0x238], R134 ;  /* 0x00008e007b027a25 */ /* 0x002fe200078e0086 */
[----:B------:R-:W-:-:S02]  /*2580*/  SHF.R.S32.HI R32, RZ, 0x1f, R27 ;  /* 0x0000001fff207819 */ /* 0x000fc4000001141b */
[----:B------:R-:W-:Y:S01]  /*2590*/  IADD3 R102, R28, 0x20, RZ ;  /* 0x000000201c667810 */ /* 0x000fe20007ffe0ff */
[----:B------:R-:W-:Y:S01]  /*25a0*/  IMAD.IADD R3, R3, 0x1, R5 ;  /* 0x0000000103037824 */ /* 0x000fe200078e0205 */
[----:B------:R-:W-:Y:S01]  /*25b0*/  MOV R191, c[0x0][0x27c] ;  /* 0x00009f0000bf7a02 */ /* 0x000fe20000000f00 */
[----:B------:R-:W-:Y:S01]  /*25c0*/  IMAD R13, R34, c[0x0][0x290], RZ ;  /* 0x0000a400220d7a24 */ /* 0x000fe200078e02ff */
[----:B------:R-:W-:Y:S01]  /*25d0*/  MOV R170, 0x5 ;  /* 0x0000000500aa7802 */ /* 0x000fe20000000f00 */
[----:B------:R-:W-:Y:S01]  /*25e0*/  IMAD.WIDE.U32 R2, R36, c[0x0][0x240], R2 ;  /* 0x0000900024027a25 */ /* 0x000fe200078e0002 */
[----:B------:R-:W-:-:S03]  /*25f0*/  P2R R133, PR, RZ, 0x40 ;  /* 0x00000040ff857803 */ /* 0x000fc60000000000 */
[----:B------:R-:W-:Y:S02]  /*2600*/  IMAD R3, R36, c[0x0][0x244], R3 ;  /* 0x0000910024037a24 */ /* 0x000fe400078e0203 */
[----:B------:R-:W-:Y:S02]  /*2610*/  IMAD R22, R82, c[0x0][0x294], R13 ;  /* 0x0000a50052167a24 */ /* 0x000fe400078e020d */
[----:B------:R-:W-:Y:S01]  /*2620*/  IMAD.WIDE.U32 R116, R30, c[0x0][0x248], R2 ;  /* 0x000092001e747a25 */ /* 0x000fe200078e0002 */
[----:B------:R-:W-:-:S03]  /*2630*/  SHF.R.S32.HI R3, RZ, 0x1f, R33 ;  /* 0x0000001fff037819 */ /* 0x000fc60000011421 */
[----:B------:R-:W-:Y:S01]  /*2640*/  IMAD R2, R173, R33, RZ ;  /* 0x00000021ad027224 */ /* 0x000fe200078e02ff */
[----:B------:R-:W-:Y:S01]  /*2650*/  IADD3 R115, R117, R4, RZ ;  /* 0x0000000475737210 */ /* 0x000fe20007ffe0ff */
[----:B------:R-:W-:Y:S01]  /*2660*/  IMAD.WIDE.U32 R10, R27, c[0x0][0x1e0], RZ ;  /* 0x000078001b0a7a25 */ /* 0x000fe200078e00ff */
[----:B------:R-:W-:-:S03]  /*2670*/  MOV R114, R116 ;  /* 0x0000007400727202 */ /* 0x000fc60000000f00 */
[-C--:B------:R-:W-:Y:S02]  /*2680*/  IMAD R4, R3, R148.reuse, R2 ;  /* 0x0000009403047224 */ /* 0x080fe400078e0202 */
[----:B------:R-:W-:-:S04]  /*2690*/  IMAD.WIDE.U32 R2, R33, R148, R114 ;  /* 0x0000009421027225 */ /* 0x000fc800078e0072 */
[----:B------:R-:W-:Y:S01]  /*26a0*/  IMAD.WIDE.U32 R184, R82, c[0x0][0x1e0], RZ ;  /* 0x0000780052b87a25 */ /* 0x000fe200078e00ff */
[----:B------:R-:W-:Y:S02]  /*26b0*/  IADD3 R3, R3, R4, RZ ;  /* 0x0000000403037210 */ /* 0x000fe40007ffe0ff */
[C---:B------:R-:W-:Y:S01]  /*26c0*/  @P0 LEA R6, P2, R2.reuse, c[0x0][0x220], 0x1 ;  /* 0x0000880002060a11 */ /* 0x040fe200078408ff */
[----:B------:R-:W-:Y:S01]  /*26d0*/  IMAD.MOV.U32 R153, RZ, RZ, c[0x0][0x280] ;  /* 0x0000a000ff997624 */ /* 0x000fe200078e00ff */
[----:B------:R-:W-:Y:S01]  /*26e0*/  @P3 IADD3 R5, P1, R179, R2, RZ ;  /* 0x00000002b3053210 */ /* 0x000fe20007f3e0ff */
[----:B------:R-:W-:Y:S01]  /*26f0*/  IMAD.MOV.U32 R154, RZ, RZ, c[0x0][0x290] ;  /* 0x0000a400ff9a7624 */ /* 0x000fe200078e00ff */
[----:B------:R-:W-:Y:S01]  /*2700*/  @P0 LEA.HI.X R7, R2, c[0x0][0x224], R3, 0x1, P2 ;  /* 0x0000890002070a11 */ /* 0x000fe200010f0c03 */
[----:B------:R-:W-:Y:S01]  /*2710*/  IMAD.SHL.U32 R177, R153, 0x20, RZ ;  /* 0x0000002099b17824 */ /* 0x000fe200078e00ff */
[C---:B------:R-:W-:Y:S01]  /*2720*/  ISETP.GE.AND P2, PT, R8.reuse, 0x21, PT ;  /* 0x000000210800780c */ /* 0x040fe20003f46270 */
[----:B------:R-:W-:Y:S01]  /*2730*/  @P3 IMAD.X R9, R3, 0x1, R174, P1 ;  /* 0x0000000103093824 */ /* 0x000fe200008e06ae */
[----:B------:R-:W-:Y:S01]  /*2740*/  @P3 LEA R4, P1, R5, c[0x0][0x220], 0x1 ;  /* 0x0000880005043a11 */ /* 0x000fe200078208ff */
[----:B------:R-:W-:Y:S01]  /*2750*/  @!PT LDS RZ, [RZ] ;  /* 0x00000000fffff984 */ /* 0x000fe20000000800 */
[----:B------:R-:W-:Y:S01]  /*2760*/  @!PT LDS RZ, [RZ] ;  /* 0x00000000fffff984 */ /* 0x000fe20000000800 */
[----:B------:R-:W-:Y:S01]  /*2770*/  @!PT LDS RZ, [RZ] ;  /* 0x00000000fffff984 */ /* 0x000fe20000000800 */
[----:B------:R1:W-:Y:S01]  /*2780*/  @P0 LDGSTS.E.BYPASS.LTC128B.128 [R218+0x2900], [R6.64], !P6 ;  /* 0x0290000006da0fae */ /* 0x0003e2000f101d48 */
[----:B------:R-:W-:-:S02]  /*2790*/  ISETP.GE.AND P0, PT, R8, 0x31, PT ;  /* 0x000000310800780c */ /* 0x000fc40003f06270 */
[----:B------:R-:W-:Y:S02]  /*27a0*/  @P3 LEA.HI.X R5, R5, c[0x0][0x224], R9, 0x1, P1 ;  /* 0x0000890005053a11 */ /* 0x000fe400008f0c09 */
[----:B------:R-:W-:Y:S01]  /*27b0*/  ISETP.GE.AND P1, PT, R8, 0x41, PT ;  /* 0x000000410800780c */ /* 0x000fe20003f26270 */
[----:B------:R-:W-:Y:S01]  /*27c0*/  IMAD.WIDE.U32 R8, R82, c[0x0][0x290], R24 ;  /* 0x0000a40052087a25 */ /* 0x000fe200078e0018 */
[-C--:B------:R-:W-:Y:S01]  /*27d0*/  SHF.L.U64.HI R155, R153, R170.reuse, c[0x0][0x284] ;  /* 0x0000a100999b7619 */ /* 0x080fe200000102aa */
[----:B------:R3:W-:Y:S01]  /*27e0*/  @P3 LDGSTS.E.BYPASS.LTC128B.128 [R218+0x3100], [R4.64], !P6 ;  /* 0x0310000004da3fae */ /* 0x0007e2000f101d48 */
[C---:B------:R-:W-:Y:S02]  /*27f0*/  SHF.L.U64.HI R156, R154.reuse, R170, c[0x0][0x294] ;  /* 0x0000a5009a9c7619 */ /* 0x040fe400000102aa */
[----:B------:R-:W-:Y:S02]  /*2800*/  @P2 LEA R12, P3, R35, R2, 0x5 ;  /* 0x00000002230c2211 */ /* 0x000fe400078628ff */
[----:B------:R-:W-:-:S02]  /*2810*/  SHF.L.U32 R178, R154, 0x5, RZ ;  /* 0x000000059ab27819 */ /* 0x000fc400000006ff */
[----:B------:R-:W-:-:S05]  /*2820*/  @P0 MOV R15, c[0x0][0x23c] ;  /* 0x00008f00000f0a02 */ /* 0x000fca0000000f00 */
[----:B------:R-:W-:Y:S01]  /*2830*/  @P0 IMAD R16, R15, 0x30, RZ ;  /* 0x000000300f100824 */ /* 0x000fe200078e02ff */
[----:B------:R-:W-:Y:S01]  /*2840*/  IADD3 R15, R9, R22, RZ ;  /* 0x00000016090f7210 */ /* 0x000fe20007ffe0ff */
[----:B-1----:R-:W-:-:S04]  /*2850*/  IMAD.WIDE.U32 R6, R82, c[0x0][0x280], R24 ;  /* 0x0000a00052067a25 */ /* 0x002fc800078e0018 */
[----:B---3--:R-:W-:Y:S02]  /*2860*/  IMAD R4, R34, c[0x0][0x280], RZ ;  /* 0x0000a00022047a24 */ /* 0x008fe400078e02ff */
[----:B------:R-:W-:Y:S02]  /*2870*/  @P2 IMAD.MOV.U32 R5, RZ, RZ, c[0x0][0x23c] ;  /* 0x00008f00ff052624 */ /* 0x000fe400078e00ff */
[----:B------:R-:W-:Y:S02]  /*2880*/  IMAD R21, R82, c[0x0][0x284], R4 ;  /* 0x0000a10052157a24 */ /* 0x000fe400078e0204 */
[----:B------:R-:W-:Y:S01]  /*2890*/  IMAD R4, R32, c[0x0][0x1e0], RZ ;  /* 0x0000780020047a24 */ /* 0x000fe200078e02ff */
[----:B------:R-:W-:Y:S02]  /*28a0*/  @P2 LEA.HI.X R13, R35, R3, R5, 0x5, P3 ;  /* 0x00000003230d2211 */ /* 0x000fe400018f2c05 */
[----:B------:R-:W-:Y:S01]  /*28b0*/  @P2 LEA R18, P3, R12, c[0x0][0x220], 0x1 ;  /* 0x000088000c122a11 */ /* 0x000fe200078608ff */
[----:B------:R-:W-:-:S02]  /*28c0*/  IMAD R14, R27, c[0x0][0x1e4], R4 ;  /* 0x000079001b0e7a24 */ /* 0x000fc400078e0204 */
[----:B------:R-:W-:Y:S01]  /*28d0*/  @P0 IMAD.WIDE.U32 R4, R35, 0x30, R2 ;  /* 0x0000003023040825 */ /* 0x000fe200078e0002 */
[----:B------:R-:W-:-:S03]  /*28e0*/  @P2 LEA.HI.X R19, R12, c[0x0][0x224], R13, 0x1, P3 ;  /* 0x000089000c132a11 */ /* 0x000fc600018f0c0d */
[----:B------:R-:W-:Y:S01]  /*28f0*/  IMAD.IADD R13, R7, 0x1, R21 ;  /* 0x00000001070d7824 */ /* 0x000fe200078e0215 */
[----:B------:R-:W-:Y:S01]  /*2900*/  @P0 IADD3 R5, R5, R16, RZ ;  /* 0x0000001005050210 */ /* 0x000fe20007ffe0ff */
[----:B------:R-:W-:Y:S01]  /*2910*/  IMAD.MOV.U32 R12, RZ, RZ, R6 ;  /* 0x000000ffff0c7224 */ /* 0x000fe200078e0006 */
[C---:B------:R-:W-:Y:S01]  /*2920*/  @P0 LEA R16, P3, R4.reuse, c[0x0][0x220], 0x1 ;  /* 0x0000880004100a11 */ /* 0x040fe200078608ff */
[----:B------:R1:W-:Y:S01]  /*2930*/  @P2 LDGSTS.E.BYPASS.LTC128B.128 [R218+0x3900], [R18.64], !P6 ;  /* 0x0390000012da2fae */ /* 0x0003e2000f101d48 */
[----:B------:R-:W-:Y:S01]  /*2940*/  IMAD.IADD R7, R11, 0x1, R14 ;  /* 0x000000010b077824 */ /* 0x000fe200078e020e */
[----:B------:R-:W-:Y:S01]  /*2950*/  MOV R14, R8 ;  /* 0x00000008000e7202 */ /* 0x000fe20000000f00 */
[----:B------:R-:W-:Y:S01]  /*2960*/  IMAD.MOV.U32 R6, RZ, RZ, R10 ;  /* 0x000000ffff067224 */ /* 0x000fe200078e000a */
[----:B------:R-:W-:Y:S01]  /*2970*/  @P0 LEA.HI.X R17, R4, c[0x0][0x224], R5, 0x1, P3 ;  /* 0x0000890004110a11 */ /* 0x000fe200018f0c05 */
[----:B------:R-:W-:Y:S01]  /*2980*/  IMAD.WIDE.U32 R4, R82, c[0x0][0x280], R28 ;  /* 0x0000a00052047a25 */ /* 0x000fe200078e001c */
[----:B------:R-:W-:-:S02]  /*2990*/  @P1 LEA R20, P3, R35, R2, 0x6 ;  /* 0x0000000223141211 */ /* 0x000fc400078630ff */
[----:B------:R-:W-:Y:S01]  /*29a0*/  @P1 MOV R2, c[0x0][0x23c] ;  /* 0x00008f0000021a02 */ /* 0x000fe20000000f00 */
[----:B------:R3:W-:Y:S01]  /*29b0*/  @P0 LDGSTS.E.BYPASS.LTC128B.128 [R218+0x4100], [R16.64], !P6 ;  /* 0x0410000010da0fae */ /* 0x0007e2000f101d48 */
[----:B------:R-:W-:Y:S01]  /*29c0*/  IMAD.WIDE.U32 R10, R82, c[0x0][0x290], R28 ;  /* 0x0000a400520a7a25 */ /* 0x000fe200078e001c */
[----:B------:R-:W-:Y:S02]  /*29d0*/  ISETP.GE.AND P0, PT, R102, c[0x0][0x1d4], PT ;  /* 0x0000750066007a0c */ /* 0x000fe40003f06270 */
[----:B------:R-:W-:Y:S01]  /*29e0*/  @P1 LEA.HI.X R3, R35, R3, R2, 0x6, P3 ;  /* 0x0000000323031211 */ /* 0x000fe200018f3402 */
[----:B------:R-:W-:Y:S01]  /*29f0*/  IMAD.WIDE.U32 R8, R36, c[0x0][0x1e8], R6 ;  /* 0x00007a0024087a25 */ /* 0x000fe200078e0006 */
[C---:B------:R-:W-:Y:S02]  /*2a00*/  @P1 LEA R2, P3, R20.reuse, c[0x0][0x220], 0x1 ;  /* 0x0000880014021a11 */ /* 0x040fe400078608ff */
[----:B------:R-:W-:Y:S01]  /*2a10*/  P2R R91, PR, RZ, 0x1 ;  /* 0x00000001ff5b7803 */ /* 0x000fe20000000000 */
[----:B------:R-:W-:Y:S01]  /*2a20*/  IMAD.IADD R7, R21, 0x1, R5 ;  /* 0x0000000115077824 */ /* 0x000fe200078e0205 */
[----:B------:R-:W-:Y:S01]  /*2a30*/  @P1 LEA.HI.X R3, R20, c[0x0][0x224], R3, 0x1, P3 ;  /* 0x0000890014031a11 */ /* 0x000fe200018f0c03 */
[----:B------:R-:W-:Y:S01]  /*2a40*/  IMAD R9, R36, c[0x0][0x1ec], R9 ;  /* 0x00007b0024097a24 */ /* 0x000fe200078e0209 */
[----:B------:R-:W-:Y:S01]  /*2a50*/  IADD3 R5, R22, R11, RZ ;  /* 0x0000000b16057210 */ /* 0x000fe20007ffe0ff */
[----:B------:R-:W-:Y:S01]  /*2a60*/  IMAD.MOV.U32 R6, RZ, RZ, R4 ;  /* 0x000000ffff067224 */ /* 0x000fe200078e0004 */
[----:B------:R-:W-:Y:S01]  /*2a70*/  MOV R4, R10 ;  /* 0x0000000a00047202 */ /* 0x000fe20000000f00 */
[----:B------:R4:W-:Y:S01]  /*2a80*/  @P1 LDGSTS.E.BYPASS.LTC128B.128 [R218+0x4900], [R2.64], !P6 ;  /* 0x0490000002da1fae */ /* 0x0009e2000f101d48 */
[----:B-----5:R-:W-:Y:S01]  /*2a90*/  IMAD.WIDE.U32 R98, R137, c[0x0][0x290], R14 ;  /* 0x0000a40089627a25 */ /* 0x020fe200078e000e */
[----:B------:R-:W-:-:S02]  /*2aa0*/  ISETP.GE.AND P6, PT, R28, c[0x0][0x1d4], PT ;  /* 0x000075001c007a0c */ /* 0x000fc40003fc6270 */
[----:B------:R-:W0:Y:S01]  /*2ab0*/  LDGDEPBAR ;  /* 0x00000000000079af */ /* 0x000e220000000000 */
[C---:B------:R-:W-:Y:S01]  /*2ac0*/  IMAD.WIDE.U32 R100, R137.reuse, c[0x0][0x280], R12 ;  /* 0x0000a00089647a25 */ /* 0x040fe200078e000c */
[----:B------:R-:W-:Y:S03]  /*2ad0*/  WARPSYNC 0xffffffff ;  /* 0xffffffff00007948 */ /* 0x000fe60003800000 */
[----:B------:R-:W-:-:S04]  /*2ae0*/  IMAD.WIDE.U32 R96, R137, c[0x0][0x280], R6 ;  /* 0x0000a00089607a25 */ /* 0x000fc800078e0006 */
[----:B------:R-:W-:-:S04]  /*2af0*/  IMAD.WIDE.U32 R94, R137, c[0x0][0x290], R4 ;  /* 0x0000a400895e7a25 */ /* 0x000fc800078e0004 */
[----:B------:R-:W-:Y:S01]  /*2b00*/  IMAD.SHL.U32 R10, R191, 0x2, RZ ;  /* 0x00000002bf0a7824 */ /* 0x000fe200078e00ff */
[----:B----4-:R-:W-:Y:S01]  /*2b10*/  SHF.R.S32.HI R2, RZ, 0x1f, R137 ;  /* 0x0000001fff027819 */ /* 0x010fe20000011489 */
[----:B------:R-:W-:-:S04]  /*2b20*/  IMAD R3, R34, c[0x0][0x1e0], RZ ;  /* 0x0000780022037a24 */ /* 0x000fc800078e02ff */
[C---:B------:R-:W-:Y:S02]  /*2b30*/  IMAD R11, R2.reuse, c[0x0][0x280], RZ ;  /* 0x0000a000020b7a24 */ /* 0x040fe400078e02ff */
[----:B-1----:R-:W-:Y:S02]  /*2b40*/  IMAD R18, R2, c[0x0][0x290], RZ ;  /* 0x0000a40002127a24 */ /* 0x002fe400078e02ff */
[----:B---3--:R-:W-:Y:S02]  /*2b50*/  IMAD R17, R82, c[0x0][0x1e4], R3 ;  /* 0x0000790052117a24 */ /* 0x008fe400078e0203 */
        /* <DEDUP_REMOVED lines=18> */
[----:B------:R-:W-:Y:S01]  /*2c80*/  ISETP.GE.AND P0, PT, R28, c[0x0][0x27c], PT ;  /* 0x00009f001c007a0c */ /* 0x000fe20003f06270 */
[C---:B------:R-:W-:Y:S01]  /*2c90*/  IMAD.WIDE.U32 R2, R36.reuse, c[0x0][0x260], R134 ;  /* 0x0000980024027a25 */ /* 0x040fe200078e0086 */
[----:B------:R-:W-:Y:S01]  /*2ca0*/  BAR.SYNC.DEFER_BLOCKING 0x0 ;  /* 0x0000000000007b1d */ /* 0x000fe20000010000 */
[----:B------:R-:W-:Y:S02]  /*2cb0*/  SHF.L.U32 R175, R153, 0x6, RZ ;  /* 0x0000000699af7819 */ /* 0x000fe400000006ff */
[----:B------:R-:W-:Y:S01]  /*2cc0*/  IMAD.WIDE.U32 R6, R36, c[0x0][0x210], R28 ;  /* 0x0000840024067a25 */ /* 0x000fe200078e001c */
[----:B------:R-:W-:Y:S02]  /*2cd0*/  IADD3 R131, P1, R82, R27, RZ ;  /* 0x0000001b52837210 */ /* 0x000fe40007f3e0ff */
[----:B------:R-:W-:Y:S01]  /*2ce0*/  ULDC.U8 UR4, c[0x0][0x298] ;  /* 0x0000a60000047ab9 */ /* 0x000fe20000000000 */
[----:B------:R-:W-:Y:S01]  /*2cf0*/  IMAD.MOV.U32 R4, RZ, RZ, R2 ;  /* 0x000000ffff047224 */ /* 0x000fe200078e0002 */
[----:B------:R-:W-:Y:S01]  /*2d00*/  ISETP.GE.AND P2, PT, R191, 0x1, PT ;  /* 0x00000001bf00780c */ /* 0x000fe20003f46270 */
        /* <DEDUP_REMOVED lines=10> */
[----:B------:R-:W-:Y:S01]  /*2db0*/  P2R R128, PR, RZ, 0x1 ;  /* 0x00000001ff807803 */ /* 0x000fe20000000000 */
        /* <DEDUP_REMOVED lines=11> */
[----:B------:R-:W-:-:S02]  /*2e70*/  IADD3 R90, R87, R9, RZ ;  /* 0x00000009575a7210 */ /* 0x000fc40007ffe0ff */
[----:B------:R-:W-:Y:S01]  /*2e80*/  SHF.R.S32.HI R106, RZ, 0x1f, R104 ;  /* 0x0000001fff6a7819 */ /* 0x000fe20000011468 */
[----:B------:R-:W-:Y:S02]  /*2e90*/  IMAD R3, R6, c[0x0][0x1e0], RZ ;  /* 0x0000780006037a24 */ /* 0x000fe400078e02ff */
        /* <DEDUP_REMOVED lines=36> */
[----:B------:R-:W-:Y:S01]  /*30e0*/  IMAD.WIDE.U32 R144, R144, c[0x0][0x280], RZ ;  /* 0x0000a00090907a25 */ /* 0x000fe200078e00ff */
[----:B------:R-:W-:-:S02]  /*30f0*/  LOP3.LUT R3, R2, R189, RZ, 0x3c, !PT ;  /* 0x000000bd02037212 */ /* 0x000fc400078e3cff */
[----:B------:R-:W-:Y:S01]  /*3100*/  LOP3.LUT R2, R4, R190, RZ, 0x3c, !PT ;  /* 0x000000be04027212 */ /* 0x000fe200078e3cff */
[----:B------:R-:W-:Y:S01]  /*3110*/  IMAD.IADD R4, R158, 0x1, R5 ;  /* 0x000000019e047824 */ /* 0x000fe200078e0205 */
[----:B------:R-:W-:Y:S01]  /*3120*/  IADD3 R3, R162, R3, RZ ;  /* 0x00000003a2037210 */ /* 0x000fe20007ffe0ff */
[----:B------:R-:W-:Y:S01]  /*3130*/  IMAD R8, R11, c[0x0][0x21c], R8 ;  /* 0x000087000b087a24 */ /* 0x000fe200078e0208 */
[----:B------:R-:W-:Y:S01]  /*3140*/  IADD3 R168, R145, R168, RZ ;  /* 0x000000a891a87210 */ /* 0x000fe20007ffe0ff */
[----:B------:R-:W-:Y:S01]  /*3150*/  IMAD.IADD R2, R163, 0x1, R2 ;  /* 0x00000001a3027824 */ /* 0x000fe200078e0202 */
[----:B------:R-:W-:Y:S01]  /*3160*/  IADD3 R166, R143, R166, RZ ;  /* 0x000000a68fa67210 */ /* 0x000fe20007ffe0ff */
[----:B------:R-:W-:Y:S01]  /*3170*/  IMAD.X R130, R32, 0x1, R34, P1 ;  /* 0x0000000120827824 */ /* 0x000fe200008e0622 */
        /* <DEDUP_REMOVED lines=8> */
.L_x_1413:
        /* <DEDUP_REMOVED lines=11> */
[CC--:B------:R-:W-:Y:S04]  /*32b0*/  IADD3 R2, P1, R111.reuse, R64.reuse, RZ ;  /* 0x000000406f027210 */ /* 0x0c0fe80007f3e0ff */
[----:B------:R-:W-:Y:S01]  /*32c0*/  LEA R54, P0, R2, c[0x0][0x1c8], 0x1 ;  /* 0x0000720002367a11 */ /* 0x000fe200078008ff */
[----:B------:R-:W-:Y:S05]  /*32d0*/  IMAD.X R4, R68, 0x1, R107, P1 ;  /* 0x0000000144047824 */ /* 0x000fea00008e066b */
[----:B------:R-:W-:Y:S02]  /*32e0*/  LEA.HI.X R55, R2, c[0x0][0x1cc], R4, 0x1, P0 ;  /* 0x0000730002377a11 */ /* 0x000fe400000f0c04 */
[----:B------:R-:W-:Y:S04]  /*32f0*/  IADD3 R2, P1, P0, R111, R64, R187 ;  /* 0x000000406f027210 */ /* 0x000fe8000783e0bb */
[----:B------:R-:W-:Y:S01]  /*3300*/  IADD3.X R4, R107, R68, R169, P1, P0 ;  /* 0x000000446b047210 */ /* 0x000fe20000fe04a9 */
[----:B------:R-:W-:Y:S01]  /*3310*/  BSSY B2, `(.L_x_1379) ;  /* 0x00003a3000027945 */ /* 0x000fe20003800000 */
        /* <DEDUP_REMOVED lines=45> */
.L_x_1383:
[----:B------:R-:W-:Y:S05]  /*35f0*/  BSYNC B0 ;  /* 0x0000000000007941 */ /* 0x000fea0003800000 */
.L_x_1382:
        /* <DEDUP_REMOVED lines=39> */
.L_x_1385:
[----:B------:R-:W-:Y:S05]  /*3870*/  BSYNC B0 ;  /* 0x0000000000007941 */ /* 0x000fea0003800000 */
.L_x_1384:
        /* <DEDUP_REMOVED lines=37> */
.L_x_1387:
[----:B------:R-:W-:Y:S05]  /*3ad0*/  BSYNC B0 ;  /* 0x0000000000007941 */ /* 0x000fea0003800000 */
.L_x_1386:
        /* <DEDUP_REMOVED lines=68> */
.L_x_1391:
[----:B------:R-:W-:Y:S05]  /*3f20*/  BSYNC B0 ;  /* 0x0000000000007941 */ /* 0x000fea0003800000 */
.L_x_1390:
        /* <DEDUP_REMOVED lines=55> */
.L_x_1389:
[----:B------:R-:W-:Y:S05]  /*42a0*/  BSYNC B1 ;  /* 0x0000000000017941 */ /* 0x000fea0003800000 */
.L_x_1388:
        /* <DEDUP_REMOVED lines=56> */
.L_x_1395:
[----:B------:R-:W-:Y:S05]  /*4630*/  BSYNC B0 ;  /* 0x0000000000007941 */ /* 0x000fea0003800000 */
.L_x_1394:
        /* <DEDUP_REMOVED lines=55> */
.L_x_1393:
[----:B------:R-:W-:Y:S05]  /*49b0*/  BSYNC B1 ;  /* 0x0000000000017941 */ /* 0x000fea0003800000 */
.L_x_1392:
        /* <DEDUP_REMOVED lines=55> */
.L_x_1398:
[----:B------:R-:W-:Y:S05]  /*4d30*/  BSYNC B0 ;  /* 0x0000000000007941 */ /* 0x000fea0003800000 */
.L_x_1397:
        /* <DEDUP_REMOVED lines=56> */
.L_x_1381:
        /* <DEDUP_REMOVED lines=195> */
.L_x_1400:
[----:B---3--:R-:W-:Y:S05]  /*5cf0*/  BSYNC B0 ;  /* 0x0000000000007941 */ /* 0x008fea0003800000 */
.L_x_1399:
        /* <DEDUP_REMOVED lines=115> */
.L_x_1402:
[----:B------:R-:W-:Y:S05]  /*6430*/  BSYNC B0 ;  /* 0x0000000000007941 */ /* 0x000fea0003800000 */
.L_x_1401:
[----:B------:R-:W-:Y:S05]  /*6440*/  IADD3 R61, P1, R180, R64, RZ ;  /* 0x00000040b43d7210 */ /* 0x000fea0007f3e0ff */
[----:B------:R-:W-:Y:S01]  /*6450*/  IMAD.X R60, R68, 0x1, R126, P1 ;  /* 0x00000001443c7824 */ /* 0x000fe200008e067e */
[----:B------:R-:W-:Y:S11]  /*6460*/  ISETP.GE.OR P1, PT, R141, R66, P6 ;  /* 0x000000428d00720c */ /* 0x000ff60003726670 */
[----:B------:R-:W-:Y:S02]  /*6470*/  @!UPT UIADD3 URZ, URZ, URZ, URZ ;  /* 0x0000003f3f3ff290 */ /* 0x000fe4000fffe03f */
        /* <DEDUP_REMOVED lines=112> */
.L_x_1380:
        /* <DEDUP_REMOVED lines=11> */
.L_x_1404:
[----:B------:R-:W-:Y:S05]  /*6c30*/  BSYNC B0 ;  /* 0x0000000000007941 */ /* 0x000fea0003800000 */
.L_x_1403:
        /* <DEDUP_REMOVED lines=8> */
.L_x_1406:
[----:B------:R-:W-:Y:S05]  /*6cc0*/  BSYNC B0 ;  /* 0x0000000000007941 */ /* 0x000fea0003800000 */
.L_x_1405:
[----:B------:R-:W-:Y:S11]  /*6cd0*/  ISETP.GE.AND P0, PT, R141, R2, PT ;  /* 0x000000028d00720c */ /* 0x000ff60003f06270 */
[----:B------:R-:W-:Y:S02]  /*6ce0*/  @!UPT UIADD3 URZ, URZ, URZ, URZ ;  /* 0x0000003f3f3ff290 */ /* 0x000fe4000fffe03f */
[----:B------:R-:W-:-:S05]  /*6cf0*/  @P0 BRA `(.L_x_1396) ;  /* 0x0000004000000947 */ /* 0x000fca0003800000 */
[----:B-1----:R-:W1:Y:S04]  /*6d00*/  @!P6 LDS.128 R8, [R80+0x4800] ;  /* 0x004800005008e984 */ /* 0x002e680000000c00 */
[----:B------:R-:W2:Y:S04]  /*6d10*/  @!P1 LDS.128 R4, [R81+0x4800] ;  /* 0x0048000051049984 */ /* 0x000ea80000000c00 */
[----:B-1----:R1:W-:Y:S04]  /*6d20*/  @!P6 STG.E.128 [R62.64], R8 ;  /* 0x000000083e00e986 */ /* 0x0023e8000c101d08 */
[----:B--2---:R1:W-:Y:S02]  /*6d30*/  @!P1 STG.E.128 [R62.64+0x40], R4 ;  /* 0x000040043e009986 */ /* 0x0043e4000c101d08 */
.L_x_1396:
[----:B------:R-:W-:Y:S05]  /*6d40*/  BSYNC B2 ;  /* 0x0000000000027941 */ /* 0x000fea0003800000 */
.L_x_1379:
[----:B-12---:R-:W-:Y:S01]  /*6d50*/  IMAD R15, R33, -0x50, RZ ;  /* 0xffffffb0210f7824 */ /* 0x006fe200078e02ff */
[----:B------:R-:W-:Y:S01]  /*6d60*/  BSSY B0, `(.L_x_1407) ;  /* 0x000005e000007945 */ /* 0x000fe20003800000 */
[----:B------:R-:W-:Y:S02]  /*6d70*/  IMAD R2, R89, 0x50, RZ ;  /* 0x0000005059027824 */ /* 0x000fe400078e02ff */
[----:B-----5:R-:W-:Y:S02]  /*6d80*/  IMAD.IADD R4, R113, 0x1, R15 ;  /* 0x0000000171047824 */ /* 0x020fe400078e020f */
[----:B------:R-:W-:Y:S03]  /*6d90*/  IMAD.WIDE.U32 R16, R33, 0x50, RZ ;  /* 0x0000005021107825 */ /* 0x000fe600078e00ff */
[C---:B------:R-:W-:Y:S01]  /*6da0*/  ISETP.GE.AND P4, PT, R4.reuse, 0x11, PT ;  /* 0x000000110400780c */ /* 0x040fe20003f86270 */
[----:B------:R-:W-:Y:S01]  /*6db0*/  IMAD.IADD R17, R17, 0x1, R2 ;  /* 0x0000000111117824 */ /* 0x000fe200078e0202 */
[C---:B------:R-:W-:Y:S02]  /*6dc0*/  ISETP.GE.AND P3, PT, R4.reuse, 0x1, PT ;  /* 0x000000010400780c */ /* 0x040fe40003f66270 */
        /* <DEDUP_REMOVED lines=54> */
[----:B------:R-:W-:Y:S11]  /*7130*/  ISETP.NE.AND P5, PT, R133, RZ, PT ;  /* 0x000000ff8500720c */ /* 0x000ff60003fa5270 */
[----:B------:R-:W-:Y:S02]  /*7140*/  @!UPT UIADD3 URZ, URZ, URZ, URZ ;  /* 0x0000003f3f3ff290 */ /* 0x000fe4000fffe03f */
        /* <DEDUP_REMOVED lines=26> */
[----:B------:R-:W-:Y:S11]  /*72f0*/  ISETP.GE.AND P0, PT, R102, c[0x0][0x1d4], PT ;  /* 0x0000750066007a0c */ /* 0x000ff60003f06270 */
[----:B------:R-:W-:Y:S02]  /*7300*/  @!UPT UIADD3 URZ, URZ, URZ, URZ ;  /* 0x0000003f3f3ff290 */ /* 0x000fe4000fffe03f */
[----:B------:R-:W2:Y:S04]  /*7310*/  @!P0 LDS.128 R12, [R81] ;  /* 0x00000000510c8984 */ /* 0x000ea80000000c00 */
[----:B-1----:R1:W-:Y:S04]  /*7320*/  @!P1 STG.E.128 [R2.64], R16 ;  /* 0x0000001002009986 */ /* 0x0023e8000c101d08 */
[----:B--2---:R1:W-:Y:S02]  /*7330*/  @!P0 STG.E.128 [R2.64+0x40], R12 ;  /* 0x0000400c02008986 */ /* 0x0043e4000c101d08 */
.L_x_1408:
[----:B-1----:R-:W-:Y:S05]  /*7340*/  BSYNC B0 ;  /* 0x0000000000007941 */ /* 0x002fea0003800000 */
.L_x_1407:
[----:B------:R-:W-:Y:S01]  /*7350*/  ISETP.GE.AND P0, PT, R140, R7, PT ;  /* 0x000000078c00720c */ /* 0x000fe20003f06270 */
[----:B------:R-:W-:Y:S01]  /*7360*/  @!UPT UIADD3 URZ, URZ, URZ, URZ ;  /* 0x0000003f3f3ff290 */ /* 0x000fe2000fffe03f */
[----:B------:R-:W-:Y:S11]  /*7370*/  BSSY B0, `(.L_x_1409) ;  /* 0x0000013000007945 */ /* 0x000ff60003800000 */
        /* <DEDUP_REMOVED lines=13> */
[----:B------:R-:W-:Y:S11]  /*7450*/  ISETP.GE.AND P0, PT, R102, c[0x0][0x1d4], PT ;  /* 0x0000750066007a0c */ /* 0x000ff60003f06270 */
[----:B------:R-:W-:Y:S02]  /*7460*/  @!UPT UIADD3 URZ, URZ, URZ, URZ ;  /* 0x0000003f3f3ff290 */ /* 0x000fe4000fffe03f */
[----:B------:R-:W2:Y:S04]  /*7470*/  @!P0 LDS.128 R12, [R81+0x1000] ;  /* 0x00100000510c8984 */ /* 0x000ea80000000c00 */
[----:B-1----:R1:W-:Y:S04]  /*7480*/  @!P1 STG.E.128 [R2.64], R16 ;  /* 0x0000001002009986 */ /* 0x0023e8000c101d08 */
[----:B--2---:R1:W-:Y:S02]  /*7490*/  @!P0 STG.E.128 [R2.64+0x40], R12 ;  /* 0x0000400c02008986 */ /* 0x0043e4000c101d08 */
.L_x_1410:
[----:B------:R-:W-:Y:S05]  /*74a0*/  BSYNC B0 ;  /* 0x0000000000007941 */ /* 0x000fea0003800000 */
.L_x_1409:
[----:B------:R-:W-:Y:S01]  /*74b0*/  ISETP.GE.AND P0, PT, R141, R7, PT ;  /* 0x000000078d00720c */ /* 0x000fe20003f06270 */
[----:B------:R-:W-:Y:S01]  /*74c0*/  @!UPT UIADD3 URZ, URZ, URZ, URZ ;  /* 0x0000003f3f3ff290 */ /* 0x000fe2000fffe03f */
[----:B------:R-:W-:Y:S11]  /*74d0*/  BSSY B0, `(.L_x_1411) ;  /* 0x0000013000007945 */ /* 0x000ff60003800000 */
        /* <DEDUP_REMOVED lines=18> */
.L_x_1412:
[----:B------:R-:W-:Y:S05]  /*7600*/  BSYNC B0 ;  /* 0x0000000000007941 */ /* 0x000fea0003800000 */
.L_x_1411:
        /* <DEDUP_REMOVED lines=33> */
.L_x_1378:
[----:B-1----:R-:W2:Y:S01]  /*7820*/  LDL.LU R2, [R1+0x24] ;  /* 0x0000240001027983 */ /* 0x002ea20000300800 */
[----:B------:R-:W-:-:S03]  /*7830*/  IMAD.MOV.U32 R0, RZ, RZ, c[0x0][0x2c4] ;  /* 0x0000b100ff007624 */ /* 0x000fc600078e00ff */
[----:B------:R-:W3:Y:S02]  /*7840*/  LDL R16, [R1+0x44] ;  /* 0x0000440001107983 */ /* 0x000ee40000100800 */
[----:B------:R-:W-:Y:S01]  /*7850*/  ISETP.NE.AND P3, PT, R0, 0x1, PT ;  /* 0x000000010000780c */ /* 0x000fe20003f65270 */
[----:B------:R-:W-:Y:S01]  /*7860*/  BSSY B0, `(.L_x_1414) ;  /* 0x000002c000007945 */ /* 0x000fe20003800000 */
[----:B------:R-:W-:Y:S01]  /*7870*/  IMAD.IADD R10, R160, 0x1, R161 ;  /* 0x00000001a00a7824 */ /* 0x000fe200078e02a1 */
[----:B--2---:R-:W-:-:S10]  /*7880*/  LOP3.LUT R2, R2, 0xfffffffd, RZ, 0xc0, !PT ;  /* 0xfffffffd02027812 */ /* 0x004fd400078ec0ff */
[----:B------:R-:W-:Y:S02]  /*7890*/  @P3 LOP3.LUT R2, R2, 0x2, RZ, 0xfc, !PT ;  /* 0x0000000202023812 */ /* 0x000fe400078efcff */
[----:B---3--:R-:W-:-:S03]  /*78a0*/  IADD3 R0, R16, 0x7f, RZ ;  /* 0x0000007f10007810 */ /* 0x008fc60007ffe0ff */
[----:B------:R1:W-:Y:S02]  /*78b0*/  STL [R1+0x24], R2 ;  /* 0x0000240201007387 */ /* 0x0003e40000100800 */
[----:B-1----:R-:W-:-:S05]  /*78c0*/  @P3 IMAD.HI.U32 R2, R0, c[0x0][0x2c8], RZ ;  /* 0x0000b20000023a27 */ /* 0x002fca00078e00ff */
[----:B------:R-:W-:-:S05]  /*78d0*/  @P3 SHF.R.U32.HI R0, RZ, c[0x0][0x2cc], R2 ;  /* 0x0000b300ff003a19 */ /* 0x000fca0000011602 */
[----:B------:R-:W-:-:S04]  /*78e0*/  IMAD.IADD R0, R172, 0x1, R0 ;  /* 0x00000001ac007824 */ /* 0x000fc800078e0200 */
[----:B------:R-:W-:-:S05]  /*78f0*/  IMAD.HI R0, R0, 0x66666667, RZ ;  /* 0x6666666700007827 */ /* 0x000fca00078e02ff */
[----:B------:R-:W-:-:S04]  /*7900*/  SHF.R.U32.HI R2, RZ, 0x1f, R0 ;  /* 0x0000001fff027819 */ /* 0x000fc80000011600 */
[----:B------:R-:W-:-:S04]  /*7910*/  LEA.HI.SX32 R0, R0, R2, 0x1b ;  /* 0x0000000200007211 */ /* 0x000fc800078fdaff */
[----:B------:R-:W-:-:S04]  /*7920*/  IMNMX R6, R171, R0, PT ;  /* 0x00000000ab067217 */ /* 0x000fc80003800200 */
[----:B------:R-:W-:Y:S01]  /*7930*/  ISETP.GE.AND P0, PT, R6, 0x1, PT ;  /* 0x000000010600780c */ /* 0x000fe20003f06270 */
[----:B------:R-:W-:-:S12]  /*7940*/  IMAD.MOV.U32 R0, RZ, RZ, RZ ;  /* 0x000000ffff007224 */ /* 0x000fd800078e00ff */
        /* <DEDUP_REMOVED lines=29> */
.L_x_1415:
[----:B------:R-:W-:Y:S05]  /*7b20*/  BSYNC B0 ;  /* 0x0000000000007941 */ /* 0x000fea0003800000 */
.L_x_1414:
        /* <DEDUP_REMOVED lines=48> */
[----:B------:R-:W-:-:S04]  /*7e30*/  LEA R0, R165, R139, 0x4 ;  /* 0x0000008ba5007211 */ /* 0x000fc800078e20ff */
[----:B------:R-:W-:-:S05]  /*7e40*/  IADD3 R12, R0, R16, RZ ;  /* 0x00000010000c7210 */ /* 0x000fca0007ffe0ff */
[----:B------:R-:W-:-:S04]  /*7e50*/  @P3 IMAD.HI.U32 R5, R12, c[0x0][0x2c8], RZ ;  /* 0x0000b2000c053a27 */ /* 0x000fc800078e00ff */
[----:B-12---:R-:W-:-:S05]  /*7e60*/  @P1 IMAD.WIDE R2, R17, R2, c[0x0][0x340] ;  /* 0x0000d00011021625 */ /* 0x006fca00078e0202 */
[----:B------:R1:W2:Y:S01]  /*7e70*/  @P1 LDG.E R13, [R2.64] ;  /* 0x00000008020d1981 */ /* 0x0002a2000c1e1900 */
[----:B------:R-:W-:Y:S01]  /*7e80*/  IMAD.MOV.U32 R0, RZ, RZ, R12 ;  /* 0x000000ffff007224 */ /* 0x000fe200078e000c */
[----:B------:R-:W-:Y:S02]  /*7e90*/  @P3 SHF.R.U32.HI R0, RZ, c[0x0][0x2cc], R5 ;  /* 0x0000b300ff003a19 */ /* 0x000fe40000011605 */
[----:B------:R-:W-:Y:S02]  /*7ea0*/  MOV R6, R134 ;  /* 0x0000008600067202 */ /* 0x000fe40000000f00 */
[----:B------:R-:W-:Y:S02]  /*7eb0*/  MOV R7, R135 ;  /* 0x0000008700077202 */ /* 0x000fe40000000f00 */
[----:B-1----:R-:W-:Y:S02]  /*7ec0*/  SHF.R.S32.HI R3, RZ, 0x1f, R159 ;  /* 0x0000001fff037819 */ /* 0x002fe4000001149f */
[----:B------:R-:W-:-:S03]  /*7ed0*/  IADD3 R2, P0, R139, R10, RZ ;  /* 0x0000000a8b027210 */ /* 0x000fc60007f1e0ff */
[----:B------:R-:W-:Y:S01]  /*7ee0*/  IMAD R4, R3, c[0x0][0x178], RZ ;  /* 0x00005e0003047a24 */ /* 0x000fe200078e02ff */
[----:B------:R-:W-:-:S03]  /*7ef0*/  LEA.HI.X.SX32 R3, R10, R188, 0x1, P0 ;  /* 0x000000bc0a037211 */ /* 0x000fc600000f0eff */
[C---:B------:R-:W-:Y:S02]  /*7f00*/  IMAD R8, R159.reuse, c[0x0][0x17c], R4 ;  /* 0x00005f009f087a24 */ /* 0x040fe400078e0204 */
[----:B------:R-:W-:Y:S01]  /*7f10*/  IMAD.WIDE.U32 R4, R159, c[0x0][0x178], RZ ;  /* 0x00005e009f047a25 */ /* 0x000fe200078e00ff */
[----:B------:R-:W-:-:S03]  /*7f20*/  ISETP.NE.U32.AND P0, PT, RZ, c[0x0][0x348], PT ;  /* 0x0000d200ff007a0c */ /* 0x000fc60003f05070 */
[C---:B------:R-:W-:Y:S02]  /*7f30*/  IMAD R15, R3.reuse, c[0x0][0x1e0], RZ ;  /* 0x00007800030f7a24 */ /* 0x040fe400078e02ff */
[----:B------:R-:W-:Y:S02]  /*7f40*/  IMAD R14, R3, c[0x0][0x208], RZ ;  /* 0x00008200030e7a24 */ /* 0x000fe400078e02ff */
[----:B------:R-:W-:Y:S01]  /*7f50*/  IMAD.IADD R3, R5, 0x1, R8 ;  /* 0x0000000105037824 */ /* 0x000fe200078e0208 */
[----:B------:R-:W-:Y:S01]  /*7f60*/  ISETP.NE.AND.EX P0, PT, RZ, c[0x0][0x34c], PT, P0 ;  /* 0x0000d300ff007a0c */ /* 0x000fe20003f05300 */
[----:B------:R-:W-:-:S04]  /*7f70*/  IMAD.WIDE.U32 R10, R2, c[0x0][0x1e0], R6 ;  /* 0x00007800020a7a25 */ /* 0x000fc800078e0006 */
[----:B------:R-:W-:-:S04]  /*7f80*/  IMAD.WIDE.U32 R8, R2, c[0x0][0x208], R6 ;  /* 0x0000820002087a25 */ /* 0x000fc800078e0006 */
[C---:B------:R-:W-:Y:S02]  /*7f90*/  IMAD R6, R2.reuse, c[0x0][0x1e4], R15 ;  /* 0x0000790002067a24 */ /* 0x040fe400078e020f */
[----:B------:R-:W-:Y:S01]  /*7fa0*/  IMAD R5, R2, c[0x0][0x20c], R14 ;  /* 0x0000830002057a24 */ /* 0x000fe200078e020e */
[----:B------:R-:W-:Y:S02]  /*7fb0*/  MOV R2, R4 ;  /* 0x0000000400027202 */ /* 0x000fe40000000f00 */
[----:B------:R-:W-:Y:S01]  /*7fc0*/  SEL R4, R138, RZ, !P0 ;  /* 0x000000ff8a047207 */ /* 0x000fe20004000000 */
[----:B------:R-:W-:Y:S02]  /*7fd0*/  IMAD.IADD R5, R9, 0x1, R5 ;  /* 0x0000000109057824 */ /* 0x000fe400078e0205 */
[----:B---3--:R-:W-:Y:S01]  /*7fe0*/  IMAD.WIDE.U32 R2, R18, c[0x0][0x1b8], R2 ;  /* 0x00006e0012027a25 */ /* 0x008fe200078e0002 */
[----:B------:R-:W-:Y:S02]  /*7ff0*/  IADD3 R7, R11, R6, RZ ;  /* 0x000000060b077210 */ /* 0x000fe40007ffe0ff */
[----:B------:R-:W-:Y:S01]  /*8000*/  SEL R9, R17, RZ, !P0 ;  /* 0x000000ff11097207 */ /* 0x000fe20004000000 */
[----:B------:R-:W-:Y:S01]  /*8010*/  IMAD R11, R4, c[0x0][0x1c0], RZ ;  /* 0x00007000040b7a24 */ /* 0x000fe200078e02ff */
[----:B------:R-:W-:Y:S01]  /*8020*/  MOV R6, R10 ;  /* 0x0000000a00067202 */ /* 0x000fe20000000f00 */
[----:B------:R-:W-:Y:S01]  /*8030*/  IMAD R3, R18, c[0x0][0x1bc], R3 ;  /* 0x00006f0012037a24 */ /* 0x000fe200078e0203 */
[----:B------:R-:W-:Y:S01]  /*8040*/  MOV R4, R8 ;  /* 0x0000000800047202 */ /* 0x000fe20000000f00 */
[----:B------:R-:W-:-:S02]  /*8050*/  IMAD R14, R9, c[0x0][0x1c4], R11 ;  /* 0x00007100090e7a24 */ /* 0x000fc400078e020b */
[----:B------:R-:W-:Y:S01]  /*8060*/  IMAD.WIDE.U32 R8, R9, c[0x0][0x1c0], R2 ;  /* 0x0000700009087a25 */ /* 0x000fe200078e0002 */
[----:B------:R-:W-:-:S03]  /*8070*/  SHF.R.S32.HI R11, RZ, 0x1f, R0 ;  /* 0x0000001fff0b7819 */ /* 0x000fc60000011400 */
[----:B------:R-:W-:-:S04]  /*8080*/  IMAD.WIDE.U32 R2, R18, c[0x0][0x1e8], R6 ;  /* 0x00007a0012027a25 */ /* 0x000fc800078e0006 */
[----:B------:R-:W-:Y:S02]  /*8090*/  IMAD.MOV R10, RZ, RZ, -R0 ;  /* 0x000000ffff0a7224 */ /* 0x000fe400078e0a00 */
[C---:B------:R-:W-:Y:S01]  /*80a0*/  IMAD.WIDE.U32 R6, R18.reuse, c[0x0][0x210], R4 ;  /* 0x0000840012067a25 */ /* 0x040fe200078e0004 */
[----:B------:R-:W-:Y:S02]  /*80b0*/  MOV R4, R2 ;  /* 0x0000000200047202 */ /* 0x000fe40000000f00 */
[----:B------:R-:W-:Y:S01]  /*80c0*/  MOV R2, R8 ;  /* 0x0000000800027202 */ /* 0x000fe20000000f00 */
[----:B------:R-:W-:Y:S01]  /*80d0*/  IMAD R5, R18, c[0x0][0x1ec], R3 ;  /* 0x00007b0012057a24 */ /* 0x000fe200078e0203 */
[----:B------:R-:W-:Y:S01]  /*80e0*/  IADD3 R3, R9, R14, RZ ;  /* 0x0000000e09037210 */ /* 0x000fe20007ffe0ff */
[----:B------:R-:W-:Y:S02]  /*80f0*/  IMAD R10, R10, c[0x0][0x2c4], R12 ;  /* 0x0000b1000a0a7a24 */ /* 0x000fe400078e020c */
[----:B------:R-:W-:Y:S01]  /*8100*/  IMAD R11, R11, c[0x0][0x1b0], RZ ;  /* 0x00006c000b0b7a24 */ /* 0x000fe200078e02ff */
[----:B------:R-:W-:Y:S01]  /*8110*/  ISETP.NE.U32.AND P0, PT, RZ, c[0x0][0x350], PT ;  /* 0x0000d400ff007a0c */ /* 0x000fe20003f05070 */
[----:B------:R-:W-:-:S02]  /*8120*/  IMAD R9, R18, c[0x0][0x214], R7 ;  /* 0x0000850012097a24 */ /* 0x000fc400078e0207 */
[C---:B------:R-:W-:Y:S02]  /*8130*/  IMAD R7, R0.reuse, c[0x0][0x1b4], R11 ;  /* 0x00006d0000077a24 */ /* 0x040fe400078e020b */
[----:B------:R-:W-:Y:S01]  /*8140*/  IMAD.WIDE.U32 R2, R0, c[0x0][0x1b0], R2 ;  /* 0x00006c0000027a25 */ /* 0x000fe200078e0002 */
[----:B------:R-:W-:-:S03]  /*8150*/  ISETP.NE.AND.EX P0, PT, RZ, c[0x0][0x354], PT, P0 ;  /* 0x0000d500ff007a0c */ /* 0x000fc60003f05300 */
[----:B------:R-:W-:Y:S01]  /*8160*/  IMAD.MOV.U32 R8, RZ, RZ, R6 ;  /* 0x000000ffff087224 */ /* 0x000fe200078e0006 */
[----:B------:R-:W-:Y:S02]  /*8170*/  SHF.R.S32.HI R6, RZ, 0x1f, R10 ;  /* 0x0000001fff067819 */ /* 0x000fe4000001140a */
[----:B------:R-:W-:-:S03]  /*8180*/  IADD3 R3, R3, R7, RZ ;  /* 0x0000000703037210 */ /* 0x000fc60007ffe0ff */
[----:B------:R-:W-:Y:S02]  /*8190*/  IMAD R7, R6, c[0x0][0x1a8], RZ ;  /* 0x00006a0006077a24 */ /* 0x000fe400078e02ff */
[----:B------:R-:W-:-:S04]  /*81a0*/  IMAD.WIDE.U32 R2, R10, c[0x0][0x1a8], R2 ;  /* 0x00006a000a027a25 */ /* 0x000fc800078e0002 */
[----:B------:R-:W-:-:S04]  /*81b0*/  IMAD R7, R10, c[0x0][0x1ac], R7 ;  /* 0x00006b000a077a24 */ /* 0x000fc800078e0207 */
[----:B------:R-:W-:Y:S01]  /*81c0*/  IMAD.IADD R3, R3, 0x1, R7 ;  /* 0x0000000103037824 */ /* 0x000fe200078e0207 */
[----:B------:R-:W-:Y:S02]  /*81d0*/  ISETP.GE.AND P2, PT, R134, c[0x0][0x198], PT ;  /* 0x0000660086007a0c */ /* 0x000fe40003f46270 */
[----:B------:R-:W-:Y:S02]  /*81e0*/  IADD3 R116, R246, -0x1, RZ ;  /* 0xfffffffff6747810 */ /* 0x000fe40007ffe0ff */
[----:B--2---:R-:W-:Y:S02]  /*81f0*/  @P1 SHF.R.S32.HI R0, RZ, 0x1f, R13 ;  /* 0x0000001fff001819 */ /* 0x004fe4000001140d */
[----:B------:R-:W-:Y:S02]  /*8200*/  @!P1 MOV R0, R138 ;  /* 0x0000008a00009202 */ /* 0x000fe40000000f00 */
[----:B------:R-:W-:Y:S02]  /*8210*/  @!P1 MOV R13, R17 ;  /* 0x00000011000d9202 */ /* 0x000fe40000000f00 */
[----:B------:R-:W-:-:S02]  /*8220*/  SEL R6, R0, RZ, !P0 ;  /* 0x000000ff00067207 */ /* 0x000fc40004000000 */
[----:B------:R-:W-:-:S03]  /*8230*/  SEL R0, R13, RZ, !P0 ;  /* 0x000000ff0d007207 */ /* 0x000fc60004000000 */
[C---:B------:R-:W-:Y:S02]  /*8240*/  IMAD R11, R6.reuse, c[0x0][0x1f0], RZ ;  /* 0x00007c00060b7a24 */ /* 0x040fe400078e02ff */
[----:B------:R-:W-:Y:S02]  /*8250*/  IMAD R10, R6, c[0x0][0x218], RZ ;  /* 0x00008600060a7a24 */ /* 0x000fe400078e02ff */
[----:B------:R-:W-:Y:S01]  /*8260*/  IMAD.WIDE.U32 R14, R0, c[0x0][0x1f0], R4 ;  /* 0x00007c00000e7a25 */ /* 0x000fe200078e0004 */
[----:B------:R-:W-:-:S03]  /*8270*/  LEA R6, P0, R2, c[0x0][0x160], 0x1 ;  /* 0x0000580002067a11 */ /* 0x000fc600078008ff */
        /* <DEDUP_REMOVED lines=13> */
.L_x_1561:
[----:B------:R-:W-:Y:S05]  /*8350*/  BRA.DIV ~URZ, `(.L_x_1418) ;  /* 0x000165027f007947 */ /* 0x000fea000b800000 */
[----:B-1----:R1:W4:Y:S02]  /*8360*/  SHFL.IDX PT, R2, R6, RZ, 0x181f ;  /* 0x00181fff06027589 */ /* 0x00232400000e0000 */
.L_x_1562:
        /* <DEDUP_REMOVED lines=11> */
.L_x_1420:
[----:B------:R-:W-:Y:S05]  /*8420*/  BSYNC B0 ;  /* 0x0000000000007941 */ /* 0x000fea0003800000 */
.L_x_1419:
[----:B------:R-:W-:Y:S05]  /*8430*/  BRA.DIV ~URZ, `(.L_x_1421) ;  /* 0x000164927f007947 */ /* 0x000fea000b800000 */
[----:B---3--:R3:W1:Y:S04]  /*8440*/  SHFL.IDX PT, R7, R5, 0x1, 0x181f ;  /* 0x00381f0005077f89 */ /* 0x00866800000e0000 */
[----:B--2-4-:R3:W2:Y:S02]  /*8450*/  SHFL.IDX PT, R2, R6, 0x1, 0x181f ;  /* 0x00381f0006027f89 */ /* 0x0146a400000e0000 */
.L_x_1563:
        /* <DEDUP_REMOVED lines=10> */
.L_x_1423:
[----:B------:R-:W-:Y:S05]  /*8500*/  BSYNC B0 ;  /* 0x0000000000007941 */ /* 0x000fea0003800000 */
.L_x_1422:
[----:B------:R-:W-:Y:S05]  /*8510*/  BRA.DIV ~URZ, `(.L_x_1424) ;  /* 0x000164827f007947 */ /* 0x000fea000b800000 */
[----:B-1----:R1:W4:Y:S02]  /*8520*/  SHFL.IDX PT, R7, R5, 0x2, 0x181f ;  /* 0x00581f0005077f89 */ /* 0x00232400000e0000 */
.L_x_1564:
[----:B------:R-:W-:Y:S05]  /*8530*/  BRA.DIV ~URZ, `(.L_x_1425) ;  /* 0x000164d27f007947 */ /* 0x000fea000b800000 */
[----:B--2---:R2:W1:Y:S02]  /*8540*/  SHFL.IDX PT, R2, R6, 0x2, 0x181f ;  /* 0x00581f0006027f89 */ /* 0x00446400000e0000 */
.L_x_1565:
        /* <DEDUP_REMOVED lines=10> */
.L_x_1427:
[----:B------:R-:W-:Y:S05]  /*85f0*/  BSYNC B0 ;  /* 0x0000000000007941 */ /* 0x000fea0003800000 */
.L_x_1426:
[----:B------:R-:W-:Y:S05]  /*8600*/  BRA.DIV ~URZ, `(.L_x_1428) ;  /* 0x000164727f007947 */ /* 0x000fea000b800000 */
[----:B----4-:R4:W2:Y:S04]  /*8610*/  SHFL.IDX PT, R7, R5, 0x3, 0x181f ;  /* 0x00781f0005077f89 */ /* 0x0108a800000e0000 */
[----:B-1----:R4:W1:Y:S02]  /*8620*/  SHFL.IDX PT, R2, R6, 0x3, 0x181f ;  /* 0x00781f0006027f89 */ /* 0x00286400000e0000 */
.L_x_1566:
        /* <DEDUP_REMOVED lines=10> */
.L_x_1430:
[----:B------:R-:W-:Y:S05]  /*86d0*/  BSYNC B0 ;  /* 0x0000000000007941 */ /* 0x000fea0003800000 */
.L_x_1429:
[----:B------:R-:W-:Y:S05]  /*86e0*/  BRA.DIV ~URZ, `(.L_x_1431) ;  /* 0x000164627f007947 */ /* 0x000fea000b800000 */
[----:B--2---:R2:W3:Y:S02]  /*86f0*/  SHFL.IDX PT, R7, R5, 0x4, 0x181f ;  /* 0x00981f0005077f89 */ /* 0x0044e400000e0000 */
.L_x_1567:
[----:B------:R-:W-:Y:S05]  /*8700*/  BRA.DIV ~URZ, `(.L_x_1432) ;  /* 0x000164b27f007947 */ /* 0x000fea000b800000 */
[----:B-1----:R1:W2:Y:S02]  /*8710*/  SHFL.IDX PT, R2, R6, 0x4, 0x181f ;  /* 0x00981f0006027f89 */ /* 0x0022a400000e0000 */
.L_x_1568:
        /* <DEDUP_REMOVED lines=10> */
.L_x_1434:
[----:B------:R-:W-:Y:S05]  /*87c0*/  BSYNC B0 ;  /* 0x0000000000007941 */ /* 0x000fea0003800000 */
.L_x_1433:
[----:B------:R-:W-:Y:S05]  /*87d0*/  BRA.DIV ~URZ, `(.L_x_1435) ;  /* 0x000164527f007947 */ /* 0x000fea000b800000 */
[----:B---3--:R3:W1:Y:S04]  /*87e0*/  SHFL.IDX PT, R7, R5, 0x5, 0x181f ;  /* 0x00b81f0005077f89 */ /* 0x00866800000e0000 */
[----:B--2---:R3:W2:Y:S02]  /*87f0*/  SHFL.IDX PT, R2, R6, 0x5, 0x181f ;  /* 0x00b81f0006027f89 */ /* 0x0046a400000e0000 */
.L_x_1569:
        /* <DEDUP_REMOVED lines=10> */
.L_x_1437:
[----:B------:R-:W-:Y:S05]  /*88a0*/  BSYNC B0 ;  /* 0x0000000000007941 */ /* 0x000fea0003800000 */
.L_x_1436:
[----:B------:R-:W-:Y:S05]  /*88b0*/  BRA.DIV ~URZ, `(.L_x_1438) ;  /* 0x000164427f007947 */ /* 0x000fea000b800000 */
[----:B-1----:R1:W3:Y:S02]  /*88c0*/  SHFL.IDX PT, R7, R5, 0x6, 0x181f ;  /* 0x00d81f0005077f89 */ /* 0x0022e400000e0000 */
.L_x_1570:
[----:B------:R-:W-:Y:S05]  /*88d0*/  BRA.DIV ~URZ, `(.L_x_1439) ;  /* 0x000164927f007947 */ /* 0x000fea000b800000 */
[----:B--2---:R2:W1:Y:S02]  /*88e0*/  SHFL.IDX PT, R2, R6, 0x6, 0x181f ;  /* 0x00d81f0006027f89 */ /* 0x00446400000e0000 */
.L_x_1571:
        /* <DEDUP_REMOVED lines=10> */
.L_x_1441:
[----:B------:R-:W-:Y:S05]  /*8990*/  BSYNC B0 ;  /* 0x0000000000007941 */ /* 0x000fea0003800000 */
.L_x_1440:
[----:B------:R-:W-:Y:S05]  /*89a0*/  BRA.DIV ~URZ, `(.L_x_1442) ;  /* 0x000164327f007947 */ /* 0x000fea000b800000 */
[----:B-1-34-:R-:W1:Y:S04]  /*89b0*/  SHFL.IDX PT, R5, R5, 0x7, 0x181f ;  /* 0x00f81f0005057f89 */ /* 0x01ae6800000e0000 */
[----:B------:R3:W4:Y:S02]  /*89c0*/  SHFL.IDX PT, R3, R6, 0x7, 0x181f ;  /* 0x00f81f0006037f89 */ /* 0x00072400000e0000 */
.L_x_1572:
[----:B--2---:R-:W2:Y:S01]  /*89d0*/  LDL.LU R148, [R1+0x24] ;  /* 0x0000240001947983 */ /* 0x004ea20000300800 */
[----:B------:R-:W-:Y:S02]  /*89e0*/  ISETP.GE.AND P5, PT, R134, c[0x0][0x1d4], PT ;  /* 0x0000750086007a0c */ /* 0x000fe40003fa6270 */
[----:B------:R-:W-:-:S04]  /*89f0*/  IADD3 R2, R4, 0x70, RZ ;  /* 0x0000007004027810 */ /* 0x000fc80007ffe0ff */
        /* <DEDUP_REMOVED lines=8> */
[----:B------:R-:W-:Y:S01]  /*8a80*/  WARPSYNC 0xffffffff ;  /* 0xffffffff00007948 */ /* 0x000fe20003800000 */
[----:B--2---:R-:W-:-:S04]  /*8a90*/  LOP3.LUT R148, R148, 0xfffffffe, RZ, 0xc0, !PT ;  /* 0xfffffffe94947812 */ /* 0x004fc800078ec0ff */
[----:B------:R-:W-:-:S05]  /*8aa0*/  @P5 LOP3.LUT R148, R148, 0x1, RZ, 0xfc, !PT ;  /* 0x0000000194945812 */ /* 0x000fca00078efcff */
[----:B------:R1:W-:Y:S02]  /*8ab0*/  STL [R1+0x24], R148 ;  /* 0x0000249401007387 */ /* 0x0003e40000100800 */
[----:B------:R-:W2:Y:S04]  /*8ac0*/  LDL R250, [R1+0xc] ;  /* 0x00000c0001fa7983 */ /* 0x000ea80000100800 */
[----:B------:R-:W4:Y:S04]  /*8ad0*/  LDL R8, [R1+0x3c] ;  /* 0x00003c0001087983 */ /* 0x000f280000100800 */
        /* <DEDUP_REMOVED lines=8> */
[----:B------:R-:W-:Y:S01]  /*8b60*/  IMAD.MOV.U32 R145, RZ, RZ, c[0x0][0x1e4] ;  /* 0x00007900ff917624 */ /* 0x000fe200078e00ff */
[----:B------:R-:W-:Y:S01]  /*8b70*/  BSSY B0, `(.L_x_1443) ;  /* 0x000002d000007945 */ /* 0x000fe20003800000 */
[----:B------:R-:W-:Y:S01]  /*8b80*/  BAR.SYNC.DEFER_BLOCKING 0x0 ;  /* 0x0000000000007b1d */ /* 0x000fe20000010000 */
[----:B--2---:R-:W-:-:S04]  /*8b90*/  IADD3 R61, R142, R250, -R139 ;  /* 0x000000fa8e3d7210 */ /* 0x004fc80007ffe88b */
[C---:B------:R-:W-:Y:S01]  /*8ba0*/  ISETP.GE.AND P3, PT, R61.reuse, 0x1, PT ;  /* 0x000000013d00780c */ /* 0x040fe20003f66270 */
[----:B----4-:R-:W-:Y:S01]  /*8bb0*/  IMAD.MOV.U32 R147, RZ, RZ, R8 ;  /* 0x000000ffff937224 */ /* 0x010fe200078e0008 */
[----:B------:R-:W-:Y:S01]  /*8bc0*/  ISETP.GE.AND P2, PT, R61, 0x11, PT ;  /* 0x000000113d00780c */ /* 0x000fe20003f46270 */
[----:B---3--:R-:W-:-:S04]  /*8bd0*/  IMAD.MOV.U32 R146, RZ, RZ, R6 ;  /* 0x000000ffff927224 */ /* 0x008fc800078e0006 */
[----:B------:R-:W-:-:S04]  /*8be0*/  IMAD.WIDE.U32 R4, R2, 0x50, R146 ;  /* 0x0000005002047825 */ /* 0x000fc800078e0092 */
[----:B------:R-:W-:Y:S02]  /*8bf0*/  IMAD R2, R3, 0x50, RZ ;  /* 0x0000005003027824 */ /* 0x000fe400078e02ff */
[----:B------:R-:W-:Y:S01]  /*8c00*/  IMAD.MOV.U32 R139, RZ, RZ, c[0x0][0x1e0] ;  /* 0x00007800ff8b7624 */ /* 0x000fe200078e00ff */
[----:B------:R-:W-:Y:S01]  /*8c10*/  ISETP.GE.AND P1, PT, R61, 0x21, PT ;  /* 0x000000213d00780c */ /* 0x000fe20003f26270 */
[----:B------:R-:W-:Y:S01]  /*8c20*/  IMAD.IADD R3, R5, 0x1, R2 ;  /* 0x0000000105037824 */ /* 0x000fe200078e0202 */
[C---:B------:R-:W-:Y:S02]  /*8c30*/  @P3 LEA R8, P0, R4.reuse, c[0x0][0x1c8], 0x1 ;  /* 0x0000720004083a11 */ /* 0x040fe400078008ff */
[----:B------:R-:W-:Y:S02]  /*8c40*/  @P2 LEA R2, P4, R139, R4, 0x4 ;  /* 0x000000048b022211 */ /* 0x000fe400078820ff */
[----:B------:R-:W-:Y:S02]  /*8c50*/  @P3 LEA.HI.X R9, R4, c[0x0][0x1cc], R3, 0x1, P0 ;  /* 0x0000730004093a11 */ /* 0x000fe400000f0c03 */
[----:B------:R-:W-:-:S02]  /*8c60*/  ISETP.GE.AND P0, PT, R61, 0x31, PT ;  /* 0x000000313d00780c */ /* 0x000fc40003f06270 */
[C---:B------:R-:W-:Y:S01]  /*8c70*/  @P2 LEA.HI.X R6, R139.reuse, R3, R145, 0x4, P4 ;  /* 0x000000038b062211 */ /* 0x040fe200020f2491 */
[----:B------:R-:W-:Y:S01]  /*8c80*/  IMAD.WIDE.U32 R14, R139, 0x20, RZ ;  /* 0x000000208b0e7825 */ /* 0x000fe200078e00ff */
[C---:B------:R-:W-:Y:S01]  /*8c90*/  @P2 LEA R12, P4, R2.reuse, c[0x0][0x1c8], 0x1 ;  /* 0x00007200020c2a11 */ /* 0x040fe200078808ff */
[----:B------:R-:W-:Y:S01]  /*8ca0*/  @!PT LDS RZ, [RZ] ;  /* 0x00000000fffff984 */ /* 0x000fe20000000800 */
[----:B------:R-:W-:Y:S01]  /*8cb0*/  @!PT LDS RZ, [RZ] ;  /* 0x00000000fffff984 */ /* 0x000fe20000000800 */
[----:B------:R-:W-:Y:S01]  /*8cc0*/  @!PT LDS RZ, [RZ] ;  /* 0x00000000fffff984 */ /* 0x000fe20000000800 */
[----:B------:R1:W-:Y:S03]  /*8cd0*/  @P3 LDGSTS.E.BYPASS.LTC128B.128 [R218+0x2900], [R8.64], !P5 ;  /* 0x0290000008da3fae */ /* 0x0003e6000e901d48 */
[----:B------:R-:W-:Y:S01]  /*8ce0*/  @P2 LEA.HI.X R13, R2, c[0x0][0x1cc], R6, 0x1, P4 ;  /* 0x00007300020d2a11 */ /* 0x000fe200020f0c06 */
[----:B------:R-:W-:Y:S01]  /*8cf0*/  IMAD.SHL.U32 R2, R145, 0x20, RZ ;  /* 0x0000002091027824 */ /* 0x000fe200078e00ff */
[----:B------:R-:W-:-:S03]  /*8d00*/  @P1 IADD3 R11, P4, R4, R14, RZ ;  /* 0x0000000e040b1210 */ /* 0x000fc60007f9e0ff */
[----:B------:R2:W-:Y:S01]  /*8d10*/  @P2 LDGSTS.E.BYPASS.LTC128B.128 [R218+0x3100], [R12.64], !P5 ;  /* 0x031000000cda2fae */ /* 0x0005e2000e901d48 */
[----:B------:R-:W-:Y:S01]  /*8d20*/  @P1 IADD3.X R14, R3, R15, R2, P4, !PT ;  /* 0x0000000f030e1210 */ /* 0x000fe200027fe402 */
[----:B------:R-:W-:Y:S02]  /*8d30*/  @P0 IMAD.MOV.U32 R2, RZ, RZ, R4 ;  /* 0x000000ffff020224 */ /* 0x000fe400078e0004 */
[----:B------:R-:W-:Y:S02]  /*8d40*/  @P0 IMAD R15, R145, 0x30, RZ ;  /* 0x00000030910f0824 */ /* 0x000fe400078e02ff */
[----:B------:R-:W-:Y:S01]  /*8d50*/  @P0 IMAD.WIDE.U32 R6, R139, 0x30, R2 ;  /* 0x000000308b060825 */ /* 0x000fe200078e0002 */
[----:B------:R-:W-:-:S03]  /*8d60*/  @P1 LEA R10, P4, R11, c[0x0][0x1c8], 0x1 ;  /* 0x000072000b0a1a11 */ /* 0x000fc600078808ff */
[----:B------:R-:W-:Y:S01]  /*8d70*/  @P0 IMAD.IADD R7, R7, 0x1, R15 ;  /* 0x0000000107070824 */ /* 0x000fe200078e020f */
[----:B------:R-:W-:-:S05]  /*8d80*/  @P1 LEA.HI.X R11, R11, c[0x0][0x1cc], R14, 0x1, P4 ;  /* 0x000073000b0b1a11 */ /* 0x000fca00020f0c0e */
[----:B------:R2:W-:Y:S01]  /*8d90*/  @P1 LDGSTS.E.BYPASS.LTC128B.128 [R218+0x3900], [R10.64], !P5 ;  /* 0x039000000ada1fae */ /* 0x0005e2000e901d48 */
[----:B-1----:R-:W-:-:S04]  /*8da0*/  @P0 LEA R8, P3, R6, c[0x0][0x1c8], 0x1 ;  /* 0x0000720006080a11 */ /* 0x002fc800078608ff */
        /* <DEDUP_REMOVED lines=9> */
.L_x_1444:
[----:B------:R-:W-:Y:S05]  /*8e40*/  BSYNC B0 ;  /* 0x0000000000007941 */ /* 0x000fea0003800000 */
.L_x_1443:
[----:B------:R3:W5:Y:S01]  /*8e50*/  LDL R248, [R1+0x44] ;  /* 0x0000440001f87983 */ /* 0x0007620000100800 */
[----:B------:R-:W-:Y:S01]  /*8e60*/  ISETP.LT.AND P0, PT, RZ, c[0x0][0x27c], PT ;  /* 0x00009f00ff007a0c */ /* 0x000fe20003f01270 */
[----:B------:R-:W-:Y:S02]  /*8e70*/  IMAD.MOV.U32 R252, RZ, RZ, c[0x0][0x2c4] ;  /* 0x0000b100fffc7624 */ /* 0x000fe400078e00ff */
[----:B------:R-:W0:Y:S03]  /*8e80*/  LDGDEPBAR ;  /* 0x00000000000079af */ /* 0x000e260000000000 */
[----:B------:R-:W-:-:S07]  /*8e90*/  ISETP.NE.AND P6, PT, R252, 0x1, PT ;  /* 0x00000001fc00780c */ /* 0x000fce0003fc5270 */
[----:B------:R-:W-:Y:S05]  /*8ea0*/  @P0 BRA `(.L_x_1445) ;  /* 0x0000002000000947 */ /* 0x000fea0003800000 */
[----:B------:R-:W-:-:S04]  /*8eb0*/  DEPBAR.LE SB0, 0x1 ;  /* 0x000080400000791a */ /* 0x000fc80000000000 */
[----:B------:R-:W-:Y:S05]  /*8ec0*/  BRA `(.L_x_1446) ;  /* 0x00004bd000007947 */ /* 0x000fea0003800000 */
.L_x_1445:
[----:B------:R-:W-:Y:S01]  /*8ed0*/  ULDC.U8 UR4, c[0x0][0x298] ;  /* 0x0000a60000047ab9 */ /* 0x000fe20000000000 */
[----:B-1---5:R-:W-:Y:S01]  /*8ee0*/  SHF.R.S32.HI R2, RZ, 0x1f, R137 ;  /* 0x0000001fff027819 */ /* 0x022fe20000011489 */
[C---:B------:R-:W-:Y:S01]  /*8ef0*/  IMAD.WIDE.U32 R6, R137.reuse, c[0x0][0x280], RZ ;  /* 0x0000a00089067a25 */ /* 0x040fe200078e00ff */
[----:B------:R-:W-:Y:S01]  /*8f00*/  ISETP.NE.AND P0, PT, RZ, UR4, PT ;  /* 0x00000004ff007c0c */ /* 0x000fe2000bf05270 */
[----:B------:R-:W-:Y:S01]  /*8f10*/  BSSY B2, `(.L_x_1446) ;  /* 0x00004b8000027945 */ /* 0x000fe20003800000 */
[----:B------:R-:W-:Y:S01]  /*8f20*/  IADD3 R20, R82, R248, RZ ;  /* 0x000000f852147210 */ /* 0x000fe20007ffe0ff */
[----:B------:R-:W-:Y:S01]  /*8f30*/  IMAD R3, R2, c[0x0][0x280], RZ ;  /* 0x0000a00002037a24 */ /* 0x000fe200078e02ff */
[----:B------:R-:W-:Y:S01]  /*8f40*/  IADD3 R66, R82, 0x60, RZ ;  /* 0x0000006052427810 */ /* 0x000fe20007ffe0ff */
[----:B------:R-:W-:Y:S02]  /*8f50*/  IMAD R2, R2, c[0x0][0x290], RZ ;  /* 0x0000a40002027a24 */ /* 0x000fe400078e02ff */
[----:B--2---:R-:W-:-:S02]  /*8f60*/  IMAD R8, R137, c[0x0][0x284], R3 ;  /* 0x0000a10089087a24 */ /* 0x004fc400078e0203 */
[C---:B------:R-:W-:Y:S01]  /*8f70*/  IMAD R3, R137.reuse, c[0x0][0x294], R2 ;  /* 0x0000a50089037a24 */ /* 0x040fe200078e0202 */
        /* <DEDUP_REMOVED lines=37> */
[----:B------:R-:W-:-:S11]  /*91d0*/  ISETP.GE.AND P0, PT, R26, c[0x0][0x27c], PT ;  /* 0x00009f001a007a0c */ /* 0x000fd60003f06270 */
[C---:B------:R-:W-:Y:S01]  /*91e0*/  @!P1 IMAD.SHL.U32 R2, R24.reuse, 0x2, RZ ;  /* 0x0000000218029824 */ /* 0x040fe200078e00ff */
[----:B------:R-:W-:Y:S01]  /*91f0*/  @!P1 SHF.L.U64.HI R6, R24, 0x1, R25 ;  /* 0x0000000118069819 */ /* 0x000fe20000010219 */
[C---:B------:R-:W-:Y:S01]  /*9200*/  @!P0 IMAD.SHL.U32 R3, R26.reuse, 0x2, RZ ;  /* 0x000000021a038824 */ /* 0x040fe200078e00ff */
[----:B------:R-:W-:Y:S02]  /*9210*/  @!P0 SHF.L.U64.HI R7, R26, 0x1, R28 ;  /* 0x000000011a078819 */ /* 0x000fe4000001021c */
[CC--:B------:R-:W-:Y:S02]  /*9220*/  @!P1 IADD3 R14, P2, R10.reuse, R2.reuse, RZ ;  /* 0x000000020a0e9210 */ /* 0x0c0fe40007f5e0ff */
[-C--:B------:R-:W-:Y:S02]  /*9230*/  @!P0 IADD3 R4, P3, R10, R3.reuse, RZ ;  /* 0x000000030a048210 */ /* 0x080fe40007f7e0ff */
[----:B----4-:R-:W-:Y:S01]  /*9240*/  @!P1 IADD3 R12, P4, R11, R2, RZ ;  /* 0x000000020b0c9210 */ /* 0x010fe20007f9e0ff */
[--C-:B---3--:R-:W-:Y:S01]  /*9250*/  @!P1 IMAD.X R15, R13, 0x1, R6.reuse, P2 ;  /* 0x000000010d0f9824 */ /* 0x108fe200010e0606 */
[----:B------:R-:W-:Y:S01]  /*9260*/  @!P0 IADD3 R10, P2, R11, R3, RZ ;  /* 0x000000030b0a8210 */ /* 0x000fe20007f5e0ff */
[----:B------:R-:W-:Y:S01]  /*9270*/  @!P0 IMAD.X R5, R13, 0x1, R7, P3 ;  /* 0x000000010d058824 */ /* 0x000fe200018e0607 */
[----:B------:R-:W-:Y:S01]  /*9280*/  CS2R R2, SRZ ;  /* 0x0000000000027805 */ /* 0x000fe2000001ff00 */
[----:B-1----:R-:W-:-:S02]  /*9290*/  @!P1 IMAD.X R13, R16, 0x1, R6, P4 ;  /* 0x00000001100d9824 */ /* 0x002fc400020e0606 */
[----:B------:R-:W-:Y:S01]  /*92a0*/  @!P0 IMAD.X R11, R16, 0x1, R7, P2 ;  /* 0x00000001100b8824 */ /* 0x000fe200010e0607 */
[----:B------:R1:W5:Y:S01]  /*92b0*/  @!P0 LD.E.64 R8, [R4.64] ;  /* 0x0000000804088980 */ /* 0x000362000c101b00 */
[----:B------:R-:W-:-:S03]  /*92c0*/  CS2R R6, SRZ ;  /* 0x0000000000067805 */ /* 0x000fc6000001ff00 */
[----:B------:R2:W5:Y:S04]  /*92d0*/  @!P1 LD.E.64 R2, [R12.64] ;  /* 0x000000080c029980 */ /* 0x000568000c101b00 */
[----:B------:R2:W5:Y:S01]  /*92e0*/  @!P1 LD.E.64 R6, [R14.64] ;  /* 0x000000080e069980 */ /* 0x000562000c101b00 */
[----:B-1----:R-:W-:-:S06]  /*92f0*/  CS2R R4, SRZ ;  /* 0x0000000000047805 */ /* 0x002fcc000001ff00 */
[----:B------:R2:W5:Y:S02]  /*9300*/  @!P0 LD.E.64 R4, [R10.64] ;  /* 0x000000080a048980 */ /* 0x000564000c101b00 */
.L_x_1449:
[----:B--2---:R-:W-:Y:S05]  /*9310*/  BSYNC B0 ;  /* 0x0000000000007941 */ /* 0x004fea0003800000 */
.L_x_1448:
[----:B------:R-:W-:Y:S01]  /*9320*/  IADD3 R10, R20, 0x20, RZ ;  /* 0x00000020140a7810 */ /* 0x000fe20007ffe0ff */
[----:B-----5:R-:W-:Y:S01]  /*9330*/  IMAD.MOV.U32 R14, RZ, RZ, R8 ;  /* 0x000000ffff0e7224 */ /* 0x020fe200078e0008 */
[----:B------:R2:W4:Y:S01]  /*9340*/  SHFL.IDX PT, R22, R27, 0x1, 0x1c1f ;  /* 0x003c1f001b167f89 */ /* 0x00052200000e0000 */
[----:B---3--:R-:W-:Y:S01]  /*9350*/  IMAD.MOV.U32 R13, RZ, RZ, R9 ;  /* 0x000000ffff0d7224 */ /* 0x008fe200078e0009 */
[----:B------:R-:W-:Y:S01]  /*9360*/  ISETP.GE.AND P0, PT, R10, R0, PT ;  /* 0x000000000a00720c */ /* 0x000fe20003f06270 */
[----:B------:R-:W-:Y:S01]  /*9370*/  IMAD.MOV.U32 R12, RZ, RZ, R6 ;  /* 0x000000ffff0c7224 */ /* 0x000fe200078e0006 */
[----:B------:R2:W3:Y:S01]  /*9380*/  SHFL.IDX PT, R10, R29, 0x1, 0x1c1f ;  /* 0x003c1f001d0a7f89 */ /* 0x0004e200000e0000 */
[----:B----4-:R-:W-:Y:S01]  /*9390*/  IMAD.MOV.U32 R11, RZ, RZ, R7 ;  /* 0x000000ffff0b7224 */ /* 0x010fe200078e0007 */
[----:B------:R-:W-:Y:S01]  /*93a0*/  PRMT R55, R13, 0x5410, R14 ;  /* 0x000054100d377816 */ /* 0x000fe2000000000e */
[----:B------:R-:W-:Y:S01]  /*93b0*/  IMAD.MOV.U32 R13, RZ, RZ, R5 ;  /* 0x000000ffff0d7224 */ /* 0x000fe200078e0005 */
[----:B------:R-:W-:Y:S01]  /*93c0*/  MOV R14, R4 ;  /* 0x00000004000e7202 */ /* 0x000fe20000000f00 */
[----:B------:R2:W4:Y:S01]  /*93d0*/  SHFL.IDX PT, R21, R23, 0x1, 0x1c1f ;  /* 0x003c1f0017157f89 */ /* 0x00052200000e0000 */
        /* <DEDUP_REMOVED lines=19> */
[C---:B-1-3--:R-:W-:Y:S02]  /*9510*/  @!P1 IADD3 R16, P2, R10.reuse, R11, RZ ;  /* 0x0000000b0a109210 */ /* 0x04afe40007f5e0ff */
[----:B------:R-:W-:Y:S02]  /*9520*/  @!P0 IADD3 R12, P3, R10, R13, RZ ;  /* 0x0000000d0a0c8210 */ /* 0x000fe40007f7e0ff */
[C---:B------:R-:W-:Y:S01]  /*9530*/  @!P1 IADD3 R14, P4, R15.reuse, R11, RZ ;  /* 0x0000000b0f0e9210 */ /* 0x040fe20007f9e0ff */
[C-C-:B------:R-:W-:Y:S01]  /*9540*/  @!P1 IMAD.X R17, R22.reuse, 0x1, R19.reuse, P2 ;  /* 0x0000000116119824 */ /* 0x140fe200010e0613 */
[----:B------:R-:W-:Y:S01]  /*9550*/  @!P0 IADD3 R10, P2, R15, R13, RZ ;  /* 0x0000000d0f0a8210 */ /* 0x000fe20007f5e0ff */
[----:B------:R-:W-:Y:S01]  /*9560*/  CS2R R34, SRZ ;  /* 0x0000000000227805 */ /* 0x000fe2000001ff00 */
[----:B------:R-:W-:Y:S01]  /*9570*/  CS2R R36, SRZ ;  /* 0x0000000000247805 */ /* 0x000fe2000001ff00 */
[----:B------:R-:W-:Y:S01]  /*9580*/  @!P0 IMAD.X R13, R22, 0x1, R18, P3 ;  /* 0x00000001160d8824 */ /* 0x000fe200018e0612 */
[----:B------:R1:W5:Y:S01]  /*9590*/  @!P1 LD.E.64 R32, [R16.64] ;  /* 0x0000000810209980 */ /* 0x000362000c101b00 */
[----:B----4-:R-:W-:-:S02]  /*95a0*/  @!P1 IMAD.X R15, R21, 0x1, R19, P4 ;  /* 0x00000001150f9824 */ /* 0x010fc400020e0613 */
[----:B------:R-:W-:Y:S01]  /*95b0*/  @!P0 IMAD.X R11, R21, 0x1, R18, P2 ;  /* 0x00000001150b8824 */ /* 0x000fe200010e0612 */
[----:B------:R1:W5:Y:S04]  /*95c0*/  @!P0 LD.E.64 R42, [R12.64] ;  /* 0x000000080c2a8980 */ /* 0x000368000c101b00 */
[----:B------:R1:W5:Y:S04]  /*95d0*/  @!P1 LD.E.64 R34, [R14.64] ;  /* 0x000000080e229980 */ /* 0x000368000c101b00 */
[----:B------:R1:W5:Y:S02]  /*95e0*/  @!P0 LD.E.64 R36, [R10.64] ;  /* 0x000000080a248980 */ /* 0x000364000c101b00 */
.L_x_1451:
[----:B------:R-:W-:Y:S05]  /*95f0*/  BSYNC B0 ;  /* 0x0000000000007941 */ /* 0x000fea0003800000 */
.L_x_1450:
[----:B-1-3--:R-:W-:Y:S01]  /*9600*/  IADD3 R10, R20, 0x40, RZ ;  /* 0x00000040140a7810 */ /* 0x00afe20007ffe0ff */
[----:B-----5:R-:W-:Y:S01]  /*9610*/  IMAD.MOV.U32 R14, RZ, RZ, R42 ;  /* 0x000000ffff0e7224 */ /* 0x020fe200078e002a */
[----:B------:R1:W3:Y:S01]  /*9620*/  SHFL.IDX PT, R22, R27, 0x2, 0x1c1f ;  /* 0x005c1f001b167f89 */ /* 0x0002e200000e0000 */
[----:B------:R-:W-:Y:S01]  /*9630*/  IMAD.MOV.U32 R13, RZ, RZ, R43 ;  /* 0x000000ffff0d7224 */ /* 0x000fe200078e002b */
[----:B------:R-:W-:Y:S01]  /*9640*/  ISETP.GE.AND P0, PT, R10, R0, PT ;  /* 0x000000000a00720c */ /* 0x000fe20003f06270 */
[----:B------:R-:W-:Y:S01]  /*9650*/  IMAD.MOV.U32 R12, RZ, RZ, R32 ;  /* 0x000000ffff0c7224 */ /* 0x000fe200078e0020 */
[----:B------:R1:W2:Y:S01]  /*9660*/  SHFL.IDX PT, R10, R29, 0x2, 0x1c1f ;  /* 0x005c1f001d0a7f89 */ /* 0x0002a200000e0000 */
[----:B------:R-:W-:Y:S01]  /*9670*/  IMAD.MOV.U32 R11, RZ, RZ, R33 ;  /* 0x000000ffff0b7224 */ /* 0x000fe200078e0021 */
[----:B------:R-:W-:Y:S01]  /*9680*/  PRMT R59, R13, 0x5410, R14 ;  /* 0x000054100d3b7816 */ /* 0x000fe2000000000e */
[----:B------:R-:W-:Y:S01]  /*9690*/  IMAD.MOV.U32 R13, RZ, RZ, R37 ;  /* 0x000000ffff0d7224 */ /* 0x000fe200078e0025 */
[----:B------:R-:W-:Y:S01]  /*96a0*/  MOV R14, R36 ;  /* 0x00000024000e7202 */ /* 0x000fe20000000f00 */
[----:B----4-:R1:W4:Y:S01]  /*96b0*/  SHFL.IDX PT, R21, R23, 0x2, 0x1c1f ;  /* 0x005c1f0017157f89 */ /* 0x01032200000e0000 */
        /* <DEDUP_REMOVED lines=21> */
[C---:B--2---:R-:W-:Y:S02]  /*9810*/  @!P1 IADD3 R16, P2, R10.reuse, R11, RZ ;  /* 0x0000000b0a109210 */ /* 0x044fe40007f5e0ff */
[----:B------:R-:W-:Y:S02]  /*9820*/  @!P0 IADD3 R12, P3, R10, R13, RZ ;  /* 0x0000000d0a0c8210 */ /* 0x000fe40007f7e0ff */
[C---:B-1----:R-:W-:Y:S01]  /*9830*/  @!P1 IADD3 R14, P4, R15.reuse, R11, RZ ;  /* 0x0000000b0f0e9210 */ /* 0x042fe20007f9e0ff */
[C-C-:B---3--:R-:W-:Y:S01]  /*9840*/  @!P1 IMAD.X R17, R22.reuse, 0x1, R19.reuse, P2 ;  /* 0x0000000116119824 */ /* 0x148fe200010e0613 */
        /* <DEDUP_REMOVED lines=10> */
.L_x_1453:
[----:B------:R-:W-:Y:S05]  /*98f0*/  BSYNC B0 ;  /* 0x0000000000007941 */ /* 0x000fea0003800000 */
.L_x_1452:
[----:B-1----:R-:W-:Y:S01]  /*9900*/  IADD3 R11, R20, 0x60, RZ ;  /* 0x00000060140b7810 */ /* 0x002fe20007ffe0ff */
[----:B-----5:R-:W-:Y:S01]  /*9910*/  IMAD.MOV.U32 R14, RZ, RZ, R46 ;  /* 0x000000ffff0e7224 */ /* 0x020fe200078e002e */
[----:B----4-:R-:W1:Y:S01]  /*9920*/  SHFL.IDX PT, R21, R27, 0x3, 0x1c1f ;  /* 0x007c1f001b157f89 */ /* 0x010e6200000e0000 */
[----:B------:R-:W-:Y:S01]  /*9930*/  IMAD.MOV.U32 R13, RZ, RZ, R47 ;  /* 0x000000ffff0d7224 */ /* 0x000fe200078e002f */
[----:B------:R-:W-:Y:S01]  /*9940*/  ISETP.GE.AND P0, PT, R11, R0, PT ;  /* 0x000000000b00720c */ /* 0x000fe20003f06270 */
[----:B------:R-:W-:Y:S01]  /*9950*/  IMAD.MOV.U32 R12, RZ, RZ, R38 ;  /* 0x000000ffff0c7224 */ /* 0x000fe200078e0026 */
[----:B--2---:R2:W4:Y:S01]  /*9960*/  SHFL.IDX PT, R10, R29, 0x3, 0x1c1f ;  /* 0x007c1f001d0a7f89 */ /* 0x00452200000e0000 */
        /* <DEDUP_REMOVED lines=12> */
[----:B--2---:R-:W-:Y:S01]  /*9a30*/  PRMT R29, R11, 0x5410, R12 ;  /* 0x000054100b1d7816 */ /* 0x004fe2000000000c */
[----:B---3--:R-:W-:Y:S01]  /*9a40*/  CS2R R22, SRZ ;  /* 0x0000000000167805 */ /* 0x008fe2000001ff00 */
        /* <DEDUP_REMOVED lines=10> */
[C---:B------:R-:W-:Y:S02]  /*9af0*/  @!P1 IADD3 R16, P2, R10.reuse, R11, RZ ;  /* 0x0000000b0a109210 */ /* 0x040fe40007f5e0ff */
[----:B------:R-:W-:Y:S02]  /*9b00*/  @!P0 IADD3 R12, P3, R10, R13, RZ ;  /* 0x0000000d0a0c8210 */ /* 0x000fe40007f7e0ff */
[----:B------:R-:W-:Y:S01]  /*9b10*/  @!P1 IADD3 R14, P4, R15, R11, RZ ;  /* 0x0000000b0f0e9210 */ /* 0x000fe20007f9e0ff */
[--C-:B------:R-:W-:Y:S01]  /*9b20*/  @!P1 IMAD.X R17, R21, 0x1, R19.reuse, P2 ;  /* 0x0000000115119824 */ /* 0x100fe200010e0613 */
        /* <DEDUP_REMOVED lines=10> */
.L_x_1455:
[----:B----4-:R-:W-:Y:S05]  /*9bd0*/  BSYNC B0 ;  /* 0x0000000000007941 */ /* 0x010fea0003800000 */
.L_x_1454:
        /* <DEDUP_REMOVED lines=69> */
.L_x_1459:
[----:B------:R-:W-:Y:S05]  /*a030*/  BSYNC B0 ;  /* 0x0000000000007941 */ /* 0x000fea0003800000 */
.L_x_1458:
        /* <DEDUP_REMOVED lines=48> */
.L_x_1457:
[----:B------:R-:W-:Y:S05]  /*a340*/  BSYNC B1 ;  /* 0x0000000000017941 */ /* 0x000fea0003800000 */
.L_x_1456:
        /* <DEDUP_REMOVED lines=52> */
.L_x_1463:
[----:B------:R-:W-:Y:S05]  /*a690*/  BSYNC B0 ;  /* 0x0000000000007941 */ /* 0x000fea0003800000 */
.L_x_1462:
        /* <DEDUP_REMOVED lines=48> */
.L_x_1461:
[----:B------:R-:W-:Y:S05]  /*a9a0*/  BSYNC B1 ;  /* 0x0000000000017941 */ /* 0x000fea0003800000 */
.L_x_1460:
        /* <DEDUP_REMOVED lines=52> */
.L_x_1467:
[----:B------:R-:W-:Y:S05]  /*acf0*/  BSYNC B0 ;  /* 0x0000000000007941 */ /* 0x000fea0003800000 */
.L_x_1466:
        /* <DEDUP_REMOVED lines=48> */
.L_x_1465:
[----:B------:R-:W-:Y:S05]  /*b000*/  BSYNC B1 ;  /* 0x0000000000017941 */ /* 0x000fea0003800000 */
.L_x_1464:
        /* <DEDUP_REMOVED lines=51> */
.L_x_1470:
[----:B------:R-:W-:Y:S05]  /*b340*/  BSYNC B0 ;  /* 0x0000000000007941 */ /* 0x000fea0003800000 */
.L_x_1469:
        /* <DEDUP_REMOVED lines=49> */
.L_x_1447:
        /* <DEDUP_REMOVED lines=73> */
.L_x_1472:
[----:B---3--:R-:W-:Y:S05]  /*baf0*/  BSYNC B0 ;  /* 0x0000000000007941 */ /* 0x008fea0003800000 */
.L_x_1471:
        /* <DEDUP_REMOVED lines=66> */
.L_x_1474:
[----:B------:R-:W-:Y:S05]  /*bf20*/  BSYNC B0 ;  /* 0x0000000000007941 */ /* 0x000fea0003800000 */
.L_x_1473:
        /* <DEDUP_REMOVED lines=120> */
.L_x_1476:
[----:B------:R-:W-:Y:S05]  /*c6b0*/  BSYNC B0 ;  /* 0x0000000000007941 */ /* 0x000fea0003800000 */
.L_x_1475:
        /* <DEDUP_REMOVED lines=103> */
.L_x_1478:
[----:B------:R-:W-:Y:S05]  /*cd30*/  BSYNC B0 ;  /* 0x0000000000007941 */ /* 0x000fea0003800000 */
.L_x_1477:
        /* <DEDUP_REMOVED lines=103> */
.L_x_1480:
[----:B------:R-:W-:Y:S05]  /*d3b0*/  BSYNC B0 ;  /* 0x0000000000007941 */ /* 0x000fea0003800000 */
.L_x_1479:
[----:B------:R-:W-:-:S13]  /*d3c0*/  ISETP.GE.OR P0, PT, R66, R60, P2 ;  /* 0x0000003c4200720c */ /* 0x000fda0001706670 */
[----:B------:R-:W-:Y:S05]  /*d3d0*/  @P0 BRA `(.L_x_1468) ;  /* 0x000006b000000947 */ /* 0x000fea0003800000 */
[----:B------:R-:W-:Y:S01]  /*d3e0*/  SHF.R.S32.HI R2, RZ, 0x1f, R66 ;  /* 0x0000001fff027819 */ /* 0x000fe20000011442 */
[----:B------:R-:W-:Y:S01]  /*d3f0*/  IMAD.SHL.U32 R0, R66, 0x40, RZ ;  /* 0x0000004042007824 */ /* 0x000fe200078e00ff */
[----:B-1----:R-:W-:Y:S02]  /*d400*/  IADD3 R5, R28, c[0x0][0x27c], RZ ;  /* 0x00009f001c057a10 */ /* 0x002fe40007ffe0ff */
[----:B------:R-:W-:Y:S02]  /*d410*/  LEA.HI R2, R2, R66, RZ, 0x3 ;  /* 0x0000004202027211 */ /* 0x000fe400078f18ff */
[----:B------:R-:W-:Y:S02]  /*d420*/  LOP3.LUT R0, R0, 0x1c0, RZ, 0xc0, !PT ;  /* 0x000001c000007812 */ /* 0x000fe400078ec0ff */
[----:B------:R-:W-:Y:S01]  /*d430*/  SHF.R.U32.HI R12, RZ, 0x10, R59 ;  /* 0x00000010ff0c7819 */ /* 0x000fe2000001163b */
        /* <DEDUP_REMOVED lines=14> */
[----:B------:R-:W-:Y:S02]  /*d520*/  SHF.R.U64 R0, R56, 0x10, R57 ;  /* 0x0000001038007819 */ /* 0x000fe40000001239 */
[----:B------:R-:W-:Y:S02]  /*d530*/  PRMT R12, R71, 0x5432, R14 ;  /* 0x00005432470c7816 */ /* 0x000fe4000000000e */
[----:B------:R-:W2:Y:S01]  /*d540*/  LDS.128 R4, [R29+0x5100] ;  /* 0x005100001d047984 */ /* 0x000ea20000000c00 */
[----:B------:R-:W-:-:S02]  /*d550*/  SHF.R.U32.HI R18, RZ, 0x10, R55 ;  /* 0x00000010ff127819 */ /* 0x000fc40000011637 */
[----:B------:R-:W-:Y:S02]  /*d560*/  PRMT R23, R73, 0x5432, R16 ;  /* 0x0000543249177816 */ /* 0x000fe40000000010 */
[----:B------:R-:W-:Y:S02]  /*d570*/  PRMT R13, R72, 0x5432, R0 ;  /* 0x00005432480d7816 */ /* 0x000fe40000000000 */
[----:B------:R-:W-:Y:S02]  /*d580*/  SHF.L.U32 R31, R12, 0x10, RZ ;  /* 0x000000100c1f7819 */ /* 0x000fe400000006ff */
[----:B------:R-:W-:Y:S02]  /*d590*/  SHF.R.U32.HI R2, RZ, 0x10, R57 ;  /* 0x00000010ff027819 */ /* 0x000fe40000011639 */
[----:B------:R-:W-:Y:S02]  /*d5a0*/  SHF.R.U64 R3, R58, 0x10, R59 ;  /* 0x000000103a037819 */ /* 0x000fe4000000123b */
[----:B------:R-:W-:-:S02]  /*d5b0*/  SHF.R.U32.HI R15, RZ, 0x10, R53 ;  /* 0x00000010ff0f7819 */ /* 0x000fc40000011635 */
[----:B------:R-:W-:Y:S02]  /*d5c0*/  PRMT R22, R73, 0x5410, R18 ;  /* 0x0000541049167816 */ /* 0x000fe40000000012 */
[----:B------:R-:W-:Y:S02]  /*d5d0*/  PRMT R21, R72, 0x5410, R2 ;  /* 0x0000541048157816 */ /* 0x000fe40000000002 */
[----:B------:R-:W-:Y:S02]  /*d5e0*/  PRMT R27, R74, 0x5432, R3 ;  /* 0x000054324a1b7816 */ /* 0x000fe40000000003 */
[----:B------:R-:W-:Y:S02]  /*d5f0*/  PRMT R17, R71, 0x5410, R15 ;  /* 0x0000541047117816 */ /* 0x000fe4000000000f */
[----:B------:R-:W-:-:S03]  /*d600*/  LOP3.LUT R28, R12, 0xffff0000, RZ, 0xc0, !PT ;  /* 0xffff00000c1c7812 */ /* 0x000fc600078ec0ff */
[----:B------:R-:W-:Y:S02]  /*d610*/  IMAD.U32 R12, R17, 0x10000, RZ ;  /* 0x00010000110c7824 */ /* 0x000fe400078e00ff */
[C---:B-1----:R-:W-:Y:S01]  /*d620*/  IMAD.U32 R14, R8.reuse, 0x10000, RZ ;  /* 0x00010000080e7824 */ /* 0x042fe200078e00ff */
[----:B------:R-:W-:Y:S01]  /*d630*/  LOP3.LUT R16, R8, 0xffff0000, RZ, 0xc0, !PT ;  /* 0xffff000008107812 */ /* 0x000fe200078ec0ff */
[C---:B------:R-:W-:Y:S01]  /*d640*/  IMAD.U32 R18, R11.reuse, 0x10000, RZ ;  /* 0x000100000b127824 */ /* 0x040fe200078e00ff */
[C---:B------:R-:W-:Y:S01]  /*d650*/  LOP3.LUT R26, R10.reuse, 0xffff0000, RZ, 0xc0, !PT ;  /* 0xffff00000a1a7812 */ /* 0x040fe200078ec0ff */
[----:B------:R-:W-:Y:S01]  /*d660*/  IMAD.U32 R20, R10, 0x10000, RZ ;  /* 0x000100000a147824 */ /* 0x000fe200078e00ff */
[----:B------:R-:W-:Y:S01]  /*d670*/  LOP3.LUT R25, R11, 0xffff0000, RZ, 0xc0, !PT ;  /* 0xffff00000b197812 */ /* 0x000fe200078ec0ff */
[----:B------:R-:W-:Y:S01]  /*d680*/  IMAD.U32 R11, R13, 0x10000, RZ ;  /* 0x000100000d0b7824 */ /* 0x000fe200078e00ff */
[----:B------:R-:W-:Y:S01]  /*d690*/  LOP3.LUT R19, R9, 0xffff0000, RZ, 0xc0, !PT ;  /* 0xffff000009137812 */ /* 0x000fe200078ec0ff */
[----:B--2---:R-:W-:Y:S01]  /*d6a0*/  IMAD.U32 R8, R4, 0x10000, RZ ;  /* 0x0001000004087824 */ /* 0x004fe200078e00ff */
[----:B------:R-:W-:Y:S01]  /*d6b0*/  LOP3.LUT R2, R5, 0xffff0000, RZ, 0xc0, !PT ;  /* 0xffff000005027812 */ /* 0x000fe200078ec0ff */
[----:B------:R-:W-:Y:S01]  /*d6c0*/  IMAD.U32 R15, R9, 0x10000, RZ ;  /* 0x00010000090f7824 */ /* 0x000fe200078e00ff */
[----:B------:R-:W-:Y:S01]  /*d6d0*/  LOP3.LUT R9, R6, 0xffff0000, RZ, 0xc0, !PT ;  /* 0xffff000006097812 */ /* 0x000fe200078ec0ff */
[----:B------:R-:W-:Y:S01]  /*d6e0*/  FMUL.FTZ R10, R8, R31 ;  /* 0x0000001f080a7220 */ /* 0x000fe20000410000 */
[----:B------:R-:W-:Y:S01]  /*d6f0*/  LOP3.LUT R4, R4, 0xffff0000, RZ, 0xc0, !PT ;  /* 0xffff000004047812 */ /* 0x000fe200078ec0ff */
[----:B------:R-:W-:-:S02]  /*d700*/  IMAD.U32 R3, R5, 0x10000, RZ ;  /* 0x0001000005037824 */ /* 0x000fc400078e00ff */
[----:B------:R-:W-:Y:S01]  /*d710*/  IMAD.U32 R5, R6, 0x10000, RZ ;  /* 0x0001000006057824 */ /* 0x000fe200078e00ff */
[C---:B------:R-:W-:Y:S01]  /*d720*/  LOP3.LUT R6, R7.reuse, 0xffff0000, RZ, 0xc0, !PT ;  /* 0xffff000007067812 */ /* 0x040fe200078ec0ff */
[----:B------:R-:W-:Y:S02]  /*d730*/  IMAD.U32 R0, R7, 0x10000, RZ ;  /* 0x0001000007007824 */ /* 0x000fe400078e00ff */
[-C--:B------:R-:W-:Y:S01]  /*d740*/  FFMA.FTZ R32, R14, R11.reuse, -R10 ;  /* 0x0000000b0e207223 */ /* 0x080fe2000001080a */
[----:B------:R-:W-:Y:S01]  /*d750*/  LOP3.LUT R10, R13, 0xffff0000, RZ, 0xc0, !PT ;  /* 0xffff00000d0a7812 */ /* 0x000fe200078ec0ff */
[----:B------:R-:W-:Y:S01]  /*d760*/  FMUL.FTZ R7, R8, R11 ;  /* 0x0000000b08077220 */ /* 0x000fe20000410000 */
[----:B------:R-:W-:Y:S01]  /*d770*/  SHF.L.U32 R13, R22, 0x10, RZ ;  /* 0x00000010160d7819 */ /* 0x000fe200000006ff */
[----:B------:R-:W-:Y:S02]  /*d780*/  IMAD.U32 R11, R21, 0x10000, RZ ;  /* 0x00010000150b7824 */ /* 0x000fe400078e00ff */
[----:B------:R-:W-:-:S02]  /*d790*/  FFMA.FTZ R31, R14, R31, R7 ;  /* 0x0000001f0e1f7223 */ /* 0x000fc40000010007 */
[C---:B------:R-:W-:Y:S02]  /*d7a0*/  FMUL.FTZ R8, R4.reuse, R28 ;  /* 0x0000001c04087220 */ /* 0x040fe40000410000 */
[----:B------:R-:W-:Y:S02]  /*d7b0*/  FMUL.FTZ R7, R4, R10 ;  /* 0x0000000a04077220 */ /* 0x000fe40000410000 */
[C---:B------:R-:W-:Y:S02]  /*d7c0*/  FMUL.FTZ R4, R3.reuse, R12 ;  /* 0x0000000c03047220 */ /* 0x040fe40000410000 */
[----:B------:R-:W-:Y:S02]  /*d7d0*/  FMUL.FTZ R3, R3, R11 ;  /* 0x0000000b03037220 */ /* 0x000fe40000410000 */
[C---:B------:R-:W-:Y:S01]  /*d7e0*/  FFMA.FTZ R8, R16.reuse, R10, -R8 ;  /* 0x0000000a10087223 */ /* 0x040fe20000010808 */
[----:B------:R-:W-:Y:S01]  /*d7f0*/  LOP3.LUT R10, R21, 0xffff0000, RZ, 0xc0, !PT ;  /* 0xffff0000150a7812 */ /* 0x000fe200078ec0ff */
[----:B------:R-:W-:-:S02]  /*d800*/  FFMA.FTZ R28, R16, R28, R7 ;  /* 0x0000001c101c7223 */ /* 0x000fc40000010007 */
[----:B------:R-:W-:Y:S01]  /*d810*/  FFMA.FTZ R16, R15, R11, -R4 ;  /* 0x0000000b0f107223 */ /* 0x000fe20000010804 */
[----:B------:R-:W-:Y:S01]  /*d820*/  LOP3.LUT R11, R17, 0xffff0000, RZ, 0xc0, !PT ;  /* 0xffff0000110b7812 */ /* 0x000fe200078ec0ff */
[----:B------:R-:W-:Y:S01]  /*d830*/  FFMA.FTZ R15, R15, R12, R3 ;  /* 0x0000000c0f0f7223 */ /* 0x000fe20000010003 */
[----:B------:R-:W-:Y:S01]  /*d840*/  LOP3.LUT R17, R27, 0xffff0000, RZ, 0xc0, !PT ;  /* 0xffff00001b117812 */ /* 0x000fe200078ec0ff */
[----:B------:R-:W-:Y:S01]  /*d850*/  IMAD.U32 R4, R24, 0x10000, RZ ;  /* 0x0001000018047824 */ /* 0x000fe200078e00ff */
[----:B------:R-:W-:Y:S01]  /*d860*/  F2FP.BF16.PACK_AB R8, R8, R32 ;  /* 0x000000200808723e */ /* 0x000fe200000010ff */
[C---:B------:R-:W-:Y:S02]  /*d870*/  FMUL.FTZ R3, R0.reuse, R13 ;  /* 0x0000000d00037220 */ /* 0x040fe40000410000 */
[-C--:B------:R-:W-:Y:S02]  /*d880*/  FMUL.FTZ R0, R0, R4.reuse ;  /* 0x0000000400007220 */ /* 0x080fe40000410000 */
[----:B------:R-:W-:-:S02]  /*d890*/  FFMA.FTZ R14, R18, R4, -R3 ;  /* 0x00000004120e7223 */ /* 0x000fc40000010803 */
[CC--:B------:R-:W-:Y:S02]  /*d8a0*/  FMUL.FTZ R4, R2.reuse, R11.reuse ;  /* 0x0000000b02047220 */ /* 0x0c0fe40000410000 */
[-C--:B------:R-:W-:Y:S02]  /*d8b0*/  FMUL.FTZ R3, R2, R10.reuse ;  /* 0x0000000a02037220 */ /* 0x080fe40000410000 */
[----:B------:R-:W-:Y:S02]  /*d8c0*/  IMAD.U32 R21, R23, 0x10000, RZ ;  /* 0x0001000017157824 */ /* 0x000fe400078e00ff */
[----:B------:R-:W-:Y:S02]  /*d8d0*/  IMAD.U32 R7, R27, 0x10000, RZ ;  /* 0x000100001b077824 */ /* 0x000fe400078e00ff */
[C---:B------:R-:W-:Y:S02]  /*d8e0*/  FFMA.FTZ R12, R19.reuse, R10, -R4 ;  /* 0x0000000a130c7223 */ /* 0x040fe40000010804 */
[----:B------:R-:W-:Y:S01]  /*d8f0*/  FFMA.FTZ R11, R19, R11, R3 ;  /* 0x0000000b130b7223 */ /* 0x000fe20000010003 */
[----:B------:R-:W-:Y:S01]  /*d900*/  LOP3.LUT R19, R23, 0xffff0000, RZ, 0xc0, !PT ;  /* 0xffff000017137812 */ /* 0x000fe200078ec0ff */
[----:B------:R-:W-:Y:S01]  /*d910*/  FFMA.FTZ R13, R18, R13, R0 ;  /* 0x0000000d120d7223 */ /* 0x000fe20000010000 */
[----:B------:R-:W-:Y:S01]  /*d920*/  LOP3.LUT R18, R22, 0xffff0000, RZ, 0xc0, !PT ;  /* 0xffff000016127812 */ /* 0x000fe200078ec0ff */
[----:B------:R-:W-:-:S02]  /*d930*/  FMUL.FTZ R2, R5, R21 ;  /* 0x0000001505027220 */ /* 0x000fc40000410000 */
[-C--:B------:R-:W-:Y:S01]  /*d940*/  FMUL.FTZ R0, R5, R7.reuse ;  /* 0x0000000705007220 */ /* 0x080fe20000410000 */
[----:B------:R-:W-:Y:S01]  /*d950*/  LOP3.LUT R5, R24, 0xffff0000, RZ, 0xc0, !PT ;  /* 0xffff000018057812 */ /* 0x000fe200078ec0ff */
[C---:B------:R-:W-:Y:S02]  /*d960*/  FFMA.FTZ R10, R20.reuse, R7, -R2 ;  /* 0x00000007140a7223 */ /* 0x040fe40000010802 */
[C---:B------:R-:W-:Y:S02]  /*d970*/  FMUL.FTZ R4, R9.reuse, R19 ;  /* 0x0000001309047220 */ /* 0x040fe40000410000 */
[----:B------:R-:W-:Y:S02]  /*d980*/  FFMA.FTZ R7, R20, R21, R0 ;  /* 0x0000001514077223 */ /* 0x000fe40000010000 */
[----:B------:R-:W-:Y:S01]  /*d990*/  FMUL.FTZ R3, R9, R17 ;  /* 0x0000001109037220 */ /* 0x000fe20000410000 */
[----:B------:R-:W-:Y:S01]  /*d9a0*/  F2FP.BF16.PACK_AB R9, R12, R16 ;  /* 0x000000100c09723e */ /* 0x000fe200000010ff */
[----:B------:R-:W-:-:S02]  /*d9b0*/  FMUL.FTZ R2, R6, R18 ;  /* 0x0000001206027220 */ /* 0x000fc40000410000 */
[----:B------:R-:W-:Y:S02]  /*d9c0*/  FMUL.FTZ R0, R6, R5 ;  /* 0x0000000506007220 */ /* 0x000fe40000410000 */
[----:B------:R-:W-:Y:S01]  /*d9d0*/  FFMA.FTZ R6, R26, R17, -R4 ;  /* 0x000000111a067223 */ /* 0x000fe20000010804 */
[----:B------:R-:W-:Y:S01]  /*d9e0*/  F2FP.BF16.PACK_AB R4, R28, R31 ;  /* 0x0000001f1c04723e */ /* 0x000fe200000010ff */
[----:B------:R-:W-:Y:S02]  /*d9f0*/  FFMA.FTZ R3, R26, R19, R3 ;  /* 0x000000131a037223 */ /* 0x000fe40000010003 */
[----:B------:R-:W-:Y:S01]  /*da00*/  FFMA.FTZ R2, R25, R5, -R2 ;  /* 0x0000000519027223 */ /* 0x000fe20000010802 */
[----:B------:R-:W-:Y:S01]  /*da10*/  F2FP.BF16.PACK_AB R5, R11, R15 ;  /* 0x0000000f0b05723e */ /* 0x000fe200000010ff */
[----:B------:R-:W-:Y:S01]  /*da20*/  FFMA.FTZ R0, R25, R18, R0 ;  /* 0x0000001219007223 */ /* 0x000fe20000010000 */
[----:B------:R-:W-:Y:S02]  /*da30*/  F2FP.BF16.PACK_AB R10, R6, R10 ;  /* 0x0000000a060a723e */ /* 0x000fe400000010ff */
[----:B------:R-:W-:-:S02]  /*da40*/  F2FP.BF16.PACK_AB R6, R3, R7 ;  /* 0x000000070306723e */ /* 0x000fc400000010ff */
[----:B------:R-:W-:Y:S02]  /*da50*/  F2FP.BF16.PACK_AB R11, R2, R14 ;  /* 0x0000000e020b723e */ /* 0x000fe400000010ff */
[----:B------:R-:W-:-:S03]  /*da60*/  F2FP.BF16.PACK_AB R7, R0, R13 ;  /* 0x0000000d0007723e */ /* 0x000fc600000010ff */
[----:B------:R1:W-:Y:S04]  /*da70*/  STS.128 [R30], R8 ;  /* 0x000000081e007388 */ /* 0x0003e80000000c00 */
[----:B------:R1:W-:Y:S02]  /*da80*/  STS.128 [R29+0x5100], R4 ;  /* 0x005100041d007388 */ /* 0x0003e40000000c00 */
.L_x_1468:
[----:B------:R-:W-:Y:S05]  /*da90*/  BSYNC B2 ;  /* 0x0000000000027941 */ /* 0x000fea0003800000 */
.L_x_1446:
[----:B-1----:R-:W4:Y:S01]  /*daa0*/  LDL R6, [R1+0x38] ;  /* 0x0000380001067983 */ /* 0x002f220000100800 */
[----:B------:R-:W-:-:S04]  /*dab0*/  DEPBAR.LE SB0, 0x0 ;  /* 0x000080000000791a */ /* 0x000fc80000000000 */
[----:B------:R-:W4:Y:S01]  /*dac0*/  LDL.64 R2, [R1+0x28] ;  /* 0x0000280001027983 */ /* 0x000f220000100a00 */
[----:B------:R-:W-:Y:S01]  /*dad0*/  IMAD R0, R75, c[0x0][0x208], RZ ;  /* 0x000082004b007a24 */ /* 0x000fe200078e02ff */
[----:B------:R-:W-:Y:S01]  /*dae0*/  ULDC.64 UR4, c[0x0][0x208] ;  /* 0x0000820000047ab9 */ /* 0x000fe20000000a00 */
[C---:B------:R-:W-:Y:S01]  /*daf0*/  IMAD.WIDE.U32 R4, R116.reuse, c[0x0][0x208], RZ ;  /* 0x0000820074047a25 */ /* 0x040fe200078e00ff */
[----:B------:R-:W-:Y:S03]  /*db00*/  BAR.SYNC.DEFER_BLOCKING 0x0 ;  /* 0x0000000000007b1d */ /* 0x000fe60000010000 */
[----:B------:R-:W-:-:S03]  /*db10*/  IMAD R0, R116, c[0x0][0x20c], R0 ;  /* 0x0000830074007a24 */ /* 0x000fc600078e0200 */
[----:B--2---:R-:W2:Y:S02]  /*db20*/  LDL R249, [R1+0x20] ;  /* 0x0000200001f97983 */ /* 0x004ea40000100800 */
[----:B------:R-:W-:Y:S01]  /*db30*/  IADD3 R0, R5, R0, RZ ;  /* 0x0000000005007210 */ /* 0x000fe20007ffe0ff */
[----:B------:R-:W-:-:S04]  /*db40*/  USHF.L.U32 UR7, UR4, 0x5, URZ ;  /* 0x0000000504077899 */ /* 0x000fc8000800063f */
[----:B------:R-:W-:Y:S01]  /*db50*/  IMAD R0, R0, 0x50, RZ ;  /* 0x0000005000007824 */ /* 0x000fe200078e02ff */
[----:B------:R-:W-:Y:S04]  /*db60*/  LDSM.16.M88.4 R32, [R207] ;  /* 0x00000000cf20783b */ /* 0x000fe80000000200 */
[----:B------:R-:W1:Y:S01]  /*db70*/  LDSM.16.M88.4 R44, [R200] ;  /* 0x00000000c82c783b */ /* 0x000e620000000200 */
[----:B------:R-:W-:Y:S02]  /*db80*/  UMOV UR6, 0x5 ;  /* 0x0000000500067882 */ /* 0x000fe40000000000 */
[----:B------:R-:W-:Y:S01]  /*db90*/  USHF.L.U64.HI UR5, UR4, UR6, UR5 ;  /* 0x0000000604057299 */ /* 0x000fe20008010205 */
[----:B------:R-:W3:Y:S04]  /*dba0*/  LDSM.16.M88.4 R28, [R207+0x2000] ;  /* 0x00200000cf1c783b */ /* 0x000ee80000000200 */
[----:B------:R-:W-:Y:S04]  /*dbb0*/  LDSM.16.M88.4 R24, [R210] ;  /* 0x00000000d218783b */ /* 0x000fe80000000200 */
[----:B------:R-:W3:Y:S04]  /*dbc0*/  LDSM.16.M88.4 R48, [R211] ;  /* 0x00000000d330783b */ /* 0x000ee80000000200 */
[----:B------:R-:W-:Y:S04]  /*dbd0*/  LDSM.16.M88.4 R68, [R200+0x800] ;  /* 0x00080000c844783b */ /* 0x000fe80000000200 */
[----:B------:R-:W-:Y:S04]  /*dbe0*/  LDSM.16.M88.4 R84, [R200+0x1000] ;  /* 0x00100000c854783b */ /* 0x000fe80000000200 */
[----:B------:R-:W-:Y:S04]  /*dbf0*/  LDSM.16.M88.4 R92, [R200+0x1800] ;  /* 0x00180000c85c783b */ /* 0x000fe80000000200 */
[----:B------:R-:W-:Y:S04]  /*dc00*/  LDSM.16.M88.4 R100, [R200+0x2000] ;  /* 0x00200000c864783b */ /* 0x000fe80000000200 */
[----:B------:R-:W3:Y:S04]  /*dc10*/  LDSM.16.M88.4 R20, [R210+0x2000] ;  /* 0x00200000d214783b */ /* 0x000ee80000000200 */
[----:B------:R-:W-:Y:S04]  /*dc20*/  LDSM.16.M88.4 R80, [R215] ;  /* 0x00000000d750783b */ /* 0x000fe80000000200 */
[----:B------:R-:W-:Y:S01]  /*dc30*/  LDSM.16.M88.4 R88, [R214] ;  /* 0x00000000d658783b */ /* 0x000fe20000000200 */
[-C--:B-1----:R-:W-:Y:S03]  /*dc40*/  HMMA.16816.F32.BF16 R12, R32, R44.reuse, RZ ;  /* 0x0000002c200c723c */ /* 0x082fe600000418ff */
[----:B------:R-:W-:Y:S04]  /*dc50*/  LDSM.16.M88.4 R96, [R213] ;  /* 0x00000000d560783b */ /* 0x000fe80000000200 */
[----:B------:R-:W-:Y:S01]  /*dc60*/  LDSM.16.M88.4 R104, [R212] ;  /* 0x00000000d468783b */ /* 0x000fe20000000200 */
[----:B---3--:R-:W-:Y:S11]  /*dc70*/  HMMA.16816.F32.BF16 R52, R28, R44, RZ ;  /* 0x0000002c1c34723c */ /* 0x008ff600000418ff */
[----:B------:R-:W-:Y:S05]  /*dc80*/  @!UPT UIADD3 URZ, URZ, URZ, URZ ;  /* 0x0000003f3f3ff290 */ /* 0x000fea000fffe03f */
[-C--:B------:R-:W-:Y:S08]  /*dc90*/  HMMA.16816.F32.BF16 R56, R24, R48.reuse, R12 ;  /* 0x000000301838723c */ /* 0x080ff0000004180c */
[----:B------:R-:W-:Y:S08]  /*dca0*/  HMMA.16816.F32.BF16 R52, R20, R48, R52 ;  /* 0x000000301434723c */ /* 0x000ff00000041834 */
[----:B------:R-:W-:Y:S01]  /*dcb0*/  HMMA.16816.F32.BF16 R64, R32, R46, RZ ;  /* 0x0000002e2040723c */ /* 0x000fe200000418ff */
[----:B----4-:R-:W-:-:S05]  /*dcc0*/  MOV R3, R6 ;  /* 0x0000000600037202 */ /* 0x010fca0000000f00 */
[----:B------:R-:W-:-:S05]  /*dcd0*/  IMAD.WIDE.U32 R2, R4, 0x50, R2 ;  /* 0x0000005004027825 */ /* 0x000fca00078e0002 */
[----:B------:R-:W-:Y:S02]  /*dce0*/  LEA R8, P1, R2, c[0x0][0x1f8], 0x1 ;  /* 0x00007e0002087a11 */ /* 0x000fe400078208ff */
[----:B------:R-:W-:Y:S02]  /*dcf0*/  IADD3 R0, R3, R0, RZ ;  /* 0x0000000003007210 */ /* 0x000fe40007ffe0ff */
[----:B------:R-:W-:Y:S02]  /*dd00*/  IADD3 R6, P0, R8, UR7, RZ ;  /* 0x0000000708067c10 */ /* 0x000fe4000ff1e0ff */
[----:B------:R-:W-:-:S04]  /*dd10*/  LEA.HI.X R9, R2, c[0x0][0x1fc], R0, 0x1, P1 ;  /* 0x00007f0002097a11 */ /* 0x000fc800008f0c00 */
[----:B------:R-:W-:Y:S02]  /*dd20*/  IADD3.X R7, R9, UR5, RZ, P0, !PT ;  /* 0x0000000509077c10 */ /* 0x000fe400087fe4ff */
[----:B------:R-:W-:Y:S02]  /*dd30*/  ISETP.GE.AND P0, PT, R134, c[0x0][0x1d4], PT ;  /* 0x0000750086007a0c */ /* 0x000fe40003f06270 */
[----:B------:R-:W-:Y:S02]  /*dd40*/  IADD3 R4, P2, R6, UR7, RZ ;  /* 0x0000000706047c10 */ /* 0x000fe4000ff5e0ff */
[----:B------:R-:W-:Y:S02]  /*dd50*/  ISETP.LT.OR P3, PT, R61, 0x1, P0 ;  /* 0x000000013d00780c */ /* 0x000fe40000761670 */
[----:B------:R-:W-:Y:S02]  /*dd60*/  IADD3 R2, P1, R4, UR7, RZ ;  /* 0x0000000704027c10 */ /* 0x000fe4000ff3e0ff */
[----:B------:R-:W-:-:S02]  /*dd70*/  IADD3.X R5, R7, UR5, RZ, P2, !PT ;  /* 0x0000000507057c10 */ /* 0x000fc400097fe4ff */
[C---:B------:R-:W-:Y:S02]  /*dd80*/  ISETP.LT.OR P5, PT, R61.reuse, 0x11, P0 ;  /* 0x000000113d00780c */ /* 0x040fe400007a1670 */
[----:B------:R-:W-:Y:S02]  /*dd90*/  ISETP.LT.OR P4, PT, R61, 0x21, P0 ;  /* 0x000000213d00780c */ /* 0x000fe40000781670 */
[----:B------:R-:W-:Y:S02]  /*dda0*/  IADD3.X R3, R5, UR5, RZ, P1, !PT ;  /* 0x0000000505037c10 */ /* 0x000fe40008ffe4ff */
[C---:B------:R-:W-:Y:S01]  /*ddb0*/  ISETP.LT.OR P2, PT, R61.reuse, 0x31, P0 ;  /* 0x000000313d00780c */ /* 0x040fe20000741670 */
[----:B------:R-:W-:Y:S01]  /*ddc0*/  @!PT LDS RZ, [RZ] ;  /* 0x00000000fffff984 */ /* 0x000fe20000000800 */
[----:B------:R-:W-:Y:S01]  /*ddd0*/  @!PT LDS RZ, [RZ] ;  /* 0x00000000fffff984 */ /* 0x000fe20000000800 */
[----:B------:R-:W-:Y:S01]  /*dde0*/  @!PT LDS RZ, [RZ] ;  /* 0x00000000fffff984 */ /* 0x000fe20000000800 */
[----:B------:R1:W-:Y:S01]  /*ddf0*/  LDGSTS.E.BYPASS.LTC128B.128 [R218+0x100], [R8.64], !P3 ;  /* 0x0010000008da7fae */ /* 0x0003e2000d901d48 */
[----:B------:R-:W-:-:S05]  /*de00*/  ISETP.LT.OR P1, PT, R61, 0x41, P0 ;  /* 0x000000413d00780c */ /* 0x000fca0000721670 */
[----:B------:R3:W-:Y:S04]  /*de10*/  LDGSTS.E.BYPASS.LTC128B.128 [R218+0x900], [R6.64], !P5 ;  /* 0x0090000006da7fae */ /* 0x0007e8000e901d48 */
[----:B------:R3:W-:Y:S04]  /*de20*/  LDGSTS.E.BYPASS.LTC128B.128 [R218+0x1100], [R4.64], !P4 ;  /* 0x0110000004da7fae */ /* 0x0007e8000e101d48 */
[----:B------:R4:W-:Y:S01]  /*de30*/  LDGSTS.E.BYPASS.LTC128B.128 [R218+0x1900], [R2.64], !P2 ;  /* 0x0190000002da7fae */ /* 0x0009e2000d101d48 */
[----:B-1----:R-:W-:-:S04]  /*de40*/  IADD3 R8, P0, R2, UR7, RZ ;  /* 0x0000000702087c10 */ /* 0x002fc8000ff1e0ff */
[----:B------:R-:W-:-:S05]  /*de50*/  IADD3.X R9, R3, UR5, RZ, P0, !PT ;  /* 0x0000000503097c10 */ /* 0x000fca00087fe4ff */
[----:B------:R1:W-:Y:S04]  /*de60*/  LDGSTS.E.BYPASS.LTC128B.128 [R218+0x2100], [R8.64], !P1 ;  /* 0x0210000008da7fae */ /* 0x0003e8000c901d48 */
[----:B------:R-:W-:Y:S04]  /*de70*/  LDSM.16.M88.4 R36, [R206] ;  /* 0x00000000ce24783b */ /* 0x000fe80000000200 */
[----:B------:R-:W2:Y:S04]  /*de80*/  LDSM.16.M88.4 R16, [R208] ;  /* 0x00000000d010783b */ /* 0x000ea80000000200 */
[----:B------:R-:W4:Y:S04]  /*de90*/  LDSM.16.M88.4 R12, [R208+0x2000] ;  /* 0x00200000d00c783b */ /* 0x000f280000000200 */
[----:B------:R-:W-:Y:S04]  /*dea0*/  LDSM.16.M88.4 R40, [R203] ;  /* 0x00000000cb28783b */ /* 0x000fe80000000200 */
[----:B---3--:R-:W-:Y:S04]  /*deb0*/  LDSM.16.M88.4 R4, [R209+0x2000] ;  /* 0x00200000d104783b */ /* 0x008fe80000000200 */
[----:B------:R-:W0:Y:S04]  /*dec0*/  LDGDEPBAR ;  /* 0x00000000000079af */ /* 0x000e280000000000 */
[----:B-1----:R-:W1:Y:S01]  /*ded0*/  LDSM.16.M88.4 R8, [R209] ;  /* 0x00000000d108783b */ /* 0x002e620000000200 */
[----:B--2---:R-:W-:Y:S08]  /*dee0*/  HMMA.16816.F32.BF16 R60, R16, R36, R56 ;  /* 0x00000024103c723c */ /* 0x004ff00000041838 */
        /* <DEDUP_REMOVED lines=143> */
[----:B-----5:R2:W1:Y:S01]  /*e7e0*/  MUFU.TANH R137, R0 ;  /* 0x0000000000897308 */ /* 0x0204620000002400 */
        /* <DEDUP_REMOVED lines=106> */
[----:B------:R-:W-:-:S02]  /*ee90*/  SHF.R.S32.HI R2, RZ, 0x1f, R0 ;  /* 0x0000001fff027819 */ /* 0x000fc40000011400 */
[----:B------:R-:W-:-:S03]  /*eea0*/  LOP3.LUT P3, RZ, R148, 0x1, RZ, 0xc0, !PT ;  /* 0x0000000194ff7812 */ /* 0x000fc6000786c0ff */
        /* <DEDUP_REMOVED lines=10> */
[-C--:B------:R-:W-:Y:S02]  /*ef50*/  IADD3 R4, P0, R6, R10.reuse, RZ ;  /* 0x0000000a06047210 */ /* 0x080fe40007f1e0ff */
[----:B------:R-:W-:Y:S01]  /*ef60*/  IADD3.X R7, R11, R9, RZ, P1, !PT ;  /* 0x000000090b077210 */ /* 0x000fe20000ffe4ff */
[----:B------:R-:W-:Y:S01]  /*ef70*/  @!PT LDS RZ, [RZ] ;  /* 0x00000000fffff984 */ /* 0x000fe20000000800 */
[----:B------:R-:W-:Y:S01]  /*ef80*/  @!PT LDS RZ, [RZ] ;  /* 0x00000000fffff984 */ /* 0x000fe20000000800 */
[----:B------:R-:W-:Y:S01]  /*ef90*/  @!PT LDS RZ, [RZ] ;  /* 0x00000000fffff984 */ /* 0x000fe20000000800 */
[----:B------:R1:W-:Y:S01]  /*efa0*/  LDGSTS.E.BYPASS.LTC128B.128 [R218+0x2900], [R8.64], !P3 ;  /* 0x0290000008da7fae */ /* 0x0003e2000d901d48 */
[----:B------:R-:W-:-:S03]  /*efb0*/  IADD3 R2, P1, R4, R10, RZ ;  /* 0x0000000a04027210 */ /* 0x000fc60007f3e0ff */
[--C-:B------:R-:W-:Y:S01]  /*efc0*/  IMAD.X R5, R7, 0x1, R11.reuse, P0 ;  /* 0x0000000107057824 */ /* 0x100fe200000e060b */
[----:B------:R-:W-:Y:S01]  /*efd0*/  IADD3 R10, P0, R2, R10, RZ ;  /* 0x0000000a020a7210 */ /* 0x000fe20007f1e0ff */
[----:B------:R1:W-:Y:S02]  /*efe0*/  LDGSTS.E.BYPASS.LTC128B.128 [R218+0x3100], [R6.64], !P3 ;  /* 0x0310000006da7fae */ /* 0x0003e4000d901d48 */
[----:B------:R-:W-:Y:S02]  /*eff0*/  IMAD.X R3, R5, 0x1, R11, P1 ;  /* 0x0000000105037824 */ /* 0x000fe400008e060b */
[----:B------:R1:W-:Y:S03]  /*f000*/  LDGSTS.E.BYPASS.LTC128B.128 [R218+0x3900], [R4.64], !P3 ;  /* 0x0390000004da7fae */ /* 0x0003e6000d901d48 */
[----:B------:R-:W-:Y:S01]  /*f010*/  IADD3.X R11, R3, R11, RZ, P0, !PT ;  /* 0x0000000b030b7210 */ /* 0x000fe200007fe4ff */
[----:B------:R1:W-:Y:S04]  /*f020*/  LDGSTS.E.BYPASS.LTC128B.128 [R218+0x4100], [R2.64], !P3 ;  /* 0x0410000002da7fae */ /* 0x0003e8000d901d48 */
[----:B------:R1:W-:Y:S02]  /*f030*/  LDGSTS.E.BYPASS.LTC128B.128 [R218+0x4900], [R10.64], !P3 ;  /* 0x049000000ada7fae */ /* 0x0003e4000d901d48 */
.L_x_1482:
[----:B--234-:R-:W-:Y:S05]  /*f040*/  BSYNC B0 ;  /* 0x0000000000007941 */ /* 0x01cfea0003800000 */
.L_x_1481:
        /* <DEDUP_REMOVED lines=27> */
[----:B------:R-:W-:Y:S02]  /*f200*/  FSEL R139, R82, -INF , P5 ;  /* 0xff800000528b7808 */ /* 0x000fe40002800000 */
[C---:B------:R-:W-:Y:S02]  /*f210*/  ISETP.GT.AND P2, PT, R4.reuse, 0x8, PT ;  /* 0x000000080400780c */ /* 0x040fe40003f44270 */
[----:B------:R-:W-:-:S02]  /*f220*/  ISETP.GT.AND P3, PT, R4, 0x20, PT ;  /* 0x000000200400780c */ /* 0x000fc40003f64270 */
[C---:B------:R-:W-:Y:S02]  /*f230*/  ISETP.GT.AND P0, PT, R4.reuse, 0x28, PT ;  /* 0x000000280400780c */ /* 0x040fe40003f04270 */
[----:B------:R-:W-:Y:S02]  /*f240*/  ISETP.GT.AND P5, PT, R4, 0x38, PT ;  /* 0x000000380400780c */ /* 0x000fe40003fa4270 */
[----:B------:R-:W-:Y:S02]  /*f250*/  FSEL R24, R130, -INF , P1 ;  /* 0xff80000082187808 */ /* 0x000fe40000800000 */
[----:B------:R-:W-:Y:S02]  /*f260*/  FSEL R96, R112, -INF , P4 ;  /* 0xff80000070607808 */ /* 0x000fe40002000000 */
[----:B------:R-:W-:Y:S02]  /*f270*/  ISETP.GT.AND P1, PT, R4, 0x18, PT ;  /* 0x000000180400780c */ /* 0x000fe40003f24270 */
[----:B------:R-:W-:-:S02]  /*f280*/  FSEL R25, R122, -INF , P2 ;  /* 0xff8000007a197808 */ /* 0x000fc40001000000 */
[----:B------:R-:W-:Y:S02]  /*f290*/  FSEL R130, R85, -INF , P3 ;  /* 0xff80000055827808 */ /* 0x000fe40001800000 */
[----:B------:R-:W-:Y:S02]  /*f2a0*/  ISETP.GT.AND P4, PT, R4, 0x31, PT ;  /* 0x000000310400780c */ /* 0x000fe40003f84270 */
[----:B------:R-:W-:Y:S02]  /*f2b0*/  FSEL R140, R79, -INF , P0 ;  /* 0xff8000004f8c7808 */ /* 0x000fe40000000000 */
[----:B------:R-:W-:Y:S01]  /*f2c0*/  FSEL R149, R57, -INF , P5 ;  /* 0xff80000039957808 */ /* 0x000fe20002800000 */
[----:B-----5:R-:W-:Y:S01]  /*f2d0*/  IMAD.IADD R6, R0, 0x1, R6 ;  /* 0x0000000100067824 */ /* 0x020fe200078e0206 */
[C---:B------:R-:W-:Y:S02]  /*f2e0*/  ISETP.GT.AND P2, PT, R4.reuse, 0x19, PT ;  /* 0x000000190400780c */ /* 0x040fe40003f44270 */
[----:B------:R-:W-:-:S02]  /*f2f0*/  ISETP.GT.AND P0, PT, R4, 0x39, PT ;  /* 0x000000390400780c */ /* 0x000fc40003f04270 */
[C---:B------:R-:W-:Y:S02]  /*f300*/  ISETP.GT.AND P3, PT, R4.reuse, 0x41, PT ;  /* 0x000000410400780c */ /* 0x040fe40003f64270 */
[----:B------:R-:W-:Y:S02]  /*f310*/  ISETP.GT.AND P5, PT, R4, 0x49, PT ;  /* 0x000000490400780c */ /* 0x000fe40003fa4270 */
[----:B------:R-:W-:Y:S02]  /*f320*/  IMNMX R3, R5, R3, PT ;  /* 0x0000000305037217 */ /* 0x000fe40003800200 */
[----:B------:R-:W-:Y:S02]  /*f330*/  FSEL R98, R88, -INF , P1 ;  /* 0xff80000058627808 */ /* 0x000fe40000800000 */
[----:B------:R-:W-:Y:S02]  /*f340*/  FSEL R148, R70, -INF , P4 ;  /* 0xff80000046947808 */ /* 0x000fe40002000000 */
[----:B------:R-:W-:-:S02]  /*f350*/  ISETP.GT.AND P1, PT, R4, 0x29, PT ;  /* 0x000000290400780c */ /* 0x000fc40003f24270 */
[----:B------:R-:W-:Y:S02]  /*f360*/  FSEL R100, R87, -INF , P2 ;  /* 0xff80000057647808 */ /* 0x000fe40001000000 */
[----:B------:R-:W-:Y:S02]  /*f370*/  ISETP.GT.AND P4, PT, R4, 0x48, PT ;  /* 0x000000480400780c */ /* 0x000fe40003f84270 */
[----:B------:R-:W-:Y:S02]  /*f380*/  FSEL R182, R56, -INF , P0 ;  /* 0xff80000038b67808 */ /* 0x000fe40000000000 */
[----:B------:R-:W-:Y:S02]  /*f390*/  FSEL R190, R26, -INF , P3 ;  /* 0xff8000001abe7808 */ /* 0x000fe40001800000 */
[----:B------:R-:W-:Y:S02]  /*f3a0*/  FSEL R227, R12, -INF , P5 ;  /* 0xff8000000ce37808 */ /* 0x000fe40002800000 */
[----:B------:R-:W-:-:S02]  /*f3b0*/  ISETP.GT.AND P2, PT, R4, 0x30, PT ;  /* 0x000000300400780c */ /* 0x000fc40003f44270 */
[C---:B------:R-:W-:Y:S02]  /*f3c0*/  ISETP.GT.AND P0, PT, R3.reuse, RZ, PT ;  /* 0x000000ff0300720c */ /* 0x040fe40003f04270 */
[C---:B------:R-:W-:Y:S02]  /*f3d0*/  ISETP.GT.AND P3, PT, R3.reuse, 0x8, PT ;  /* 0x000000080300780c */ /* 0x040fe40003f64270 */
[----:B------:R-:W-:Y:S02]  /*f3e0*/  ISETP.GT.AND P5, PT, R3, 0x10, PT ;  /* 0x000000100300780c */ /* 0x000fe40003fa4270 */
[----:B------:R-:W-:Y:S02]  /*f3f0*/  IMNMX R2, R5, R6, PT ;  /* 0x0000000605027217 */ /* 0x000fe40003800200 */
[----:B------:R-:W-:Y:S02]  /*f400*/  FSEL R141, R76, -INF , P1 ;  /* 0xff8000004c8d7808 */ /* 0x000fe40000800000 */
[----:B------:R-:W-:-:S02]  /*f410*/  FSEL R194, R13, -INF , P4 ;  /* 0xff8000000dc27808 */ /* 0x000fc40002000000 */
[----:B------:R-:W-:Y:S02]  /*f420*/  ISETP.GT.AND P1, PT, R4, 0x40, PT ;  /* 0x000000400400780c */ /* 0x000fe40003f24270 */
[----:B------:R-:W-:Y:S02]  /*f430*/  FSEL R142, R71, -INF , P2 ;  /* 0xff800000478e7808 */ /* 0x000fe40001000000 */
[----:B------:R-:W-:Y:S02]  /*f440*/  ISETP.GT.AND P4, PT, R3, 0x9, PT ;  /* 0x000000090300780c */ /* 0x000fe40003f84270 */
[----:B------:R-:W-:Y:S02]  /*f450*/  FSEL R26, R135, -INF , P0 ;  /* 0xff800000871a7808 */ /* 0x000fe40000000000 */
[----:B------:R-:W-:Y:S02]  /*f460*/  FSEL R33, R125, -INF , P3 ;  /* 0xff8000007d217808 */ /* 0x000fe40001800000 */
[----:B------:R-:W-:-:S02]  /*f470*/  FSEL R99, R115, -INF , P5 ;  /* 0xff80000073637808 */ /* 0x000fc40002800000 */
[----:B------:R-:W-:Y:S02]  /*f480*/  ISETP.GT.AND P2, PT, R3, 0x1, PT ;  /* 0x000000010300780c */ /* 0x000fe40003f44270 */
[C---:B------:R-:W-:Y:S02]  /*f490*/  ISETP.GT.AND P0, PT, R2.reuse, RZ, PT ;  /* 0x000000ff0200720c */ /* 0x040fe40003f04270 */
[C---:B------:R-:W-:Y:S02]  /*f4a0*/  ISETP.GT.AND P3, PT, R2.reuse, 0x1, PT ;  /* 0x000000010200780c */ /* 0x040fe40003f64270 */
[----:B------:R-:W-:Y:S01]  /*f4b0*/  ISETP.GT.AND P5, PT, R2, 0x9, PT ;  /* 0x000000090200780c */ /* 0x000fe20003fa4270 */
[----:B------:R-:W-:Y:S01]  /*f4c0*/  IMAD.IADD R0, R0, 0x1, R7 ;  /* 0x0000000100007824 */ /* 0x000fe200078e0207 */
[----:B------:R-:W-:Y:S02]  /*f4d0*/  FSEL R183, R27, -INF , P1 ;  /* 0xff8000001bb77808 */ /* 0x000fe40000800000 */
[----:B------:R-:W-:-:S02]  /*f4e0*/  FSEL R37, R124, -INF , P4 ;  /* 0xff8000007c257808 */ /* 0x000fc40002000000 */
[----:B------:R-:W-:Y:S02]  /*f4f0*/  FSEL R27, R134, -INF , P2 ;  /* 0xff800000861b7808 */ /* 0x000fe40001000000 */
[----:B------:R-:W-:Y:S02]  /*f500*/  ISETP.GT.AND P4, PT, R2, 0x8, PT ;  /* 0x000000080200780c */ /* 0x000fe40003f84270 */
[----:B------:R-:W-:Y:S02]  /*f510*/  FSEL R12, R133, -INF , P0 ;  /* 0xff800000850c7808 */ /* 0x000fe40000000000 */
[----:B------:R-:W-:Y:S02]  /*f520*/  FSEL R13, R129, -INF , P3 ;  /* 0xff800000810d7808 */ /* 0x000fe40001800000 */
[----:B------:R-:W-:Y:S02]  /*f530*/  FSEL R18, R119, -INF , P5 ;  /* 0xff80000077127808 */ /* 0x000fe40002800000 */
[----:B------:R-:W-:-:S02]  /*f540*/  FMNMX.FTZ R4, R14, R24, !PT ;  /* 0x000000180e047209 */ /* 0x000fc40007810000 */
[----:B------:R-:W-:Y:S02]  /*f550*/  ISETP.GT.AND P1, PT, R3, 0x11, PT ;  /* 0x000000110300780c */ /* 0x000fe40003f24270 */
[C---:B------:R-:W-:Y:S02]  /*f560*/  ISETP.GT.AND P2, PT, R2.reuse, 0x10, PT ;  /* 0x000000100200780c */ /* 0x040fe40003f44270 */
[C---:B------:R-:W-:Y:S02]  /*f570*/  ISETP.GT.AND P0, PT, R2.reuse, 0x18, PT ;  /* 0x000000180200780c */ /* 0x040fe40003f04270 */
[----:B------:R-:W-:Y:S02]  /*f580*/  ISETP.GT.AND P5, PT, R2, 0x20, PT ;  /* 0x000000200200780c */ /* 0x000fe40003fa4270 */
[----:B------:R-:W-:Y:S02]  /*f590*/  IMNMX R0, R5, R0, PT ;  /* 0x0000000005007217 */ /* 0x000fe40003800200 */
[----:B------:R-:W-:-:S02]  /*f5a0*/  FSEL R17, R123, -INF , P4 ;  /* 0xff8000007b117808 */ /* 0x000fc40002000000 */
[----:B------:R-:W-:Y:S02]  /*f5b0*/  FMNMX.FTZ R5, R12, R13, !PT ;  /* 0x0000000d0c057209 */ /* 0x000fe40007810000 */
[----:B------:R-:W-:Y:S02]  /*f5c0*/  FMNMX.FTZ R4, R25, R4, !PT ;  /* 0x0000000419047209 */ /* 0x000fe40007810000 */
        /* <DEDUP_REMOVED lines=8> */
[C---:B------:R-:W-:Y:S02]  /*f650*/  ISETP.GT.AND P0, PT, R2.reuse, 0x29, PT ;  /* 0x000000290200780c */ /* 0x040fe40003f04270 */
[----:B------:R-:W-:-:S02]  /*f660*/  ISETP.GT.AND P5, PT, R2, 0x38, PT ;  /* 0x000000380200780c */ /* 0x000fc40003fa4270 */
        /* <DEDUP_REMOVED lines=8> */
[C---:B------:R-:W-:Y:S02]  /*f6f0*/  ISETP.GT.AND P1, PT, R2.reuse, 0x30, PT ;  /* 0x000000300200780c */ /* 0x040fe40003f24270 */
        /* <DEDUP_REMOVED lines=22> */
[----:B------:R-:W-:Y:S02]  /*f860*/  FSEL R150, R69, -INF , P1 ;  /* 0xff80000045967808 */ /* 0x000fe40000800000 */
[----:B------:R-:W-:Y:S02]  /*f870*/  FMNMX.FTZ R2, R134, R2, !PT ;  /* 0x0000000286027209 */ /* 0x000fe40007810000 */
[----:B------:R-:W-:Y:S02]  /*f880*/  FMNMX.FTZ R4, R142, R4, !PT ;  /* 0x000000048e047209 */ /* 0x000fe40007810000 */
[----:B------:R-:W-:Y:S02]  /*f890*/  FSEL R219, R20, -INF , P0 ;  /* 0xff80000014db7808 */ /* 0x000fe40000000000 */
[----:B------:R-:W-:-:S02]  /*f8a0*/  FSEL R152, R68, -INF , P6 ;  /* 0xff80000044987808 */ /* 0x000fc40003000000 */
[C---:B------:R-:W-:Y:S02]  /*f8b0*/  ISETP.GT.AND P1, PT, R0.reuse, RZ, PT ;  /* 0x000000ff0000720c */ /* 0x040fe40003f24270 */
[----:B------:R-:W-:Y:S02]  /*f8c0*/  ISETP.GT.AND P0, PT, R0, 0x1, PT ;  /* 0x000000010000780c */ /* 0x000fe40003f04270 */
[----:B------:R-:W-:Y:S02]  /*f8d0*/  FMNMX.FTZ R2, R150, R2, !PT ;  /* 0x0000000296027209 */ /* 0x000fe40007810000 */
[----:B------:R-:W-:Y:S02]  /*f8e0*/  FMNMX.FTZ R4, R148, R4, !PT ;  /* 0x0000000494047209 */ /* 0x000fe40007810000 */
[----:B------:R-:W-:Y:S02]  /*f8f0*/  FSEL R226, R16, -INF , P3 ;  /* 0xff80000010e27808 */ /* 0x000fe40001800000 */
[----:B------:R-:W-:-:S02]  /*f900*/  ISETP.GT.AND P3, PT, R0, 0x8, PT ;  /* 0x000000080000780c */ /* 0x000fc40003f64270 */
[----:B------:R-:W-:Y:S02]  /*f910*/  FSEL R10, R143, -INF , P1 ;  /* 0xff8000008f0a7808 */ /* 0x000fe40000800000 */
[----:B------:R-:W-:Y:S02]  /*f920*/  FSEL R9, R144, -INF , P0 ;  /* 0xff80000090097808 */ /* 0x000fe40000000000 */
[----:B------:R-:W-:Y:S02]  /*f930*/  FMNMX.FTZ R2, R152, R2, !PT ;  /* 0x0000000298027209 */ /* 0x000fe40007810000 */
[----:B------:R-:W-:Y:S02]  /*f940*/  FMNMX.FTZ R4, R149, R4, !PT ;  /* 0x0000000495047209 */ /* 0x000fe40007810000 */
[----:B------:R-:W-:Y:S02]  /*f950*/  FSEL R154, R40, -INF , P4 ;  /* 0xff800000289a7808 */ /* 0x000fe40002000000 */
[----:B------:R-:W-:Y:S01]  /*f960*/  ISETP.GT.AND P4, PT, R0, 0x9, PT ;  /* 0x000000090000780c */ /* 0x000fe20003f84270 */
[----:B------:R-:W-:Y:S01]  /*f970*/  LDSM.16.MT88.4 R40, [R204] ;  /* 0x00000000cc28783b */ /* 0x000fe20000004200 */
[----:B------:R-:W-:-:S02]  /*f980*/  FSEL R11, R127, -INF , P3 ;  /* 0xff8000007f0b7808 */ /* 0x000fc40001800000 */
[----:B------:R-:W-:Y:S02]  /*f990*/  FMNMX.FTZ R5, R10, R9, !PT ;  /* 0x000000090a057209 */ /* 0x000fe40007810000 */
[----:B------:R-:W-:Y:S02]  /*f9a0*/  FMNMX.FTZ R2, R153, R2, !PT ;  /* 0x0000000299027209 */ /* 0x000fe40007810000 */
[----:B------:R-:W-:Y:S02]  /*f9b0*/  FMNMX.FTZ R4, R182, R4, !PT ;  /* 0x00000004b6047209 */ /* 0x000fe40007810000 */
[----:B------:R-:W-:Y:S02]  /*f9c0*/  FSEL R222, R19, -INF , P2 ;  /* 0xff80000013de7808 */ /* 0x000fe40001000000 */
[----:B------:R-:W-:Y:S02]  /*f9d0*/  FSEL R228, R15, -INF , P5 ;  /* 0xff8000000fe47808 */ /* 0x000fe40002800000 */
        /* <DEDUP_REMOVED lines=21> */
[----:B------:R-:W-:Y:S01]  /*fb30*/  FSEL R69, R91, -INF , P4 ;  /* 0xff8000005b457808 */ /* 0x000fe20002000000 */
[----:B------:R-:W1:Y:S01]  /*fb40*/  SHFL.BFLY PT, R7, R4, 0x2, 0x1f ;  /* 0x0c401f0004077f89 */ /* 0x000e6200000e0000 */
[----:B------:R-:W-:Y:S02]  /*fb50*/  FMNMX.FTZ R5, R35, R5, !PT ;  /* 0x0000000523057209 */ /* 0x000fe40007810000 */
[----:B------:R-:W-:Y:S02]  /*fb60*/  FMNMX.FTZ R2, R228, R2, !PT ;  /* 0x00000002e4027209 */ /* 0x000fe40007810000 */
[----:B------:R-:W-:-:S02]  /*fb70*/  ISETP.GT.AND P2, PT, R0, 0x21, PT ;  /* 0x000000210000780c */ /* 0x000fc40003f44270 */
[----:B------:R-:W-:Y:S01]  /*fb80*/  FSEL R109, R109, -INF , P3 ;  /* 0xff8000006d6d7808 */ /* 0x000fe20001800000 */
[----:B------:R-:W2:Y:S01]  /*fb90*/  SHFL.BFLY PT, R8, R2, 0x2, 0x1f ;  /* 0x0c401f0002087f89 */ /* 0x000ea200000e0000 */
        /* <DEDUP_REMOVED lines=14> */
[----:B------:R-:W-:Y:S02]  /*fc80*/  FMNMX.FTZ R6, R26, R27, !PT ;  /* 0x0000001b1a067209 */ /* 0x000fe40007810000 */
[----:B------:R-:W-:Y:S02]  /*fc90*/  FSEL R146, R72, -INF , P3 ;  /* 0xff80000048927808 */ /* 0x000fe40001800000 */
[----:B------:R-:W-:-:S02]  /*fca0*/  FMNMX.FTZ R5, R144, R5, !PT ;  /* 0x0000000590057209 */ /* 0x000fc40007810000 */
[----:B-1----:R-:W-:Y:S02]  /*fcb0*/  FMNMX.FTZ R7, R4, R7, !PT ;  /* 0x0000000704077209 */ /* 0x002fe40007810000 */
[----:B------:R-:W-:Y:S02]  /*fcc0*/  FSEL R145, R49, -INF , P2 ;  /* 0xff80000031917808 */ /* 0x000fe40001000000 */
[----:B------:R-:W-:Y:S02]  /*fcd0*/  FMNMX.FTZ R4, R33, R6, !PT ;  /* 0x0000000621047209 */ /* 0x000fe40007810000 */
[C---:B------:R-:W-:Y:S02]  /*fce0*/  ISETP.GT.AND P1, PT, R0.reuse, 0x39, PT ;  /* 0x000000390000780c */ /* 0x040fe40003f24270 */
[C---:B------:R-:W-:Y:S02]  /*fcf0*/  ISETP.GT.AND P0, PT, R0.reuse, 0x40, PT ;  /* 0x000000400000780c */ /* 0x040fe40003f04270 */
[----:B------:R-:W-:-:S02]  /*fd00*/  ISETP.GT.AND P4, PT, R0, 0x41, PT ;  /* 0x000000410000780c */ /* 0x000fc40003f84270 */
[C---:B------:R-:W-:Y:S02]  /*fd10*/  ISETP.GT.AND P3, PT, R0.reuse, 0x48, PT ;  /* 0x000000480000780c */ /* 0x040fe40003f64270 */
[----:B------:R-:W-:Y:S02]  /*fd20*/  ISETP.GT.AND P2, PT, R0, 0x49, PT ;  /* 0x000000490000780c */ /* 0x000fe40003f44270 */
[----:B------:R-:W-:Y:S02]  /*fd30*/  FMNMX.FTZ R0, R146, R5, !PT ;  /* 0x0000000592007209 */ /* 0x000fe40007810000 */
[----:B--2---:R-:W-:Y:S02]  /*fd40*/  FMNMX.FTZ R5, R2, R8, !PT ;  /* 0x0000000802057209 */ /* 0x004fe40007810000 */
[----:B------:R-:W-:Y:S02]  /*fd50*/  FMNMX.FTZ R2, R37, R4, !PT ;  /* 0x0000000425027209 */ /* 0x000fe40007810000 */
[----:B------:R-:W-:-:S02]  /*fd60*/  ISETP.GT.AND P6, PT, R3, 0x18, PT ;  /* 0x000000180300780c */ /* 0x000fc40003fc4270 */
[----:B------:R-:W-:Y:S02]  /*fd70*/  FMNMX.FTZ R2, R99, R2, !PT ;  /* 0x0000000263027209 */ /* 0x000fe40007810000 */
[----:B------:R-:W-:Y:S02]  /*fd80*/  FSEL R147, R48, -INF , P1 ;  /* 0xff80000030937808 */ /* 0x000fe40000800000 */
[----:B------:R-:W-:Y:S02]  /*fd90*/  FMNMX.FTZ R0, R145, R0, !PT ;  /* 0x0000000091007209 */ /* 0x000fe40007810000 */
[----:B------:R-:W-:Y:S02]  /*fda0*/  FSEL R74, R120, -INF , P6 ;  /* 0xff800000784a7808 */ /* 0x000fe40003000000 */
[----:B------:R-:W-:Y:S02]  /*fdb0*/  ISETP.GT.AND P1, PT, R3, 0x19, PT ;  /* 0x000000190300780c */ /* 0x000fe40003f24270 */
[----:B------:R-:W-:-:S02]  /*fdc0*/  FMNMX.FTZ R2, R110, R2, !PT ;  /* 0x000000026e027209 */ /* 0x000fc40007810000 */
[----:B------:R-:W-:Y:S02]  /*fdd0*/  FSEL R188, R28, -INF , P0 ;  /* 0xff8000001cbc7808 */ /* 0x000fe40000000000 */
[----:B------:R-:W-:Y:S02]  /*fde0*/  FMNMX.FTZ R0, R147, R0, !PT ;  /* 0x0000000093007209 */ /* 0x000fe40007810000 */
[----:B------:R-:W-:Y:S02]  /*fdf0*/  ISETP.GT.AND P0, PT, R3, 0x20, PT ;  /* 0x000000200300780c */ /* 0x000fe40003f04270 */
[----:B------:R-:W-:Y:S02]  /*fe00*/  FSEL R68, R126, -INF , P1 ;  /* 0xff8000007e447808 */ /* 0x000fe40000800000 */
[----:B------:R-:W-:Y:S02]  /*fe10*/  FMNMX.FTZ R2, R74, R2, !PT ;  /* 0x000000024a027209 */ /* 0x000fe40007810000 */
[----:B------:R-:W-:-:S02]  /*fe20*/  FSEL R189, R23, -INF , P4 ;  /* 0xff80000017bd7808 */ /* 0x000fc40002000000 */
[----:B------:R-:W-:Y:S02]  /*fe30*/  FMNMX.FTZ R0, R188, R0, !PT ;  /* 0x00000000bc007209 */ /* 0x000fe40007810000 */
[----:B------:R-:W-:Y:S02]  /*fe40*/  ISETP.GT.AND P1, PT, R3, 0x21, PT ;  /* 0x000000210300780c */ /* 0x000fe40003f24270 */
[----:B------:R-:W-:Y:S02]  /*fe50*/  FSEL R131, R131, -INF , P0 ;  /* 0xff80000083837808 */ /* 0x000fe40000000000 */
[----:B------:R-:W-:Y:S02]  /*fe60*/  FMNMX.FTZ R2, R68, R2, !PT ;  /* 0x0000000244027209 */ /* 0x000fe40007810000 */
[----:B------:R-:W-:Y:S02]  /*fe70*/  FSEL R192, R21, -INF , P3 ;  /* 0xff80000015c07808 */ /* 0x000fe40001800000 */
[----:B------:R-:W-:-:S02]  /*fe80*/  FMNMX.FTZ R0, R189, R0, !PT ;  /* 0x00000000bd007209 */ /* 0x000fc40007810000 */
[----:B------:R-:W-:Y:S02]  /*fe90*/  ISETP.GT.AND P0, PT, R3, 0x28, PT ;  /* 0x000000280300780c */ /* 0x000fe40003f04270 */
[----:B------:R-:W-:Y:S02]  /*fea0*/  FSEL R136, R136, -INF , P1 ;  /* 0xff80000088887808 */ /* 0x000fe40000800000 */
[----:B------:R-:W-:Y:S02]  /*feb0*/  FMNMX.FTZ R2, R131, R2, !PT ;  /* 0x0000000283027209 */ /* 0x000fe40007810000 */
[----:B------:R-:W-:Y:S02]  /*fec0*/  FSEL R195, R22, -INF , P2 ;  /* 0xff80000016c37808 */ /* 0x000fe40001000000 */
[----:B------:R-:W-:Y:S01]  /*fed0*/  FMNMX.FTZ R0, R192, R0, !PT ;  /* 0x00000000c0007209 */ /* 0x000fe20007810000 */
[----:B------:R-:W-:Y:S01]  /*fee0*/  SHFL.BFLY PT, R6, R7, 0x1, 0x1f ;  /* 0x0c201f0007067f89 */ /* 0x000fe200000e0000 */
[----:B------:R-:W-:-:S02]  /*fef0*/  ISETP.GT.AND P2, PT, R3, 0x29, PT ;  /* 0x000000290300780c */ /* 0x000fc40003f44270 */
[----:B------:R-:W-:Y:S01]  /*ff00*/  FSEL R137, R137, -INF , P0 ;  /* 0xff80000089897808 */ /* 0x000fe20000000000 */
[----:B------:R-:W-:Y:S01]  /*ff10*/  SHFL.BFLY PT, R8, R5, 0x1, 0x1f ;  /* 0x0c201f0005087f89 */ /* 0x000fe200000e0000 */
[----:B------:R-:W-:Y:S02]  /*ff20*/  FMNMX.FTZ R2, R136, R2, !PT ;  /* 0x0000000288027209 */ /* 0x000fe40007810000 */
[----:B------:R-:W-:Y:S01]  /*ff30*/  FMNMX.FTZ R0, R195, R0, !PT ;  /* 0x00000000c3007209 */ /* 0x000fe20007810000 */
[----:B------:R-:W-:Y:S01]  /*ff40*/  LDSM.16.MT88.4 R20, [R205] ;  /* 0x00000000cd14783b */ /* 0x000fe20000004200 */
        /* <DEDUP_REMOVED lines=229> */
[----:B------:R-:W-:Y:S01]  /*10da0*/  ISETP.NE.AND P5, PT, R252, 0x1, PT ;  /* 0x00000001fc00780c */ /* 0x000fe20003fa5270 */
[----:B------:R-:W-:Y:S06]  /*10db0*/  LDSM.16.MT88.4 R116, [R205+0x2000] ;  /* 0x00200000cd74783b */ /* 0x000fec0000004200 */
        /* <DEDUP_REMOVED lines=177> */
[----:B------:R1:W-:Y:S04]  /*118d0*/  STL [R1], R13 ;  /* 0x0000000d01007387 */ /* 0x0003e80000100800 */
        /* <DEDUP_REMOVED lines=35> */
[----:B------:R-:W-:Y:S01]  /*11b10*/  @P5 IMAD.HI.U32 R0, R0, c[0x0][0x2c8], RZ ;  /* 0x0000b20000005a27 */ /* 0x000fe200078e00ff */
[----:B------:R-:W-:-:S03]  /*11b20*/  MOV R216, R217 ;  /* 0x000000d900d87202 */ /* 0x000fc60000000f00 */
[----:B------:R-:W-:Y:S01]  /*11b30*/  IMAD.MOV.U32 R86, RZ, RZ, R70 ;  /* 0x000000ffff567224 */ /* 0x000fe200078e0046 */
[----:B------:R-:W-:-:S05]  /*11b40*/  @P5 SHF.R.U32.HI R0, RZ, c[0x0][0x2cc], R0 ;  /* 0x0000b300ff005a19 */ /* 0x000fca0000011600 */
[----:B------:R1:W-:Y:S02]  /*11b50*/  @P5 STL [R1+0x4], R0 ;  /* 0x0000040001005387 */ /* 0x0003e40000100800 */
.L_x_1484:
[----:B--2---:R-:W2:Y:S01]  /*11b60*/  LDL R217, [R1+0x20] ;  /* 0x0000200001d97983 */ /* 0x004ea20000100800 */
[----:B------:R-:W-:Y:S04]  /*11b70*/  DEPBAR.LE SB0, 0x0 ;  /* 0x000080000000791a */ /* 0x000fe80000000000 */
[----:B------:R-:W3:Y:S01]  /*11b80*/  LDL R2, [R1+0x38] ;  /* 0x0000380001027983 */ /* 0x000ee20000100800 */
[----:B------:R-:W-:Y:S01]  /*11b90*/  WARPSYNC 0xffffffff ;  /* 0xffffffff00007948 */ /* 0x000fe20003800000 */
[----:B------:R-:W-:Y:S02]  /*11ba0*/  MOV R226, c[0x0][0x2c4] ;  /* 0x0000b10000e27a02 */ /* 0x000fe40000000f00 */
[----:B------:R-:W3:Y:S06]  /*11bb0*/  LDL.64 R172, [R1+0x28] ;  /* 0x0000280001ac7983 */ /* 0x000eec0000100a00 */
[----:B------:R-:W3:Y:S04]  /*11bc0*/  LDL R220, [R1+0x24] ;  /* 0x0000240001dc7983 */ /* 0x000ee80000100800 */
        /* <DEDUP_REMOVED lines=12> */
[----:B------:R-:W4:Y:S04]  /*11c90*/  LDL R224, [R1+0x60] ;  /* 0x0000600001e07983 */ /* 0x000f280000100800 */
[----:B------:R-:W4:Y:S04]  /*11ca0*/  LDL R225, [R1+0x44] ;  /* 0x0000440001e17983 */ /* 0x000f280000100800 */
        /* <DEDUP_REMOVED lines=22> */
[-C--:B------:R-:W-:Y:S01]  /*11e10*/  HMMA.16816.F32.BF16 R76, R76, R154.reuse, RZ ;  /* 0x0000009a4c4c723c */ /* 0x080fe200000418ff */
[----:B--2---:R-:W-:Y:S07]  /*11e20*/  ISETP.GT.AND P0, PT, R217, R216, PT ;  /* 0x000000d8d900720c */ /* 0x004fee0003f04270 */
[----:B------:R-:W-:Y:S01]  /*11e30*/  HMMA.16816.F32.BF16 R80, R80, R154, RZ ;  /* 0x0000009a5050723c */ /* 0x000fe200000418ff */
[----:B------:R-:W1:Y:S07]  /*11e40*/  LDSM.16.M88.4 R152, [R214] ;  /* 0x00000000d698783b */ /* 0x000e6e0000000200 */
[-C--:B------:R-:W-:Y:S01]  /*11e50*/  HMMA.16816.F32.BF16 R4, R156, R160.reuse, R4 ;  /* 0x000000a09c04723c */ /* 0x080fe20000041804 */
[----:B------:R-:W-:Y:S04]  /*11e60*/  @!P0 MOV R174, c[0x0][0x208] ;  /* 0x0000820000ae8a02 */ /* 0x000fe80000000f00 */
[----:B------:R-:W-:Y:S01]  /*11e70*/  @!P0 SHF.R.S32.HI R0, RZ, 0x1f, R216 ;  /* 0x0000001fff008819 */ /* 0x000fe200000114d8 */
[----:B---3--:R-:W-:Y:S01]  /*11e80*/  @!P0 IMAD.MOV.U32 R173, RZ, RZ, R2 ;  /* 0x000000ffffad8224 */ /* 0x008fe200078e0002 */
[----:B------:R-:W-:Y:S01]  /*11e90*/  LOP3.LUT P3, RZ, R220, 0x1, RZ, 0xc0, !PT ;  /* 0x00000001dcff7812 */ /* 0x000fe2000786c0ff */
[C---:B------:R-:W-:Y:S04]  /*11ea0*/  HMMA.16816.F32.BF16 R8, R164.reuse, R160, R8 ;  /* 0x000000a0a408723c */ /* 0x040fe80000041808 */
[----:B------:R-:W-:Y:S02]  /*11eb0*/  @!P0 IMAD R0, R0, c[0x0][0x208], RZ ;  /* 0x0000820000008a24 */ /* 0x000fe400078e02ff */
[----:B------:R-:W-:Y:S02]  /*11ec0*/  @!P0 IMAD.SHL.U32 R2, R174, 0x20, RZ ;  /* 0x00000020ae028824 */ /* 0x000fe400078e00ff */
[-C--:B------:R-:W-:Y:S04]  /*11ed0*/  HMMA.16816.F32.BF16 R12, R164, R162.reuse, R12 ;  /* 0x000000a2a40c723c */ /* 0x080fe8000004180c */
[C---:B------:R-:W-:Y:S04]  /*11ee0*/  @!P0 IMAD.WIDE.U32 R160, R216.reuse, c[0x0][0x208], RZ ;  /* 0x00008200d8a08a25 */ /* 0x040fe800078e00ff */
[C---:B------:R-:W-:Y:S04]  /*11ef0*/  HMMA.16816.F32.BF16 R16, R156.reuse, R162, R16 ;  /* 0x000000a29c10723c */ /* 0x040fe80000041810 */
[----:B------:R-:W-:Y:S02]  /*11f00*/  @!P0 IMAD R0, R216, c[0x0][0x20c], R0 ;  /* 0x00008300d8008a24 */ /* 0x000fe400078e0200 */
[----:B------:R-:W-:Y:S02]  /*11f10*/  @!P0 IMAD.WIDE.U32 R172, R160, 0x50, R172 ;  /* 0x00000050a0ac8825 */ /* 0x000fe400078e00ac */
[-C--:B------:R-:W-:Y:S04]  /*11f20*/  HMMA.16816.F32.BF16 R20, R156, R168.reuse, R20 ;  /* 0x000000a89c14723c */ /* 0x080fe80000041814 */
[----:B------:R-:W-:Y:S02]  /*11f30*/  @!P0 IADD3 R0, R161, R0, RZ ;  /* 0x00000000a1008210 */ /* 0x000fe40007ffe0ff */
[----:B------:R-:W2:Y:S02]  /*11f40*/  LDSM.16.M88.4 R160, [R213] ;  /* 0x00000000d5a0783b */ /* 0x000ea40000000200 */
[C---:B------:R-:W-:Y:S04]  /*11f50*/  HMMA.16816.F32.BF16 R24, R164.reuse, R168, R24 ;  /* 0x000000a8a418723c */ /* 0x040fe80000041818 */
[----:B------:R-:W-:Y:S03]  /*11f60*/  @!P0 IMAD R0, R0, 0x50, RZ ;  /* 0x0000005000008824 */ /* 0x000fe600078e02ff */
[----:B------:R-:W-:Y:S01]  /*11f70*/  @!P0 LEA R168, P1, R172, c[0x0][0x1f8], 0x1 ;  /* 0x00007e00aca88a11 */ /* 0x000fe200078208ff */
[----:B------:R-:W-:Y:S01]  /*11f80*/  @!P0 IMAD.IADD R87, R173, 0x1, R0 ;  /* 0x00000001ad578824 */ /* 0x000fe200078e0200 */
[----:B------:R-:W-:Y:S01]  /*11f90*/  @!P0 MOV R169, 0x5 ;  /* 0x0000000500a98802 */ /* 0x000fe20000000f00 */
[-C--:B------:R-:W-:Y:S03]  /*11fa0*/  HMMA.16816.F32.BF16 R28, R164, R170.reuse, R28 ;  /* 0x000000aaa41c723c */ /* 0x080fe6000004181c */
[----:B------:R-:W-:Y:S02]  /*11fb0*/  @!P0 SHF.L.U64.HI R0, R174, R169, c[0x0][0x20c] ;  /* 0x00008300ae008619 */ /* 0x000fe400000102a9 */
[----:B------:R-:W-:Y:S02]  /*11fc0*/  @!P0 LEA.HI.X R169, R172, c[0x0][0x1fc], R87, 0x1, P1 ;  /* 0x00007f00aca98a11 */ /* 0x000fe400008f0c57 */
[----:B------:R-:W3:Y:S01]  /*11fd0*/  LDSM.16.M88.4 R172, [R212] ;  /* 0x00000000d4ac783b */ /* 0x000ee20000000200 */
[C---:B------:R-:W-:Y:S04]  /*11fe0*/  HMMA.16816.F32.BF16 R32, R156.reuse, R170, R32 ;  /* 0x000000aa9c20723c */ /* 0x040fe80000041820 */
[----:B------:R-:W-:Y:S03]  /*11ff0*/  @!P0 IADD3 R180, P2, R168, R2, RZ ;  /* 0x00000002a8b48210 */ /* 0x000fe60007f5e0ff */
[----:B------:R-:W-:Y:S01]  /*12000*/  @!PT LDS RZ, [RZ] ;  /* 0x00000000fffff984 */ /* 0x000fe20000000800 */
[----:B------:R-:W-:Y:S01]  /*12010*/  @!PT LDS RZ, [RZ] ;  /* 0x00000000fffff984 */ /* 0x000fe20000000800 */
[----:B------:R-:W-:Y:S01]  /*12020*/  @!PT LDS RZ, [RZ] ;  /* 0x00000000fffff984 */ /* 0x000fe20000000800 */
[----:B------:R5:W-:Y:S01]  /*12030*/  @!P0 LDGSTS.E.BYPASS.LTC128B.128 [R218+0x100], [R168.64], !P3 ;  /* 0x00100000a8da8fae */ /* 0x000be2000d901d48 */
[----:B------:R-:W-:Y:S01]  /*12040*/  @!P0 IADD3.X R181, R169, R0, RZ, P2, !PT ;  /* 0x00000000a9b58210 */ /* 0x000fe200017fe4ff */
[-C--:B-1----:R-:W-:Y:S03]  /*12050*/  HMMA.16816.F32.BF16 R36, R156, R152.reuse, R36 ;  /* 0x000000989c24723c */ /* 0x082fe60000041824 */
[-C--:B------:R-:W-:Y:S03]  /*12060*/  @!P0 IADD3 R178, P1, R180, R2.reuse, RZ ;  /* 0x00000002b4b28210 */ /* 0x080fe60007f3e0ff */
[----:B------:R1:W-:Y:S01]  /*12070*/  @!P0 LDGSTS.E.BYPASS.LTC128B.128 [R218+0x900], [R180.64], !P3 ;  /* 0x00900000b4da8fae */ /* 0x0003e2000d901d48 */
[----:B------:R-:W-:Y:S01]  /*12080*/  @!P0 IADD3 R176, P2, R178, R2, RZ ;  /* 0x00000002b2b08210 */ /* 0x000fe20007f5e0ff */
[--C-:B------:R-:W-:Y:S01]  /*12090*/  @!P0 IMAD.X R179, R181, 0x1, R0.reuse, P1 ;  /* 0x00000001b5b38824 */ /* 0x100fe200008e0600 */
[C---:B------:R-:W-:Y:S04]  /*120a0*/  HMMA.16816.F32.BF16 R40, R164.reuse, R152, R40 ;  /* 0x00000098a428723c */ /* 0x040fe80000041828 */
[----:B------:R-:W-:Y:S01]  /*120b0*/  @!P0 IADD3.X R177, R179, R0, RZ, P2, !PT ;  /* 0x00000000b3b18210 */ /* 0x000fe200017fe4ff */
[----:B------:R1:W-:Y:S03]  /*120c0*/  @!P0 LDGSTS.E.BYPASS.LTC128B.128 [R218+0x1100], [R178.64], !P3 ;  /* 0x01100000b2da8fae */ /* 0x0003e6000d901d48 */
[-C--:B------:R-:W-:Y:S05]  /*120d0*/  HMMA.16816.F32.BF16 R44, R164, R154.reuse, R44 ;  /* 0x0000009aa42c723c */ /* 0x080fea000004182c */
[----:B------:R3:W-:Y:S01]  /*120e0*/  @!P0 LDGSTS.E.BYPASS.LTC128B.128 [R218+0x1900], [R176.64], !P3 ;  /* 0x01900000b0da8fae */ /* 0x0007e2000d901d48 */
[----:B-----5:R-:W-:Y:S02]  /*120f0*/  @!P0 IADD3 R168, P1, R176, R2, RZ ;  /* 0x00000002b0a88210 */ /* 0x020fe40007f3e0ff */
[C---:B------:R-:W-:Y:S04]  /*12100*/  HMMA.16816.F32.BF16 R48, R156.reuse, R154, R48 ;  /* 0x0000009a9c30723c */ /* 0x040fe80000041830 */
[----:B------:R-:W-:Y:S01]  /*12110*/  @!P0 IMAD.X R169, R177, 0x1, R0, P1 ;  /* 0x00000001b1a98824 */ /* 0x000fe200008e0600 */
[----:B------:R-:W-:Y:S03]  /*12120*/  ISETP.NE.AND P1, PT, R226, 0x1, PT ;  /* 0x00000001e200780c */ /* 0x000fe60003f25270 */
[-C--:B--2---:R-:W-:Y:S01]  /*12130*/  HMMA.16816.F32.BF16 R52, R156, R160.reuse, R52 ;  /* 0x000000a09c34723c */ /* 0x084fe20000041834 */
[----:B------:R2:W-:Y:S07]  /*12140*/  @!P0 LDGSTS.E.BYPASS.LTC128B.128 [R218+0x2100], [R168.64], !P3 ;  /* 0x02100000a8da8fae */ /* 0x0005ee000d901d48 */
[C---:B------:R-:W-:Y:S01]  /*12150*/  HMMA.16816.F32.BF16 R56, R164.reuse, R160, R56 ;  /* 0x000000a0a438723c */ /* 0x040fe20000041838 */
[----:B-1----:R-:W-:Y:S07]  /*12160*/  LDSM.16.M88.4 R180, [R208+0x2000] ;  /* 0x00200000d0b4783b */ /* 0x002fee0000000200 */
[-C--:B------:R-:W-:Y:S01]  /*12170*/  HMMA.16816.F32.BF16 R60, R164, R162.reuse, R60 ;  /* 0x000000a2a43c723c */ /* 0x080fe2000004183c */
[----:B---3--:R-:W-:Y:S07]  /*12180*/  LDSM.16.M88.4 R176, [R206] ;  /* 0x00000000ceb0783b */ /* 0x008fee0000000200 */
[C---:B------:R-:W-:Y:S01]  /*12190*/  HMMA.16816.F32.BF16 R64, R156.reuse, R162, R64 ;  /* 0x000000a29c40723c */ /* 0x040fe20000041840 */
[----:B------:R-:W-:Y:S07]  /*121a0*/  LDSM.16.M88.4 R184, [R206+0x800] ;  /* 0x00080000ceb8783b */ /* 0x000fee0000000200 */
[-C--:B------:R-:W-:Y:S01]  /*121b0*/  HMMA.16816.F32.BF16 R68, R156, R172.reuse, R68 ;  /* 0x000000ac9c44723c */ /* 0x080fe20000041844 */
[----:B--2---:R-:W1:Y:S07]  /*121c0*/  LDSM.16.M88.4 R168, [R208] ;  /* 0x00000000d0a8783b */ /* 0x004e6e0000000200 */
[C---:B------:R-:W-:Y:S01]  /*121d0*/  HMMA.16816.F32.BF16 R72, R164.reuse, R172, R72 ;  /* 0x000000aca448723c */ /* 0x040fe20000041848 */
[----:B------:R-:W2:Y:S07]  /*121e0*/  LDSM.16.M88.4 R152, [R206+0x1000] ;  /* 0x00100000ce98783b */ /* 0x000eae0000000200 */
[-C--:B------:R-:W-:Y:S01]  /*121f0*/  HMMA.16816.F32.BF16 R76, R164, R174.reuse, R76 ;  /* 0x000000aea44c723c */ /* 0x080fe2000004184c */
[----:B------:R-:W3:Y:S07]  /*12200*/  LDSM.16.M88.4 R188, [R206+0x1800] ;  /* 0x00180000cebc783b */ /* 0x000eee0000000200 */
[----:B------:R-:W-:Y:S01]  /*12210*/  HMMA.16816.F32.BF16 R80, R156, R174, R80 ;  /* 0x000000ae9c50723c */ /* 0x000fe20000041850 */
        /* <DEDUP_REMOVED lines=49> */
[----:B------:R2:W-:Y:S07]  /*12530*/  MUFU.TANH R190, R0 ;  /* 0x0000000000be7308 */ /* 0x0005ee0000002400 */
[C---:B------:R-:W-:Y:S08]  /*12540*/  HMMA.16816.F32.BF16 R32, R160.reuse, R6, R32 ;  /* 0x00000006a020723c */ /* 0x040ff00000041820 */
[----:B------:R-:W-:Y:S04]  /*12550*/  FMUL.FTZ R2, R26, c[0x0][0x320] ;  /* 0x0000c8001a027a20 */ /* 0x000fe80000410000 */
[----:B------:R-:W-:Y:S01]  /*12560*/  FMUL.FTZ R4, R25, c[0x0][0x320] ;  /* 0x0000c80019047a20 */ /* 0x000fe20000410000 */
[----:B------:R-:W-:Y:S01]  /*12570*/  MUFU.TANH R173, R2 ;  /* 0x0000000200ad7308 */ /* 0x000fe20000002400 */
[----:B--2---:R-:W-:Y:S09]  /*12580*/  FMUL.FTZ R0, R12, c[0x0][0x320] ;  /* 0x0000c8000c007a20 */ /* 0x004ff20000410000 */
[----:B------:R2:W-:Y:S10]  /*12590*/  MUFU.TANH R187, R0 ;  /* 0x0000000000bb7308 */ /* 0x0005f40000002400 */
[----:B------:R5:W-:Y:S01]  /*125a0*/  MUFU.TANH R174, R4 ;  /* 0x0000000400ae7308 */ /* 0x000be20000002400 */
[-C--:B-1----:R-:W-:Y:S08]  /*125b0*/  HMMA.16816.F32.BF16 R36, R160, R8.reuse, R36 ;  /* 0x00000008a024723c */ /* 0x082ff00000041824 */
[C---:B------:R-:W-:Y:S04]  /*125c0*/  HMMA.16816.F32.BF16 R40, R156.reuse, R8, R40 ;  /* 0x000000089c28723c */ /* 0x040fe80000041828 */
[----:B--2---:R-:W-:Y:S04]  /*125d0*/  FMUL.FTZ R0, R13, c[0x0][0x320] ;  /* 0x0000c8000d007a20 */ /* 0x004fe80000410000 */
[-C--:B------:R-:W-:Y:S01]  /*125e0*/  HMMA.16816.F32.BF16 R44, R156, R10.reuse, R44 ;  /* 0x0000000a9c2c723c */ /* 0x080fe2000004182c */
[----:B------:R1:W-:Y:S01]  /*125f0*/  MUFU.TANH R185, R0 ;  /* 0x0000000000b97308 */ /* 0x0003e20000002400 */
[----:B-----5:R-:W2:Y:S06]  /*12600*/  LDSM.16.M88.4 R4, [R203+0x1800] ;  /* 0x00180000cb04783b */ /* 0x020eac0000000200 */
[C---:B------:R-:W-:Y:S02]  /*12610*/  HMMA.16816.F32.BF16 R48, R160.reuse, R10, R48 ;  /* 0x0000000aa030723c */ /* 0x040fe40000041830 */
[----:B------:R-:W5:Y:S06]  /*12620*/  LDSM.16.M88.4 R8, [R203+0x2000] ;  /* 0x00200000cb08783b */ /* 0x000f6c0000000200 */
[----:B------:R-:W-:Y:S01]  /*12630*/  FMUL.FTZ R12, R43, c[0x0][0x320] ;  /* 0x0000c8002b0c7a20 */ /* 0x000fe20000410000 */
[----:B------:R-:W-:Y:S04]  /*12640*/  DEPBAR.LE SB0, 0x0 ;  /* 0x000080000000791a */ /* 0x000fe80000000000 */
[----:B------:R3:W-:Y:S01]  /*12650*/  MUFU.TANH R182, R12 ;  /* 0x0000000c00b67308 */ /* 0x0007e20000002400 */
[----:B------:R-:W-:Y:S02]  /*12660*/  BAR.SYNC.DEFER_BLOCKING 0x0 ;  /* 0x0000000000007b1d */ /* 0x000fe40000010000 */
[----:B------:R-:W-:Y:S02]  /*12670*/  FMUL.FTZ R2, R44, c[0x0][0x320] ;  /* 0x0000c8002c027a20 */ /* 0x000fe40000410000 */
[----:B-1----:R-:W-:Y:S05]  /*12680*/  FMUL.FTZ R0, R14, c[0x0][0x320] ;  /* 0x0000c8000e007a20 */ /* 0x002fea0000410000 */
[----:B------:R1:W1:Y:S10]  /*12690*/  MUFU.TANH R186, R0 ;  /* 0x0000000000ba7308 */ /* 0x0002740000002400 */
[----:B------:R4:W-:Y:S01]  /*126a0*/  MUFU.TANH R184, R2 ;  /* 0x0000000200b87308 */ /* 0x0009e20000002400 */
[----:B---3--:R-:W-:Y:S01]  /*126b0*/  FMUL.FTZ R12, R48, c[0x0][0x320] ;  /* 0x0000c800300c7a20 */ /* 0x008fe20000410000 */
[-C--:B--2---:R-:W-:Y:S05]  /*126c0*/  HMMA.16816.F32.BF16 R52, R160, R4.reuse, R52 ;  /* 0x00000004a034723c */ /* 0x084fea0000041834 */
[----:B-1----:R-:W-:Y:S03]  /*126d0*/  FMUL.FTZ R0, R15, c[0x0][0x320] ;  /* 0x0000c8000f007a20 */ /* 0x002fe60000410000 */
[C---:B------:R-:W-:Y:S01]  /*126e0*/  HMMA.16816.F32.BF16 R56, R156.reuse, R4, R56 ;  /* 0x000000049c38723c */ /* 0x040fe20000041838 */
[----:B------:R1:W-:Y:S07]  /*126f0*/  MUFU.TANH R183, R0 ;  /* 0x0000000000b77308 */ /* 0x0003ee0000002400 */
[-C--:B------:R-:W-:Y:S04]  /*12700*/  HMMA.16816.F32.BF16 R60, R156, R6.reuse, R60 ;  /* 0x000000069c3c723c */ /* 0x080fe8000004183c */
[----:B----4-:R-:W-:Y:S04]  /*12710*/  FMUL.FTZ R2, R51, c[0x0][0x320] ;  /* 0x0000c80033027a20 */ /* 0x010fe80000410000 */
[----:B------:R-:W-:Y:S01]  /*12720*/  FMUL.FTZ R4, R53, c[0x0][0x320] ;  /* 0x0000c80035047a20 */ /* 0x000fe20000410000 */
[----:B------:R-:W-:Y:S01]  /*12730*/  MUFU.TANH R167, R2 ;  /* 0x0000000200a77308 */ /* 0x000fe20000002400 */
[C---:B------:R-:W-:Y:S08]  /*12740*/  HMMA.16816.F32.BF16 R64, R160.reuse, R6, R64 ;  /* 0x00000006a040723c */ /* 0x040ff00000041840 */
[-C--:B-----5:R-:W-:Y:S04]  /*12750*/  HMMA.16816.F32.BF16 R68, R160, R8.reuse, R68 ;  /* 0x00000008a044723c */ /* 0x0a0fe80000041844 */
        /* <DEDUP_REMOVED lines=9> */
[----:B------:R1:W-:Y:S01]  /*127f0*/  MUFU.TANH R13, R0 ;  /* 0x00000000000d7308 */ /* 0x0003e20000002400 */
[----:B--2---:R-:W-:Y:S11]  /*12800*/  FMUL.FTZ R8, R58, c[0x0][0x320] ;  /* 0x0000c8003a087a20 */ /* 0x004ff60000410000 */
[----:B------:R-:W-:Y:S04]  /*12810*/  @!UPT UIADD3 URZ, URZ, URZ, URZ ;  /* 0x0000003f3f3ff290 */ /* 0x000fe8000fffe03f */
        /* <DEDUP_REMOVED lines=12> */
[----:B------:R1:W3:Y:S02]  /*128e0*/  MUFU.TANH R176, R0 ;  /* 0x0000000000b07308 */ /* 0x0002e40000002400 */
[----:B-1----:R-:W-:Y:S08]  /*128f0*/  FMUL.FTZ R0, R24, c[0x0][0x320] ;  /* 0x0000c80018007a20 */ /* 0x002ff00000410000 */
[----:B------:R1:W-:Y:S02]  /*12900*/  MUFU.TANH R175, R0 ;  /* 0x0000000000af7308 */ /* 0x0003e40000002400 */
[----:B-1----:R-:W-:Y:S08]  /*12910*/  FMUL.FTZ R0, R27, c[0x0][0x320] ;  /* 0x0000c8001b007a20 */ /* 0x002ff00000410000 */
[----:B------:R1:W4:Y:S02]  /*12920*/  MUFU.TANH R172, R0 ;  /* 0x0000000000ac7308 */ /* 0x0003240000002400 */
[----:B-1----:R-:W-:Y:S08]  /*12930*/  FMUL.FTZ R0, R28, c[0x0][0x320] ;  /* 0x0000c8001c007a20 */ /* 0x002ff00000410000 */
[----:B------:R1:W-:Y:S02]  /*12940*/  MUFU.TANH R170, R0 ;  /* 0x0000000000aa7308 */ /* 0x0003e40000002400 */
[----:B-1----:R-:W-:Y:S08]  /*12950*/  FMUL.FTZ R0, R29, c[0x0][0x320] ;  /* 0x0000c8001d007a20 */ /* 0x002ff00000410000 */
[----:B------:R1:W5:Y:S02]  /*12960*/  MUFU.TANH R169, R0 ;  /* 0x0000000000a97308 */ /* 0x0003640000002400 */
[----:B-1----:R-:W-:Y:S08]  /*12970*/  FMUL.FTZ R0, R30, c[0x0][0x320] ;  /* 0x0000c8001e007a20 */ /* 0x002ff00000410000 */
[----:B------:R1:W-:Y:S02]  /*12980*/  MUFU.TANH R168, R0 ;  /* 0x0000000000a87308 */ /* 0x0003e40000002400 */
        /* <DEDUP_REMOVED lines=19> */
[----:B--2---:R-:W-:Y:S09]  /*12ac0*/  FMUL.FTZ R0, R39, c[0x0][0x320] ;  /* 0x0000c80027007a20 */ /* 0x004ff20000410000 */
        /* <DEDUP_REMOVED lines=12> */
[----:B------:R-:W-:Y:S10]  /*12b90*/  MUFU.TANH R47, R12 ;  /* 0x0000000c002f7308 */ /* 0x000ff40000002400 */
[----:B------:R1:W-:Y:S02]  /*12ba0*/  MUFU.TANH R196, R0 ;  /* 0x0000000000c47308 */ /* 0x0003e40000002400 */
[----:B-1----:R-:W-:Y:S08]  /*12bb0*/  FMUL.FTZ R0, R49, c[0x0][0x320] ;  /* 0x0000c80031007a20 */ /* 0x002ff00000410000 */
[----:B------:R1:W-:Y:S02]  /*12bc0*/  MUFU.TANH R45, R0 ;  /* 0x00000000002d7308 */ /* 0x0003e40000002400 */
[----:B-1----:R-:W-:Y:S08]  /*12bd0*/  FMUL.FTZ R0, R50, c[0x0][0x320] ;  /* 0x0000c80032007a20 */ /* 0x002ff00000410000 */
[----:B------:R1:W-:Y:S02]  /*12be0*/  MUFU.TANH R171, R0 ;  /* 0x0000000000ab7308 */ /* 0x0003e40000002400 */
[----:B-1----:R-:W-:Y:S01]  /*12bf0*/  IMAD.IADD R0, R224, 0x1, R225 ;  /* 0x00000001e0007824 */ /* 0x002fe200078e02e1 */
[----:B------:R-:W-:Y:S05]  /*12c00*/  @P1 MOV R0, R223 ;  /* 0x000000df00001202 */ /* 0x000fea0000000f00 */
[----:B------:R-:W-:Y:S08]  /*12c10*/  SHFL.IDX PT, R6, R0, 0x1, 0x1c1f ;  /* 0x003c1f0000067f89 */ /* 0x000ff000000e0000 */
[----:B------:R-:W1:Y:S08]  /*12c20*/  SHFL.IDX PT, R12, R0, 0x2, 0x1c1f ;  /* 0x005c1f00000c7f89 */ /* 0x000e7000000e0000 */
[----:B------:R-:W1:Y:S08]  /*12c30*/  SHFL.IDX PT, R2, R0, RZ, 0x1c1f ;  /* 0x001c1fff00027589 */ /* 0x000e7000000e0000 */
[----:B------:R1:W2:Y:S02]  /*12c40*/  SHFL.IDX PT, R7, R0, 0x3, 0x1c1f ;  /* 0x007c1f0000077f89 */ /* 0x0002a400000e0000 */
[----:B-1----:R-:W-:Y:S04]  /*12c50*/  FMUL.FTZ R0, R52, c[0x0][0x320] ;  /* 0x0000c80034007a20 */ /* 0x002fe80000410000 */
[----:B------:R1:W-:Y:S02]  /*12c60*/  MUFU.TANH R43, R0 ;  /* 0x00000000002b7308 */ /* 0x0003e40000002400 */
[----:B-1----:R-:W-:Y:S05]  /*12c70*/  IMAD R0, R216, -0x50, RZ ;  /* 0xffffffb0d8007824 */ /* 0x002fea00078e02ff */
[----:B------:R-:W-:Y:S04]  /*12c80*/  IADD3 R0, -R222, 0x1, R0 ;  /* 0x00000001de007810 */ /* 0x000fe80007ffe100 */
[----:B------:R-:W-:Y:S05]  /*12c90*/  IADD3 R5, -R219, R0, R221 ;  /* 0x00000000db057210 */ /* 0x000fea0007ffe1dd */
[C---:B------:R-:W-:Y:S02]  /*12ca0*/  IMAD.IADD R0, R5.reuse, 0x1, R12 ;  /* 0x0000000105007824 */ /* 0x040fe400078e020c */
[C---:B------:R-:W-:Y:S01]  /*12cb0*/  IMAD.IADD R4, R5.reuse, 0x1, R2 ;  /* 0x0000000105047824 */ /* 0x040fe200078e0202 */
[C---:B------:R-:W-:Y:S01]  /*12cc0*/  IADD3 R2, R5.reuse, R6, RZ ;  /* 0x0000000605027210 */ /* 0x040fe20007ffe0ff */
[----:B------:R-:W-:Y:S01]  /*12cd0*/  FMUL.FTZ R6, R56, c[0x0][0x320] ;  /* 0x0000c80038067a20 */ /* 0x000fe20000410000 */
[----:B------:R-:W-:Y:S02]  /*12ce0*/  ISETP.GT.AND P5, PT, R0, RZ, PT ;  /* 0x000000ff0000720c */ /* 0x000fe40003fa4270 */
[----:B--2---:R-:W-:Y:S01]  /*12cf0*/  IADD3 R5, R5, R7, RZ ;  /* 0x0000000705057210 */ /* 0x004fe20007ffe0ff */
[----:B------:R1:W-:Y:S01]  /*12d00*/  MUFU.TANH R55, R6 ;  /* 0x0000000600377308 */ /* 0x0003e20000002400 */
[----:B------:R-:W-:Y:S01]  /*12d10*/  FMUL.FTZ R7, R57, c[0x0][0x320] ;  /* 0x0000c80039077a20 */ /* 0x000fe20000410000 */
[----:B------:R-:W-:Y:S02]  /*12d20*/  FSEL R18, R152, -INF , P5 ;  /* 0xff80000098127808 */ /* 0x000fe40002800000 */
[----:B------:R-:W-:Y:S02]  /*12d30*/  ISETP.GT.AND P5, PT, R5, 0x8, PT ;  /* 0x000000080500780c */ /* 0x000fe40003fa4270 */
[----:B------:R-:W-:Y:S02]  /*12d40*/  ISETP.GT.AND P1, PT, R4, RZ, PT ;  /* 0x000000ff0400720c */ /* 0x000fe40003f24270 */
[----:B------:R-:W-:Y:S02]  /*12d50*/  FSEL R24, R186, -INF , P5 ;  /* 0xff800000ba187808 */ /* 0x000fe40002800000 */
[----:B------:R2:W-:Y:S01]  /*12d60*/  MUFU.TANH R152, R7 ;  /* 0x0000000700987308 */ /* 0x0005e20000002400 */
[----:B------:R-:W-:Y:S02]  /*12d70*/  ISETP.GT.AND P5, PT, R4, 0x11, PT ;  /* 0x000000110400780c */ /* 0x000fe40003fa4270 */
[----:B------:R-:W-:Y:S02]  /*12d80*/  ISETP.GT.AND P2, PT, R2, RZ, PT ;  /* 0x000000ff0200720c */ /* 0x000fe40003f44270 */
[----:B------:R-:W-:Y:S02]  /*12d90*/  FSEL R29, R87, -INF , P5 ;  /* 0xff800000571d7808 */ /* 0x000fe40002800000 */
[----:B------:R-:W-:Y:S02]  /*12da0*/  FSEL R10, R194, -INF , P1 ;  /* 0xff800000c20a7808 */ /* 0x000fe40000800000 */
[----:B------:R-:W-:Y:S02]  /*12db0*/  ISETP.GT.AND P1, PT, R5, RZ, PT ;  /* 0x000000ff0500720c */ /* 0x000fe40003f24270 */
        /* <DEDUP_REMOVED lines=8> */
[----:B------:R-:W-:Y:S01]  /*12e40*/  ISETP.GT.AND P4, PT, R5, 0x9, PT ;  /* 0x000000090500780c */ /* 0x000fe20003f84270 */
[----:B--2---:R-:W-:Y:S01]  /*12e50*/  FMUL.FTZ R7, R65, c[0x0][0x320] ;  /* 0x0000c80041077a20 */ /* 0x004fe20000410000 */
[----:B------:R-:W-:Y:S02]  /*12e60*/  FSEL R20, R187, -INF , P2 ;  /* 0xff800000bb147808 */ /* 0x000fe40001000000 */
[----:B------:R-:W-:Y:S01]  /*12e70*/  ISETP.GT.AND P5, PT, R5, 0x10, PT ;  /* 0x000000100500780c */ /* 0x000fe20003fa4270 */
[----:B------:R2:W2:Y:S01]  /*12e80*/  MUFU.TANH R41, R7 ;  /* 0x0000000700297308 */ /* 0x0004a20000002400 */
[----:B------:R-:W-:Y:S02]  /*12e90*/  ISETP.GT.AND P2, PT, R2, 0x9, PT ;  /* 0x000000090200780c */ /* 0x000fe40003f44270 */
[----:B------:R-:W-:Y:S02]  /*12ea0*/  FSEL R25, R183, -INF , P4 ;  /* 0xff800000b7197808 */ /* 0x000fe40002000000 */
[----:B------:R-:W-:Y:S02]  /*12eb0*/  ISETP.GT.AND P4, PT, R4, 0x10, PT ;  /* 0x000000100400780c */ /* 0x000fe40003f84270 */
[----:B------:R-:W-:Y:S02]  /*12ec0*/  FSEL R13, R13, -INF , P1 ;  /* 0xff8000000d0d7808 */ /* 0x000fe40000800000 */
[----:B------:R-:W-:Y:S02]  /*12ed0*/  ISETP.GT.AND P1, PT, R2, 0x11, PT ;  /* 0x000000110200780c */ /* 0x000fe40003f24270 */
[----:B------:R-:W-:Y:S02]  /*12ee0*/  FSEL R17, R17, -INF , P2 ;  /* 0xff80000011117808 */ /* 0x000fe40001000000 */
[----:B------:R-:W-:Y:S01]  /*12ef0*/  FSEL R30, R178, -INF , P4 ;  /* 0xff800000b21e7808 */ /* 0x000fe20002000000 */
[----:B-1----:R-:W-:Y:S01]  /*12f00*/  FMUL.FTZ R6, R61, c[0x0][0x320] ;  /* 0x0000c8003d067a20 */ /* 0x002fe20000410000 */
[----:B------:R-:W-:Y:S02]  /*12f10*/  FSEL R36, R173, -INF , P5 ;  /* 0xff800000ad247808 */ /* 0x000fe40002800000 */
[----:B---3--:R-:W-:Y:S01]  /*12f20*/  FSEL R33, R176, -INF , P1 ;  /* 0xff800000b0217808 */ /* 0x008fe20000800000 */
[----:B------:R1:W-:Y:S01]  /*12f30*/  MUFU.TANH R163, R6 ;  /* 0x0000000600a37308 */ /* 0x0003e20000002400 */
[C---:B------:R-:W-:Y:S02]  /*12f40*/  ISETP.GT.AND P2, PT, R0.reuse, 0x11, PT ;  /* 0x000000110000780c */ /* 0x040fe40003f44270 */
[C---:B------:R-:W-:Y:S02]  /*12f50*/  ISETP.GT.AND P4, PT, R5.reuse, 0x11, PT ;  /* 0x000000110500780c */ /* 0x040fe40003f84270 */
[----:B------:R-:W-:Y:S01]  /*12f60*/  ISETP.GT.AND P1, PT, R0, 0x19, PT ;  /* 0x000000190000780c */ /* 0x000fe20003f24270 */
[----:B--2---:R-:W-:Y:S01]  /*12f70*/  FMUL.FTZ R7, R66, c[0x0][0x320] ;  /* 0x0000c80042077a20 */ /* 0x004fe20000410000 */
[----:B------:R-:W-:Y:S02]  /*12f80*/  FSEL R35, R174, -INF , P2 ;  /* 0xff800000ae237808 */ /* 0x000fe40001000000 */
[----:B----4-:R-:W-:Y:S01]  /*12f90*/  FSEL R40, R172, -INF , P4 ;  /* 0xff800000ac287808 */ /* 0x010fe20002000000 */
[----:B------:R2:W-:Y:S01]  /*12fa0*/  MUFU.TANH R52, R7 ;  /* 0x0000000700347308 */ /* 0x0005e20000002400 */
[----:B------:R-:W-:Y:S02]  /*12fb0*/  ISETP.GT.AND P2, PT, R5, 0x19, PT ;  /* 0x000000190500780c */ /* 0x000fe40003f44270 */
[C---:B------:R-:W-:Y:S02]  /*12fc0*/  ISETP.GT.AND P5, PT, R4.reuse, 0x18, PT ;  /* 0x000000180400780c */ /* 0x040fe40003fa4270 */
[----:B------:R-:W-:Y:S02]  /*12fd0*/  ISETP.GT.AND P4, PT, R4, 0x19, PT ;  /* 0x000000190400780c */ /* 0x000fe40003f84270 */
[----:B-----5:R-:W-:Y:S02]  /*12fe0*/  FSEL R44, R169, -INF , P1 ;  /* 0xff800000a92c7808 */ /* 0x020fe40000800000 */
[----:B------:R-:W-:Y:S02]  /*12ff0*/  ISETP.GT.AND P1, PT, R2, 0x18, PT ;  /* 0x000000180200780c */ /* 0x000fe40003f24270 */
[----:B------:R-:W-:Y:S02]  /*13000*/  FSEL R50, R28, -INF , P2 ;  /* 0xff8000001c327808 */ /* 0x000fe40001000000 */
[----:B------:R-:W-:Y:S01]  /*13010*/  FSEL R28, R27, -INF , P5 ;  /* 0xff8000001b1c7808 */ /* 0x000fe20002800000 */
[----:B-1----:R-:W-:Y:S01]  /*13020*/  FMUL.FTZ R6, R64, c[0x0][0x320] ;  /* 0x0000c80040067a20 */ /* 0x002fe20000410000 */
[----:B------:R-:W-:Y:S01]  /*13030*/  ISETP.GT.AND P3, PT, R2, 0x1, PT ;  /* 0x000000010200780c */ /* 0x000fe20003f64270 */
[----:B------:R-:W3:Y:S01]  /*13040*/  LDL R64, [R1+0x3c] ;  /* 0x00003c0001407983 */ /* 0x000ee20000100800 */
[----:B------:R-:W-:Y:S02]  /*13050*/  FSEL R27, R31, -INF , P4 ;  /* 0xff8000001f1b7808 */ /* 0x000fe40002000000 */
[----:B------:R-:W-:Y:S02]  /*13060*/  FSEL R31, R26, -INF , P1 ;  /* 0xff8000001a1f7808 */ /* 0x000fe40000800000 */
[----:B------:R-:W-:Y:S02]  /*13070*/  ISETP.GT.AND P1, PT, R0, 0x20, PT ;  /* 0x000000200000780c */ /* 0x000fe40003f24270 */
[----:B------:R-:W-:Y:S01]  /*13080*/  FSEL R15, R191, -INF , P3 ;  /* 0xff800000bf0f7808 */ /* 0x000fe20001800000 */
[----:B--2---:R-:W-:Y:S01]  /*13090*/  FMUL.FTZ R7, R68, c[0x0][0x320] ;  /* 0x0000c80044077a20 */ /* 0x004fe20000410000 */
[----:B------:R-:W-:Y:S02]  /*130a0*/  ISETP.GT.AND P3, PT, R0, 0x9, PT ;  /* 0x000000090000780c */ /* 0x000fe40003f64270 */
[----:B------:R-:W-:Y:S01]  /*130b0*/  FSEL R160, R37, -INF , P1 ;  /* 0xff80000025a07808 */ /* 0x000fe20000800000 */
[----:B------:R1:W-:Y:S01]  /*130c0*/  MUFU.TANH R39, R7 ;  /* 0x0000000700277308 */ /* 0x0003e20000002400 */
[----:B------:R-:W-:Y:S02]  /*130d0*/  FSEL R21, R185, -INF , P3 ;  /* 0xff800000b9157808 */ /* 0x000fe40001800000 */
[C---:B------:R-:W-:Y:S02]  /*130e0*/  ISETP.GT.AND P0, PT, R4.reuse, 0x1, PT ;  /* 0x000000010400780c */ /* 0x040fe40003f04270 */
[----:B------:R-:W-:Y:S02]  /*130f0*/  ISETP.GT.AND P6, PT, R4, 0x8, PT ;  /* 0x000000080400780c */ /* 0x000fe40003fc4270 */
[----:B------:R-:W-:Y:S02]  /*13100*/  FSEL R11, R193, -INF , P0 ;  /* 0xff800000c10b7808 */ /* 0x000fe40000000000 */
[----:B------:R-:W-:Y:S01]  /*13110*/  ISETP.GT.AND P0, PT, R5, 0x1, PT ;  /* 0x000000010500780c */ /* 0x000fe20003f04270 */
[----:B------:R-:W-:Y:S01]  /*13120*/  MUFU.TANH R185, R8 ;  /* 0x0000000800b97308 */ /* 0x000fe20000002400 */
[----:B------:R-:W-:Y:S02]  /*13130*/  FSEL R12, R181, -INF , P6 ;  /* 0xff800000b50c7808 */ /* 0x000fe40003000000 */
[----:B------:R-:W-:Y:S02]  /*13140*/  FSEL R23, R188, -INF , P0 ;  /* 0xff800000bc177808 */ /* 0x000fe40000000000 */
[----:B------:R-:W-:Y:S02]  /*13150*/  ISETP.GT.AND P6, PT, R4, 0x39, PT ;  /* 0x000000390400780c */ /* 0x000fe40003fc4270 */
[----:B------:R-:W-:Y:S02]  /*13160*/  ISETP.GT.AND P0, PT, R2, 0x8, PT ;  /* 0x000000080200780c */ /* 0x000fe40003f04270 */
[----:B------:R-:W-:Y:S01]  /*13170*/  FSEL R187, R41, -INF , P6 ;  /* 0xff80000029bb7808 */ /* 0x000fe20003000000 */
[----:B------:R2:W4:Y:S01]  /*13180*/  MUFU.TANH R8, R6 ;  /* 0x0000000600087308 */ /* 0x0005220000002400 */
[----:B------:R-:W-:Y:S02]  /*13190*/  FSEL R16, R16, -INF , P0 ;  /* 0xff80000010107808 */ /* 0x000fe40000000000 */
[C---:B------:R-:W-:Y:S01]  /*131a0*/  ISETP.GT.AND P6, PT, R0.reuse, 0x41, PT ;  /* 0x000000410000780c */ /* 0x040fe20003fc4270 */
[----:B-1----:R-:W-:Y:S01]  /*131b0*/  FMUL.FTZ R7, R69, c[0x0][0x320] ;  /* 0x0000c80045077a20 */ /* 0x002fe20000410000 */
[----:B------:R-:W-:Y:S02]  /*131c0*/  ISETP.GT.AND P0, PT, R0, 0x10, PT ;  /* 0x000000100000780c */ /* 0x000fe40003f04270 */
[----:B------:R-:W-:Y:S02]  /*131d0*/  ISETP.GT.AND P3, PT, R2, 0x10, PT ;  /* 0x000000100200780c */ /* 0x000fe40003f64270 */
[----:B------:R-:W-:Y:S01]  /*131e0*/  FSEL R34, R175, -INF , P0 ;  /* 0xff800000af227808 */ /* 0x000fe20000000000 */
[----:B------:R1:W-:Y:S01]  /*131f0*/  MUFU.TANH R37, R7 ;  /* 0x0000000700257308 */ /* 0x0003e20000002400 */
[----:B------:R-:W-:Y:S02]  /*13200*/  FSEL R32, R177, -INF , P3 ;  /* 0xff800000b1207808 */ /* 0x000fe40001800000 */
[----:B------:R-:W-:Y:S02]  /*13210*/  ISETP.GT.AND P0, PT, R5, 0x18, PT ;  /* 0x000000180500780c */ /* 0x000fe40003f04270 */
[----:B------:R-:W-:Y:S02]  /*13220*/  ISETP.GT.AND P3, PT, R0, 0x18, PT ;  /* 0x000000180000780c */ /* 0x000fe40003f64270 */
[----:B------:R-:W-:Y:S02]  /*13230*/  FSEL R46, R168, -INF , P0 ;  /* 0xff800000a82e7808 */ /* 0x000fe40000000000 */
[----:B------:R-:W-:Y:S01]  /*13240*/  ISETP.GT.AND P0, PT, R2, 0x19, PT ;  /* 0x000000190200780c */ /* 0x000fe20003f04270 */
[----:B------:R-:W-:Y:S01]  /*13250*/  MUFU.TANH R181, R9 ;  /* 0x0000000900b57308 */ /* 0x000fe20000002400 */
[----:B------:R-:W-:Y:S02]  /*13260*/  FSEL R42, R170, -INF , P3 ;  /* 0xff800000aa2a7808 */ /* 0x000fe40001800000 */
[----:B------:R-:W-:Y:S02]  /*13270*/  FSEL R26, R166, -INF , P0 ;  /* 0xff800000a61a7808 */ /* 0x000fe40000000000 */
[----:B--2---:R-:W-:Y:S02]  /*13280*/  FMNMX.FTZ R6, R10, R3, !PT ;  /* 0x000000030a067209 */ /* 0x004fe40007810000 */
[----:B------:R-:W-:Y:S02]  /*13290*/  ISETP.GT.AND P0, PT, R0, 0x21, PT ;  /* 0x000000210000780c */ /* 0x000fe40003f04270 */
[----:B------:R-:W-:Y:S02]  /*132a0*/  FMNMX.FTZ R6, R11, R6, !PT ;  /* 0x000000060b067209 */ /* 0x000fe40007810000 */
[----:B------:R-:W-:Y:S02]  /*132b0*/  ISETP.GT.AND P3, PT, R4, 0x20, PT ;  /* 0x000000200400780c */ /* 0x000fe40003f64270 */
[----:B------:R-:W-:Y:S01]  /*132c0*/  FMNMX.FTZ R6, R12, R6, !PT ;  /* 0x000000060c067209 */ /* 0x000fe20007810000 */
[----:B-1----:R-:W-:Y:S01]  /*132d0*/  FMUL.FTZ R7, R80, c[0x0][0x320] ;  /* 0x0000c80050077a20 */ /* 0x002fe20000410000 */
[----:B------:R-:W-:Y:S02]  /*132e0*/  FSEL R49, R164, -INF , P3 ;  /* 0xff800000a4317808 */ /* 0x000fe40001800000 */
[----:B------:R-:W-:Y:S01]  /*132f0*/  FMNMX.FTZ R6, R13, R6, !PT ;  /* 0x000000060d067209 */ /* 0x000fe20007810000 */
[----:B------:R1:W-:Y:S01]  /*13300*/  MUFU.TANH R9, R7 ;  /* 0x0000000700097308 */ /* 0x0003e20000002400 */
[----:B------:R-:W-:Y:S02]  /*13310*/  FSEL R162, R153, -INF , P0 ;  /* 0xff80000099a27808 */ /* 0x000fe40000000000 */
[----:B------:R-:W-:Y:S02]  /*13320*/  FMNMX.FTZ R6, R30, R6, !PT ;  /* 0x000000061e067209 */ /* 0x000fe40007810000 */
[C---:B------:R-:W-:Y:S02]  /*13330*/  ISETP.GT.AND P0, PT, R4.reuse, 0x38, PT ;  /* 0x000000380400780c */ /* 0x040fe40003f04270 */
[----:B------:R-:W-:Y:S02]  /*13340*/  FMNMX.FTZ R6, R29, R6, !PT ;  /* 0x000000061d067209 */ /* 0x000fe40007810000 */
[----:B------:R-:W-:Y:S02]  /*13350*/  ISETP.GT.AND P3, PT, R4, 0x29, PT ;  /* 0x000000290400780c */ /* 0x000fe40003f64270 */
[----:B------:R-:W-:Y:S02]  /*13360*/  FMNMX.FTZ R6, R28, R6, !PT ;  /* 0x000000061c067209 */ /* 0x000fe40007810000 */
[----:B----4-:R-:W-:Y:S01]  /*13370*/  FSEL R174, R8, -INF , P0 ;  /* 0xff80000008ae7808 */ /* 0x010fe20000000000 */
[----:B------:R-:W-:Y:S01]  /*13380*/  FMUL.FTZ R8, R67, c[0x0][0x320] ;  /* 0x0000c80043087a20 */ /* 0x000fe20000410000 */
[----:B------:R-:W-:Y:S02]  /*13390*/  ISETP.GT.AND P5, PT, R4, 0x21, PT ;  /* 0x000000210400780c */ /* 0x000fe40003fa4270 */
[----:B------:R-:W-:Y:S02]  /*133a0*/  FMNMX.FTZ R6, R27, R6, !PT ;  /* 0x000000061b067209 */ /* 0x000fe40007810000 */
[----:B------:R-:W-:Y:S02]  /*133b0*/  FSEL R61, R45, -INF , P3 ;  /* 0xff8000002d3d7808 */ /* 0x000fe40001800000 */
[----:B------:R2:W4:Y:S01]  /*133c0*/  MUFU.TANH R45, R8 ;  /* 0x00000008002d7308 */ /* 0x0005220000002400 */
[----:B------:R-:W-:Y:S01]  /*133d0*/  FSEL R51, R154, -INF , P5 ;  /* 0xff8000009a337808 */ /* 0x000fe20002800000 */
[----:B-1----:R-:W-:Y:S01]  /*133e0*/  FMUL.FTZ R7, R81, c[0x0][0x320] ;  /* 0x0000c80051077a20 */ /* 0x002fe20000410000 */
[----:B------:R-:W-:Y:S02]  /*133f0*/  FMNMX.FTZ R6, R49, R6, !PT ;  /* 0x0000000631067209 */ /* 0x000fe40007810000 */
[----:B------:R-:W-:Y:S02]  /*13400*/  ISETP.GT.AND P5, PT, R4, 0x28, PT ;  /* 0x000000280400780c */ /* 0x000fe40003fa4270 */
[----:B------:R-:W-:Y:S03]  /*13410*/  FMNMX.FTZ R6, R51, R6, !PT ;  /* 0x0000000633067209 */ /* 0x000fe60007810000 */
[----:B------:R-:W1:Y:S01]  /*13420*/  MUFU.TANH R7, R7 ;  /* 0x0000000700077308 */ /* 0x000e620000002400 */
[----:B------:R-:W-:Y:S01]  /*13430*/  FSEL R59, R47, -INF , P5 ;  /* 0xff8000002f3b7808 */ /* 0x000fe20002800000 */
[----:B------:R-:W-:Y:S01]  /*13440*/  FMUL.FTZ R47, R82, c[0x0][0x320] ;  /* 0x0000c800522f7a20 */ /* 0x000fe20000410000 */
[C---:B------:R-:W-:Y:S02]  /*13450*/  ISETP.GT.AND P2, PT, R2.reuse, 0x21, PT ;  /* 0x000000210200780c */ /* 0x040fe40003f44270 */
[----:B------:R-:W-:Y:S02]  /*13460*/  FMNMX.FTZ R6, R59, R6, !PT ;  /* 0x000000063b067209 */ /* 0x000fe40007810000 */
[----:B------:R-:W-:Y:S02]  /*13470*/  FSEL R58, R165, -INF , P2 ;  /* 0xff800000a53a7808 */ /* 0x000fe40001000000 */
[----:B------:R-:W-:Y:S02]  /*13480*/  ISETP.GT.AND P4, PT, R2, 0x20, PT ;  /* 0x000000200200780c */ /* 0x000fe40003f84270 */
[C---:B------:R-:W-:Y:S02]  /*13490*/  ISETP.GT.AND P2, PT, R4.reuse, 0x30, PT ;  /* 0x000000300400780c */ /* 0x040fe40003f44270 */
[----:B------:R-:W-:Y:S01]  /*134a0*/  ISETP.GT.AND P5, PT, R4, 0x40, PT ;  /* 0x000000400400780c */ /* 0x000fe20003fa4270 */
[----:B--2---:R-:W-:Y:S01]  /*134b0*/  FMUL.FTZ R8, R62, c[0x0][0x320] ;  /* 0x0000c8003e087a20 */ /* 0x004fe20000410000 */
[----:B------:R-:W-:Y:S01]  /*134c0*/  FSEL R172, R43, -INF , P2 ;  /* 0xff8000002bac7808 */ /* 0x000fe20001000000 */
[----:B------:R-:W-:Y:S01]  /*134d0*/  FMUL.FTZ R43, R71, c[0x0][0x320] ;  /* 0x0000c800472b7a20 */ /* 0x000fe20000410000 */
[C---:B------:R-:W-:Y:S02]  /*134e0*/  ISETP.GT.AND P1, PT, R4.reuse, 0x31, PT ;  /* 0x000000310400780c */ /* 0x040fe40003f24270 */
[C---:B------:R-:W-:Y:S02]  /*134f0*/  ISETP.GT.AND P3, PT, R4.reuse, 0x48, PT ;  /* 0x000000480400780c */ /* 0x040fe40003f64270 */
[C---:B------:R-:W-:Y:S02]  /*13500*/  ISETP.GT.AND P2, PT, R4.reuse, 0x49, PT ;  /* 0x000000490400780c */ /* 0x040fe40003f44270 */
[----:B------:R-:W-:Y:S02]  /*13510*/  FSEL R57, R155, -INF , P4 ;  /* 0xff8000009b397808 */ /* 0x000fe40002000000 */
[----:B------:R-:W-:Y:S02]  /*13520*/  ISETP.GT.AND P4, PT, R4, 0x41, PT ;  /* 0x000000410400780c */ /* 0x000fe40003f84270 */
[----:B------:R-:W-:Y:S02]  /*13530*/  FMNMX.FTZ R4, R61, R6, !PT ;  /* 0x000000063d047209 */ /* 0x000fe40007810000 */
[----:B------:R-:W-:Y:S02]  /*13540*/  FSEL R226, R39, -INF , P5 ;  /* 0xff80000027e27808 */ /* 0x000fe40002800000 */
[----:B------:R2:W-:Y:S01]  /*13550*/  MUFU.TANH R39, R47 ;  /* 0x0000002f00277308 */ /* 0x0005e20000002400 */
[----:B------:R-:W-:Y:S02]  /*13560*/  ISETP.GT.AND P5, PT, R2, 0x28, PT ;  /* 0x000000280200780c */ /* 0x000fe40003fa4270 */
[----:B------:R-:W-:Y:S01]  /*13570*/  FSEL R173, R38, -INF , P1 ;  /* 0xff80000026ad7808 */ /* 0x000fe20000800000 */
[----:B------:R-:W-:Y:S01]  /*13580*/  FMUL.FTZ R38, R70, c[0x0][0x320] ;  /* 0x0000c80046267a20 */ /* 0x000fe20000410000 */
[----:B------:R-:W-:Y:S02]  /*13590*/  FMNMX.FTZ R4, R172, R4, !PT ;  /* 0x00000004ac047209 */ /* 0x000fe40007810000 */
[----:B------:R-:W-:Y:S02]  /*135a0*/  ISETP.GT.AND P1, PT, R5, 0x20, PT ;  /* 0x000000200500780c */ /* 0x000fe40003f24270 */
[----:B------:R-:W-:Y:S01]  /*135b0*/  FSEL R56, R171, -INF , P5 ;  /* 0xff800000ab387808 */ /* 0x000fe20002800000 */
[----:B------:R-:W-:Y:S01]  /*135c0*/  MUFU.TANH R41, R38 ;  /* 0x0000002600297308 */ /* 0x000fe20000002400 */
[----:B------:R-:W-:Y:S02]  /*135d0*/  ISETP.GT.AND P5, PT, R2, 0x39, PT ;  /* 0x000000390200780c */ /* 0x000fe40003fa4270 */
[----:B------:R-:W-:Y:S02]  /*135e0*/  FMNMX.FTZ R4, R173, R4, !PT ;  /* 0x00000004ad047209 */ /* 0x000fe40007810000 */
[----:B------:R-:W-:Y:S02]  /*135f0*/  FSEL R157, R180, -INF , P1 ;  /* 0xff800000b49d7808 */ /* 0x000fe40000800000 */
[----:B------:R-:W-:Y:S02]  /*13600*/  ISETP.GT.AND P1, PT, R2, 0x30, PT ;  /* 0x000000300200780c */ /* 0x000fe40003f24270 */
[----:B----4-:R-:W-:Y:S01]  /*13610*/  FSEL R170, R45, -INF , P5 ;  /* 0xff8000002daa7808 */ /* 0x010fe20002800000 */
[----:B------:R-:W-:Y:S01]  /*13620*/  MUFU.TANH R38, R48 ;  /* 0x0000003000267308 */ /* 0x000fe20000002400 */
[----:B------:R-:W-:Y:S02]  /*13630*/  ISETP.GT.AND P5, PT, R0, 0x30, PT ;  /* 0x000000300000780c */ /* 0x000fe40003fa4270 */
[----:B-1----:R-:W-:Y:S01]  /*13640*/  FSEL R251, R7, -INF , P2 ;  /* 0xff80000007fb7808 */ /* 0x002fe20001000000 */
[----:B--2---:R-:W-:Y:S01]  /*13650*/  FMUL.FTZ R47, R79, c[0x0][0x320] ;  /* 0x0000c8004f2f7a20 */ /* 0x004fe20000410000 */
[----:B------:R-:W-:Y:S02]  /*13660*/  ISETP.GT.AND P2, PT, R2, 0x29, PT ;  /* 0x000000290200780c */ /* 0x000fe40003f44270 */
[----:B------:R-:W-:Y:S02]  /*13670*/  FMNMX.FTZ R4, R174, R4, !PT ;  /* 0x00000004ae047209 */ /* 0x000fe40007810000 */
[----:B------:R-:W-:Y:S02]  /*13680*/  FSEL R165, R54, -INF , P1 ;  /* 0xff80000036a57808 */ /* 0x000fe40000800000 */
[----:B------:R-:W-:Y:S02]  /*13690*/  FSEL R60, R167, -INF , P2 ;  /* 0xff800000a73c7808 */ /* 0x000fe40001000000 */
[----:B------:R-:W-:Y:S02]  /*136a0*/  FSEL R167, R55, -INF , P5 ;  /* 0xff80000037a77808 */ /* 0x000fe40002800000 */
[----:B------:R-:W2:Y:S01]  /*136b0*/  LDL.64 R54, [R1+0x30] ;  /* 0x0000300001367983 */ /* 0x000ea20000100a00 */
[----:B------:R-:W-:Y:S02]  /*136c0*/  FMNMX.FTZ R4, R187, R4, !PT ;  /* 0x00000004bb047209 */ /* 0x000fe40007810000 */
[----:B------:R-:W-:Y:S02]  /*136d0*/  FSEL R229, R37, -INF , P4 ;  /* 0xff80000025e57808 */ /* 0x000fe40002000000 */
[----:B------:R-:W1:Y:S01]  /*136e0*/  MUFU.TANH R37, R43 ;  /* 0x0000002b00257308 */ /* 0x000e620000002400 */
[----:B------:R-:W-:Y:S02]  /*136f0*/  FMNMX.FTZ R4, R226, R4, !PT ;  /* 0x00000004e2047209 */ /* 0x000fe40007810000 */
[----:B------:R-:W-:Y:S01]  /*13700*/  FSEL R250, R9, -INF , P3 ;  /* 0xff80000009fa7808 */ /* 0x000fe20001800000 */
[----:B------:R-:W-:Y:S01]  /*13710*/  FMUL.FTZ R9, R63, c[0x0][0x320] ;  /* 0x0000c8003f097a20 */ /* 0x000fe20000410000 */
[----:B------:R-:W-:Y:S02]  /*13720*/  FMNMX.FTZ R4, R229, R4, !PT ;  /* 0x00000004e5047209 */ /* 0x000fe40007810000 */
[----:B------:R-:W-:Y:S02]  /*13730*/  FMNMX.FTZ R6, R14, R84, !PT ;  /* 0x000000540e067209 */ /* 0x000fe40007810000 */
[----:B------:R-:W-:Y:S02]  /*13740*/  FMNMX.FTZ R4, R250, R4, !PT ;  /* 0x00000004fa047209 */ /* 0x000fe40007810000 */
[----:B------:R-:W-:Y:S02]  /*13750*/  FMNMX.FTZ R6, R15, R6, !PT ;  /* 0x000000060f067209 */ /* 0x000fe40007810000 */
[----:B------:R-:W-:Y:S02]  /*13760*/  FMNMX.FTZ R4, R251, R4, !PT ;  /* 0x00000004fb047209 */ /* 0x000fe40007810000 */
[----:B------:R-:W-:Y:S02]  /*13770*/  FMNMX.FTZ R6, R16, R6, !PT ;  /* 0x0000000610067209 */ /* 0x000fe40007810000 */
[----:B------:R-:W-:Y:S01]  /*13780*/  ISETP.GT.AND P0, PT, R5, 0x21, PT ;  /* 0x000000210500780c */ /* 0x000fe20003f04270 */
[----:B------:R-:W4:Y:S01]  /*13790*/  SHFL.BFLY PT, R7, R4, 0x2, 0x1f ;  /* 0x0c401f0004077f89 */ /* 0x000f2200000e0000 */
[----:B------:R-:W-:Y:S02]  /*137a0*/  FMNMX.FTZ R6, R17, R6, !PT ;  /* 0x0000000611067209 */ /* 0x000fe40007810000 */
[----:B------:R-:W-:Y:S02]  /*137b0*/  ISETP.GT.AND P3, PT, R0, 0x29, PT ;  /* 0x000000290000780c */ /* 0x000fe40003f64270 */
[----:B------:R-:W-:Y:S02]  /*137c0*/  FMNMX.FTZ R6, R32, R6, !PT ;  /* 0x0000000620067209 */ /* 0x000fe40007810000 */
[----:B------:R-:W-:Y:S02]  /*137d0*/  FSEL R158, R182, -INF , P0 ;  /* 0xff800000b69e7808 */ /* 0x000fe40000000000 */
        /* <DEDUP_REMOVED lines=8> */
[----:B----4-:R-:W-:Y:S01]  /*13860*/  FMNMX.FTZ R4, R4, R7, !PT ;  /* 0x0000000704047209 */ /* 0x010fe20007810000 */
[----:B------:R-:W-:Y:S01]  /*13870*/  FMUL.FTZ R7, R72, c[0x0][0x320] ;  /* 0x0000c80048077a20 */ /* 0x000fe20000410000 */
[----:B------:R-:W-:Y:S02]  /*13880*/  FSEL R166, R53, -INF , P0 ;  /* 0xff80000035a67808 */ /* 0x000fe40000000000 */
[----:B------:R-:W-:Y:S01]  /*13890*/  MUFU.TANH R53, R8 ;  /* 0x0000000800357308 */ /* 0x000fe20000002400 */
[----:B------:R-:W-:Y:S02]  /*138a0*/  ISETP.GT.AND P5, PT, R0, 0x48, PT ;  /* 0x000000480000780c */ /* 0x000fe40003fa4270 */
[----:B------:R-:W-:Y:S02]  /*138b0*/  FSEL R171, R52, -INF , P3 ;  /* 0xff80000034ab7808 */ /* 0x000fe40001800000 */
[----:B------:R-:W-:Y:S02]  /*138c0*/  FMNMX.FTZ R6, R58, R6, !PT ;  /* 0x000000063a067209 */ /* 0x000fe40007810000 */
[----:B------:R-:W-:Y:S02]  /*138d0*/  FSEL R159, R184, -INF , P4 ;  /* 0xff800000b89f7808 */ /* 0x000fe40002000000 */
[----:B------:R-:W-:Y:S01]  /*138e0*/  FMNMX.FTZ R6, R56, R6, !PT ;  /* 0x0000000638067209 */ /* 0x000fe20007810000 */
[----:B------:R4:W5:Y:S01]  /*138f0*/  MUFU.TANH R48, R7 ;  /* 0x0000000700307308 */ /* 0x0009620000002400 */
[C---:B------:R-:W-:Y:S02]  /*13900*/  ISETP.GT.AND P4, PT, R2.reuse, 0x40, PT ;  /* 0x000000400200780c */ /* 0x040fe40003f84270 */
[C---:B------:R-:W-:Y:S02]  /*13910*/  ISETP.GT.AND P2, PT, R2.reuse, 0x41, PT ;  /* 0x000000410200780c */ /* 0x040fe40003f44270 */
[C---:B------:R-:W-:Y:S02]  /*13920*/  ISETP.GT.AND P1, PT, R2.reuse, 0x48, PT ;  /* 0x000000480200780c */ /* 0x040fe40003f24270 */
[----:B------:R-:W-:Y:S02]  /*13930*/  ISETP.GT.AND P0, PT, R2, 0x49, PT ;  /* 0x000000490200780c */ /* 0x000fe40003f04270 */
[----:B------:R-:W-:Y:S01]  /*13940*/  FMNMX.FTZ R2, R60, R6, !PT ;  /* 0x000000063c027209 */ /* 0x000fe20007810000 */
[----:B------:R5:W-:Y:S01]  /*13950*/  MUFU.TANH R52, R9 ;  /* 0x0000000900347308 */ /* 0x000be20000002400 */
[----:B------:R-:W-:Y:S02]  /*13960*/  FMNMX.FTZ R6, R18, R85, !PT ;  /* 0x0000005512067209 */ /* 0x000fe40007810000 */
[----:B------:R-:W-:Y:S02]  /*13970*/  FMNMX.FTZ R2, R165, R2, !PT ;  /* 0x00000002a5027209 */ /* 0x000fe40007810000 */
[----:B------:R-:W-:Y:S02]  /*13980*/  FMNMX.FTZ R6, R19, R6, !PT ;  /* 0x0000000613067209 */ /* 0x000fe40007810000 */
[----:B-1----:R-:W-:Y:S01]  /*13990*/  FSEL R222, R37, -INF , P2 ;  /* 0xff80000025de7808 */ /* 0x002fe20001000000 */
[----:B------:R-:W-:Y:S01]  /*139a0*/  FMUL.FTZ R37, R76, c[0x0][0x320] ;  /* 0x0000c8004c257a20 */ /* 0x000fe20000410000 */
[----:B------:R-:W-:Y:S02]  /*139b0*/  FMNMX.FTZ R6, R20, R6, !PT ;  /* 0x0000000614067209 */ /* 0x000fe40007810000 */
[----:B------:R-:W-:Y:S01]  /*139c0*/  FMNMX.FTZ R2, R166, R2, !PT ;  /* 0x00000002a6027209 */ /* 0x000fe20007810000 */
[----:B------:R1:W-:Y:S01]  /*139d0*/  MUFU.TANH R43, R37 ;  /* 0x00000025002b7308 */ /* 0x0003e20000002400 */
[----:B------:R-:W-:Y:S01]  /*139e0*/  FMNMX.FTZ R6, R21, R6, !PT ;  /* 0x0000000615067209 */ /* 0x000fe20007810000 */
[----:B----4-:R-:W-:Y:S01]  /*139f0*/  FMUL.FTZ R7, R73, c[0x0][0x320] ;  /* 0x0000c80049077a20 */ /* 0x010fe20000410000 */
[----:B------:R-:W-:Y:S02]  /*13a00*/  FSEL R225, R39, -INF , P1 ;  /* 0xff80000027e17808 */ /* 0x000fe40000800000 */
[----:B------:R-:W-:Y:S02]  /*13a10*/  FMNMX.FTZ R6, R34, R6, !PT ;  /* 0x0000000622067209 */ /* 0x000fe40007810000 */
[----:B------:R-:W-:Y:S02]  /*13a20*/  ISETP.GT.AND P2, PT, R0, 0x38, PT ;  /* 0x000000380000780c */ /* 0x000fe40003f44270 */
[----:B------:R-:W-:Y:S01]  /*13a30*/  FMNMX.FTZ R6, R35, R6, !PT ;  /* 0x0000000623067209 */ /* 0x000fe20007810000 */
[----:B------:R4:W3:Y:S01]  /*13a40*/  MUFU.TANH R45, R7 ;  /* 0x00000007002d7308 */ /* 0x0008e20000002400 */
[----:B------:R-:W-:Y:S01]  /*13a50*/  FMNMX.FTZ R2, R171, R2, !PT ;  /* 0x00000002ab027209 */ /* 0x000fe20007810000 */
[----:B-----5:R-:W5:Y:S01]  /*13a60*/  SHFL.BFLY PT, R9, R4, 0x1, 0x1f ;  /* 0x0c201f0004097f89 */ /* 0x020f6200000e0000 */
[----:B------:R-:W-:Y:S02]  /*13a70*/  FMNMX.FTZ R6, R42, R6, !PT ;  /* 0x000000062a067209 */ /* 0x000fe40007810000 */
[----:B------:R-:W-:Y:S02]  /*13a80*/  FSEL R221, R41, -INF , P4 ;  /* 0xff80000029dd7808 */ /* 0x000fe40002000000 */
[----:B------:R-:W-:Y:S02]  /*13a90*/  FMNMX.FTZ R2, R170, R2, !PT ;  /* 0x00000002aa027209 */ /* 0x000fe40007810000 */
[----:B------:R-:W-:Y:S02]  /*13aa0*/  FMNMX.FTZ R6, R44, R6, !PT ;  /* 0x000000062c067209 */ /* 0x000fe40007810000 */
[----:B------:R-:W-:Y:S02]  /*13ab0*/  FMNMX.FTZ R2, R221, R2, !PT ;  /* 0x00000002dd027209 */ /* 0x000fe40007810000 */
[----:B------:R-:W-:Y:S01]  /*13ac0*/  FMNMX.FTZ R6, R160, R6, !PT ;  /* 0x00000006a0067209 */ /* 0x000fe20007810000 */
[----:B-1----:R-:W-:Y:S01]  /*13ad0*/  FMUL.FTZ R37, R77, c[0x0][0x320] ;  /* 0x0000c8004d257a20 */ /* 0x002fe20000410000 */
[----:B------:R-:W-:Y:S02]  /*13ae0*/  FMNMX.FTZ R2, R222, R2, !PT ;  /* 0x00000002de027209 */ /* 0x000fe40007810000 */
[----:B------:R-:W-:Y:S01]  /*13af0*/  ISETP.GT.AND P4, PT, R0, 0x31, PT ;  /* 0x000000310000780c */ /* 0x000fe20003f84270 */
[----:B------:R1:W1:Y:S01]  /*13b00*/  MUFU.TANH R39, R37 ;  /* 0x0000002500277308 */ /* 0x0002620000002400 */
[----:B------:R-:W-:Y:S02]  /*13b10*/  FMNMX.FTZ R6, R162, R6, !PT ;  /* 0x00000006a2067209 */ /* 0x000fe40007810000 */
[----:B------:R-:W-:Y:S01]  /*13b20*/  FSEL R227, R38, -INF , P0 ;  /* 0xff80000026e37808 */ /* 0x000fe20000000000 */
[----:B------:R-:W-:Y:S01]  /*13b30*/  FMUL.FTZ R38, R75, c[0x0][0x320] ;  /* 0x0000c8004b267a20 */ /* 0x000fe20000410000 */
[----:B------:R-:W-:Y:S02]  /*13b40*/  FMNMX.FTZ R2, R225, R2, !PT ;  /* 0x00000002e1027209 */ /* 0x000fe40007810000 */
[----:B----4-:R-:W-:Y:S02]  /*13b50*/  FMNMX.FTZ R7, R22, R86, !PT ;  /* 0x0000005616077209 */ /* 0x010fe40007810000 */
[----:B------:R-:W-:Y:S01]  /*13b60*/  FSEL R169, R152, -INF , P4 ;  /* 0xff80000098a97808 */ /* 0x000fe20002000000 */
[----:B------:R-:W-:Y:S01]  /*13b70*/  MUFU.TANH R38, R38 ;  /* 0x0000002600267308 */ /* 0x000fe20000002400 */
[----:B------:R-:W-:Y:S02]  /*13b80*/  FMNMX.FTZ R7, R23, R7, !PT ;  /* 0x0000000717077209 */ /* 0x000fe40007810000 */
[C---:B------:R-:W-:Y:S02]  /*13b90*/  ISETP.GT.AND P4, PT, R0.reuse, 0x49, PT ;  /* 0x000000490000780c */ /* 0x040fe40003f84270 */
[C---:B------:R-:W-:Y:S02]  /*13ba0*/  ISETP.GT.AND P1, PT, R0.reuse, 0x39, PT ;  /* 0x000000390000780c */ /* 0x040fe40003f24270 */
[----:B------:R-:W-:Y:S02]  /*13bb0*/  ISETP.GT.AND P0, PT, R0, 0x40, PT ;  /* 0x000000400000780c */ /* 0x000fe40003f04270 */
[----:B------:R-:W-:Y:S01]  /*13bc0*/  FMNMX.FTZ R0, R24, R7, !PT ;  /* 0x0000000718007209 */ /* 0x000fe20007810000 */
[----:B------:R-:W-:Y:S01]  /*13bd0*/  FMUL.FTZ R7, R74, c[0x0][0x320] ;  /* 0x0000c8004a077a20 */ /* 0x000fe20000410000 */
[----:B------:R-:W-:Y:S02]  /*13be0*/  FMNMX.FTZ R6, R159, R6, !PT ;  /* 0x000000069f067209 */ /* 0x000fe40007810000 */
[----:B------:R-:W-:Y:S01]  /*13bf0*/  FMNMX.FTZ R2, R227, R2, !PT ;  /* 0x00000002e3027209 */ /* 0x000fe20007810000 */
[----:B------:R4:W3:Y:S01]  /*13c00*/  MUFU.TANH R41, R7 ;  /* 0x0000000700297308 */ /* 0x0008e20000002400 */
[----:B------:R-:W-:Y:S01]  /*13c10*/  FMNMX.FTZ R0, R25, R0, !PT ;  /* 0x0000000019007209 */ /* 0x000fe20007810000 */
[----:B-1----:R-:W-:Y:S01]  /*13c20*/  FMUL.FTZ R37, R78, c[0x0][0x320] ;  /* 0x0000c8004e257a20 */ /* 0x002fe20000410000 */
[----:B------:R-:W-:Y:S01]  /*13c30*/  FMNMX.FTZ R6, R161, R6, !PT ;  /* 0x00000006a1067209 */ /* 0x000fe20007810000 */
[----:B------:R-:W1:Y:S01]  /*13c40*/  SHFL.BFLY PT, R8, R2, 0x2, 0x1f ;  /* 0x0c401f0002087f89 */ /* 0x000e6200000e0000 */
[----:B------:R-:W-:Y:S02]  /*13c50*/  FMNMX.FTZ R0, R36, R0, !PT ;  /* 0x0000000024007209 */ /* 0x000fe40007810000 */
[----:B------:R-:W-:Y:S02]  /*13c60*/  FMNMX.FTZ R6, R167, R6, !PT ;  /* 0x00000006a7067209 */ /* 0x000fe40007810000 */
[----:B------:R-:W-:Y:S01]  /*13c70*/  FSEL R186, R87, -INF , P2 ;  /* 0xff80000057ba7808 */ /* 0x000fe20001000000 */
[----:B------:R-:W1:Y:S01]  /*13c80*/  MUFU.TANH R37, R37 ;  /* 0x0000002500257308 */ /* 0x000e620000002400 */
[----:B-----5:R-:W-:Y:S02]  /*13c90*/  FMNMX.FTZ R73, R4, R9, !PT ;  /* 0x0000000904497209 */ /* 0x020fe40007810000 */
[----:B------:R-:W-:Y:S02]  /*13ca0*/  FMNMX.FTZ R4, R40, R0, !PT ;  /* 0x0000000028047209 */ /* 0x000fe40007810000 */
[----:B------:R-:W-:Y:S02]  /*13cb0*/  FMNMX.FTZ R0, R169, R6, !PT ;  /* 0x00000006a9007209 */ /* 0x000fe40007810000 */
[----:B------:R-:W-:Y:S02]  /*13cc0*/  FSEL R184, R163, -INF , P1 ;  /* 0xff800000a3b87808 */ /* 0x000fe40000800000 */
[----:B------:R-:W-:Y:S01]  /*13cd0*/  FMNMX.FTZ R0, R186, R0, !PT ;  /* 0x00000000ba007209 */ /* 0x000fe20007810000 */
[----:B------:R-:W5:Y:S01]  /*13ce0*/  MUFU.TANH R9, R47 ;  /* 0x0000002f00097308 */ /* 0x000f620000002400 */
[----:B------:R-:W-:Y:S02]  /*13cf0*/  FMNMX.FTZ R4, R46, R4, !PT ;  /* 0x000000042e047209 */ /* 0x000fe40007810000 */
[----:B------:R-:W-:Y:S02]  /*13d00*/  FSEL R219, R48, -INF , P0 ;  /* 0xff80000030db7808 */ /* 0x000fe40000000000 */
[----:B------:R-:W-:Y:S02]  /*13d10*/  FMNMX.FTZ R0, R184, R0, !PT ;  /* 0x00000000b8007209 */ /* 0x000fe40007810000 */
[----:B------:R-:W-:Y:S02]  /*13d20*/  FMNMX.FTZ R4, R50, R4, !PT ;  /* 0x0000000432047209 */ /* 0x000fe40007810000 */
[----:B---3--:R-:W-:Y:S02]  /*13d30*/  FSEL R224, R45, -INF , P6 ;  /* 0xff8000002de07808 */ /* 0x008fe40003000000 */
[----:B------:R-:W-:Y:S02]  /*13d40*/  FMNMX.FTZ R0, R219, R0, !PT ;  /* 0x00000000db007209 */ /* 0x000fe40007810000 */
[----:B------:R-:W-:Y:S02]  /*13d50*/  ISETP.GT.AND P3, PT, R5, 0x28, PT ;  /* 0x000000280500780c */ /* 0x000fe40003f64270 */
[----:B------:R-:W-:Y:S02]  /*13d60*/  FMNMX.FTZ R4, R157, R4, !PT ;  /* 0x000000049d047209 */ /* 0x000fe40007810000 */
[----:B------:R-:W-:Y:S02]  /*13d70*/  FSEL R234, R43, -INF , P5 ;  /* 0xff8000002bea7808 */ /* 0x000fe40002800000 */
[----:B------:R-:W-:Y:S02]  /*13d80*/  FMNMX.FTZ R0, R224, R0, !PT ;  /* 0x00000000e0007209 */ /* 0x000fe40007810000 */
[----:B------:R-:W-:Y:S02]  /*13d90*/  FSEL R156, R195, -INF , P3 ;  /* 0xff800000c39c7808 */ /* 0x000fe40001800000 */
[----:B------:R-:W-:Y:S02]  /*13da0*/  ISETP.GT.AND P3, PT, R5, 0x29, PT ;  /* 0x000000290500780c */ /* 0x000fe40003f64270 */
[----:B------:R-:W-:Y:S02]  /*13db0*/  FMNMX.FTZ R4, R158, R4, !PT ;  /* 0x000000049e047209 */ /* 0x000fe40007810000 */
[----:B-1----:R-:W-:Y:S02]  /*13dc0*/  FMNMX.FTZ R2, R2, R8, !PT ;  /* 0x0000000802027209 */ /* 0x002fe40007810000 */
[----:B------:R-:W-:Y:S02]  /*13dd0*/  FSEL R236, R39, -INF , P4 ;  /* 0xff80000027ec7808 */ /* 0x000fe40002000000 */
[----:B------:R-:W-:Y:S01]  /*13de0*/  FMNMX.FTZ R0, R234, R0, !PT ;  /* 0x00000000ea007209 */ /* 0x000fe20007810000 */
[----:B------:R-:W1:Y:S01]  /*13df0*/  SHFL.BFLY PT, R8, R2, 0x1, 0x1f ;  /* 0x0c201f0002087f89 */ /* 0x000e6200000e0000 */
[----:B------:R-:W-:Y:S02]  /*13e00*/  FSEL R155, R196, -INF , P3 ;  /* 0xff800000c49b7808 */ /* 0x000fe40001800000 */
[----:B------:R-:W-:Y:S02]  /*13e10*/  ISETP.GT.AND P0, PT, R5, 0x30, PT ;  /* 0x000000300500780c */ /* 0x000fe40003f04270 */
[----:B------:R-:W-:Y:S01]  /*13e20*/  FMNMX.FTZ R6, R156, R4, !PT ;  /* 0x000000049c067209 */ /* 0x000fe20007810000 */
[C---:B------:R-:W-:Y:S01]  /*13e30*/  FMUL.FTZ R4, R73.reuse, c[0x0][0x2d0] ;  /* 0x0000b40049047a20 */ /* 0x040fe20000410000 */
[----:B------:R-:W-:Y:S02]  /*13e40*/  FMNMX.FTZ R0, R236, R0, !PT ;  /* 0x00000000ec007209 */ /* 0x000fe40007810000 */
[----:B------:R-:W-:Y:S02]  /*13e50*/  FSETP.NEU.FTZ.AND P3, PT, R73, -INF , PT ;  /* 0xff8000004900780b */ /* 0x000fe40003f7d000 */
[----:B------:R-:W-:Y:S01]  /*13e60*/  ISETP.GT.AND P2, PT, R5, 0x31, PT ;  /* 0x000000310500780c */ /* 0x000fe20003f44270 */
[----:B----4-:R-:W3:Y:S01]  /*13e70*/  SHFL.BFLY PT, R7, R0, 0x2, 0x1f ;  /* 0x0c401f0000077f89 */ /* 0x010ee200000e0000 */
[----:B------:R-:W-:Y:S02]  /*13e80*/  FSEL R163, R185, -INF , P0 ;  /* 0xff800000b9a37808 */ /* 0x000fe40000000000 */
[----:B------:R-:W-:Y:S02]  /*13e90*/  FMNMX.FTZ R6, R155, R6, !PT ;  /* 0x000000069b067209 */ /* 0x000fe40007810000 */
[----:B------:R-:W-:Y:S02]  /*13ea0*/  ISETP.GT.AND P1, PT, R5, 0x38, PT ;  /* 0x000000380500780c */ /* 0x000fe40003f24270 */
[----:B------:R-:W-:Y:S02]  /*13eb0*/  FSEL R75, R4, RZ, P3 ;  /* 0x000000ff044b7208 */ /* 0x000fe40001800000 */
[----:B------:R-:W-:Y:S02]  /*13ec0*/  FSEL R164, R181, -INF , P2 ;  /* 0xff800000b5a47808 */ /* 0x000fe40001000000 */
[----:B------:R-:W-:Y:S01]  /*13ed0*/  FMNMX.FTZ R4, R163, R6, !PT ;  /* 0x00000006a3047209 */ /* 0x000fe20007810000 */
[--C-:B------:R-:W-:Y:S01]  /*13ee0*/  FFMA.FTZ R6, R10, c[0x0][0x2d0], -R75.reuse ;  /* 0x0000b4000a067a23 */ /* 0x100fe2000001084b */
[----:B------:R-:W-:Y:S02]  /*13ef0*/  FSEL R168, R53, -INF , P1 ;  /* 0xff80000035a87808 */ /* 0x000fe40000800000 */
[C---:B------:R-:W-:Y:S01]  /*13f00*/  ISETP.GT.AND P4, PT, R5.reuse, 0x39, PT ;  /* 0x000000390500780c */ /* 0x040fe20003f84270 */
[----:B------:R4:W-:Y:S01]  /*13f10*/  MUFU.EX2 R45, R6 ;  /* 0x00000006002d7308 */ /* 0x0009e20000000800 */
[----:B------:R-:W-:Y:S02]  /*13f20*/  FMNMX.FTZ R4, R164, R4, !PT ;  /* 0x00000004a4047209 */ /* 0x000fe40007810000 */
[----:B------:R-:W-:Y:S02]  /*13f30*/  FSEL R182, R52, -INF , P4 ;  /* 0xff80000034b67808 */ /* 0x000fe40002000000 */
[C---:B------:R-:W-:Y:S02]  /*13f40*/  ISETP.GT.AND P0, PT, R5.reuse, 0x40, PT ;  /* 0x000000400500780c */ /* 0x040fe40003f04270 */
[----:B------:R-:W-:Y:S02]  /*13f50*/  FMNMX.FTZ R4, R168, R4, !PT ;  /* 0x00000004a8047209 */ /* 0x000fe40007810000 */
[----:B------:R-:W-:Y:S02]  /*13f60*/  LOP3.LUT P6, RZ, R220, 0x1, RZ, 0xc0, !PT ;  /* 0x00000001dcff7812 */ /* 0x000fe400078cc0ff */
[----:B------:R-:W-:Y:S02]  /*13f70*/  ISETP.GT.AND P2, PT, R5, 0x41, PT ;  /* 0x000000410500780c */ /* 0x000fe40003f44270 */
[----:B------:R-:W-:Y:S02]  /*13f80*/  FSEL R220, R41, -INF , P0 ;  /* 0xff80000029dc7808 */ /* 0x000fe40000000000 */
[----:B------:R-:W-:Y:S02]  /*13f90*/  FMNMX.FTZ R4, R182, R4, !PT ;  /* 0x00000004b6047209 */ /* 0x000fe40007810000 */
[----:B------:R-:W-:Y:S02]  /*13fa0*/  FSEL R223, R38, -INF , P2 ;  /* 0xff80000026df7808 */ /* 0x000fe40001000000 */
[----:B------:R-:W-:Y:S02]  /*13fb0*/  ISETP.GT.AND P1, PT, R5, 0x48, PT ;  /* 0x000000480500780c */ /* 0x000fe40003f24270 */
[----:B------:R-:W-:Y:S02]  /*13fc0*/  FMNMX.FTZ R4, R220, R4, !PT ;  /* 0x00000004dc047209 */ /* 0x000fe40007810000 */
[----:B-1----:R-:W-:Y:S01]  /*13fd0*/  FMNMX.FTZ R72, R2, R8, !PT ;  /* 0x0000000802487209 */ /* 0x002fe20007810000 */
[--C-:B----4-:R-:W-:Y:S01]  /*13fe0*/  FFMA.FTZ R6, R11, c[0x0][0x2d0], -R75.reuse ;  /* 0x0000b4000b067a23 */ /* 0x110fe2000001084b */
[----:B------:R-:W-:Y:S02]  /*13ff0*/  FSEL R231, R37, -INF , P1 ;  /* 0xff80000025e77808 */ /* 0x000fe40000800000 */
[----:B------:R-:W-:Y:S01]  /*14000*/  ISETP.GT.AND P0, PT, R5, 0x49, PT ;  /* 0x000000490500780c */ /* 0x000fe20003f04270 */
[----:B------:R1:W4:Y:S01]  /*14010*/  MUFU.EX2 R48, R6 ;  /* 0x0000000600307308 */ /* 0x0003220000000800 */
[----:B------:R-:W-:Y:S02]  /*14020*/  FMNMX.FTZ R5, R223, R4, !PT ;  /* 0x00000004df057209 */ /* 0x000fe40007810000 */
[----:B---3--:R-:W-:Y:S02]  /*14030*/  FMNMX.FTZ R4, R0, R7, !PT ;  /* 0x0000000700047209 */ /* 0x008fe40007810000 */
[----:B------:R-:W-:Y:S01]  /*14040*/  FMNMX.FTZ R0, R231, R5, !PT ;  /* 0x00000005e7007209 */ /* 0x000fe20007810000 */
[C---:B------:R-:W-:Y:S01]  /*14050*/  FMUL.FTZ R5, R72.reuse, c[0x0][0x2d0] ;  /* 0x0000b40048057a20 */ /* 0x040fe20000410000 */
[----:B------:R-:W-:Y:S01]  /*14060*/  FSETP.NEU.FTZ.AND P2, PT, R72, -INF , PT ;  /* 0xff8000004800780b */ /* 0x000fe20003f5d000 */
[----:B------:R-:W3:Y:S01]  /*14070*/  SHFL.BFLY PT, R7, R4, 0x1, 0x1f ;  /* 0x0c201f0004077f89 */ /* 0x000ee200000e0000 */
[----:B-----5:R-:W-:Y:S01]  /*14080*/  FSEL R74, R9, -INF , P0 ;  /* 0xff800000094a7808 */ /* 0x020fe20000000000 */
[--C-:B------:R-:W-:Y:S01]  /*14090*/  FFMA.FTZ R9, R29, c[0x0][0x2d0], -R75.reuse ;  /* 0x0000b4001d097a23 */ /* 0x100fe2000001084b */
[----:B------:R-:W-:Y:S02]  /*140a0*/  FSEL R152, R5, RZ, P2 ;  /* 0x000000ff05987208 */ /* 0x000fe40001000000 */
[----:B------:R-:W-:Y:S01]  /*140b0*/  FMNMX.FTZ R0, R74, R0, !PT ;  /* 0x000000004a007209 */ /* 0x000fe20007810000 */
[----:B------:R-:W-:Y:S01]  /*140c0*/  MUFU.EX2 R245, R9 ;  /* 0x0000000900f57308 */ /* 0x000fe20000000800 */
[----:B------:R-:W-:Y:S01]  /*140d0*/  ISETP.GT.AND P4, PT, R216, R217, PT ;  /* 0x000000d9d800720c */ /* 0x000fe20003f84270 */
[----:B------:R-:W-:Y:S01]  /*140e0*/  FFMA.FTZ R5, R14, c[0x0][0x2d0], -R152 ;  /* 0x0000b4000e057a23 */ /* 0x000fe20000010898 */
[----:B------:R-:W-:Y:S01]  /*140f0*/  IADD3 R217, R216, -0x1, RZ ;  /* 0xffffffffd8d97810 */ /* 0x000fe20007ffe0ff */
[----:B------:R-:W5:Y:S06]  /*14100*/  SHFL.BFLY PT, R2, R0, 0x2, 0x1f ;  /* 0x0c401f0000027f89 */ /* 0x000f6c00000e0000 */
[----:B------:R5:W-:Y:S01]  /*14110*/  MUFU.EX2 R252, R5 ;  /* 0x0000000500fc7308 */ /* 0x000be20000000800 */
[--C-:B-1----:R-:W-:Y:S01]  /*14120*/  FFMA.FTZ R6, R12, c[0x0][0x2d0], -R75.reuse ;  /* 0x0000b4000c067a23 */ /* 0x102fe2000001084b */
[----:B----4-:R-:W-:Y:S01]  /*14130*/  F2FP.BF16.PACK_AB R76, R48, R45 ;  /* 0x0000002d304c723e */ /* 0x010fe200000010ff */
[----:B------:R-:W-:Y:S01]  /*14140*/  FFMA.FTZ R12, R30, c[0x0][0x2d0], -R75 ;  /* 0x0000b4001e0c7a23 */ /* 0x000fe2000001084b */
[----:B------:R-:W-:Y:S01]  /*14150*/  @P4 MOV R11, c[0x0][0x1e0] ;  /* 0x00007800000b4a02 */ /* 0x000fe20000000f00 */
[----:B------:R-:W-:Y:S01]  /*14160*/  @P4 IMAD.MOV.U32 R10, RZ, RZ, c[0x0][0x1e4] ;  /* 0x00007900ff0a4624 */ /* 0x000fe200078e00ff */
[----:B---3--:R-:W-:Y:S04]  /*14170*/  FMNMX.FTZ R71, R4, R7, !PT ;  /* 0x0000000704477209 */ /* 0x008fe80007810000 */
[----:B------:R1:W-:Y:S01]  /*14180*/  MUFU.EX2 R62, R6 ;  /* 0x00000006003e7308 */ /* 0x0003e20000000800 */
[C---:B------:R-:W-:Y:S01]  /*14190*/  @P4 SHF.L.U64.HI R10, R11.reuse, 0x5, R10 ;  /* 0x000000050b0a4819 */ /* 0x040fe2000001020a */
[----:B------:R-:W-:Y:S01]  /*141a0*/  @P4 IMAD.SHL.U32 R11, R11, 0x20, RZ ;  /* 0x000000200b0b4824 */ /* 0x000fe200078e00ff */
[C---:B------:R-:W-:Y:S01]  /*141b0*/  FSETP.NEU.FTZ.AND P1, PT, R71.reuse, -INF , PT ;  /* 0xff8000004700780b */ /* 0x040fe20003f3d000 */
[----:B------:R-:W-:Y:S01]  /*141c0*/  FMUL.FTZ R4, R71, c[0x0][0x2d0] ;  /* 0x0000b40047047a20 */ /* 0x000fe20000410000 */
[----:B-----5:R-:W-:Y:S05]  /*141d0*/  FMNMX.FTZ R0, R0, R2, !PT ;  /* 0x0000000200007209 */ /* 0x020fea0007810000 */
[----:B------:R-:W-:Y:S01]  /*141e0*/  MUFU.EX2 R242, R12 ;  /* 0x0000000c00f27308 */ /* 0x000fe20000000800 */
[----:B------:R-:W-:Y:S01]  /*141f0*/  FSEL R153, R4, RZ, P1 ;  /* 0x000000ff04997208 */ /* 0x000fe20000800000 */
[----:B------:R-:W3:Y:S01]  /*14200*/  SHFL.BFLY PT, R2, R0, 0x1, 0x1f ;  /* 0x0c201f0000027f89 */ /* 0x000ee200000e0000 */
[--C-:B------:R-:W-:Y:S03]  /*14210*/  FFMA.FTZ R5, R15, c[0x0][0x2d0], -R152.reuse ;  /* 0x0000b4000f057a23 */ /* 0x100fe60000010898 */
[--C-:B------:R-:W-:Y:S02]  /*14220*/  FFMA.FTZ R7, R18, c[0x0][0x2d0], -R153.reuse ;  /* 0x0000b40012077a23 */ /* 0x100fe40000010899 */
[----:B------:R-:W-:Y:S02]  /*14230*/  FFMA.FTZ R8, R19, c[0x0][0x2d0], -R153 ;  /* 0x0000b40013087a23 */ /* 0x000fe40000010899 */
[----:B------:R4:W5:Y:S01]  /*14240*/  MUFU.EX2 R41, R5 ;  /* 0x0000000500297308 */ /* 0x0009620000000800 */
[----:B-1----:R-:W-:Y:S09]  /*14250*/  FFMA.FTZ R6, R13, c[0x0][0x2d0], -R75 ;  /* 0x0000b4000d067a23 */ /* 0x002ff2000001084b */
[----:B------:R1:W1:Y:S01]  /*14260*/  MUFU.EX2 R63, R6 ;  /* 0x00000006003f7308 */ /* 0x0002620000000800 */
[----:B---3--:R-:W-:Y:S01]  /*14270*/  FMNMX.FTZ R70, R0, R2, !PT ;  /* 0x0000000200467209 */ /* 0x008fe20007810000 */
[--C-:B------:R-:W-:Y:S08]  /*14280*/  FFMA.FTZ R0, R20, c[0x0][0x2d0], -R153.reuse ;  /* 0x0000b40014007a23 */ /* 0x100ff00000010899 */
[----:B------:R3:W-:Y:S01]  /*14290*/  MUFU.EX2 R249, R7 ;  /* 0x0000000700f97308 */ /* 0x0007e20000000800 */
[----:B------:R-:W-:Y:S02]  /*142a0*/  FFMA.FTZ R2, R21, c[0x0][0x2d0], -R153 ;  /* 0x0000b40015027a23 */ /* 0x000fe40000010899 */
[----:B----4-:R-:W-:Y:S01]  /*142b0*/  FFMA.FTZ R5, R16, c[0x0][0x2d0], -R152 ;  /* 0x0000b40010057a23 */ /* 0x010fe20000010898 */
[----:B-----5:R-:W-:Y:S06]  /*142c0*/  F2FP.BF16.PACK_AB R77, R41, R252 ;  /* 0x000000fc294d723e */ /* 0x020fec00000010ff */
[----:B------:R4:W-:Y:S01]  /*142d0*/  MUFU.EX2 R43, R5 ;  /* 0x00000005002b7308 */ /* 0x0009e20000000800 */
[----:B-1----:R-:W-:Y:S02]  /*142e0*/  @P4 SHF.R.S32.HI R6, RZ, 0x1f, R217 ;  /* 0x0000001fff064819 */ /* 0x002fe400000114d9 */
[----:B------:R-:W-:Y:S03]  /*142f0*/  F2FP.BF16.PACK_AB R78, R63, R62 ;  /* 0x0000003e3f4e723e */ /* 0x000fe600000010ff */
[----:B------:R-:W-:Y:S04]  /*14300*/  @P4 IMAD R6, R6, c[0x0][0x1e0], RZ ;  /* 0x0000780006064a24 */ /* 0x000fe800078e02ff */
[----:B------:R1:W-:Y:S01]  /*14310*/  MUFU.EX2 R246, R0 ;  /* 0x0000000000f67308 */ /* 0x0003e20000000800 */
[----:B------:R-:W-:Y:S02]  /*14320*/  @P4 IMAD R6, R217, c[0x0][0x1e4], R6 ;  /* 0x00007900d9064a24 */ /* 0x000fe400078e0206 */
[----:B---3--:R-:W-:Y:S07]  /*14330*/  @P4 IMAD.MOV.U32 R7, RZ, RZ, R64 ;  /* 0x000000ffff074224 */ /* 0x008fee00078e0040 */
[----:B------:R3:W5:Y:S01]  /*14340*/  MUFU.EX2 R248, R2 ;  /* 0x0000000200f87308 */ /* 0x0007620000000800 */
[--C-:B----4-:R-:W-:Y:S09]  /*14350*/  FFMA.FTZ R5, R17, c[0x0][0x2d0], -R152.reuse ;  /* 0x0000b40011057a23 */ /* 0x110ff20000010898 */
[----:B------:R4:W2:Y:S01]  /*14360*/  MUFU.EX2 R47, R5 ;  /* 0x00000005002f7308 */ /* 0x0008a20000000800 */
[----:B-1----:R-:W-:Y:S09]  /*14370*/  FMUL.FTZ R0, R70, c[0x0][0x2d0] ;  /* 0x0000b40046007a20 */ /* 0x002ff20000410000 */
[----:B------:R-:W1:Y:S01]  /*14380*/  MUFU.EX2 R247, R8 ;  /* 0x0000000800f77308 */ /* 0x000e620000000800 */
[----:B---3--:R-:W-:Y:S01]  /*14390*/  FFMA.FTZ R2, R32, c[0x0][0x2d0], -R152 ;  /* 0x0000b40020027a23 */ /* 0x008fe20000010898 */
[----:B-----5:R-:W-:Y:S08]  /*143a0*/  F2FP.BF16.PACK_AB R66, R248, R246 ;  /* 0x000000f6f842723e */ /* 0x020ff000000010ff */
[----:B------:R3:W-:Y:S01]  /*143b0*/  MUFU.EX2 R238, R2 ;  /* 0x0000000200ee7308 */ /* 0x0007e20000000800 */
[----:B----4-:R-:W-:Y:S01]  /*143c0*/  @P4 IMAD.WIDE.U32 R4, R217, c[0x0][0x1e0], RZ ;  /* 0x00007800d9044a25 */ /* 0x010fe200078e00ff */
[----:B--2---:R-:W-:Y:S03]  /*143d0*/  F2FP.BF16.PACK_AB R79, R47, R43 ;  /* 0x0000002b2f4f723e */ /* 0x004fe600000010ff */
[----:B------:R-:W-:Y:S01]  /*143e0*/  @P4 IMAD.IADD R5, R5, 0x1, R6 ;  /* 0x0000000105054824 */ /* 0x000fe200078e0206 */
[----:B------:R-:W-:Y:S03]  /*143f0*/  @P4 MOV R6, R54 ;  /* 0x0000003600064202 */ /* 0x000fe60000000f00 */
[----:B------:R-:W-:Y:S02]  /*14400*/  @P4 IMAD R5, R5, 0x50, RZ ;  /* 0x0000005005054824 */ /* 0x000fe400078e02ff */
[----:B------:R-:W-:Y:S01]  /*14410*/  @P4 IMAD.WIDE.U32 R6, R4, 0x50, R6 ;  /* 0x0000005004064825 */ /* 0x000fe200078e0006 */
[----:B-1----:R-:W-:Y:S03]  /*14420*/  F2FP.BF16.PACK_AB R64, R247, R249 ;  /* 0x000000f9f740723e */ /* 0x002fe600000010ff */
[----:B------:R-:W-:Y:S01]  /*14430*/  FFMA.FTZ R8, R28, c[0x0][0x2d0], -R75 ;  /* 0x0000b4001c087a23 */ /* 0x000fe2000001084b */
[C---:B------:R-:W-:Y:S02]  /*14440*/  @P4 LEA R4, P0, R6.reuse, c[0x0][0x1c8], 0x1 ;  /* 0x0000720006044a11 */ /* 0x040fe400078008ff */
[----:B------:R-:W-:Y:S01]  /*14450*/  @P4 IADD3 R5, R7, R5, RZ ;  /* 0x0000000507054210 */ /* 0x000fe20007ffe0ff */
[----:B------:R1:W-:Y:S01]  /*14460*/  MUFU.EX2 R241, R8 ;  /* 0x0000000800f17308 */ /* 0x0003e20000000800 */
[----:B---3--:R-:W-:Y:S02]  /*14470*/  FFMA.FTZ R2, R35, c[0x0][0x2d0], -R153 ;  /* 0x0000b40023027a23 */ /* 0x008fe40000010899 */
[----:B------:R-:W-:Y:S02]  /*14480*/  @P4 LEA.HI.X R5, R6, c[0x0][0x1cc], R5, 0x1, P0 ;  /* 0x0000730006054a11 */ /* 0x000fe400000f0c05 */
[-C--:B------:R-:W-:Y:S03]  /*14490*/  @P4 IADD3 R6, P0, R4, R11.reuse, RZ ;  /* 0x0000000b04064210 */ /* 0x080fe60007f1e0ff */
[----:B------:R2:W-:Y:S01]  /*144a0*/  @P4 LDGSTS.E.BYPASS.LTC128B.128 [R218+0x2900], [R4.64], !P6 ;  /* 0x0290000004da4fae */ /* 0x0005e2000f101d48 */
[----:B------:R-:W-:Y:S01]  /*144b0*/  @P4 IADD3.X R7, R5, R10, RZ, P0, !PT ;  /* 0x0000000a05074210 */ /* 0x000fe200007fe4ff */
[----:B------:R-:W-:Y:S01]  /*144c0*/  MUFU.EX2 R230, R2 ;  /* 0x0000000200e67308 */ /* 0x000fe20000000800 */
[----:B------:R-:W-:Y:S04]  /*144d0*/  FSETP.NEU.FTZ.AND P0, PT, R70, -INF , PT ;  /* 0xff8000004600780b */ /* 0x000fe80003f1d000 */
[----:B------:R-:W-:Y:S01]  /*144e0*/  FSEL R154, R0, RZ, P0 ;  /* 0x000000ff009a7208 */ /* 0x000fe20000000000 */
[----:B------:R3:W-:Y:S04]  /*144f0*/  @P4 LDGSTS.E.BYPASS.LTC128B.128 [R218+0x3100], [R6.64], !P6 ;  /* 0x0310000006da4fae */ /* 0x0007e8000f101d48 */
[----:B------:R-:W-:Y:S04]  /*14500*/  FFMA.FTZ R0, R22, c[0x0][0x2d0], -R154 ;  /* 0x0000b40016007a23 */ /* 0x000fe8000001089a */
[----:B------:R4:W-:Y:S01]  /*14510*/  MUFU.EX2 R232, R0 ;  /* 0x0000000000e87308 */ /* 0x0009e20000000800 */
[----:B-1----:R-:W-:Y:S05]  /*14520*/  @P4 IADD3 R8, P5, R6, R11, RZ ;  /* 0x0000000b06084210 */ /* 0x002fea0007fbe0ff */
[----:B------:R-:W-:Y:S05]  /*14530*/  @P4 IMAD.X R9, R7, 0x1, R10, P5 ;  /* 0x0000000107094824 */ /* 0x000fea00028e060a */
[----:B------:R1:W-:Y:S01]  /*14540*/  @P4 LDGSTS.E.BYPASS.LTC128B.128 [R218+0x3900], [R8.64], !P6 ;  /* 0x0390000008da4fae */ /* 0x0003e2000f101d48 */
[--C-:B----4-:R-:W-:Y:S04]  /*14550*/  FFMA.FTZ R0, R23, c[0x0][0x2d0], -R154.reuse ;  /* 0x0000b40017007a23 */ /* 0x110fe8000001089a */
[----:B------:R4:W5:Y:S02]  /*14560*/  MUFU.EX2 R233, R0 ;  /* 0x0000000000e97308 */ /* 0x0009640000000800 */
[--C-:B----4-:R-:W-:Y:S01]  /*14570*/  FFMA.FTZ R0, R24, c[0x0][0x2d0], -R154.reuse ;  /* 0x0000b40018007a23 */ /* 0x110fe2000001089a */
[----:B-----5:R-:W-:Y:S07]  /*14580*/  F2FP.BF16.PACK_AB R65, R233, R232 ;  /* 0x000000e8e941723e */ /* 0x020fee00000010ff */
[----:B------:R4:W-:Y:S02]  /*14590*/  MUFU.EX2 R235, R0 ;  /* 0x0000000000eb7308 */ /* 0x0009e40000000800 */
[----:B----4-:R-:W-:Y:S08]  /*145a0*/  FFMA.FTZ R0, R25, c[0x0][0x2d0], -R154 ;  /* 0x0000b40019007a23 */ /* 0x010ff0000001089a */
[----:B------:R4:W5:Y:S02]  /*145b0*/  MUFU.EX2 R243, R0 ;  /* 0x0000000000f37308 */ /* 0x0009640000000800 */
[--C-:B----4-:R-:W-:Y:S01]  /*145c0*/  FFMA.FTZ R0, R33, c[0x0][0x2d0], -R152.reuse ;  /* 0x0000b40021007a23 */ /* 0x110fe20000010898 */
[----:B-----5:R-:W-:Y:S07]  /*145d0*/  F2FP.BF16.PACK_AB R67, R243, R235 ;  /* 0x000000ebf343723e */ /* 0x020fee00000010ff */
[----:B------:R4:W-:Y:S02]  /*145e0*/  MUFU.EX2 R240, R0 ;  /* 0x0000000000f07308 */ /* 0x0009e40000000800 */
[----:B----4-:R-:W-:Y:S08]  /*145f0*/  FFMA.FTZ R0, R27, c[0x0][0x2d0], -R75 ;  /* 0x0000b4001b007a23 */ /* 0x010ff0000001084b */
[----:B------:R4:W-:Y:S02]  /*14600*/  MUFU.EX2 R244, R0 ;  /* 0x0000000000f47308 */ /* 0x0009e40000000800 */
[--C-:B----4-:R-:W-:Y:S08]  /*14610*/  FFMA.FTZ R0, R31, c[0x0][0x2d0], -R152.reuse ;  /* 0x0000b4001f007a23 */ /* 0x110ff00000010898 */
[----:B------:R4:W-:Y:S02]  /*14620*/  MUFU.EX2 R237, R0 ;  /* 0x0000000000ed7308 */ /* 0x0009e40000000800 */
[----:B----4-:R-:W-:Y:S08]  /*14630*/  FFMA.FTZ R0, R26, c[0x0][0x2d0], -R152 ;  /* 0x0000b4001a007a23 */ /* 0x010ff00000010898 */
[----:B------:R4:W-:Y:S02]  /*14640*/  MUFU.EX2 R239, R0 ;  /* 0x0000000000ef7308 */ /* 0x0009e40000000800 */
[----:B----4-:R-:W-:Y:S08]  /*14650*/  FFMA.FTZ R0, R34, c[0x0][0x2d0], -R153 ;  /* 0x0000b40022007a23 */ /* 0x010ff00000010899 */
[----:B------:R4:W-:Y:S02]  /*14660*/  MUFU.EX2 R228, R0 ;  /* 0x0000000000e47308 */ /* 0x0009e40000000800 */
[----:B----4-:R-:W-:Y:S02]  /*14670*/  FSEL R0, R73, RZ, P3 ;  /* 0x000000ff49007208 */ /* 0x010fe40001800000 */
[-C--:B--2---:R-:W-:Y:S03]  /*14680*/  @P4 IADD3 R4, P3, R8, R11.reuse, RZ ;  /* 0x0000000b08044210 */ /* 0x084fe60007f7e0ff */
[----:B------:R-:W-:Y:S01]  /*14690*/  FADD.FTZ R2, -R0, R3 ;  /* 0x0000000300027221 */ /* 0x000fe20000010100 */
[----:B------:R-:W-:Y:S02]  /*146a0*/  FSEL R0, R72, RZ, P2 ;  /* 0x000000ff48007208 */ /* 0x000fe40001000000 */
[----:B------:R-:W-:Y:S01]  /*146b0*/  @P4 IADD3.X R5, R9, R10, RZ, P3, !PT ;  /* 0x0000000a09054210 */ /* 0x000fe20001ffe4ff */
[----:B------:R-:W-:Y:S01]  /*146c0*/  FMUL.FTZ R2, R2, c[0x0][0x2d0] ;  /* 0x0000b40002027a20 */ /* 0x000fe20000410000 */
[----:B---3--:R-:W-:Y:S01]  /*146d0*/  @P4 IADD3 R6, P2, R4, R11, RZ ;  /* 0x0000000b04064210 */ /* 0x008fe20007f5e0ff */
[----:B------:R-:W-:Y:S02]  /*146e0*/  FADD.FTZ R0, -R0, R84 ;  /* 0x0000005400007221 */ /* 0x000fe40000010100 */
[----:B------:R2:W3:Y:S01]  /*146f0*/  MUFU.EX2 R69, R2 ;  /* 0x0000000200457308 */ /* 0x0004e20000000800 */
[----:B------:R4:W-:Y:S01]  /*14700*/  @P4 LDGSTS.E.BYPASS.LTC128B.128 [R218+0x4100], [R4.64], !P6 ;  /* 0x0410000004da4fae */ /* 0x0009e2000f101d48 */
[----:B------:R-:W-:Y:S02]  /*14710*/  FMUL.FTZ R0, R0, c[0x0][0x2d0] ;  /* 0x0000b40000007a20 */ /* 0x000fe40000410000 */
[----:B------:R-:W-:Y:S05]  /*14720*/  @P4 IMAD.X R7, R5, 0x1, R10, P2 ;  /* 0x0000000105074824 */ /* 0x000fea00010e060a */
[----:B------:R5:W-:Y:S01]  /*14730*/  @P4 LDGSTS.E.BYPASS.LTC128B.128 [R218+0x4900], [R6.64], !P6 ;  /* 0x0490000006da4fae */ /* 0x000be2000f101d48 */
[----:B------:R1:W5:Y:S07]  /*14740*/  MUFU.EX2 R68, R0 ;  /* 0x0000000000447308 */ /* 0x00036e0000000800 */
[----:B------:R-:W5:Y:S01]  /*14750*/  LDSM.16.MT88.4 R20, [R201] ;  /* 0x00000000c914783b */ /* 0x000f620000004200 */
[----:B--2---:R-:W-:Y:S01]  /*14760*/  FSEL R2, R71, RZ, P1 ;  /* 0x000000ff47027208 */ /* 0x004fe20000800000 */
[C---:B---3--:R-:W-:Y:S06]  /*14770*/  FMUL.FTZ R16, R69.reuse, R100 ;  /* 0x0000006445107220 */ /* 0x048fec0000410000 */
[----:B------:R-:W-:Y:S01]  /*14780*/  LDSM.16.MT88.4 R52, [R202] ;  /* 0x00000000ca34783b */ /* 0x000fe20000004200 */
[C---:B------:R-:W-:Y:S02]  /*14790*/  FMUL.FTZ R17, R69.reuse, R101 ;  /* 0x0000006545117220 */ /* 0x040fe40000410000 */
[C---:B----4-:R-:W-:Y:S02]  /*147a0*/  FMUL.FTZ R4, R69.reuse, R88 ;  /* 0x0000005845047220 */ /* 0x050fe40000410000 */
[C---:B------:R-:W-:Y:S02]  /*147b0*/  FMUL.FTZ R5, R69.reuse, R89 ;  /* 0x0000005945057220 */ /* 0x040fe40000410000 */
[C---:B------:R-:W-:Y:S01]  /*147c0*/  FMUL.FTZ R32, R69.reuse, R116 ;  /* 0x0000007445207220 */ /* 0x040fe20000410000 */
[----:B------:R-:W-:Y:S01]  /*147d0*/  LDSM.16.MT88.4 R80, [R204] ;  /* 0x00000000cc50783b */ /* 0x000fe20000004200 */
[----:B-1----:R-:W-:Y:S01]  /*147e0*/  FADD.FTZ R0, -R2, R85 ;  /* 0x0000005502007221 */ /* 0x002fe20000010100 */
[----:B------:R-:W-:Y:S01]  /*147f0*/  FSEL R2, R70, RZ, P0 ;  /* 0x000000ff46027208 */ /* 0x000fe20000000000 */
[----:B-----5:R-:W-:Y:S02]  /*14800*/  FMUL.FTZ R6, R68, R90 ;  /* 0x0000005a44067220 */ /* 0x020fe40000410000 */
[----:B------:R-:W-:Y:S02]  /*14810*/  FMUL.FTZ R0, R0, c[0x0][0x2d0] ;  /* 0x0000b40000007a20 */ /* 0x000fe40000410000 */
[C---:B------:R-:W-:Y:S01]  /*14820*/  FMUL.FTZ R7, R68.reuse, R91 ;  /* 0x0000005b44077220 */ /* 0x040fe20000410000 */
[----:B------:R-:W0:Y:S01]  /*14830*/  LDGDEPBAR ;  /* 0x00000000000079af */ /* 0x000e220000000000 */
[----:B------:R1:W2:Y:S01]  /*14840*/  MUFU.EX2 R3, R0 ;  /* 0x0000000000037308 */ /* 0x0002a20000000800 */
[C---:B------:R-:W-:Y:S02]  /*14850*/  FMUL.FTZ R18, R68.reuse, R102 ;  /* 0x0000006644127220 */ /* 0x040fe40000410000 */
[C---:B------:R-:W-:Y:S02]  /*14860*/  FMUL.FTZ R19, R68.reuse, R103 ;  /* 0x0000006744137220 */ /* 0x040fe40000410000 */
[----:B------:R-:W-:Y:S02]  /*14870*/  FMUL.FTZ R33, R69, R117 ;  /* 0x0000007545217220 */ /* 0x000fe40000410000 */
[----:B------:R-:W-:Y:S01]  /*14880*/  LDSM.16.MT88.4 R88, [R205+0x800] ;  /* 0x00080000cd58783b */ /* 0x000fe20000004200 */
[C---:B------:R-:W-:Y:S02]  /*14890*/  FMUL.FTZ R34, R68.reuse, R118 ;  /* 0x0000007644227220 */ /* 0x040fe40000410000 */
[----:B------:R-:W-:Y:S01]  /*148a0*/  FMUL.FTZ R35, R68, R119 ;  /* 0x0000007744237220 */ /* 0x000fe20000410000 */
[-C--:B------:R-:W-:Y:S04]  /*148b0*/  HMMA.16816.F32.BF16 R4, R76, R20.reuse, R4 ;  /* 0x000000144c04723c */ /* 0x080fe80000041804 */
[----:B------:R-:W-:Y:S08]  /*148c0*/  LDSM.16.MT88.4 R100, [R201+0x2000] ;  /* 0x00200000c964783b */ /* 0x000ff00000004200 */
[----:B------:R-:W-:Y:S01]  /*148d0*/  LDSM.16.MT88.4 R116, [R205+0x2000] ;  /* 0x00200000cd74783b */ /* 0x000fe20000004200 */
[----:B-1----:R-:W-:Y:S02]  /*148e0*/  FADD.FTZ R0, -R2, R86 ;  /* 0x0000005602007221 */ /* 0x002fe40000010100 */
[----:B------:R-:W-:Y:S02]  /*148f0*/  FFMA.FTZ R2, R36, c[0x0][0x2d0], -R154 ;  /* 0x0000b40024027a23 */ /* 0x000fe4000001089a */
[----:B------:R-:W-:Y:S03]  /*14900*/  FMUL.FTZ R0, R0, c[0x0][0x2d0] ;  /* 0x0000b40000007a20 */ /* 0x000fe60000410000 */
[----:B------:R-:W1:Y:S01]  /*14910*/  LDSM.16.MT88.4 R36, [R205] ;  /* 0x00000000cd24783b */ /* 0x000e620000004200 */
[----:B------:R3:W-:Y:S01]  /*14920*/  MUFU.EX2 R199, R2 ;  /* 0x0000000200c77308 */ /* 0x0007e20000000800 */
[C---:B--2---:R-:W-:Y:S02]  /*14930*/  FMUL.FTZ R8, R3.reuse, R92 ;  /* 0x0000005c03087220 */ /* 0x044fe40000410000 */
[C---:B------:R-:W-:Y:S02]  /*14940*/  FMUL.FTZ R9, R3.reuse, R93 ;  /* 0x0000005d03097220 */ /* 0x040fe40000410000 */
[C---:B------:R-:W-:Y:S02]  /*14950*/  FMUL.FTZ R12, R3.reuse, R96 ;  /* 0x00000060030c7220 */ /* 0x040fe40000410000 */
[C---:B------:R-:W-:Y:S01]  /*14960*/  FMUL.FTZ R13, R3.reuse, R97 ;  /* 0x00000061030d7220 */ /* 0x040fe20000410000 */
[----:B------:R-:W2:Y:S01]  /*14970*/  LDSM.16.MT88.4 R84, [R201+0x800] ;  /* 0x00080000c954783b */ /* 0x000ea20000004200 */
[C---:B------:R-:W-:Y:S01]  /*14980*/  FMUL.FTZ R24, R3.reuse, R108 ;  /* 0x0000006c03187220 */ /* 0x040fe20000410000 */
[----:B------:R-:W4:Y:S01]  /*14990*/  MUFU.EX2 R0, R0 ;  /* 0x0000000000007308 */ /* 0x000f220000000800 */
[C---:B------:R-:W-:Y:S02]  /*149a0*/  FMUL.FTZ R25, R3.reuse, R109 ;  /* 0x0000006d03197220 */ /* 0x040fe40000410000 */
[C---:B------:R-:W-:Y:S01]  /*149b0*/  FMUL.FTZ R28, R3.reuse, R112 ;  /* 0x00000070031c7220 */ /* 0x040fe20000410000 */
[----:B------:R-:W-:Y:S01]  /*149c0*/  MOV R112, R41 ;  /* 0x0000002900707202 */ /* 0x000fe20000000f00 */
[C---:B------:R-:W-:Y:S02]  /*149d0*/  FMUL.FTZ R29, R3.reuse, R113 ;  /* 0x00000071031d7220 */ /* 0x040fe40000410000 */
[----:B------:R-:W-:Y:S02]  /*149e0*/  FMUL.FTZ R41, R3, R125 ;  /* 0x0000007d03297220 */ /* 0x000fe40000410000 */
[----:B------:R-:W-:Y:S02]  /*149f0*/  IMAD.MOV.U32 R113, RZ, RZ, R48 ;  /* 0x000000ffff717224 */ /* 0x000fe400078e0030 */
[----:B------:R-:W-:Y:S02]  /*14a00*/  FMUL.FTZ R48, R69, R132 ;  /* 0x0000008445307220 */ /* 0x000fe40000410000 */
[--C-:B---3--:R-:W-:Y:S02]  /*14a10*/  FFMA.FTZ R2, R40, c[0x0][0x2d0], -R154.reuse ;  /* 0x0000b40028027a23 */ /* 0x108fe4000001089a */
[----:B------:R-:W-:Y:S02]  /*14a20*/  FMUL.FTZ R40, R3, R124 ;  /* 0x0000007c03287220 */ /* 0x000fe40000410000 */
[----:B------:R3:W5:Y:S01]  /*14a30*/  MUFU.EX2 R198, R2 ;  /* 0x0000000200c67308 */ /* 0x0007620000000800 */
[C---:B----4-:R-:W-:Y:S02]  /*14a40*/  FMUL.FTZ R10, R0.reuse, R94 ;  /* 0x0000005e000a7220 */ /* 0x050fe40000410000 */
[C---:B------:R-:W-:Y:S02]  /*14a50*/  FMUL.FTZ R11, R0.reuse, R95 ;  /* 0x0000005f000b7220 */ /* 0x040fe40000410000 */
[----:B------:R-:W4:Y:S01]  /*14a60*/  LDSM.16.MT88.4 R92, [R202+0x800] ;  /* 0x00080000ca5c783b */ /* 0x000f220000004200 */
[C---:B------:R-:W-:Y:S02]  /*14a70*/  FMUL.FTZ R30, R0.reuse, R114 ;  /* 0x00000072001e7220 */ /* 0x040fe40000410000 */
[C---:B------:R-:W-:Y:S02]  /*14a80*/  FMUL.FTZ R31, R0.reuse, R115 ;  /* 0x00000073001f7220 */ /* 0x040fe40000410000 */
[C---:B------:R-:W-:Y:S03]  /*14a90*/  HMMA.16816.F32.BF16 R8, R64.reuse, R20, R8 ;  /* 0x000000144008723c */ /* 0x040fe60000041808 */
[----:B------:R-:W2:Y:S01]  /*14aa0*/  LDL.LU R115, [R1+0x18] ;  /* 0x0000180001737983 */ /* 0x000ea20000300800 */
[C---:B------:R-:W-:Y:S02]  /*14ab0*/  FMUL.FTZ R14, R0.reuse, R98 ;  /* 0x00000062000e7220 */ /* 0x040fe40000410000 */
[----:B------:R-:W-:Y:S01]  /*14ac0*/  FMUL.FTZ R15, R0, R99 ;  /* 0x00000063000f7220 */ /* 0x000fe20000410000 */
[----:B------:R-:W2:Y:S01]  /*14ad0*/  LDL.LU R114, [R1+0x1c] ;  /* 0x00001c0001727983 */ /* 0x000ea20000300800 */
[C---:B------:R-:W-:Y:S03]  /*14ae0*/  FMUL.FTZ R20, R69.reuse, R104 ;  /* 0x0000006845147220 */ /* 0x040fe60000410000 */
[----:B------:R-:W2:Y:S01]  /*14af0*/  LDL.LU R124, [R1+0x14] ;  /* 0x00001400017c7983 */ /* 0x000ea20000300800 */
[--C-:B---3--:R-:W-:Y:S01]  /*14b00*/  FFMA.FTZ R2, R42, c[0x0][0x2d0], -R153.reuse ;  /* 0x0000b4002a027a23 */ /* 0x108fe20000010899 */
[-C--:B------:R-:W-:Y:S02]  /*14b10*/  HMMA.16816.F32.BF16 R12, R64, R22.reuse, R12 ;  /* 0x00000016400c723c */ /* 0x080fe4000004180c */
[----:B------:R-:W3:Y:S01]  /*14b20*/  LDL.LU R125, [R1+0x10] ;  /* 0x00001000017d7983 */ /* 0x000ee20000300800 */
[----:B------:R1:W-:Y:S01]  /*14b30*/  MUFU.EX2 R197, R2 ;  /* 0x0000000200c57308 */ /* 0x0003e20000000800 */
[----:B------:R-:W-:Y:S02]  /*14b40*/  FMUL.FTZ R21, R69, R105 ;  /* 0x0000006945157220 */ /* 0x000fe40000410000 */
[----:B------:R-:W2:Y:S01]  /*14b50*/  LDL R108, [R1] ;  /* 0x00000000016c7983 */ /* 0x000ea20000100800 */
[C---:B------:R-:W-:Y:S01]  /*14b60*/  FMUL.FTZ R26, R0.reuse, R110 ;  /* 0x0000006e001a7220 */ /* 0x040fe20000410000 */
[C---:B------:R-:W-:Y:S04]  /*14b70*/  HMMA.16816.F32.BF16 R16, R76.reuse, R22, R16 ;  /* 0x000000164c10723c */ /* 0x040fe80000041810 */
[C---:B------:R-:W-:Y:S02]  /*14b80*/  FMUL.FTZ R27, R0.reuse, R111 ;  /* 0x0000006f001b7220 */ /* 0x040fe40000410000 */
[----:B------:R-:W-:Y:S01]  /*14b90*/  FMUL.FTZ R42, R0, R126 ;  /* 0x0000007e002a7220 */ /* 0x000fe20000410000 */
[----:B------:R-:W-:Y:S01]  /*14ba0*/  MOV R126, R45 ;  /* 0x0000002d007e7202 */ /* 0x000fe20000000f00 */
[C---:B------:R-:W-:Y:S04]  /*14bb0*/  FMUL.FTZ R22, R68.reuse, R106 ;  /* 0x0000006a44167220 */ /* 0x040fe80000410000 */
[----:B------:R-:W-:Y:S02]  /*14bc0*/  FMUL.FTZ R23, R68, R107 ;  /* 0x0000006b44177220 */ /* 0x000fe40000410000 */
[C---:B------:R-:W-:Y:S05]  /*14bd0*/  FMUL.FTZ R45, R3.reuse, R129 ;  /* 0x00000081032d7220 */ /* 0x040fea0000410000 */
[-C--:B-1----:R-:W-:Y:S03]  /*14be0*/  HMMA.16816.F32.BF16 R20, R76, R36.reuse, R20 ;  /* 0x000000244c14723c */ /* 0x082fe60000041814 */
[----:B------:R-:W-:Y:S02]  /*14bf0*/  FFMA.FTZ R2, R44, c[0x0][0x2d0], -R153 ;  /* 0x0000b4002c027a23 */ /* 0x000fe40000010899 */
[----:B------:R-:W-:Y:S02]  /*14c00*/  FMUL.FTZ R44, R3, R128 ;  /* 0x00000080032c7220 */ /* 0x000fe40000410000 */
[----:B------:R1:W1:Y:S01]  /*14c10*/  MUFU.EX2 R196, R2 ;  /* 0x0000000200c47308 */ /* 0x0002620000000800 */
[C---:B------:R-:W-:Y:S07]  /*14c20*/  HMMA.16816.F32.BF16 R24, R64.reuse, R36, R24 ;  /* 0x000000244018723c */ /* 0x040fee0000041818 */
[C---:B------:R-:W-:Y:S01]  /*14c30*/  FMUL.FTZ R36, R69.reuse, R120 ;  /* 0x0000007845247220 */ /* 0x040fe20000410000 */
[-C--:B------:R-:W-:Y:S04]  /*14c40*/  HMMA.16816.F32.BF16 R28, R64, R38.reuse, R28 ;  /* 0x00000026401c723c */ /* 0x080fe8000004181c */
[C---:B------:R-:W-:Y:S01]  /*14c50*/  FMUL.FTZ R37, R69.reuse, R121 ;  /* 0x0000007945257220 */ /* 0x040fe20000410000 */
[----:B------:R-:W-:Y:S01]  /*14c60*/  MOV R120, R47 ;  /* 0x0000002f00787202 */ /* 0x000fe20000000f00 */
[C---:B------:R-:W-:Y:S02]  /*14c70*/  FMUL.FTZ R47, R0.reuse, R131 ;  /* 0x00000083002f7220 */ /* 0x040fe40000410000 */
[C---:B------:R-:W-:Y:S04]  /*14c80*/  HMMA.16816.F32.BF16 R32, R76.reuse, R38, R32 ;  /* 0x000000264c20723c */ /* 0x040fe80000041820 */
[----:B------:R-:W-:Y:S02]  /*14c90*/  IMAD.MOV.U32 R121, RZ, RZ, R63 ;  /* 0x000000ffff797224 */ /* 0x000fe400078e003f */
[----:B------:R-:W-:Y:S02]  /*14ca0*/  FMUL.FTZ R63, R0, R147 ;  /* 0x00000093003f7220 */ /* 0x000fe40000410000 */
[----:B-1----:R-:W-:Y:S04]  /*14cb0*/  FFMA.FTZ R2, R46, c[0x0][0x2d0], -R154 ;  /* 0x0000b4002e027a23 */ /* 0x002fe8000001089a */
[----:B------:R1:W-:Y:S01]  /*14cc0*/  MUFU.EX2 R195, R2 ;  /* 0x0000000200c37308 */ /* 0x0003e20000000800 */
[C---:B------:R-:W-:Y:S01]  /*14cd0*/  FMUL.FTZ R38, R68.reuse, R122 ;  /* 0x0000007a44267220 */ /* 0x040fe20000410000 */
[----:B------:R-:W-:Y:S01]  /*14ce0*/  MOV R122, R43 ;  /* 0x0000002b007a7202 */ /* 0x000fe20000000f00 */
[----:B------:R-:W-:Y:S02]  /*14cf0*/  FMUL.FTZ R39, R68, R123 ;  /* 0x0000007b44277220 */ /* 0x000fe40000410000 */
[----:B------:R-:W-:Y:S02]  /*14d00*/  IMAD.MOV.U32 R123, RZ, RZ, R62 ;  /* 0x000000ffff7b7224 */ /* 0x000fe400078e003e */
[C---:B------:R-:W-:Y:S02]  /*14d10*/  FMUL.FTZ R43, R0.reuse, R127 ;  /* 0x0000007f002b7220 */ /* 0x040fe40000410000 */
[C---:B------:R-:W-:Y:S01]  /*14d20*/  FMUL.FTZ R46, R0.reuse, R130 ;  /* 0x00000082002e7220 */ /* 0x040fe20000410000 */
[-C--:B------:R-:W-:Y:S03]  /*14d30*/  HMMA.16816.F32.BF16 R36, R76, R52.reuse, R36 ;  /* 0x000000344c24723c */ /* 0x080fe60000041824 */
[----:B------:R-:W-:Y:S05]  /*14d40*/  FMUL.FTZ R62, R0, R146 ;  /* 0x00000092003e7220 */ /* 0x000fea0000410000 */
[C---:B------:R-:W-:Y:S04]  /*14d50*/  HMMA.16816.F32.BF16 R40, R64.reuse, R52, R40 ;  /* 0x000000344028723c */ /* 0x040fe80000041828 */
[----:B-1----:R-:W-:Y:S04]  /*14d60*/  FFMA.FTZ R2, R50, c[0x0][0x2d0], -R154 ;  /* 0x0000b40032027a23 */ /* 0x002fe8000001089a */
[-C--:B------:R-:W-:Y:S01]  /*14d70*/  HMMA.16816.F32.BF16 R44, R64, R54.reuse, R44 ;  /* 0x00000036402c723c */ /* 0x080fe2000004182c */
[----:B------:R1:W1:Y:S03]  /*14d80*/  MUFU.EX2 R194, R2 ;  /* 0x0000000200c27308 */ /* 0x0002660000000800 */
[C---:B------:R-:W-:Y:S02]  /*14d90*/  FMUL.FTZ R50, R68.reuse, R134 ;  /* 0x0000008644327220 */ /* 0x040fe40000410000 */
[C---:B------:R-:W-:Y:S02]  /*14da0*/  FMUL.FTZ R53, R69.reuse, R137 ;  /* 0x0000008945357220 */ /* 0x040fe40000410000 */
[----:B------:R-:W-:Y:S04]  /*14db0*/  FMUL.FTZ R52, R69, R136 ;  /* 0x0000008845347220 */ /* 0x000fe80000410000 */
[--C-:B-1----:R-:W-:Y:S02]  /*14dc0*/  FFMA.FTZ R2, R49, c[0x0][0x2d0], -R75.reuse ;  /* 0x0000b40031027a23 */ /* 0x102fe4000001084b */
[----:B------:R-:W-:Y:S02]  /*14dd0*/  FMUL.FTZ R49, R69, R133 ;  /* 0x0000008545317220 */ /* 0x000fe40000410000 */
[----:B------:R1:W-:Y:S02]  /*14de0*/  MUFU.EX2 R193, R2 ;  /* 0x0000000200c17308 */ /* 0x0003e40000000800 */
[--C-:B-1----:R-:W-:Y:S02]  /*14df0*/  FFMA.FTZ R2, R51, c[0x0][0x2d0], -R75.reuse ;  /* 0x0000b40033027a23 */ /* 0x102fe4000001084b */
[C---:B------:R-:W-:Y:S06]  /*14e00*/  FMUL.FTZ R51, R68.reuse, R135 ;  /* 0x0000008744337220 */ /* 0x040fec0000410000 */
[----:B------:R1:W-:Y:S01]  /*14e10*/  MUFU.EX2 R192, R2 ;  /* 0x0000000200c07308 */ /* 0x0003e20000000800 */
[----:B------:R-:W-:Y:S01]  /*14e20*/  LDSM.16.MT88.4 R132, [R202+0x2000] ;  /* 0x00200000ca84783b */ /* 0x000fe20000004200 */
[C---:B------:R-:W-:Y:S07]  /*14e30*/  HMMA.16816.F32.BF16 R48, R76.reuse, R54, R48 ;  /* 0x000000364c30723c */ /* 0x040fee0000041830 */
[C---:B------:R-:W-:Y:S02]  /*14e40*/  FMUL.FTZ R55, R68.reuse, R139 ;  /* 0x0000008b44377220 */ /* 0x040fe40000410000 */
[----:B------:R-:W-:Y:S07]  /*14e50*/  FMUL.FTZ R54, R68, R138 ;  /* 0x0000008a44367220 */ /* 0x000fee0000410000 */
[-C--:B------:R-:W-:Y:S03]  /*14e60*/  HMMA.16816.F32.BF16 R52, R76, R80.reuse, R52 ;  /* 0x000000504c34723c */ /* 0x080fe60000041834 */
[--C-:B-1----:R-:W-:Y:S02]  /*14e70*/  FFMA.FTZ R2, R57, c[0x0][0x2d0], -R152.reuse ;  /* 0x0000b40039027a23 */ /* 0x102fe40000010898 */
[----:B------:R-:W-:Y:S02]  /*14e80*/  FMUL.FTZ R57, R3, R141 ;  /* 0x0000008d03397220 */ /* 0x000fe40000410000 */
[----:B------:R1:W-:Y:S02]  /*14e90*/  MUFU.EX2 R191, R2 ;  /* 0x0000000200bf7308 */ /* 0x0003e40000000800 */
[--C-:B-1----:R-:W-:Y:S03]  /*14ea0*/  FFMA.FTZ R2, R58, c[0x0][0x2d0], -R152.reuse ;  /* 0x0000b4003a027a23 */ /* 0x102fe60000010898 */
[C---:B------:R-:W-:Y:S05]  /*14eb0*/  FMUL.FTZ R58, R0.reuse, R142 ;  /* 0x0000008e003a7220 */ /* 0x040fea0000410000 */
[----:B------:R1:W-:Y:S02]  /*14ec0*/  MUFU.EX2 R190, R2 ;  /* 0x0000000200be7308 */ /* 0x0003e40000000800 */
[--C-:B-1----:R-:W-:Y:S02]  /*14ed0*/  FFMA.FTZ R2, R59, c[0x0][0x2d0], -R75.reuse ;  /* 0x0000b4003b027a23 */ /* 0x102fe4000001084b */
[----:B------:R-:W-:Y:S06]  /*14ee0*/  FMUL.FTZ R59, R0, R143 ;  /* 0x0000008f003b7220 */ /* 0x000fec0000410000 */
[----:B------:R1:W-:Y:S02]  /*14ef0*/  MUFU.EX2 R189, R2 ;  /* 0x0000000200bd7308 */ /* 0x0003e40000000800 */
[----:B-1----:R-:W-:Y:S02]  /*14f00*/  FFMA.FTZ R2, R61, c[0x0][0x2d0], -R75 ;  /* 0x0000b4003d027a23 */ /* 0x002fe4000001084b */
[C---:B------:R-:W-:Y:S06]  /*14f10*/  FMUL.FTZ R61, R3.reuse, R145 ;  /* 0x00000091033d7220 */ /* 0x040fec0000410000 */
[----:B------:R1:W-:Y:S02]  /*14f20*/  MUFU.EX2 R188, R2 ;  /* 0x0000000200bc7308 */ /* 0x0003e40000000800 */
[--C-:B-1----:R-:W-:Y:S02]  /*14f30*/  FFMA.FTZ R2, R56, c[0x0][0x2d0], -R152.reuse ;  /* 0x0000b40038027a23 */ /* 0x102fe40000010898 */
[C---:B------:R-:W-:Y:S06]  /*14f40*/  FMUL.FTZ R56, R3.reuse, R140 ;  /* 0x0000008c03387220 */ /* 0x040fec0000410000 */
[----:B------:R1:W-:Y:S01]  /*14f50*/  MUFU.EX2 R185, R2 ;  /* 0x0000000200b97308 */ /* 0x0003e20000000800 */
[C---:B------:R-:W-:Y:S07]  /*14f60*/  HMMA.16816.F32.BF16 R56, R64.reuse, R80, R56 ;  /* 0x000000504038723c */ /* 0x040fee0000041838 */
[----:B------:R-:W-:Y:S02]  /*14f70*/  F2FP.BF16.PACK_AB R80, R230, R228 ;  /* 0x000000e4e650723e */ /* 0x000fe400000010ff */
[----:B-----5:R-:W-:Y:S02]  /*14f80*/  F2FP.BF16.PACK_AB R81, R198, R199 ;  /* 0x000000c7c651723e */ /* 0x020fe400000010ff */
[----:B--2---:R-:W-:Y:S01]  /*14f90*/  ISETP.GT.AND P0, PT, R216, R108, PT ;  /* 0x0000006cd800720c */ /* 0x004fe20003f04270 */
[----:B------:R-:W-:Y:S02]  /*14fa0*/  IMAD.MOV.U32 R216, RZ, RZ, R217 ;  /* 0x000000ffffd87224 */ /* 0x000fe400078e00d9 */
[----:B-1----:R-:W-:Y:S02]  /*14fb0*/  FFMA.FTZ R2, R60, c[0x0][0x2d0], -R152 ;  /* 0x0000b4003c027a23 */ /* 0x002fe40000010898 */
[C---:B------:R-:W-:Y:S02]  /*14fc0*/  FMUL.FTZ R60, R3.reuse, R144 ;  /* 0x00000090033c7220 */ /* 0x040fe40000410000 */
[----:B------:R1:W-:Y:S01]  /*14fd0*/  MUFU.EX2 R183, R2 ;  /* 0x0000000200b77308 */ /* 0x0003e20000000800 */
[----:B------:R-:W-:Y:S04]  /*14fe0*/  FFMA.FTZ R3, R3, R115, R249 ;  /* 0x0000007303037223 */ /* 0x000fe800000100f9 */
[-C--:B------:R-:W-:Y:S07]  /*14ff0*/  HMMA.16816.F32.BF16 R60, R64, R82.reuse, R60 ;  /* 0x00000052403c723c */ /* 0x080fee000004183c */
[C---:B------:R-:W-:Y:S02]  /*15000*/  FMUL.FTZ R64, R69.reuse, R148 ;  /* 0x0000009445407220 */ /* 0x040fe40000410000 */
[----:B------:R-:W-:Y:S03]  /*15010*/  FMUL.FTZ R65, R69, R149 ;  /* 0x0000009545417220 */ /* 0x000fe60000410000 */
[C---:B------:R-:W-:Y:S02]  /*15020*/  FMUL.FTZ R66, R68.reuse, R150 ;  /* 0x0000009644427220 */ /* 0x040fe40000410000 */
[----:B------:R-:W-:Y:S02]  /*15030*/  FMUL.FTZ R67, R68, R151 ;  /* 0x0000009744437220 */ /* 0x000fe40000410000 */
[--C-:B-1----:R-:W-:Y:S05]  /*15040*/  FFMA.FTZ R2, R160, c[0x0][0x2d0], -R153.reuse ;  /* 0x0000b400a0027a23 */ /* 0x102fea0000010899 */
        /* <DEDUP_REMOVED lines=8> */
[-C--:B------:R-:W-:Y:S03]  /*150d0*/  HMMA.16816.F32.BF16 R4, R76, R84.reuse, R4 ;  /* 0x000000544c04723c */ /* 0x080fe60000041804 */
[----:B-1----:R-:W-:Y:S05]  /*150e0*/  FFMA.FTZ R2, R162, c[0x0][0x2d0], -R153 ;  /* 0x0000b400a2027a23 */ /* 0x002fea0000010899 */
[C---:B------:R-:W-:Y:S01]  /*150f0*/  HMMA.16816.F32.BF16 R8, R80.reuse, R84, R8 ;  /* 0x000000545008723c */ /* 0x040fe20000041808 */
[----:B------:R1:W2:Y:S07]  /*15100*/  MUFU.EX2 R181, R2 ;  /* 0x0000000200b57308 */ /* 0x0002ae0000000800 */
[-C--:B------:R-:W-:Y:S08]  /*15110*/  HMMA.16816.F32.BF16 R12, R80, R86.reuse, R12 ;  /* 0x00000056500c723c */ /* 0x080ff0000004180c */
[C---:B------:R-:W-:Y:S01]  /*15120*/  HMMA.16816.F32.BF16 R16, R76.reuse, R86, R16 ;  /* 0x000000564c10723c */ /* 0x040fe20000041810 */
[----:B------:R-:W5:Y:S07]  /*15130*/  LDSM.16.MT88.4 R84, [R204+0x800] ;  /* 0x00080000cc54783b */ /* 0x000f6e0000004200 */
[-C--:B------:R-:W-:Y:S04]  /*15140*/  HMMA.16816.F32.BF16 R20, R76, R88.reuse, R20 ;  /* 0x000000584c14723c */ /* 0x080fe80000041814 */
[--C-:B-1----:R-:W-:Y:S04]  /*15150*/  FFMA.FTZ R2, R157, c[0x0][0x2d0], -R154.reuse ;  /* 0x0000b4009d027a23 */ /* 0x102fe8000001089a */
[C---:B------:R-:W-:Y:S01]  /*15160*/  HMMA.16816.F32.BF16 R24, R80.reuse, R88, R24 ;  /* 0x000000585018723c */ /* 0x040fe20000041818 */
[----:B------:R1:W-:Y:S06]  /*15170*/  MUFU.EX2 R180, R2 ;  /* 0x0000000200b47308 */ /* 0x0003ec0000000800 */
[----:B------:R-:W-:Y:S01]  /*15180*/  FFMA.FTZ R88, R172, c[0x0][0x2d0], -R75 ;  /* 0x0000b400ac587a23 */ /* 0x000fe2000001084b */
[-C--:B------:R-:W-:Y:S03]  /*15190*/  HMMA.16816.F32.BF16 R28, R80, R90.reuse, R28 ;  /* 0x0000005a501c723c */ /* 0x080fe6000004181c */
[----:B------:R2:W-:Y:S05]  /*151a0*/  MUFU.EX2 R136, R88 ;  /* 0x0000005800887308 */ /* 0x0005ea0000000800 */
[C---:B------:R-:W-:Y:S08]  /*151b0*/  HMMA.16816.F32.BF16 R32, R76.reuse, R90, R32 ;  /* 0x0000005a4c20723c */ /* 0x040ff00000041820 */
[-C--:B----4-:R-:W-:Y:S04]  /*151c0*/  HMMA.16816.F32.BF16 R36, R76, R92.reuse, R36 ;  /* 0x0000005c4c24723c */ /* 0x090fe80000041824 */
[--C-:B-1----:R-:W-:Y:S04]  /*151d0*/  FFMA.FTZ R2, R158, c[0x0][0x2d0], -R154.reuse ;  /* 0x0000b4009e027a23 */ /* 0x102fe8000001089a */
[C---:B------:R-:W-:Y:S01]  /*151e0*/  HMMA.16816.F32.BF16 R40, R80.reuse, R92, R40 ;  /* 0x0000005c5028723c */ /* 0x040fe20000041828 */
[----:B------:R1:W4:Y:S01]  /*151f0*/  MUFU.EX2 R179, R2 ;  /* 0x0000000200b37308 */ /* 0x0003220000000800 */
[----:B--2---:R-:W2:Y:S06]  /*15200*/  LDSM.16.MT88.4 R88, [R201+0x1000] ;  /* 0x00100000c958783b */ /* 0x004eac0000004200 */
[-C--:B------:R-:W-:Y:S08]  /*15210*/  HMMA.16816.F32.BF16 R44, R80, R94.reuse, R44 ;  /* 0x0000005e502c723c */ /* 0x080ff0000004182c */
[C---:B------:R-:W-:Y:S01]  /*15220*/  HMMA.16816.F32.BF16 R48, R76.reuse, R94, R48 ;  /* 0x0000005e4c30723c */ /* 0x040fe20000041830 */
[----:B------:R-:W-:Y:S07]  /*15230*/  LDSM.16.MT88.4 R92, [R202+0x1000] ;  /* 0x00100000ca5c783b */ /* 0x000fee0000004200 */
[-C--:B-----5:R-:W-:Y:S04]  /*15240*/  HMMA.16816.F32.BF16 R52, R76, R84.reuse, R52 ;  /* 0x000000544c34723c */ /* 0x0a0fe80000041834 */
[--C-:B-1----:R-:W-:Y:S04]  /*15250*/  FFMA.FTZ R2, R159, c[0x0][0x2d0], -R153.reuse ;  /* 0x0000b4009f027a23 */ /* 0x102fe80000010899 */
[C---:B------:R-:W-:Y:S01]  /*15260*/  HMMA.16816.F32.BF16 R56, R80.reuse, R84, R56 ;  /* 0x000000545038723c */ /* 0x040fe20000041838 */
[----:B------:R1:W-:Y:S07]  /*15270*/  MUFU.EX2 R178, R2 ;  /* 0x0000000200b27308 */ /* 0x0003ee0000000800 */
[-C--:B------:R-:W-:Y:S07]  /*15280*/  HMMA.16816.F32.BF16 R60, R80, R86.reuse, R60 ;  /* 0x00000056503c723c */ /* 0x080fee000004183c */
[----:B------:R-:W-:Y:S01]  /*15290*/  F2FP.BF16.PACK_AB R80, R181, R128 ;  /* 0x00000080b550723e */ /* 0x000fe200000010ff */
[----:B------:R-:W-:Y:S01]  /*152a0*/  HMMA.16816.F32.BF16 R64, R76, R86, R64 ;  /* 0x000000564c40723c */ /* 0x000fe20000041840 */
[----:B------:R-:W5:Y:S03]  /*152b0*/  LDSM.16.MT88.4 R84, [R205+0x1000] ;  /* 0x00100000cd54783b */ /* 0x000f660000004200 */
[----:B----4-:R-:W-:Y:S03]  /*152c0*/  F2FP.BF16.PACK_AB R81, R179, R180 ;  /* 0x000000b4b351723e */ /* 0x010fe600000010ff */
[----:B------:R-:W-:Y:S01]  /*152d0*/  F2FP.BF16.PACK_AB R76, R192, R193 ;  /* 0x000000c1c04c723e */ /* 0x000fe200000010ff */
[----:B-1----:R-:W-:Y:S01]  /*152e0*/  FFMA.FTZ R2, R161, c[0x0][0x2d0], -R153 ;  /* 0x0000b400a1027a23 */ /* 0x002fe20000010899 */
[----:B------:R-:W-:Y:S03]  /*152f0*/  F2FP.BF16.PACK_AB R77, R190, R191 ;  /* 0x000000bfbe4d723e */ /* 0x000fe600000010ff */
[----:B------:R1:W4:Y:S01]  /*15300*/  MUFU.EX2 R139, R2 ;  /* 0x00000002008b7308 */ /* 0x0003220000000800 */
[----:B------:R-:W-:Y:S02]  /*15310*/  F2FP.BF16.PACK_AB R78, R188, R189 ;  /* 0x000000bdbc4e723e */ /* 0x000fe400000010ff */
[----:B------:R-:W-:Y:S07]  /*15320*/  F2FP.BF16.PACK_AB R79, R183, R185 ;  /* 0x000000b9b74f723e */ /* 0x000fee00000010ff */
[-C--:B--2---:R-:W-:Y:S03]  /*15330*/  HMMA.16816.F32.BF16 R4, R76, R88.reuse, R4 ;  /* 0x000000584c04723c */ /* 0x084fe60000041804 */
[--C-:B-1----:R-:W-:Y:S01]  /*15340*/  FFMA.FTZ R2, R156, c[0x0][0x2d0], -R154.reuse ;  /* 0x0000b4009c027a23 */ /* 0x102fe2000001089a */
[----:B----4-:R-:W-:Y:S03]  /*15350*/  F2FP.BF16.PACK_AB R82, R139, R178 ;  /* 0x000000b28b52723e */ /* 0x010fe600000010ff */
        /* <DEDUP_REMOVED lines=9> */
[----:B------:R-:W4:Y:S03]  /*153f0*/  LDSM.16.MT88.4 R88, [R204+0x1000] ;  /* 0x00100000cc58783b */ /* 0x000f260000004200 */
[--C-:B-1----:R-:W-:Y:S04]  /*15400*/  FFMA.FTZ R2, R165, c[0x0][0x2d0], -R152.reuse ;  /* 0x0000b400a5027a23 */ /* 0x102fe80000010898 */
[-C--:B-----5:R-:W-:Y:S01]  /*15410*/  HMMA.16816.F32.BF16 R20, R76, R84.reuse, R20 ;  /* 0x000000544c14723c */ /* 0x0a0fe20000041814 */
[----:B------:R1:W-:Y:S07]  /*15420*/  MUFU.EX2 R176, R2 ;  /* 0x0000000200b07308 */ /* 0x0003ee0000000800 */
[C---:B------:R-:W-:Y:S07]  /*15430*/  HMMA.16816.F32.BF16 R24, R80.reuse, R84, R24 ;  /* 0x000000545018723c */ /* 0x040fee0000041818 */
[--C-:B------:R-:W-:Y:S01]  /*15440*/  FFMA.FTZ R84, R226, c[0x0][0x2d0], -R75.reuse ;  /* 0x0000b400e2547a23 */ /* 0x100fe2000001084b */
[-C--:B------:R-:W-:Y:S08]  /*15450*/  HMMA.16816.F32.BF16 R28, R80, R86.reuse, R28 ;  /* 0x00000056501c723c */ /* 0x080ff0000004181c */
[C---:B------:R-:W-:Y:S04]  /*15460*/  HMMA.16816.F32.BF16 R32, R76.reuse, R86, R32 ;  /* 0x000000564c20723c */ /* 0x040fe80000041820 */
[--C-:B-1----:R-:W-:Y:S02]  /*15470*/  FFMA.FTZ R2, R166, c[0x0][0x2d0], -R152.reuse ;  /* 0x0000b400a6027a23 */ /* 0x102fe40000010898 */
[----:B------:R1:W-:Y:S02]  /*15480*/  MUFU.EX2 R166, R84 ;  /* 0x0000005400a67308 */ /* 0x0003e40000000800 */
[-C--:B------:R-:W-:Y:S08]  /*15490*/  HMMA.16816.F32.BF16 R36, R76, R92.reuse, R36 ;  /* 0x0000005c4c24723c */ /* 0x080ff00000041824 */
[C---:B------:R-:W-:Y:S01]  /*154a0*/  HMMA.16816.F32.BF16 R40, R80.reuse, R92, R40 ;  /* 0x0000005c5028723c */ /* 0x040fe20000041828 */
[----:B------:R5:W2:Y:S07]  /*154b0*/  MUFU.EX2 R175, R2 ;  /* 0x0000000200af7308 */ /* 0x000aae0000000800 */
[-C--:B------:R-:W-:Y:S01]  /*154c0*/  HMMA.16816.F32.BF16 R44, R80, R94.reuse, R44 ;  /* 0x0000005e502c723c */ /* 0x080fe2000004182c */
[----:B-1----:R-:W1:Y:S07]  /*154d0*/  LDSM.16.MT88.4 R84, [R201+0x1800] ;  /* 0x00180000c954783b */ /* 0x002e6e0000004200 */
[C---:B------:R-:W-:Y:S01]  /*154e0*/  HMMA.16816.F32.BF16 R48, R76.reuse, R94, R48 ;  /* 0x0000005e4c30723c */ /* 0x040fe20000041830 */
[----:B------:R-:W-:Y:S07]  /*154f0*/  LDSM.16.MT88.4 R92, [R202+0x1800] ;  /* 0x00180000ca5c783b */ /* 0x000fee0000004200 */
[-C--:B----4-:R-:W-:Y:S04]  /*15500*/  HMMA.16816.F32.BF16 R52, R76, R88.reuse, R52 ;  /* 0x000000584c34723c */ /* 0x090fe80000041834 */
[--C-:B-----5:R-:W-:Y:S04]  /*15510*/  FFMA.FTZ R2, R174, c[0x0][0x2d0], -R75.reuse ;  /* 0x0000b400ae027a23 */ /* 0x120fe8000001084b */
[C---:B------:R-:W-:Y:S01]  /*15520*/  HMMA.16816.F32.BF16 R56, R80.reuse, R88, R56 ;  /* 0x000000585038723c */ /* 0x040fe20000041838 */
[----:B------:R4:W-:Y:S07]  /*15530*/  MUFU.EX2 R174, R2 ;  /* 0x0000000200ae7308 */ /* 0x0009ee0000000800 */
[-C--:B------:R-:W-:Y:S08]  /*15540*/  HMMA.16816.F32.BF16 R60, R80, R90.reuse, R60 ;  /* 0x0000005a503c723c */ /* 0x080ff0000004183c */
[----:B------:R-:W-:Y:S01]  /*15550*/  HMMA.16816.F32.BF16 R64, R76, R90, R64 ;  /* 0x0000005a4c40723c */ /* 0x000fe20000041840 */
[----:B------:R-:W5:Y:S06]  /*15560*/  LDSM.16.MT88.4 R88, [R205+0x1800] ;  /* 0x00180000cd58783b */ /* 0x000f6c0000004200 */
[----:B--2---:R-:W-:Y:S01]  /*15570*/  F2FP.BF16.PACK_AB R76, R177, R136 ;  /* 0x00000088b14c723e */ /* 0x004fe200000010ff */
[----:B----4-:R-:W-:Y:S01]  /*15580*/  FFMA.FTZ R2, R187, c[0x0][0x2d0], -R75 ;  /* 0x0000b400bb027a23 */ /* 0x010fe2000001084b */
[----:B------:R-:W-:Y:S03]  /*15590*/  F2FP.BF16.PACK_AB R77, R175, R176 ;  /* 0x000000b0af4d723e */ /* 0x000fe600000010ff */
[----:B------:R2:W4:Y:S02]  /*155a0*/  MUFU.EX2 R173, R2 ;  /* 0x0000000200ad7308 */ /* 0x0005240000000800 */
[--C-:B--2---:R-:W-:Y:S01]  /*155b0*/  FFMA.FTZ R2, R171, c[0x0][0x2d0], -R152.reuse ;  /* 0x0000b400ab027a23 */ /* 0x104fe20000010898 */
[----:B----4-:R-:W-:Y:S07]  /*155c0*/  F2FP.BF16.PACK_AB R78, R173, R174 ;  /* 0x000000aead4e723e */ /* 0x010fee00000010ff */
[----:B------:R2:W-:Y:S02]  /*155d0*/  MUFU.EX2 R172, R2 ;  /* 0x0000000200ac7308 */ /* 0x0005e40000000800 */
[----:B--2---:R-:W-:Y:S08]  /*155e0*/  FFMA.FTZ R2, R170, c[0x0][0x2d0], -R152 ;  /* 0x0000b400aa027a23 */ /* 0x004ff00000010898 */
[----:B------:R2:W4:Y:S02]  /*155f0*/  MUFU.EX2 R171, R2 ;  /* 0x0000000200ab7308 */ /* 0x0005240000000800 */
[--C-:B--2---:R-:W-:Y:S01]  /*15600*/  FFMA.FTZ R2, R167, c[0x0][0x2d0], -R153.reuse ;  /* 0x0000b400a7027a23 */ /* 0x104fe20000010899 */
[----:B----4-:R-:W-:Y:S07]  /*15610*/  F2FP.BF16.PACK_AB R79, R171, R172 ;  /* 0x000000acab4f723e */ /* 0x010fee00000010ff */
[----:B------:R2:W-:Y:S01]  /*15620*/  MUFU.EX2 R143, R2 ;  /* 0x00000002008f7308 */ /* 0x0005e20000000800 */
[-C--:B-1----:R-:W-:Y:S03]  /*15630*/  HMMA.16816.F32.BF16 R4, R76, R84.reuse, R4 ;  /* 0x000000544c04723c */ /* 0x082fe60000041804 */
[--C-:B--2---:R-:W-:Y:S06]  /*15640*/  FFMA.FTZ R2, R169, c[0x0][0x2d0], -R153.reuse ;  /* 0x0000b400a9027a23 */ /* 0x104fec0000010899 */
[----:B------:R1:W2:Y:S03]  /*15650*/  MUFU.EX2 R142, R2 ;  /* 0x00000002008e7308 */ /* 0x0002a60000000800 */
[--C-:B-1----:R-:W-:Y:S01]  /*15660*/  FFMA.FTZ R2, R163, c[0x0][0x2d0], -R154.reuse ;  /* 0x0000b400a3027a23 */ /* 0x102fe2000001089a */
[----:B--2---:R-:W-:Y:S06]  /*15670*/  F2FP.BF16.PACK_AB R80, R142, R143 ;  /* 0x0000008f8e50723e */ /* 0x004fec00000010ff */
        /* <DEDUP_REMOVED lines=20> */
[--C-:B-1----:R-:W-:Y:S01]  /*157c0*/  FFMA.FTZ R2, R221, c[0x0][0x2d0], -R152.reuse ;  /* 0x0000b400dd027a23 */ /* 0x102fe20000010898 */
[----:B--2---:R-:W-:Y:S03]  /*157d0*/  F2FP.BF16.PACK_AB R148, R165, R166 ;  /* 0x000000a6a594723e */ /* 0x004fe600000010ff */
[-C--:B-----5:R-:W-:Y:S01]  /*157e0*/  HMMA.16816.F32.BF16 R20, R76, R88.reuse, R20 ;  /* 0x000000584c14723c */ /* 0x0a0fe20000041814 */
[----:B------:R1:W-:Y:S07]  /*157f0*/  MUFU.EX2 R164, R2 ;  /* 0x0000000200a47308 */ /* 0x0003ee0000000800 */
[C---:B------:R-:W-:Y:S08]  /*15800*/  HMMA.16816.F32.BF16 R24, R80.reuse, R88, R24 ;  /* 0x000000585018723c */ /* 0x040ff00000041818 */
[-C--:B------:R-:W-:Y:S08]  /*15810*/  HMMA.16816.F32.BF16 R28, R80, R90.reuse, R28 ;  /* 0x0000005a501c723c */ /* 0x080ff0000004181c */
[C---:B------:R-:W-:Y:S04]  /*15820*/  HMMA.16816.F32.BF16 R32, R76.reuse, R90, R32 ;  /* 0x0000005a4c20723c */ /* 0x040fe80000041820 */
[----:B-1----:R-:W-:Y:S04]  /*15830*/  FFMA.FTZ R2, R222, c[0x0][0x2d0], -R152 ;  /* 0x0000b400de027a23 */ /* 0x002fe80000010898 */
[-C--:B------:R-:W-:Y:S01]  /*15840*/  HMMA.16816.F32.BF16 R36, R76, R92.reuse, R36 ;  /* 0x0000005c4c24723c */ /* 0x080fe20000041824 */
[----:B------:R1:W2:Y:S07]  /*15850*/  MUFU.EX2 R162, R2 ;  /* 0x0000000200a27308 */ /* 0x0002ae0000000800 */
[C---:B------:R-:W-:Y:S08]  /*15860*/  HMMA.16816.F32.BF16 R40, R80.reuse, R92, R40 ;  /* 0x0000005c5028723c */ /* 0x040ff00000041828 */
[-C--:B------:R-:W-:Y:S08]  /*15870*/  HMMA.16816.F32.BF16 R44, R80, R94.reuse, R44 ;  /* 0x0000005e502c723c */ /* 0x080ff0000004182c */
[C---:B------:R-:W-:Y:S04]  /*15880*/  HMMA.16816.F32.BF16 R48, R76.reuse, R94, R48 ;  /* 0x0000005e4c30723c */ /* 0x040fe80000041830 */
[--C-:B-1----:R-:W-:Y:S01]  /*15890*/  FFMA.FTZ R2, R250, c[0x0][0x2d0], -R75.reuse ;  /* 0x0000b400fa027a23 */ /* 0x102fe2000001084b */
[----:B--2---:R-:W-:Y:S01]  /*158a0*/  F2FP.BF16.PACK_AB R149, R162, R164 ;  /* 0x000000a4a295723e */ /* 0x004fe200000010ff */
[----:B------:R-:W-:Y:S02]  /*158b0*/  FFMA.FTZ R75, R251, c[0x0][0x2d0], -R75 ;  /* 0x0000b400fb4b7a23 */ /* 0x000fe4000001084b */
[----:B------:R1:W-:Y:S01]  /*158c0*/  MUFU.EX2 R163, R2 ;  /* 0x0000000200a37308 */ /* 0x0003e20000000800 */
[-C--:B----4-:R-:W-:Y:S08]  /*158d0*/  HMMA.16816.F32.BF16 R52, R76, R84.reuse, R52 ;  /* 0x000000544c34723c */ /* 0x090ff00000041834 */
[C---:B------:R-:W-:Y:S01]  /*158e0*/  HMMA.16816.F32.BF16 R56, R80.reuse, R84, R56 ;  /* 0x000000545038723c */ /* 0x040fe20000041838 */
[----:B------:R-:W2:Y:S06]  /*158f0*/  MUFU.EX2 R161, R75 ;  /* 0x0000004b00a17308 */ /* 0x000eac0000000800 */
[----:B------:R-:W-:Y:S01]  /*15900*/  IMAD.MOV.U32 R84, RZ, RZ, R72 ;  /* 0x000000ffff547224 */ /* 0x000fe200078e0048 */
[-C--:B------:R-:W-:Y:S04]  /*15910*/  HMMA.16816.F32.BF16 R60, R80, R86.reuse, R60 ;  /* 0x00000056503c723c */ /* 0x080fe8000004183c */
[----:B------:R-:W-:Y:S01]  /*15920*/  MOV R85, R71 ;  /* 0x0000004700557202 */ /* 0x000fe20000000f00 */
[--C-:B-1----:R-:W-:Y:S03]  /*15930*/  FFMA.FTZ R2, R225, c[0x0][0x2d0], -R152.reuse ;  /* 0x0000b400e1027a23 */ /* 0x102fe60000010898 */
[----:B------:R-:W-:Y:S01]  /*15940*/  HMMA.16816.F32.BF16 R64, R76, R86, R64 ;  /* 0x000000564c40723c */ /* 0x000fe20000041840 */
[----:B------:R1:W-:Y:S03]  /*15950*/  MUFU.EX2 R160, R2 ;  /* 0x0000000200a07308 */ /* 0x0003e60000000800 */
[----:B------:R-:W-:Y:S03]  /*15960*/  FFMA.FTZ R152, R227, c[0x0][0x2d0], -R152 ;  /* 0x0000b400e3987a23 */ /* 0x000fe60000010898 */
[----:B------:R-:W-:Y:S02]  /*15970*/  MOV R86, R70 ;  /* 0x0000004600567202 */ /* 0x000fe40000000f00 */
[----:B--2---:R-:W-:Y:S02]  /*15980*/  F2FP.BF16.PACK_AB R150, R161, R163 ;  /* 0x000000a3a196723e */ /* 0x004fe400000010ff */
[----:B------:R-:W2:Y:S01]  /*15990*/  MUFU.EX2 R159, R152 ;  /* 0x00000098009f7308 */ /* 0x000ea20000000800 */
[--C-:B-1----:R-:W-:Y:S09]  /*159a0*/  FFMA.FTZ R2, R219, c[0x0][0x2d0], -R153.reuse ;  /* 0x0000b400db027a23 */ /* 0x102ff20000010899 */
[----:B------:R1:W-:Y:S01]  /*159b0*/  MUFU.EX2 R158, R2 ;  /* 0x00000002009e7308 */ /* 0x0003e20000000800 */
[----:B--2---:R-:W-:Y:S07]  /*159c0*/  F2FP.BF16.PACK_AB R151, R159, R160 ;  /* 0x000000a09f97723e */ /* 0x004fee00000010ff */
[-C--:B------:R-:W-:Y:S07]  /*159d0*/  HMMA.16816.F32.BF16 R88, R148, R100.reuse, R4 ;  /* 0x000000649458723c */ /* 0x080fee0000041804 */
[----:B---3--:R-:W-:Y:S02]  /*159e0*/  FFMA.FTZ R4, R69, R125, R126 ;  /* 0x0000007d45047223 */ /* 0x008fe4000001007e */
[----:B------:R-:W-:Y:S03]  /*159f0*/  FFMA.FTZ R6, R0, R114, R232 ;  /* 0x0000007200067223 */ /* 0x000fe600000100e8 */
[----:B-1----:R-:W-:Y:S02]  /*15a00*/  FFMA.FTZ R2, R224, c[0x0][0x2d0], -R153 ;  /* 0x0000b400e0027a23 */ /* 0x002fe40000010899 */
[----:B------:R-:W-:Y:S02]  /*15a10*/  FADD.FTZ R5, R113, R4 ;  /* 0x0000000471057221 */ /* 0x000fe40000010000 */
[----:B------:R-:W-:Y:S01]  /*15a20*/  FADD.FTZ R4, R247, R3 ;  /* 0x00000003f7047221 */ /* 0x000fe20000010000 */
[----:B------:R1:W2:Y:S01]  /*15a30*/  MUFU.EX2 R157, R2 ;  /* 0x00000002009d7308 */ /* 0x0002a20000000800 */
[----:B------:R-:W-:Y:S02]  /*15a40*/  FADD.FTZ R3, R233, R6 ;  /* 0x00000006e9037221 */ /* 0x000fe40000010000 */
[--C-:B-1----:R-:W-:Y:S01]  /*15a50*/  FFMA.FTZ R2, R220, c[0x0][0x2d0], -R154.reuse ;  /* 0x0000b400dc027a23 */ /* 0x102fe2000001089a */
[----:B--2---:R-:W-:Y:S06]  /*15a60*/  F2FP.BF16.PACK_AB R144, R157, R158 ;  /* 0x0000009e9d90723e */ /* 0x004fec00000010ff */
[----:B------:R1:W-:Y:S02]  /*15a70*/  MUFU.EX2 R155, R2 ;  /* 0x00000002009b7308 */ /* 0x0003e40000000800 */
[--C-:B-1----:R-:W-:Y:S08]  /*15a80*/  FFMA.FTZ R2, R223, c[0x0][0x2d0], -R154.reuse ;  /* 0x0000b400df027a23 */ /* 0x102ff0000001089a */
[----:B------:R1:W2:Y:S02]  /*15a90*/  MUFU.EX2 R156, R2 ;  /* 0x00000002009c7308 */ /* 0x0002a40000000800 */
[--C-:B-1----:R-:W-:Y:S01]  /*15aa0*/  FFMA.FTZ R2, R234, c[0x0][0x2d0], -R153.reuse ;  /* 0x0000b400ea027a23 */ /* 0x102fe20000010899 */
[----:B--2---:R-:W-:Y:S01]  /*15ab0*/  F2FP.BF16.PACK_AB R145, R156, R155 ;  /* 0x0000009b9c91723e */ /* 0x004fe200000010ff */
[----:B------:R-:W-:Y:S06]  /*15ac0*/  FFMA.FTZ R153, R236, c[0x0][0x2d0], -R153 ;  /* 0x0000b400ec997a23 */ /* 0x000fec0000010899 */
[----:B------:R1:W-:Y:S10]  /*15ad0*/  MUFU.EX2 R152, R2 ;  /* 0x0000000200987308 */ /* 0x0003f40000000800 */
[----:B------:R-:W2:Y:S01]  /*15ae0*/  MUFU.EX2 R153, R153 ;  /* 0x0000009900997308 */ /* 0x000ea20000000800 */
[--C-:B-1----:R-:W-:Y:S02]  /*15af0*/  FFMA.FTZ R2, R231, c[0x0][0x2d0], -R154.reuse ;  /* 0x0000b400e7027a23 */ /* 0x102fe4000001089a */
[----:B------:R-:W-:Y:S07]  /*15b00*/  FFMA.FTZ R154, R74, c[0x0][0x2d0], -R154 ;  /* 0x0000b4004a9a7a23 */ /* 0x000fee000001089a */
[----:B------:R1:W-:Y:S01]  /*15b10*/  MUFU.EX2 R75, R2 ;  /* 0x00000002004b7308 */ /* 0x0003e20000000800 */
[----:B--2---:R-:W-:Y:S09]  /*15b20*/  F2FP.BF16.PACK_AB R146, R153, R152 ;  /* 0x000000989992723e */ /* 0x004ff200000010ff */
[----:B------:R-:W2:Y:S01]  /*15b30*/  MUFU.EX2 R74, R154 ;  /* 0x0000009a004a7308 */ /* 0x000ea20000000800 */
[----:B-1----:R-:W-:Y:S04]  /*15b40*/  FFMA.FTZ R2, R68, R124, R252 ;  /* 0x0000007c44027223 */ /* 0x002fe800000100fc */
[----:B------:R-:W-:Y:S02]  /*15b50*/  FADD.FTZ R0, R112, R2 ;  /* 0x0000000270007221 */ /* 0x000fe40000010000 */
[----:B------:R-:W-:Y:S02]  /*15b60*/  FADD.FTZ R2, R123, R5 ;  /* 0x000000057b027221 */ /* 0x000fe40000010000 */
[----:B------:R-:W-:Y:S01]  /*15b70*/  FADD.FTZ R0, R122, R0 ;  /* 0x000000007a007221 */ /* 0x000fe20000010000 */
[----:B--2---:R-:W-:Y:S07]  /*15b80*/  F2FP.BF16.PACK_AB R147, R74, R75 ;  /* 0x0000004b4a93723e */ /* 0x004fee00000010ff */
        /* <DEDUP_REMOVED lines=92> */
.L_x_1483:
[----:B-12---:R-:W2:Y:S02]  /*16150*/  LDL R0, [R1+0x20] ;  /* 0x0000200001007983 */ /* 0x006ea40000100800 */
[----:B--2---:R-:W-:-:S13]  /*16160*/  ISETP.GE.AND P0, PT, R217, R0, PT ;  /* 0x00000000d900720c */ /* 0x004fda0003f06270 */
[----:B------:R-:W-:Y:S05]  /*16170*/  @!P0 BRA `(.L_x_1485) ;  /* 0x00003a9000008947 */ /* 0x000fea0003800000 */
[----:B------:R-:W-:Y:S01]  /*16180*/  IMAD.MOV.U32 R3, RZ, RZ, R72 ;  /* 0x000000ffff037224 */ /* 0x000fe200078e0048 */
[----:B------:R-:W-:Y:S01]  /*16190*/  MOV R85, R70 ;  /* 0x0000004600557202 */ /* 0x000fe20000000f00 */
[----:B------:R-:W-:Y:S01]  /*161a0*/  IMAD.MOV.U32 R2, RZ, RZ, R73 ;  /* 0x000000ffff027224 */ /* 0x000fe200078e0049 */
[----:B------:R-:W-:Y:S02]  /*161b0*/  MOV R84, R71 ;  /* 0x0000004700547202 */ /* 0x000fe40000000f00 */
.L_x_1486:
[----:B---3--:R-:W2:Y:S01]  /*161c0*/  LDL R0, [R1+0x24] ;  /* 0x0000240001007983 */ /* 0x008ea20000100800 */
[----:B------:R-:W-:Y:S04]  /*161d0*/  DEPBAR.LE SB0, 0x0 ;  /* 0x000080000000791a */ /* 0x000fe80000000000 */
[----:B------:R-:W2:Y:S01]  /*161e0*/  LDL R172, [R1+0x38] ;  /* 0x0000380001ac7983 */ /* 0x000ea20000100800 */
[----:B------:R-:W-:Y:S01]  /*161f0*/  WARPSYNC 0xffffffff ;  /* 0xffffffff00007948 */ /* 0x000fe20003800000 */
[----:B------:R-:W-:Y:S02]  /*16200*/  MOV R180, c[0x0][0x208] ;  /* 0x0000820000b47a02 */ /* 0x000fe40000000f00 */
[----:B------:R-:W2:Y:S02]  /*16210*/  LDL.64 R86, [R1+0x28] ;  /* 0x0000280001567983 */ /* 0x000ea40000100a00 */
[----:B------:R-:W-:Y:S04]  /*16220*/  SHF.L.U32 R181, R180, 0x5, RZ ;  /* 0x00000005b4b57819 */ /* 0x000fe800000006ff */
[----:B------:R-:W-:Y:S08]  /*16230*/  BAR.SYNC.DEFER_BLOCKING 0x0 ;  /* 0x0000000000007b1d */ /* 0x000ff00000010000 */
[----:B------:R-:W-:Y:S08]  /*16240*/  LDSM.16.M88.4 R80, [R207] ;  /* 0x00000000cf50783b */ /* 0x000ff00000000200 */
[----:B------:R-:W1:Y:S08]  /*16250*/  LDSM.16.M88.4 R16, [R200] ;  /* 0x00000000c810783b */ /* 0x000e700000000200 */
[----:B------:R-:W4:Y:S08]  /*16260*/  LDSM.16.M88.4 R76, [R207+0x2000] ;  /* 0x00200000cf4c783b */ /* 0x000f300000000200 */
[----:B------:R-:W5:Y:S08]  /*16270*/  LDSM.16.M88.4 R32, [R200+0x800] ;  /* 0x00080000c820783b */ /* 0x000f700000000200 */
[----:B------:R-:W1:Y:S08]  /*16280*/  LDSM.16.M88.4 R48, [R200+0x1000] ;  /* 0x00100000c830783b */ /* 0x000e700000000200 */
[----:B------:R-:W1:Y:S08]  /*16290*/  LDSM.16.M88.4 R64, [R200+0x1800] ;  /* 0x00180000c840783b */ /* 0x000e700000000200 */
[----:B------:R-:W1:Y:S08]  /*162a0*/  LDSM.16.M88.4 R152, [R200+0x2000] ;  /* 0x00200000c898783b */ /* 0x000e700000000200 */
[----:B------:R-:W-:Y:S08]  /*162b0*/  LDSM.16.M88.4 R156, [R210] ;  /* 0x00000000d29c783b */ /* 0x000ff00000000200 */
[----:B------:R-:W4:Y:S08]  /*162c0*/  LDSM.16.M88.4 R160, [R211] ;  /* 0x00000000d3a0783b */ /* 0x000f300000000200 */
[----:B------:R-:W2:Y:S08]  /*162d0*/  LDSM.16.M88.4 R164, [R210+0x2000] ;  /* 0x00200000d2a4783b */ /* 0x000eb00000000200 */
[----:B------:R-:W2:Y:S08]  /*162e0*/  LDSM.16.M88.4 R168, [R215] ;  /* 0x00000000d7a8783b */ /* 0x000eb00000000200 */
[----:B------:R-:W3:Y:S04]  /*162f0*/  LDL R222, [R1+0x20] ;  /* 0x0000200001de7983 */ /* 0x000ee80000100800 */
[----:B------:R-:W3:Y:S04]  /*16300*/  LDL R219, [R1+0x3c] ;  /* 0x00003c0001db7983 */ /* 0x000ee80000100800 */
[----:B------:R-:W3:Y:S01]  /*16310*/  LDL.64 R220, [R1+0x30] ;  /* 0x0000300001dc7983 */ /* 0x000ee20000100a00 */
[-C--:B-1----:R-:W-:Y:S08]  /*16320*/  HMMA.16816.F32.BF16 R4, R80, R16.reuse, RZ ;  /* 0x000000105004723c */ /* 0x082ff000000418ff */
        /* <DEDUP_REMOVED lines=21> */
[----:B--2---:R-:W-:Y:S02]  /*16480*/  LOP3.LUT P4, RZ, R0, 0x1, RZ, 0xc0, !PT ;  /* 0x0000000100ff7812 */ /* 0x004fe4000788c0ff */
[----:B------:R-:W-:Y:S01]  /*16490*/  SHF.R.S32.HI R0, RZ, 0x1f, R217 ;  /* 0x0000001fff007819 */ /* 0x000fe200000114d9 */
[C---:B------:R-:W-:Y:S04]  /*164a0*/  HMMA.16816.F32.BF16 R8, R164.reuse, R160, R8 ;  /* 0x000000a0a408723c */ /* 0x040fe80000041808 */
[----:B------:R-:W-:Y:S01]  /*164b0*/  IMAD R0, R0, c[0x0][0x208], RZ ;  /* 0x0000820000007a24 */ /* 0x000fe200078e02ff */
[----:B------:R-:W-:Y:S02]  /*164c0*/  MOV R87, R172 ;  /* 0x000000ac00577202 */ /* 0x000fe40000000f00 */
[C---:B------:R-:W-:Y:S01]  /*164d0*/  IMAD.WIDE.U32 R160, R217.reuse, c[0x0][0x208], RZ ;  /* 0x00008200d9a07a25 */ /* 0x040fe200078e00ff */
[-C--:B------:R-:W-:Y:S01]  /*164e0*/  HMMA.16816.F32.BF16 R12, R164, R162.reuse, R12 ;  /* 0x000000a2a40c723c */ /* 0x080fe2000004180c */
[----:B------:R-:W-:Y:S03]  /*164f0*/  LDSM.16.M88.4 R172, [R212] ;  /* 0x00000000d4ac783b */ /* 0x000fe60000000200 */
[----:B------:R-:W-:Y:S02]  /*16500*/  IMAD R0, R217, c[0x0][0x20c], R0 ;  /* 0x00008300d9007a24 */ /* 0x000fe400078e0200 */
[----:B------:R-:W-:Y:S02]  /*16510*/  IMAD.WIDE.U32 R86, R160, 0x50, R86 ;  /* 0x00000050a0567825 */ /* 0x000fe400078e0056 */
[C---:B------:R-:W-:Y:S04]  /*16520*/  HMMA.16816.F32.BF16 R16, R156.reuse, R162, R16 ;  /* 0x000000a29c10723c */ /* 0x040fe80000041810 */
[----:B------:R-:W-:Y:S02]  /*16530*/  IADD3 R0, R161, R0, RZ ;  /* 0x00000000a1007210 */ /* 0x000fe40007ffe0ff */
[----:B------:R-:W-:Y:S01]  /*16540*/  LEA R178, P0, R86, c[0x0][0x1f8], 0x1 ;  /* 0x00007e0056b27a11 */ /* 0x000fe200078008ff */
[----:B------:R-:W2:Y:S01]  /*16550*/  LDSM.16.M88.4 R160, [R213] ;  /* 0x00000000d5a0783b */ /* 0x000ea20000000200 */
[-C--:B------:R-:W-:Y:S04]  /*16560*/  HMMA.16816.F32.BF16 R20, R156, R168.reuse, R20 ;  /* 0x000000a89c14723c */ /* 0x080fe80000041814 */
[----:B------:R-:W-:Y:S01]  /*16570*/  IMAD R0, R0, 0x50, RZ ;  /* 0x0000005000007824 */ /* 0x000fe200078e02ff */
[-C--:B------:R-:W-:Y:S03]  /*16580*/  IADD3 R176, P1, R178, R181.reuse, RZ ;  /* 0x000000b5b2b07210 */ /* 0x080fe60007f3e0ff */
[C---:B------:R-:W-:Y:S04]  /*16590*/  HMMA.16816.F32.BF16 R24, R164.reuse, R168, R24 ;  /* 0x000000a8a418723c */ /* 0x040fe80000041818 */
[----:B------:R-:W-:Y:S03]  /*165a0*/  IADD3 R0, R87, R0, RZ ;  /* 0x0000000057007210 */ /* 0x000fe60007ffe0ff */
[----:B------:R-:W-:Y:S01]  /*165b0*/  MOV R168, 0x5 ;  /* 0x0000000500a87802 */ /* 0x000fe20000000f00 */
[-C--:B------:R-:W-:Y:S04]  /*165c0*/  HMMA.16816.F32.BF16 R28, R164, R170.reuse, R28 ;  /* 0x000000aaa41c723c */ /* 0x080fe8000004181c */
[----:B------:R-:W-:Y:S02]  /*165d0*/  LEA.HI.X R179, R86, c[0x0][0x1fc], R0, 0x1, P0 ;  /* 0x00007f0056b37a11 */ /* 0x000fe400000f0c00 */
[----:B------:R-:W-:Y:S02]  /*165e0*/  SHF.L.U64.HI R180, R180, R168, c[0x0][0x20c] ;  /* 0x00008300b4b47619 */ /* 0x000fe400000102a8 */
[C---:B------:R-:W-:Y:S01]  /*165f0*/  HMMA.16816.F32.BF16 R32, R156.reuse, R170, R32 ;  /* 0x000000aa9c20723c */ /* 0x040fe20000041820 */
[----:B------:R-:W-:Y:S01]  /*16600*/  @!PT LDS RZ, [RZ] ;  /* 0x00000000fffff984 */ /* 0x000fe20000000800 */
[----:B------:R-:W-:Y:S01]  /*16610*/  @!PT LDS RZ, [RZ] ;  /* 0x00000000fffff984 */ /* 0x000fe20000000800 */
[----:B------:R-:W-:Y:S01]  /*16620*/  @!PT LDS RZ, [RZ] ;  /* 0x00000000fffff984 */ /* 0x000fe20000000800 */
[----:B------:R4:W-:Y:S03]  /*16630*/  LDGSTS.E.BYPASS.LTC128B.128 [R218+0x100], [R178.64], !P4 ;  /* 0x00100000b2da7fae */ /* 0x0009e6000e101d48 */
[-C--:B------:R-:W-:Y:S02]  /*16640*/  IADD3.X R177, R179, R180.reuse, RZ, P1, !PT ;  /* 0x000000b4b3b17210 */ /* 0x080fe40000ffe4ff */
[-C--:B------:R-:W-:Y:S02]  /*16650*/  IADD3 R168, P0, R176, R181.reuse, RZ ;  /* 0x000000b5b0a87210 */ /* 0x080fe40007f1e0ff */
[-C--:B-1----:R-:W-:Y:S01]  /*16660*/  HMMA.16816.F32.BF16 R36, R156, R152.reuse, R36 ;  /* 0x000000989c24723c */ /* 0x082fe20000041824 */
[----:B------:R4:W-:Y:S03]  /*16670*/  LDGSTS.E.BYPASS.LTC128B.128 [R218+0x900], [R176.64], !P4 ;  /* 0x00900000b0da7fae */ /* 0x0009e6000e101d48 */
[-C--:B------:R-:W-:Y:S02]  /*16680*/  IADD3.X R169, R177, R180.reuse, RZ, P0, !PT ;  /* 0x000000b4b1a97210 */ /* 0x080fe400007fe4ff */
[-C--:B------:R-:W-:Y:S02]  /*16690*/  IADD3 R86, P1, R168, R181.reuse, RZ ;  /* 0x000000b5a8567210 */ /* 0x080fe40007f3e0ff */
[C---:B------:R-:W-:Y:S01]  /*166a0*/  HMMA.16816.F32.BF16 R40, R164.reuse, R152, R40 ;  /* 0x00000098a428723c */ /* 0x040fe20000041828 */
[----:B------:R1:W-:Y:S03]  /*166b0*/  LDGSTS.E.BYPASS.LTC128B.128 [R218+0x1100], [R168.64], !P4 ;  /* 0x01100000a8da7fae */ /* 0x0003e6000e101d48 */
[-C--:B------:R-:W-:Y:S02]  /*166c0*/  IADD3.X R87, R169, R180.reuse, RZ, P1, !PT ;  /* 0x000000b4a9577210 */ /* 0x080fe40000ffe4ff */
[----:B------:R-:W-:Y:S02]  /*166d0*/  IADD3 R170, P0, R86, R181, RZ ;  /* 0x000000b556aa7210 */ /* 0x000fe40007f1e0ff */
[-C--:B------:R-:W-:Y:S01]  /*166e0*/  HMMA.16816.F32.BF16 R44, R164, R154.reuse, R44 ;  /* 0x0000009aa42c723c */ /* 0x080fe2000004182c */
[----:B------:R5:W-:Y:S03]  /*166f0*/  LDGSTS.E.BYPASS.LTC128B.128 [R218+0x1900], [R86.64], !P4 ;  /* 0x0190000056da7fae */ /* 0x000be6000e101d48 */
[----:B------:R-:W-:Y:S04]  /*16700*/  IADD3.X R171, R87, R180, RZ, P0, !PT ;  /* 0x000000b457ab7210 */ /* 0x000fe800007fe4ff */
        /* <DEDUP_REMOVED lines=9> */
[----:B-1----:R-:W1:Y:S07]  /*167a0*/  LDSM.16.M88.4 R168, [R208] ;  /* 0x00000000d0a8783b */ /* 0x002e6e0000000200 */
[-C--:B------:R-:W-:Y:S01]  /*167b0*/  HMMA.16816.F32.BF16 R68, R156, R172.reuse, R68 ;  /* 0x000000ac9c44723c */ /* 0x080fe20000041844 */
[----:B------:R-:W2:Y:S02]  /*167c0*/  LDSM.16.M88.4 R152, [R206+0x1000] ;  /* 0x00100000ce98783b */ /* 0x000ea40000000200 */
[C---:B---3--:R-:W-:Y:S02]  /*167d0*/  ISETP.GT.AND P0, PT, R217.reuse, R222, PT ;  /* 0x000000ded900720c */ /* 0x048fe40003f04270 */
[----:B------:R-:W-:Y:S03]  /*167e0*/  IADD3 R217, R217, -0x1, RZ ;  /* 0xffffffffd9d97810 */ /* 0x000fe60007ffe0ff */
        /* <DEDUP_REMOVED lines=65> */
[----:B-----5:R1:W-:Y:S01]  /*16c00*/  MUFU.TANH R87, R0 ;  /* 0x0000000000577308 */ /* 0x0203e20000002400 */
[----:B--2---:R-:W2:Y:S06]  /*16c10*/  LDSM.16.M88.4 R4, [R203+0x1800] ;  /* 0x00180000cb04783b */ /* 0x004eac0000000200 */
[C---:B------:R-:W-:Y:S08]  /*16c20*/  HMMA.16816.F32.BF16 R48, R160.reuse, R10, R48 ;  /* 0x0000000aa030723c */ /* 0x040ff00000041830 */
[----:B------:R-:W-:Y:S04]  /*16c30*/  FMUL.FTZ R9, R41, c[0x0][0x320] ;  /* 0x0000c80029097a20 */ /* 0x000fe80000410000 */
[----:B------:R-:W-:Y:S01]  /*16c40*/  MUFU.TANH R183, R9 ;  /* 0x0000000900b77308 */ /* 0x000fe20000002400 */
[----:B------:R-:W-:Y:S02]  /*16c50*/  FMUL.FTZ R8, R42, c[0x0][0x320] ;  /* 0x0000c8002a087a20 */ /* 0x000fe40000410000 */
[----:B-1----:R-:W-:Y:S07]  /*16c60*/  FMUL.FTZ R0, R14, c[0x0][0x320] ;  /* 0x0000c8000e007a20 */ /* 0x002fee0000410000 */
[----:B------:R1:W-:Y:S10]  /*16c70*/  MUFU.TANH R154, R0 ;  /* 0x00000000009a7308 */ /* 0x0003f40000002400 */
[----:B------:R3:W-:Y:S01]  /*16c80*/  MUFU.TANH R184, R8 ;  /* 0x0000000800b87308 */ /* 0x0007e20000002400 */
[-C--:B--2---:R-:W-:Y:S03]  /*16c90*/  HMMA.16816.F32.BF16 R52, R160, R4.reuse, R52 ;  /* 0x00000004a034723c */ /* 0x084fe60000041834 */
[----:B-1----:R-:W-:Y:S05]  /*16ca0*/  FMUL.FTZ R0, R15, c[0x0][0x320] ;  /* 0x0000c8000f007a20 */ /* 0x002fea0000410000 */
[C---:B------:R-:W-:Y:S01]  /*16cb0*/  HMMA.16816.F32.BF16 R56, R156.reuse, R4, R56 ;  /* 0x000000049c38723c */ /* 0x040fe20000041838 */
[----:B------:R1:W-:Y:S07]  /*16cc0*/  MUFU.TANH R153, R0 ;  /* 0x0000000000997308 */ /* 0x0003ee0000002400 */
[-C--:B------:R-:W-:Y:S01]  /*16cd0*/  HMMA.16816.F32.BF16 R60, R156, R6.reuse, R60 ;  /* 0x000000069c3c723c */ /* 0x080fe2000004183c */
[----:B---3--:R-:W2:Y:S01]  /*16ce0*/  LDSM.16.M88.4 R8, [R203+0x2000] ;  /* 0x00200000cb08783b */ /* 0x008ea20000000200 */
        /* <DEDUP_REMOVED lines=9> */
[-C--:B--2---:R-:W-:Y:S08]  /*16d80*/  HMMA.16816.F32.BF16 R68, R160, R8.reuse, R68 ;  /* 0x00000008a044723c */ /* 0x084ff00000041844 */
[C---:B------:R-:W-:Y:S04]  /*16d90*/  HMMA.16816.F32.BF16 R72, R156.reuse, R8, R72 ;  /* 0x000000089c48723c */ /* 0x040fe80000041848 */
[----:B-1----:R-:W-:Y:S03]  /*16da0*/  FMUL.FTZ R0, R17, c[0x0][0x320] ;  /* 0x0000c80011007a20 */ /* 0x002fe60000410000 */
[----:B------:R-:W-:Y:S01]  /*16db0*/  FMUL.FTZ R8, R62, c[0x0][0x320] ;  /* 0x0000c8003e087a20 */ /* 0x000fe20000410000 */
[-C--:B------:R-:W-:Y:S01]  /*16dc0*/  HMMA.16816.F32.BF16 R76, R156, R10.reuse, R76 ;  /* 0x0000000a9c4c723c */ /* 0x080fe2000004184c */
[----:B------:R1:W-:Y:S03]  /*16dd0*/  MUFU.TANH R14, R0 ;  /* 0x00000000000e7308 */ /* 0x0003e60000002400 */
[----:B------:R-:W-:Y:S01]  /*16de0*/  FMUL.FTZ R9, R63, c[0x0][0x320] ;  /* 0x0000c8003f097a20 */ /* 0x000fe20000410000 */
[----:B---3--:R-:W-:Y:S03]  /*16df0*/  FMNMX.FTZ R5, R167, R3, !PT ;  /* 0x00000003a7057209 */ /* 0x008fe60007810000 */
[----:B------:R-:W-:Y:S03]  /*16e00*/  HMMA.16816.F32.BF16 R80, R160, R10, R80 ;  /* 0x0000000aa050723c */ /* 0x000fe60000041850 */
[----:B------:R-:W-:Y:S01]  /*16e10*/  MUFU.TANH R158, R9 ;  /* 0x00000009009e7308 */ /* 0x000fe20000002400 */
[----:B----4-:R-:W-:Y:S04]  /*16e20*/  FMNMX.FTZ R5, R165, R5, !PT ;  /* 0x00000005a5057209 */ /* 0x010fe80007810000 */
[----:B------:R-:W-:Y:S04]  /*16e30*/  FMUL.FTZ R6, R73, c[0x0][0x320] ;  /* 0x0000c80049067a20 */ /* 0x000fe80000410000 */
[----:B------:R-:W-:Y:S01]  /*16e40*/  FMUL.FTZ R4, R72, c[0x0][0x320] ;  /* 0x0000c80048047a20 */ /* 0x000fe20000410000 */
[----:B------:R2:W-:Y:S01]  /*16e50*/  MUFU.TANH R190, R6 ;  /* 0x0000000600be7308 */ /* 0x0005e20000002400 */
[----:B------:R-:W-:Y:S02]  /*16e60*/  FMUL.FTZ R11, R75, c[0x0][0x320] ;  /* 0x0000c8004b0b7a20 */ /* 0x000fe40000410000 */
[----:B------:R-:W-:Y:S02]  /*16e70*/  FMUL.FTZ R7, R76, c[0x0][0x320] ;  /* 0x0000c8004c077a20 */ /* 0x000fe40000410000 */
[----:B-1----:R-:W-:Y:S05]  /*16e80*/  FMUL.FTZ R0, R18, c[0x0][0x320] ;  /* 0x0000c80012007a20 */ /* 0x002fea0000410000 */
[----:B------:R1:W3:Y:S10]  /*16e90*/  MUFU.TANH R17, R0 ;  /* 0x0000000000117308 */ /* 0x0002f40000002400 */
[----:B------:R4:W-:Y:S01]  /*16ea0*/  MUFU.TANH R216, R4 ;  /* 0x0000000400d87308 */ /* 0x0009e20000002400 */
[----:B--2---:R-:W-:Y:S09]  /*16eb0*/  FMUL.FTZ R6, R80, c[0x0][0x320] ;  /* 0x0000c80050067a20 */ /* 0x004ff20000410000 */
[----:B------:R2:W-:Y:S01]  /*16ec0*/  MUFU.TANH R194, R6 ;  /* 0x0000000600c27308 */ /* 0x0005e20000002400 */
[----:B-1----:R-:W-:Y:S01]  /*16ed0*/  FMUL.FTZ R0, R19, c[0x0][0x320] ;  /* 0x0000c80013007a20 */ /* 0x002fe20000410000 */
[----:B---3--:R-:W-:Y:S08]  /*16ee0*/  FMNMX.FTZ R5, R17, R5, !PT ;  /* 0x0000000511057209 */ /* 0x008ff00007810000 */
[----:B------:R1:W3:Y:S01]  /*16ef0*/  MUFU.TANH R16, R0 ;  /* 0x0000000000107308 */ /* 0x0002e20000002400 */
[----:B----4-:R-:W-:Y:S04]  /*16f00*/  FMNMX.FTZ R4, R170, R84, !PT ;  /* 0x00000054aa047209 */ /* 0x010fe80007810000 */
[----:B------:R-:W-:Y:S05]  /*16f10*/  FMNMX.FTZ R4, R166, R4, !PT ;  /* 0x00000004a6047209 */ /* 0x000fea0007810000 */
[----:B------:R4:W-:Y:S01]  /*16f20*/  MUFU.TANH R195, R7 ;  /* 0x0000000700c37308 */ /* 0x0009e20000002400 */
[----:B------:R-:W-:Y:S01]  /*16f30*/  FMNMX.FTZ R4, R152, R4, !PT ;  /* 0x0000000498047209 */ /* 0x000fe20007810000 */
[----:B--2---:R-:W-:Y:S03]  /*16f40*/  FMUL.FTZ R6, R81, c[0x0][0x320] ;  /* 0x0000c80051067a20 */ /* 0x004fe60000410000 */
[----:B------:R-:W-:Y:S05]  /*16f50*/  FMNMX.FTZ R4, R87, R4, !PT ;  /* 0x0000000457047209 */ /* 0x000fea0007810000 */
[----:B------:R2:W-:Y:S01]  /*16f60*/  MUFU.TANH R161, R6 ;  /* 0x0000000600a17308 */ /* 0x0005e20000002400 */
[----:B-1----:R-:W-:Y:S01]  /*16f70*/  FMUL.FTZ R0, R20, c[0x0][0x320] ;  /* 0x0000c80014007a20 */ /* 0x002fe20000410000 */
[----:B---3--:R-:W-:Y:S08]  /*16f80*/  FMNMX.FTZ R5, R16, R5, !PT ;  /* 0x0000000510057209 */ /* 0x008ff00007810000 */
[----:B------:R1:W-:Y:S01]  /*16f90*/  MUFU.TANH R19, R0 ;  /* 0x0000000000137308 */ /* 0x0003e20000002400 */
[----:B----4-:R-:W-:Y:S09]  /*16fa0*/  FMUL.FTZ R7, R77, c[0x0][0x320] ;  /* 0x0000c8004d077a20 */ /* 0x010ff20000410000 */
[----:B------:R-:W-:Y:S01]  /*16fb0*/  MUFU.TANH R157, R8 ;  /* 0x00000008009d7308 */ /* 0x000fe20000002400 */
[----:B--2---:R-:W-:Y:S09]  /*16fc0*/  FMUL.FTZ R6, R82, c[0x0][0x320] ;  /* 0x0000c80052067a20 */ /* 0x004ff20000410000 */
[----:B------:R2:W-:Y:S01]  /*16fd0*/  MUFU.TANH R160, R6 ;  /* 0x0000000600a07308 */ /* 0x0005e20000002400 */
[----:B-1----:R-:W-:Y:S09]  /*16fe0*/  FMUL.FTZ R0, R21, c[0x0][0x320] ;  /* 0x0000c80015007a20 */ /* 0x002ff20000410000 */
[----:B------:R1:W-:Y:S10]  /*16ff0*/  MUFU.TANH R20, R0 ;  /* 0x0000000000147308 */ /* 0x0003f40000002400 */
[----:B------:R-:W-:Y:S01]  /*17000*/  MUFU.TANH R252, R11 ;  /* 0x0000000b00fc7308 */ /* 0x000fe20000002400 */
[----:B--2---:R-:W-:Y:S09]  /*17010*/  FMUL.FTZ R6, R83, c[0x0][0x320] ;  /* 0x0000c80053067a20 */ /* 0x004ff20000410000 */
[----:B------:R2:W-:Y:S01]  /*17020*/  MUFU.TANH R159, R6 ;  /* 0x00000006009f7308 */ /* 0x0005e20000002400 */
[----:B-1----:R-:W-:Y:S09]  /*17030*/  FMUL.FTZ R0, R22, c[0x0][0x320] ;  /* 0x0000c80016007a20 */ /* 0x002ff20000410000 */
[----:B------:R1:W3:Y:S01]  /*17040*/  MUFU.TANH R21, R0 ;  /* 0x0000000000157308 */ /* 0x0002e20000002400 */
[----:B--2---:R-:W-:Y:S04]  /*17050*/  FMNMX.FTZ R6, R169, R85, !PT ;  /* 0x00000055a9067209 */ /* 0x004fe80007810000 */
[----:B------:R-:W-:Y:S01]  /*17060*/  FMNMX.FTZ R6, R168, R6, !PT ;  /* 0x00000006a8067209 */ /* 0x000fe20007810000 */
[----:B-1----:R-:W-:Y:S01]  /*17070*/  FMUL.FTZ R0, R23, c[0x0][0x320] ;  /* 0x0000c80017007a20 */ /* 0x002fe20000410000 */
[----:B---3--:R-:W-:Y:S03]  /*17080*/  FMNMX.FTZ R5, R21, R5, !PT ;  /* 0x0000000515057209 */ /* 0x008fe60007810000 */
        /* <DEDUP_REMOVED lines=15> */
[----:B------:R1:W-:Y:S10]  /*17180*/  MUFU.TANH R30, R7 ;  /* 0x00000007001e7308 */ /* 0x0003f40000002400 */
[----:B------:R2:W-:Y:S01]  /*17190*/  MUFU.TANH R27, R0 ;  /* 0x00000000001b7308 */ /* 0x0005e20000002400 */
[----:B-1----:R-:W-:Y:S01]  /*171a0*/  FMNMX.FTZ R7, R154, R6, !PT ;  /* 0x000000069a077209 */ /* 0x002fe20007810000 */
[----:B--2---:R-:W-:Y:S08]  /*171b0*/  FMUL.FTZ R0, R31, c[0x0][0x320] ;  /* 0x0000c8001f007a20 */ /* 0x004ff00000410000 */
        /* <DEDUP_REMOVED lines=97> */
[----:B-1----:R-:W-:Y:S08]  /*177d0*/  FMUL.FTZ R0, R70, c[0x0][0x320] ;  /* 0x0000c80046007a20 */ /* 0x002ff00000410000 */
[----:B------:R1:W3:Y:S02]  /*177e0*/  MUFU.TANH R188, R0 ;  /* 0x0000000000bc7308 */ /* 0x0002e40000002400 */
[----:B-1----:R-:W-:Y:S01]  /*177f0*/  FMUL.FTZ R0, R71, c[0x0][0x320] ;  /* 0x0000c80047007a20 */ /* 0x002fe20000410000 */
[----:B--2---:R-:W-:Y:S02]  /*17800*/  FMNMX.FTZ R71, R6, R9, !PT ;  /* 0x0000000906477209 */ /* 0x004fe40007810000 */
[----:B---3--:R-:W-:Y:S05]  /*17810*/  FMNMX.FTZ R5, R188, R5, !PT ;  /* 0x00000005bc057209 */ /* 0x008fea0007810000 */
[----:B------:R1:W2:Y:S01]  /*17820*/  MUFU.TANH R193, R0 ;  /* 0x0000000000c17308 */ /* 0x0002a20000002400 */
[----:B------:R-:W-:Y:S01]  /*17830*/  FMUL.FTZ R156, R71, c[0x0][0x2d0] ;  /* 0x0000b400479c7a20 */ /* 0x000fe20000410000 */
        /* <DEDUP_REMOVED lines=43> */
[--C-:B------:R-:W-:Y:S07]  /*17af0*/  FFMA.FTZ R5, R20, c[0x0][0x2d0], -R78.reuse ;  /* 0x0000b40014057a23 */ /* 0x100fee000001084e */
[----:B------:R4:W-:Y:S01]  /*17b00*/  MUFU.EX2 R227, R5 ;  /* 0x0000000500e37308 */ /* 0x0009e20000000800 */
[----:B-1----:R-:W-:Y:S01]  /*17b10*/  FMNMX.FTZ R0, R157, R7, !PT ;  /* 0x000000079d007209 */ /* 0x002fe20007810000 */
[----:B------:R-:W-:Y:S03]  /*17b20*/  FFMA.FTZ R7, R12, c[0x0][0x2d0], -R78 ;  /* 0x0000b4000c077a23 */ /* 0x000fe6000001084e */
[----:B------:R-:W-:Y:S05]  /*17b30*/  FMNMX.FTZ R4, R158, R0, !PT ;  /* 0x000000009e047209 */ /* 0x000fea0007810000 */
[----:B------:R1:W-:Y:S01]  /*17b40*/  MUFU.EX2 R223, R7 ;  /* 0x0000000700df7308 */ /* 0x0003e20000000800 */
[----:B------:R-:W-:Y:S01]  /*17b50*/  FADD.FTZ R0, -R73, R2 ;  /* 0x0000000249007221 */ /* 0x000fe20000010100 */
[----:B------:R-:W-:Y:S03]  /*17b60*/  FMNMX.FTZ R4, R196, R4, !PT ;  /* 0x00000004c4047209 */ /* 0x000fe60007810000 */
[----:B------:R-:W-:Y:S01]  /*17b70*/  FMUL.FTZ R2, R0, c[0x0][0x2d0] ;  /* 0x0000b40000027a20 */ /* 0x000fe20000410000 */
[----:B----4-:R-:W-:Y:S02]  /*17b80*/  @P0 MOV R5, R219 ;  /* 0x000000db00050202 */ /* 0x010fe40000000f00 */
[----:B------:R-:W-:Y:S01]  /*17b90*/  FMNMX.FTZ R0, R252, R4, !PT ;  /* 0x00000004fc007209 */ /* 0x000fe20007810000 */
[--C-:B------:R-:W-:Y:S01]  /*17ba0*/  FFMA.FTZ R4, R164, c[0x0][0x2d0], -R78.reuse ;  /* 0x0000b400a4047a23 */ /* 0x100fe2000001084e */
[----:B------:R4:W5:Y:S02]  /*17bb0*/  MUFU.EX2 R74, R2 ;  /* 0x00000002004a7308 */ /* 0x0009640000000800 */
[----:B---3--:R-:W-:Y:S04]  /*17bc0*/  FMNMX.FTZ R0, R75, R0, !PT ;  /* 0x000000004b007209 */ /* 0x008fe80007810000 */
[----:B--2---:R-:W-:Y:S04]  /*17bd0*/  FMNMX.FTZ R0, R76, R0, !PT ;  /* 0x000000004c007209 */ /* 0x004fe80007810000 */
[----:B------:R-:W-:Y:S01]  /*17be0*/  MUFU.EX2 R235, R4 ;  /* 0x0000000400eb7308 */ /* 0x000fe20000000800 */
[----:B-1----:R-:W-:Y:S01]  /*17bf0*/  @P0 MOV R7, c[0x0][0x1e4] ;  /* 0x0000790000070a02 */ /* 0x002fe20000000f00 */
[----:B----4-:R-:W-:Y:S02]  /*17c00*/  FADD.FTZ R2, -R72, R3 ;  /* 0x0000000348027221 */ /* 0x010fe40000010100 */
[----:B------:R-:W1:Y:S01]  /*17c10*/  SHFL.BFLY PT, R3, R0, 0x2, 0x1f ;  /* 0x0c401f0000037f89 */ /* 0x000e6200000e0000 */
[----:B-----5:R-:W-:Y:S02]  /*17c20*/  FMUL.FTZ R33, R74, R117 ;  /* 0x000000754a217220 */ /* 0x020fe40000410000 */
[----:B------:R-:W-:Y:S02]  /*17c30*/  FMUL.FTZ R2, R2, c[0x0][0x2d0] ;  /* 0x0000b40002027a20 */ /* 0x000fe40000410000 */
[C---:B------:R-:W-:Y:S02]  /*17c40*/  FMUL.FTZ R48, R74.reuse, R132 ;  /* 0x000000844a307220 */ /* 0x040fe40000410000 */
[----:B------:R2:W3:Y:S01]  /*17c50*/  MUFU.EX2 R69, R2 ;  /* 0x0000000200457308 */ /* 0x0004e20000000800 */
[----:B------:R-:W-:Y:S01]  /*17c60*/  FMUL.FTZ R49, R74, R133 ;  /* 0x000000854a317220 */ /* 0x000fe20000410000 */
[----:B-1----:R-:W-:Y:S01]  /*17c70*/  FMNMX.FTZ R0, R0, R3, !PT ;  /* 0x0000000300007209 */ /* 0x002fe20007810000 */
[----:B------:R-:W-:Y:S07]  /*17c80*/  FFMA.FTZ R3, R14, c[0x0][0x2d0], -R78 ;  /* 0x0000b4000e037a23 */ /* 0x000fee000001084e */
[----:B------:R1:W-:Y:S01]  /*17c90*/  MUFU.EX2 R238, R3 ;  /* 0x0000000300ee7308 */ /* 0x0003e20000000800 */
[----:B--2---:R-:W-:Y:S02]  /*17ca0*/  FADD.FTZ R2, -R71, R84 ;  /* 0x0000005447027221 */ /* 0x004fe40000010100 */
[C---:B---3--:R-:W-:Y:S02]  /*17cb0*/  FMUL.FTZ R34, R69.reuse, R118 ;  /* 0x0000007645227220 */ /* 0x048fe40000410000 */
[----:B------:R-:W-:Y:S02]  /*17cc0*/  FMUL.FTZ R2, R2, c[0x0][0x2d0] ;  /* 0x0000b40002027a20 */ /* 0x000fe40000410000 */
[C---:B------:R-:W-:Y:S03]  /*17cd0*/  FMUL.FTZ R35, R69.reuse, R119 ;  /* 0x0000007745237220 */ /* 0x040fe60000410000 */
[----:B------:R2:W3:Y:S01]  /*17ce0*/  MUFU.EX2 R68, R2 ;  /* 0x0000000200447308 */ /* 0x0004e20000000800 */
[C---:B------:R-:W-:Y:S02]  /*17cf0*/  FMUL.FTZ R50, R69.reuse, R134 ;  /* 0x0000008645327220 */ /* 0x040fe40000410000 */
[----:B------:R-:W-:Y:S02]  /*17d00*/  FMUL.FTZ R51, R69, R135 ;  /* 0x0000008745337220 */ /* 0x000fe40000410000 */
[--C-:B-1----:R-:W-:Y:S01]  /*17d10*/  FFMA.FTZ R3, R167, c[0x0][0x2d0], -R79.reuse ;  /* 0x0000b400a7037a23 */ /* 0x102fe2000001084f */
[----:B------:R-:W-:Y:S04]  /*17d20*/  MOV R167, R195 ;  /* 0x000000c300a77202 */ /* 0x000fe80000000f00 */
[----:B------:R1:W-:Y:S01]  /*17d30*/  MUFU.EX2 R231, R3 ;  /* 0x0000000300e77308 */ /* 0x0003e20000000800 */
[--C-:B--2---:R-:W-:Y:S01]  /*17d40*/  FFMA.FTZ R2, R155, c[0x0][0x2d0], -R78.reuse ;  /* 0x0000b4009b027a23 */ /* 0x104fe2000001084e */
[----:B------:R-:W-:Y:S01]  /*17d50*/  MOV R155, R193 ;  /* 0x000000c1009b7202 */ /* 0x000fe20000000f00 */
        /* <DEDUP_REMOVED lines=8> */
[--C-:B-1----:R-:W-:Y:S04]  /*17de0*/  FFMA.FTZ R3, R165, c[0x0][0x2d0], -R79.reuse ;  /* 0x0000b400a5037a23 */ /* 0x102fe8000001084f */
[----:B------:R1:W4:Y:S01]  /*17df0*/  MUFU.EX2 R232, R3 ;  /* 0x0000000300e87308 */ /* 0x0003220000000800 */
[--C-:B--2---:R-:W-:Y:S01]  /*17e00*/  FFMA.FTZ R2, R86, c[0x0][0x2d0], -R78.reuse ;  /* 0x0000b40056027a23 */ /* 0x104fe2000001084e */
[----:B---3--:R-:W-:Y:S08]  /*17e10*/  F2FP.BF16.PACK_AB R80, R237, R235 ;  /* 0x000000ebed50723e */ /* 0x008ff000000010ff */
[----:B------:R2:W3:Y:S01]  /*17e20*/  MUFU.EX2 R236, R2 ;  /* 0x0000000200ec7308 */ /* 0x0004e20000000800 */
[--C-:B-1----:R-:W-:Y:S01]  /*17e30*/  FFMA.FTZ R3, R17, c[0x0][0x2d0], -R79.reuse ;  /* 0x0000b40011037a23 */ /* 0x102fe2000001084f */
[----:B----4-:R-:W-:Y:S01]  /*17e40*/  F2FP.BF16.PACK_AB R81, R232, R231 ;  /* 0x000000e7e851723e */ /* 0x010fe200000010ff */
[----:B------:R-:W-:Y:S01]  /*17e50*/  FMUL.FTZ R17, R74, R101 ;  /* 0x000000654a117220 */ /* 0x000fe20000410000 */
[----:B------:R-:W-:Y:S06]  /*17e60*/  MOV R101, R191 ;  /* 0x000000bf00657202 */ /* 0x000fec0000000f00 */
[----:B------:R1:W-:Y:S01]  /*17e70*/  MUFU.EX2 R233, R3 ;  /* 0x0000000300e97308 */ /* 0x0003e20000000800 */
[----:B--2---:R-:W2:Y:S01]  /*17e80*/  SHFL.BFLY PT, R2, R0, 0x1, 0x1f ;  /* 0x0c201f0000027f89 */ /* 0x004ea200000e0000 */
[----:B---3--:R-:W-:Y:S01]  /*17e90*/  F2FP.BF16.PACK_AB R82, R238, R236 ;  /* 0x000000ecee52723e */ /* 0x008fe200000010ff */
[----:B-1----:R-:W-:Y:S02]  /*17ea0*/  FFMA.FTZ R3, R19, c[0x0][0x2d0], -R78 ;  /* 0x0000b40013037a23 */ /* 0x002fe4000001084e */
[----:B------:R-:W-:Y:S01]  /*17eb0*/  FMUL.FTZ R19, R69, R103 ;  /* 0x0000006745137220 */ /* 0x000fe20000410000 */
[----:B------:R-:W-:Y:S04]  /*17ec0*/  MOV R103, R187 ;  /* 0x000000bb00677202 */ /* 0x000fe80000000f00 */
[----:B------:R-:W-:Y:S01]  /*17ed0*/  MUFU.EX2 R228, R3 ;  /* 0x0000000300e47308 */ /* 0x000fe20000000800 */
[----:B--2---:R-:W-:Y:S01]  /*17ee0*/  FMNMX.FTZ R70, R0, R2, !PT ;  /* 0x0000000200467209 */ /* 0x004fe20007810000 */
[--C-:B------:R-:W-:Y:S02]  /*17ef0*/  FFMA.FTZ R2, R170, c[0x0][0x2d0], -R156.reuse ;  /* 0x0000b400aa027a23 */ /* 0x100fe4000001089c */
[----:B------:R-:W-:Y:S02]  /*17f00*/  FFMA.FTZ R0, R16, c[0x0][0x2d0], -R79 ;  /* 0x0000b40010007a23 */ /* 0x000fe4000001084f */
[----:B------:R-:W-:Y:S02]  /*17f10*/  FMUL.FTZ R77, R70, c[0x0][0x2d0] ;  /* 0x0000b400464d7a20 */ /* 0x000fe40000410000 */
[----:B------:R-:W-:Y:S02]  /*17f20*/  FMUL.FTZ R16, R74, R100 ;  /* 0x000000644a107220 */ /* 0x000fe40000410000 */
[----:B------:R1:W-:Y:S01]  /*17f30*/  MUFU.EX2 R225, R2 ;  /* 0x0000000200e17308 */ /* 0x0003e20000000800 */
[----:B------:R-:W-:Y:S09]  /*17f40*/  MOV R100, R192 ;  /* 0x000000c000647202 */ /* 0x000ff20000000f00 */
[----:B------:R2:W3:Y:S01]  /*17f50*/  MUFU.EX2 R234, R0 ;  /* 0x0000000000ea7308 */ /* 0x0004e20000000800 */
[--C-:B-1----:R-:W-:Y:S01]  /*17f60*/  FFMA.FTZ R2, R166, c[0x0][0x2d0], -R156.reuse ;  /* 0x0000b400a6027a23 */ /* 0x102fe2000001089c */
[----:B------:R-:W-:Y:S08]  /*17f70*/  MOV R166, R30 ;  /* 0x0000001e00a67202 */ /* 0x000ff00000000f00 */
[----:B------:R1:W4:Y:S01]  /*17f80*/  MUFU.EX2 R226, R2 ;  /* 0x0000000200e27308 */ /* 0x0003220000000800 */
[----:B--2---:R-:W-:Y:S01]  /*17f90*/  FADD.FTZ R0, -R70, R85 ;  /* 0x0000005546007221 */ /* 0x004fe20000010100 */
[----:B---3--:R-:W-:Y:S03]  /*17fa0*/  F2FP.BF16.PACK_AB R83, R234, R233 ;  /* 0x000000e9ea53723e */ /* 0x008fe600000010ff */
[----:B------:R-:W-:Y:S06]  /*17fb0*/  FMUL.FTZ R0, R0, c[0x0][0x2d0] ;  /* 0x0000b40000007a20 */ /* 0x000fec0000410000 */
[----:B------:R-:W2:Y:S01]  /*17fc0*/  MUFU.EX2 R0, R0 ;  /* 0x0000000000007308 */ /* 0x000ea20000000800 */
[--C-:B-1----:R-:W-:Y:S01]  /*17fd0*/  FFMA.FTZ R2, R152, c[0x0][0x2d0], -R156.reuse ;  /* 0x0000b40098027a23 */ /* 0x102fe2000001089c */
[----:B------:R-:W-:Y:S02]  /*17fe0*/  MOV R152, R196 ;  /* 0x000000c400987202 */ /* 0x000fe40000000f00 */
[----:B----4-:R-:W-:Y:S06]  /*17ff0*/  F2FP.BF16.PACK_AB R64, R226, R225 ;  /* 0x000000e1e240723e */ /* 0x010fec00000010ff */
[----:B------:R1:W-:Y:S01]  /*18000*/  MUFU.EX2 R229, R2 ;  /* 0x0000000200e57308 */ /* 0x0003e20000000800 */
[C---:B--2---:R-:W-:Y:S02]  /*18010*/  FMUL.FTZ R11, R0.reuse, R95 ;  /* 0x0000005f000b7220 */ /* 0x044fe40000410000 */
[C---:B------:R-:W-:Y:S02]  /*18020*/  FMUL.FTZ R14, R0.reuse, R98 ;  /* 0x00000062000e7220 */ /* 0x040fe40000410000 */
[C---:B------:R-:W-:Y:S02]  /*18030*/  FMUL.FTZ R30, R0.reuse, R114 ;  /* 0x00000072001e7220 */ /* 0x040fe40000410000 */
[C---:B------:R-:W-:Y:S01]  /*18040*/  FMUL.FTZ R42, R0.reuse, R126 ;  /* 0x0000007e002a7220 */ /* 0x040fe20000410000 */
[----:B------:R-:W2:Y:S01]  /*18050*/  LDL.LU R114, [R1+0x10] ;  /* 0x0000100001727983 */ /* 0x000ea20000300800 */
[C---:B------:R-:W-:Y:S02]  /*18060*/  FMUL.FTZ R43, R0.reuse, R127 ;  /* 0x0000007f002b7220 */ /* 0x040fe40000410000 */
[C---:B------:R-:W-:Y:S02]  /*18070*/  FMUL.FTZ R46, R0.reuse, R130 ;  /* 0x00000082002e7220 */ /* 0x040fe40000410000 */
[----:B-1----:R-:W-:Y:S02]  /*18080*/  FFMA.FTZ R2, R87, c[0x0][0x2d0], -R156 ;  /* 0x0000b40057027a23 */ /* 0x002fe4000001089c */
[C---:B------:R-:W-:Y:S02]  /*18090*/  FMUL.FTZ R47, R0.reuse, R131 ;  /* 0x00000083002f7220 */ /* 0x040fe40000410000 */
[----:B------:R1:W3:Y:S01]  /*180a0*/  MUFU.EX2 R230, R2 ;  /* 0x0000000200e67308 */ /* 0x0002e20000000800 */
[C---:B------:R-:W-:Y:S02]  /*180b0*/  FMUL.FTZ R59, R0.reuse, R143 ;  /* 0x0000008f003b7220 */ /* 0x040fe40000410000 */
[C---:B------:R-:W-:Y:S02]  /*180c0*/  FMUL.FTZ R58, R0.reuse, R142 ;  /* 0x0000008e003a7220 */ /* 0x040fe40000410000 */
[C---:B------:R-:W-:Y:S02]  /*180d0*/  FMUL.FTZ R62, R0.reuse, R146 ;  /* 0x00000092003e7220 */ /* 0x040fe40000410000 */
[----:B------:R-:W-:Y:S02]  /*180e0*/  FMUL.FTZ R63, R0, R147 ;  /* 0x00000093003f7220 */ /* 0x000fe40000410000 */
[--C-:B-1----:R-:W-:Y:S01]  /*180f0*/  FFMA.FTZ R2, R169, c[0x0][0x2d0], -R77.reuse ;  /* 0x0000b400a9027a23 */ /* 0x102fe2000001084d */
[----:B---3--:R-:W-:Y:S02]  /*18100*/  F2FP.BF16.PACK_AB R66, R230, R229 ;  /* 0x000000e5e642723e */ /* 0x008fe400000010ff */
[----:B------:R-:W-:Y:S01]  /*18110*/  MOV R169, R188 ;  /* 0x000000bc00a97202 */ /* 0x000fe20000000f00 */
[----:B------:R1:W-:Y:S02]  /*18120*/  MUFU.EX2 R170, R2 ;  /* 0x0000000200aa7308 */ /* 0x0003e40000000800 */
[--C-:B-1----:R-:W-:Y:S01]  /*18130*/  FFMA.FTZ R2, R168, c[0x0][0x2d0], -R77.reuse ;  /* 0x0000b400a8027a23 */ /* 0x102fe2000001084d */
[----:B------:R-:W-:Y:S07]  /*18140*/  MOV R168, R190 ;  /* 0x000000be00a87202 */ /* 0x000fee0000000f00 */
[----:B------:R1:W3:Y:S02]  /*18150*/  MUFU.EX2 R171, R2 ;  /* 0x0000000200ab7308 */ /* 0x0002e40000000800 */
[--C-:B-1----:R-:W-:Y:S01]  /*18160*/  FFMA.FTZ R2, R154, c[0x0][0x2d0], -R77.reuse ;  /* 0x0000b4009a027a23 */ /* 0x102fe2000001084d */
[----:B---3--:R-:W-:Y:S02]  /*18170*/  F2FP.BF16.PACK_AB R65, R171, R170 ;  /* 0x000000aaab41723e */ /* 0x008fe400000010ff */
[----:B------:R-:W-:Y:S05]  /*18180*/  MOV R154, R31 ;  /* 0x0000001f009a7202 */ /* 0x000fea0000000f00 */
[----:B------:R1:W-:Y:S01]  /*18190*/  MUFU.EX2 R172, R2 ;  /* 0x0000000200ac7308 */ /* 0x0003e20000000800 */
[----:B------:R-:W-:Y:S02]  /*181a0*/  FMUL.FTZ R31, R0, R115 ;  /* 0x00000073001f7220 */ /* 0x000fe40000410000 */
[----:B-1----:R-:W-:Y:S01]  /*181b0*/  FFMA.FTZ R2, R153, c[0x0][0x2d0], -R77 ;  /* 0x0000b40099027a23 */ /* 0x002fe2000001084d */
[----:B------:R-:W-:Y:S06]  /*181c0*/  MOV R153, R194 ;  /* 0x000000c200997202 */ /* 0x000fec0000000f00 */
[----:B------:R1:W3:Y:S02]  /*181d0*/  MUFU.EX2 R174, R2 ;  /* 0x0000000200ae7308 */ /* 0x0002e40000000800 */
[----:B-1----:R-:W-:Y:S02]  /*181e0*/  @P0 SHF.R.S32.HI R2, RZ, 0x1f, R217 ;  /* 0x0000001fff020819 */ /* 0x002fe400000114d9 */
[----:B---3--:R-:W-:Y:S03]  /*181f0*/  F2FP.BF16.PACK_AB R67, R174, R172 ;  /* 0x000000acae43723e */ /* 0x008fe600000010ff */
        /* <DEDUP_REMOVED lines=11> */
[C---:B------:R-:W-:Y:S01]  /*182b0*/  @P0 SHF.L.U64.HI R10, R2.reuse, 0x5, R7 ;  /* 0x00000005020a0819 */ /* 0x040fe20000010207 */
[----:B-1----:R-:W-:Y:S01]  /*182c0*/  @P0 IMAD R6, R3, 0x50, RZ ;  /* 0x0000005003060824 */ /* 0x002fe200078e02ff */
[----:B------:R-:W-:Y:S04]  /*182d0*/  @P0 SHF.L.U32 R3, R2, 0x5, RZ ;  /* 0x0000000502030819 */ /* 0x000fe800000006ff */
[----:B------:R-:W-:Y:S02]  /*182e0*/  @P0 IADD3 R5, R5, R6, RZ ;  /* 0x0000000605050210 */ /* 0x000fe40007ffe0ff */
[-C--:B------:R-:W-:Y:S02]  /*182f0*/  @P0 IADD3 R6, P3, R8, R3.reuse, RZ ;  /* 0x0000000308060210 */ /* 0x080fe40007f7e0ff */
[----:B------:R-:W-:Y:S01]  /*18300*/  @P0 LEA.HI.X R9, R4, c[0x0][0x1cc], R5, 0x1, P1 ;  /* 0x0000730004090a11 */ /* 0x000fe200008f0c05 */
[--C-:B------:R-:W-:Y:S01]  /*18310*/  FFMA.FTZ R5, R21, c[0x0][0x2d0], -R79.reuse ;  /* 0x0000b40015057a23 */ /* 0x100fe2000001084f */
[-C--:B------:R-:W-:Y:S02]  /*18320*/  @P0 IADD3 R4, P1, R6, R3.reuse, RZ ;  /* 0x0000000306040210 */ /* 0x080fe40007f3e0ff */
[-C--:B------:R-:W-:Y:S01]  /*18330*/  @P0 IADD3.X R7, R9, R10.reuse, RZ, P3, !PT ;  /* 0x0000000a09070210 */ /* 0x080fe20001ffe4ff */
[----:B------:R1:W-:Y:S01]  /*18340*/  MUFU.EX2 R222, R5 ;  /* 0x0000000500de7308 */ /* 0x0003e20000000800 */
[----:B------:R3:W-:Y:S01]  /*18350*/  @P0 LDGSTS.E.BYPASS.LTC128B.128 [R218+0x2900], [R8.64], !P4 ;  /* 0x0290000008da0fae */ /* 0x0007e2000e101d48 */
[-C--:B------:R-:W-:Y:S07]  /*18360*/  @P0 IADD3 R2, P2, R4, R3.reuse, RZ ;  /* 0x0000000304020210 */ /* 0x080fee0007f5e0ff */
[----:B------:R4:W-:Y:S01]  /*18370*/  @P0 LDGSTS.E.BYPASS.LTC128B.128 [R218+0x3100], [R6.64], !P4 ;  /* 0x0310000006da0fae */ /* 0x0009e2000e101d48 */
[-C--:B-1----:R-:W-:Y:S02]  /*18380*/  @P0 IADD3.X R5, R7, R10.reuse, RZ, P1, !PT ;  /* 0x0000000a07050210 */ /* 0x082fe40000ffe4ff */
[----:B---3--:R-:W-:Y:S05]  /*18390*/  @P0 IADD3 R8, P1, R2, R3, RZ ;  /* 0x0000000302080210 */ /* 0x008fea0007f3e0ff */
[----:B------:R1:W-:Y:S01]  /*183a0*/  @P0 LDGSTS.E.BYPASS.LTC128B.128 [R218+0x3900], [R4.64], !P4 ;  /* 0x0390000004da0fae */ /* 0x0003e2000e101d48 */
[----:B------:R-:W-:Y:S01]  /*183b0*/  @P0 IADD3.X R3, R5, R10, RZ, P2, !PT ;  /* 0x0000000a05030210 */ /* 0x000fe200017fe4ff */
[--C-:B------:R-:W-:Y:S04]  /*183c0*/  FFMA.FTZ R9, R22, c[0x0][0x2d0], -R79.reuse ;  /* 0x0000b40016097a23 */ /* 0x100fe8000001084f */
[----:B------:R3:W-:Y:S01]  /*183d0*/  MUFU.EX2 R221, R9 ;  /* 0x0000000900dd7308 */ /* 0x0007e20000000800 */
[C---:B----4-:R-:W-:Y:S01]  /*183e0*/  FMUL.FTZ R6, R69.reuse, R90 ;  /* 0x0000005a45067220 */ /* 0x050fe20000410000 */
[----:B------:R4:W-:Y:S01]  /*183f0*/  @P0 LDGSTS.E.BYPASS.LTC128B.128 [R218+0x4100], [R2.64], !P4 ;  /* 0x0410000002da0fae */ /* 0x0009e2000e101d48 */
[----:B------:R-:W-:Y:S02]  /*18400*/  FMUL.FTZ R7, R69, R91 ;  /* 0x0000005b45077220 */ /* 0x000fe40000410000 */
[--C-:B-1----:R-:W-:Y:S02]  /*18410*/  FFMA.FTZ R4, R15, c[0x0][0x2d0], -R79.reuse ;  /* 0x0000b4000f047a23 */ /* 0x102fe4000001084f */
[----:B------:R-:W-:Y:S01]  /*18420*/  FMUL.FTZ R5, R74, R89 ;  /* 0x000000594a057220 */ /* 0x000fe20000410000 */
[----:B---3--:R-:W-:Y:S02]  /*18430*/  @P0 IADD3.X R9, R3, R10, RZ, P1, !PT ;  /* 0x0000000a03090210 */ /* 0x008fe40000ffe4ff */
[----:B------:R1:W-:Y:S01]  /*18440*/  MUFU.EX2 R219, R4 ;  /* 0x0000000400db7308 */ /* 0x0003e20000000800 */
[C---:B------:R-:W-:Y:S02]  /*18450*/  FMUL.FTZ R10, R0.reuse, R94 ;  /* 0x0000005e000a7220 */ /* 0x040fe40000410000 */
[----:B------:R-:W-:Y:S01]  /*18460*/  FMUL.FTZ R15, R0, R99 ;  /* 0x00000063000f7220 */ /* 0x000fe20000410000 */
[----:B------:R3:W-:Y:S01]  /*18470*/  @P0 LDGSTS.E.BYPASS.LTC128B.128 [R218+0x4900], [R8.64], !P4 ;  /* 0x0490000008da0fae */ /* 0x0007e2000e101d48 */
[----:B----4-:R-:W-:Y:S02]  /*18480*/  FFMA.FTZ R2, R18, c[0x0][0x2d0], -R79 ;  /* 0x0000b40012027a23 */ /* 0x010fe4000001084f */
[----:B------:R-:W-:Y:S01]  /*18490*/  FMUL.FTZ R18, R69, R102 ;  /* 0x0000006645127220 */ /* 0x000fe20000410000 */
[----:B------:R-:W-:Y:S01]  /*184a0*/  MOV R102, R32 ;  /* 0x0000002000667202 */ /* 0x000fe20000000f00 */
[----:B------:R-:W-:Y:S01]  /*184b0*/  FMUL.FTZ R32, R74, R116 ;  /* 0x000000744a207220 */ /* 0x000fe20000410000 */
[----:B------:R4:W-:Y:S01]  /*184c0*/  MUFU.EX2 R220, R2 ;  /* 0x0000000200dc7308 */ /* 0x0009e20000000800 */
[----:B------:R-:W-:Y:S01]  /*184d0*/  FFMA.FTZ R3, R240, c[0x0][0x2d0], -R78 ;  /* 0x0000b400f0037a23 */ /* 0x000fe2000001084e */
[----:B------:R-:W5:Y:S08]  /*184e0*/  LDSM.16.MT88.4 R20, [R201] ;  /* 0x00000000c914783b */ /* 0x000f700000004200 */
[----:B------:R-:W2:Y:S01]  /*184f0*/  LDSM.16.MT88.4 R36, [R205] ;  /* 0x00000000cd24783b */ /* 0x000ea20000004200 */
[----:B-1----:R-:W-:Y:S07]  /*18500*/  FMUL.FTZ R4, R74, R88 ;  /* 0x000000584a047220 */ /* 0x002fee0000410000 */
[----:B------:R-:W1:Y:S01]  /*18510*/  LDSM.16.MT88.4 R52, [R202] ;  /* 0x00000000ca34783b */ /* 0x000e620000004200 */
[C---:B---3--:R-:W-:Y:S02]  /*18520*/  FMUL.FTZ R8, R68.reuse, R92 ;  /* 0x0000005c44087220 */ /* 0x048fe40000410000 */
[C---:B------:R-:W-:Y:S02]  /*18530*/  FMUL.FTZ R9, R68.reuse, R93 ;  /* 0x0000005d44097220 */ /* 0x040fe40000410000 */
[--C-:B----4-:R-:W-:Y:S01]  /*18540*/  FFMA.FTZ R2, R173, c[0x0][0x2d0], -R156.reuse ;  /* 0x0000b400ad027a23 */ /* 0x110fe2000001089c */
[----:B------:R-:W-:Y:S02]  /*18550*/  MOV R173, R216 ;  /* 0x000000d800ad7202 */ /* 0x000fe40000000f00 */
[----:B------:R-:W3:Y:S01]  /*18560*/  LDSM.16.MT88.4 R84, [R204] ;  /* 0x00000000cc54783b */ /* 0x000ee20000004200 */
[----:B------:R4:W-:Y:S07]  /*18570*/  MUFU.EX2 R197, R2 ;  /* 0x0000000200c57308 */ /* 0x0009ee0000000800 */
[----:B------:R-:W1:Y:S01]  /*18580*/  LDSM.16.MT88.4 R88, [R201+0x800] ;  /* 0x00080000c958783b */ /* 0x000e620000004200 */
[-C--:B-----5:R-:W-:Y:S07]  /*18590*/  HMMA.16816.F32.BF16 R4, R80, R20.reuse, R4 ;  /* 0x000000145004723c */ /* 0x0a0fee0000041804 */
[----:B------:R-:W5:Y:S01]  /*185a0*/  LDSM.16.MT88.4 R92, [R205+0x800] ;  /* 0x00080000cd5c783b */ /* 0x000f620000004200 */
[C---:B------:R-:W-:Y:S07]  /*185b0*/  HMMA.16816.F32.BF16 R8, R64.reuse, R20, R8 ;  /* 0x000000144008723c */ /* 0x040fee0000041808 */
[----:B------:R-:W1:Y:S01]  /*185c0*/  LDSM.16.MT88.4 R96, [R202+0x800] ;  /* 0x00080000ca60783b */ /* 0x000e620000004200 */
[--C-:B----4-:R-:W-:Y:S04]  /*185d0*/  FFMA.FTZ R2, R25, c[0x0][0x2d0], -R156.reuse ;  /* 0x0000b40019027a23 */ /* 0x110fe8000001089c */
[----:B------:R-:W-:Y:S01]  /*185e0*/  FMUL.FTZ R25, R68, R109 ;  /* 0x0000006d44197220 */ /* 0x000fe20000410000 */
[-C--:B------:R-:W-:Y:S01]  /*185f0*/  HMMA.16816.F32.BF16 R12, R64, R22.reuse, R12 ;  /* 0x00000016400c723c */ /* 0x080fe2000004180c */
[----:B------:R4:W1:Y:S01]  /*18600*/  MUFU.EX2 R198, R2 ;  /* 0x0000000200c67308 */ /* 0x0008620000000800 */
[----:B------:R-:W-:Y:S01]  /*18610*/  LDSM.16.MT88.4 R116, [R205+0x2000] ;  /* 0x00200000cd74783b */ /* 0x000fe20000004200 */
[C---:B------:R-:W-:Y:S02]  /*18620*/  FMUL.FTZ R20, R74.reuse, R104 ;  /* 0x000000684a147220 */ /* 0x040fe40000410000 */
[----:B------:R-:W-:Y:S03]  /*18630*/  FMUL.FTZ R21, R74, R105 ;  /* 0x000000694a157220 */ /* 0x000fe60000410000 */
[C---:B------:R-:W-:Y:S02]  /*18640*/  HMMA.16816.F32.BF16 R16, R80.reuse, R22, R16 ;  /* 0x000000165010723c */ /* 0x040fe40000041810 */
[----:B------:R-:W-:Y:S05]  /*18650*/  LDSM.16.MT88.4 R132, [R202+0x2000] ;  /* 0x00200000ca84783b */ /* 0x000fea0000004200 */
[C---:B------:R-:W-:Y:S02]  /*18660*/  FMUL.FTZ R22, R69.reuse, R106 ;  /* 0x0000006a45167220 */ /* 0x040fe40000410000 */
[----:B------:R-:W-:Y:S01]  /*18670*/  FMUL.FTZ R23, R69, R107 ;  /* 0x0000006b45177220 */ /* 0x000fe20000410000 */
[----:B------:R-:W0:Y:S06]  /*18680*/  LDGDEPBAR ;  /* 0x00000000000079af */ /* 0x000e2c0000000000 */
[-C--:B--2---:R-:W-:Y:S03]  /*18690*/  HMMA.16816.F32.BF16 R20, R80, R36.reuse, R20 ;  /* 0x000000245014723c */ /* 0x084fe60000041814 */
[--C-:B----4-:R-:W-:Y:S02]  /*186a0*/  FFMA.FTZ R2, R24, c[0x0][0x2d0], -R156.reuse ;  /* 0x0000b40018027a23 */ /* 0x110fe4000001089c */
[----:B------:R-:W-:Y:S02]  /*186b0*/  FMUL.FTZ R24, R68, R108 ;  /* 0x0000006c44187220 */ /* 0x000fe40000410000 */
[----:B------:R2:W-:Y:S02]  /*186c0*/  MUFU.EX2 R216, R2 ;  /* 0x0000000200d87308 */ /* 0x0005e40000000800 */
[----:B--2---:R-:W-:Y:S03]  /*186d0*/  FFMA.FTZ R2, R26, c[0x0][0x2d0], -R156 ;  /* 0x0000b4001a027a23 */ /* 0x004fe6000001089c */
[----:B------:R-:W-:Y:S05]  /*186e0*/  FMUL.FTZ R26, R0, R110 ;  /* 0x0000006e001a7220 */ /* 0x000fea0000410000 */
[----:B------:R2:W-:Y:S02]  /*186f0*/  MUFU.EX2 R199, R2 ;  /* 0x0000000200c77308 */ /* 0x0005e40000000800 */
[--C-:B--2---:R-:W-:Y:S01]  /*18700*/  FFMA.FTZ R2, R175, c[0x0][0x2d0], -R77.reuse ;  /* 0x0000b400af027a23 */ /* 0x104fe2000001084d */
[----:B------:R-:W-:Y:S07]  /*18710*/  MOV R175, R189 ;  /* 0x000000bd00af7202 */ /* 0x000fee0000000f00 */
[----:B------:R2:W-:Y:S02]  /*18720*/  MUFU.EX2 R165, R2 ;  /* 0x0000000200a57308 */ /* 0x0005e40000000800 */
[--C-:B--2---:R-:W-:Y:S08]  /*18730*/  FFMA.FTZ R2, R176, c[0x0][0x2d0], -R77.reuse ;  /* 0x0000b400b0027a23 */ /* 0x104ff0000001084d */
[----:B------:R2:W4:Y:S02]  /*18740*/  MUFU.EX2 R164, R2 ;  /* 0x0000000200a47308 */ /* 0x0005240000000800 */
[--C-:B--2---:R-:W-:Y:S02]  /*18750*/  FFMA.FTZ R2, R27, c[0x0][0x2d0], -R77.reuse ;  /* 0x0000b4001b027a23 */ /* 0x104fe4000001084d */
[----:B------:R-:W-:Y:S06]  /*18760*/  FMUL.FTZ R27, R0, R111 ;  /* 0x0000006f001b7220 */ /* 0x000fec0000410000 */
[----:B------:R2:W-:Y:S01]  /*18770*/  MUFU.EX2 R163, R2 ;  /* 0x0000000200a37308 */ /* 0x0005e20000000800 */
[C---:B------:R-:W-:Y:S07]  /*18780*/  HMMA.16816.F32.BF16 R24, R64.reuse, R36, R24 ;  /* 0x000000244018723c */ /* 0x040fee0000041818 */
[C---:B------:R-:W-:Y:S02]  /*18790*/  FMUL.FTZ R36, R74.reuse, R120 ;  /* 0x000000784a247220 */ /* 0x040fe40000410000 */
[----:B------:R-:W-:Y:S03]  /*187a0*/  FMUL.FTZ R37, R74, R121 ;  /* 0x000000794a257220 */ /* 0x000fe60000410000 */
[----:B--2---:R-:W-:Y:S02]  /*187b0*/  FFMA.FTZ R2, R29, c[0x0][0x2d0], -R77 ;  /* 0x0000b4001d027a23 */ /* 0x004fe4000001084d */
[----:B------:R-:W-:Y:S02]  /*187c0*/  FMUL.FTZ R29, R68, R113 ;  /* 0x00000071441d7220 */ /* 0x000fe40000410000 */
[----:B------:R2:W1:Y:S01]  /*187d0*/  MUFU.EX2 R162, R2 ;  /* 0x0000000200a27308 */ /* 0x0004620000000800 */
[----:B------:R-:W5:Y:S01]  /*187e0*/  LDL.LU R113, [R1+0x14] ;  /* 0x0000140001717983 */ /* 0x000f620000300800 */
[--C-:B--2---:R-:W-:Y:S02]  /*187f0*/  FFMA.FTZ R2, R28, c[0x0][0x2d0], -R78.reuse ;  /* 0x0000b4001c027a23 */ /* 0x104fe4000001084e */
[----:B------:R-:W-:Y:S06]  /*18800*/  FMUL.FTZ R28, R68, R112 ;  /* 0x00000070441c7220 */ /* 0x000fec0000410000 */
[----:B------:R2:W-:Y:S01]  /*18810*/  MUFU.EX2 R196, R2 ;  /* 0x0000000200c47308 */ /* 0x0005e20000000800 */
[-C--:B------:R-:W-:Y:S08]  /*18820*/  HMMA.16816.F32.BF16 R28, R64, R38.reuse, R28 ;  /* 0x00000026401c723c */ /* 0x080ff0000004181c */
[C---:B------:R-:W-:Y:S07]  /*18830*/  HMMA.16816.F32.BF16 R32, R80.reuse, R38, R32 ;  /* 0x000000265020723c */ /* 0x040fee0000041820 */
[C---:B------:R-:W-:Y:S02]  /*18840*/  FMUL.FTZ R38, R69.reuse, R122 ;  /* 0x0000007a45267220 */ /* 0x040fe40000410000 */
[----:B------:R-:W-:Y:S03]  /*18850*/  FMUL.FTZ R39, R69, R123 ;  /* 0x0000007b45277220 */ /* 0x000fe60000410000 */
[--C-:B--2---:R-:W-:Y:S04]  /*18860*/  FFMA.FTZ R2, R177, c[0x0][0x2d0], -R78.reuse ;  /* 0x0000b400b1027a23 */ /* 0x104fe8000001084e */
[-C--:B-1----:R-:W-:Y:S01]  /*18870*/  HMMA.16816.F32.BF16 R36, R80, R52.reuse, R36 ;  /* 0x000000345024723c */ /* 0x082fe20000041824 */
[----:B------:R1:W-:Y:S02]  /*18880*/  MUFU.EX2 R195, R2 ;  /* 0x0000000200c37308 */ /* 0x0003e40000000800 */
[--C-:B-1----:R-:W-:Y:S02]  /*18890*/  FFMA.FTZ R2, R40, c[0x0][0x2d0], -R78.reuse ;  /* 0x0000b40028027a23 */ /* 0x102fe4000001084e */
[----:B------:R-:W-:Y:S06]  /*188a0*/  FMUL.FTZ R40, R68, R124 ;  /* 0x0000007c44287220 */ /* 0x000fec0000410000 */
[----:B------:R1:W-:Y:S01]  /*188b0*/  MUFU.EX2 R194, R2 ;  /* 0x0000000200c27308 */ /* 0x0003e20000000800 */
[C---:B------:R-:W-:Y:S07]  /*188c0*/  HMMA.16816.F32.BF16 R40, R64.reuse, R52, R40 ;  /* 0x000000344028723c */ /* 0x040fee0000041828 */
[C---:B------:R-:W-:Y:S02]  /*188d0*/  FMUL.FTZ R53, R74.reuse, R137 ;  /* 0x000000894a357220 */ /* 0x040fe40000410000 */
[----:B------:R-:W-:Y:S03]  /*188e0*/  FMUL.FTZ R52, R74, R136 ;  /* 0x000000884a347220 */ /* 0x000fe60000410000 */
[----:B-1----:R-:W-:Y:S02]  /*188f0*/  FFMA.FTZ R2, R44, c[0x0][0x2d0], -R78 ;  /* 0x0000b4002c027a23 */ /* 0x002fe4000001084e */
[----:B------:R-:W-:Y:S02]  /*18900*/  FMUL.FTZ R44, R68, R128 ;  /* 0x00000080442c7220 */ /* 0x000fe40000410000 */
[----:B------:R1:W-:Y:S05]  /*18910*/  MUFU.EX2 R193, R2 ;  /* 0x0000000200c17308 */ /* 0x0003ea0000000800 */
[-C--:B------:R-:W-:Y:S08]  /*18920*/  HMMA.16816.F32.BF16 R44, R64, R54.reuse, R44 ;  /* 0x00000036402c723c */ /* 0x080ff0000004182c */
[C---:B------:R-:W-:Y:S07]  /*18930*/  HMMA.16816.F32.BF16 R48, R80.reuse, R54, R48 ;  /* 0x000000365030723c */ /* 0x040fee0000041830 */
[C---:B------:R-:W-:Y:S02]  /*18940*/  FMUL.FTZ R54, R69.reuse, R138 ;  /* 0x0000008a45367220 */ /* 0x040fe40000410000 */
[----:B------:R-:W-:Y:S03]  /*18950*/  FMUL.FTZ R55, R69, R139 ;  /* 0x0000008b45377220 */ /* 0x000fe60000410000 */
[--C-:B-1----:R-:W-:Y:S04]  /*18960*/  FFMA.FTZ R2, R180, c[0x0][0x2d0], -R79.reuse ;  /* 0x0000b400b4027a23 */ /* 0x102fe8000001084f */
[-C--:B---3--:R-:W-:Y:S01]  /*18970*/  HMMA.16816.F32.BF16 R52, R80, R84.reuse, R52 ;  /* 0x000000545034723c */ /* 0x088fe20000041834 */
[----:B------:R1:W-:Y:S07]  /*18980*/  MUFU.EX2 R192, R2 ;  /* 0x0000000200c07308 */ /* 0x0003ee0000000800 */
[C---:B------:R-:W-:Y:S07]  /*18990*/  HMMA.16816.F32.BF16 R56, R64.reuse, R84, R56 ;  /* 0x000000544038723c */ /* 0x040fee0000041838 */
[----:B------:R-:W-:Y:S01]  /*189a0*/  F2FP.BF16.PACK_AB R84, R198, R197 ;  /* 0x000000c5c654723e */ /* 0x000fe200000010ff */
[-C--:B------:R-:W-:Y:S04]  /*189b0*/  HMMA.16816.F32.BF16 R60, R64, R86.reuse, R60 ;  /* 0x00000056403c723c */ /* 0x080fe8000004183c */
[----:B----4-:R-:W-:Y:S03]  /*189c0*/  F2FP.BF16.PACK_AB R85, R164, R165 ;  /* 0x000000a5a455723e */ /* 0x010fe600000010ff */
        /* <DEDUP_REMOVED lines=22> */
[-C--:B-----5:R-:W-:Y:S08]  /*18b30*/  HMMA.16816.F32.BF16 R20, R80, R92.reuse, R20 ;  /* 0x0000005c5014723c */ /* 0x0a0ff00000041814 */
[C---:B------:R-:W-:Y:S08]  /*18b40*/  HMMA.16816.F32.BF16 R24, R84.reuse, R92, R24 ;  /* 0x0000005c5418723c */ /* 0x040ff00000041818 */
[-C--:B------:R-:W-:Y:S04]  /*18b50*/  HMMA.16816.F32.BF16 R28, R84, R94.reuse, R28 ;  /* 0x0000005e541c723c */ /* 0x080fe8000004181c */
[--C-:B-1----:R-:W-:Y:S04]  /*18b60*/  FFMA.FTZ R2, R182, c[0x0][0x2d0], -R156.reuse ;  /* 0x0000b400b6027a23 */ /* 0x102fe8000001089c */
[C---:B------:R-:W-:Y:S01]  /*18b70*/  HMMA.16816.F32.BF16 R32, R80.reuse, R94, R32 ;  /* 0x0000005e5020723c */ /* 0x040fe20000041820 */
[----:B------:R1:W-:Y:S01]  /*18b80*/  MUFU.EX2 R188, R2 ;  /* 0x0000000200bc7308 */ /* 0x0003e20000000800 */
[----:B------:R-:W3:Y:S06]  /*18b90*/  LDSM.16.MT88.4 R92, [R201+0x1000] ;  /* 0x00100000c95c783b */ /* 0x000eec0000004200 */
[-C--:B------:R-:W-:Y:S08]  /*18ba0*/  HMMA.16816.F32.BF16 R36, R80, R96.reuse, R36 ;  /* 0x000000605024723c */ /* 0x080ff00000041824 */
[C---:B------:R-:W-:Y:S08]  /*18bb0*/  HMMA.16816.F32.BF16 R40, R84.reuse, R96, R40 ;  /* 0x000000605428723c */ /* 0x040ff00000041828 */
[-C--:B------:R-:W-:Y:S04]  /*18bc0*/  HMMA.16816.F32.BF16 R44, R84, R98.reuse, R44 ;  /* 0x00000062542c723c */ /* 0x080fe8000004182c */
[--C-:B-1----:R-:W-:Y:S04]  /*18bd0*/  FFMA.FTZ R2, R183, c[0x0][0x2d0], -R156.reuse ;  /* 0x0000b400b7027a23 */ /* 0x102fe8000001089c */
[C---:B------:R-:W-:Y:S01]  /*18be0*/  HMMA.16816.F32.BF16 R48, R80.reuse, R98, R48 ;  /* 0x000000625030723c */ /* 0x040fe20000041830 */
[----:B------:R1:W4:Y:S01]  /*18bf0*/  MUFU.EX2 R187, R2 ;  /* 0x0000000200bb7308 */ /* 0x0003220000000800 */
[----:B------:R-:W-:Y:S06]  /*18c00*/  LDSM.16.MT88.4 R96, [R202+0x1000] ;  /* 0x00100000ca60783b */ /* 0x000fec0000004200 */
[-C--:B--2---:R-:W-:Y:S08]  /*18c10*/  HMMA.16816.F32.BF16 R52, R80, R88.reuse, R52 ;  /* 0x000000585034723c */ /* 0x084ff00000041834 */
[C---:B------:R-:W-:Y:S08]  /*18c20*/  HMMA.16816.F32.BF16 R56, R84.reuse, R88, R56 ;  /* 0x000000585438723c */ /* 0x040ff00000041838 */
[-C--:B------:R-:W-:Y:S04]  /*18c30*/  HMMA.16816.F32.BF16 R60, R84, R90.reuse, R60 ;  /* 0x0000005a543c723c */ /* 0x080fe8000004183c */
[--C-:B-1----:R-:W-:Y:S03]  /*18c40*/  FFMA.FTZ R2, R184, c[0x0][0x2d0], -R77.reuse ;  /* 0x0000b400b8027a23 */ /* 0x102fe6000001084d */
[----:B----4-:R-:W-:Y:S01]  /*18c50*/  F2FP.BF16.PACK_AB R84, R187, R188 ;  /* 0x000000bcbb54723e */ /* 0x010fe200000010ff */
[----:B------:R-:W-:Y:S01]  /*18c60*/  HMMA.16816.F32.BF16 R64, R80, R90, R64 ;  /* 0x0000005a5040723c */ /* 0x000fe20000041840 */
[----:B------:R1:W-:Y:S01]  /*18c70*/  MUFU.EX2 R138, R2 ;  /* 0x00000002008a7308 */ /* 0x0003e20000000800 */
[----:B------:R-:W2:Y:S05]  /*18c80*/  LDSM.16.MT88.4 R88, [R205+0x1000] ;  /* 0x00100000cd58783b */ /* 0x000eaa0000004200 */
[----:B------:R-:W-:Y:S02]  /*18c90*/  F2FP.BF16.PACK_AB R80, R195, R196 ;  /* 0x000000c4c350723e */ /* 0x000fe400000010ff */
[----:B------:R-:W-:Y:S03]  /*18ca0*/  F2FP.BF16.PACK_AB R82, R193, R194 ;  /* 0x000000c2c152723e */ /* 0x000fe600000010ff */
[----:B------:R-:W-:Y:S02]  /*18cb0*/  F2FP.BF16.PACK_AB R81, R191, R192 ;  /* 0x000000c0bf51723e */ /* 0x000fe400000010ff */
[----:B------:R-:W-:Y:S07]  /*18cc0*/  F2FP.BF16.PACK_AB R83, R189, R190 ;  /* 0x000000bebd53723e */ /* 0x000fee00000010ff */
[-C--:B---3--:R-:W-:Y:S03]  /*18cd0*/  HMMA.16816.F32.BF16 R4, R80, R92.reuse, R4 ;  /* 0x0000005c5004723c */ /* 0x088fe60000041804 */
[--C-:B-1----:R-:W-:Y:S04]  /*18ce0*/  FFMA.FTZ R2, R186, c[0x0][0x2d0], -R77.reuse ;  /* 0x0000b400ba027a23 */ /* 0x102fe8000001084d */
[----:B------:R1:W3:Y:S02]  /*18cf0*/  MUFU.EX2 R137, R2 ;  /* 0x0000000200897308 */ /* 0x0002e40000000800 */
[----:B-1----:R-:W-:Y:S03]  /*18d00*/  FFMA.FTZ R2, R185, c[0x0][0x2d0], -R156 ;  /* 0x0000b400b9027a23 */ /* 0x002fe6000001089c */
[----:B---3--:R-:W-:Y:S05]  /*18d10*/  F2FP.BF16.PACK_AB R85, R137, R138 ;  /* 0x0000008a8955723e */ /* 0x008fea00000010ff */
[----:B------:R1:W-:Y:S10]  /*18d20*/  MUFU.EX2 R185, R3 ;  /* 0x0000000300b97308 */ /* 0x0003f40000000800 */
[----:B------:R3:W-:Y:S01]  /*18d30*/  MUFU.EX2 R186, R2 ;  /* 0x0000000200ba7308 */ /* 0x0007e20000000800 */
[----:B-1----:R-:W-:Y:S01]  /*18d40*/  FFMA.FTZ R3, R102, c[0x0][0x2d0], -R78 ;  /* 0x0000b40066037a23 */ /* 0x002fe2000001084e */
[----:B------:R-:W-:Y:S01]  /*18d50*/  MOV R102, R168 ;  /* 0x000000a800667202 */ /* 0x000fe20000000f00 */
[----:B---3--:R-:W-:Y:S07]  /*18d60*/  FFMA.FTZ R2, R242, c[0x0][0x2d0], -R156 ;  /* 0x0000b400f2027a23 */ /* 0x008fee000001089c */
[----:B------:R1:W3:Y:S02]  /*18d70*/  MUFU.EX2 R139, R2 ;  /* 0x00000002008b7308 */ /* 0x0002e40000000800 */
[--C-:B-1----:R-:W-:Y:S01]  /*18d80*/  FFMA.FTZ R2, R245, c[0x0][0x2d0], -R77.reuse ;  /* 0x0000b400f5027a23 */ /* 0x102fe2000001084d */
[----:B---3--:R-:W-:Y:S07]  /*18d90*/  F2FP.BF16.PACK_AB R86, R139, R186 ;  /* 0x000000ba8b56723e */ /* 0x008fee00000010ff */
[----:B------:R1:W-:Y:S02]  /*18da0*/  MUFU.EX2 R136, R2 ;  /* 0x0000000200887308 */ /* 0x0003e40000000800 */
[----:B-1----:R-:W-:Y:S08]  /*18db0*/  FFMA.FTZ R2, R248, c[0x0][0x2d0], -R77 ;  /* 0x0000b400f8027a23 */ /* 0x002ff0000001084d */
[----:B------:R1:W3:Y:S02]  /*18dc0*/  MUFU.EX2 R141, R2 ;  /* 0x00000002008d7308 */ /* 0x0002e40000000800 */
[--C-:B-1----:R-:W-:Y:S01]  /*18dd0*/  FFMA.FTZ R2, R243, c[0x0][0x2d0], -R78.reuse ;  /* 0x0000b400f3027a23 */ /* 0x102fe2000001084e */
[----:B---3--:R-:W-:Y:S07]  /*18de0*/  F2FP.BF16.PACK_AB R87, R141, R136 ;  /* 0x000000888d57723e */ /* 0x008fee00000010ff */
[----:B------:R1:W3:Y:S01]  /*18df0*/  MUFU.EX2 R184, R2 ;  /* 0x0000000200b87308 */ /* 0x0002e20000000800 */
[C---:B------:R-:W-:Y:S08]  /*18e00*/  HMMA.16816.F32.BF16 R8, R84.reuse, R92, R8 ;  /* 0x0000005c5408723c */ /* 0x040ff00000041808 */
[-C--:B------:R-:W-:Y:S08]  /*18e10*/  HMMA.16816.F32.BF16 R12, R84, R94.reuse, R12 ;  /* 0x0000005e540c723c */ /* 0x080ff0000004180c */
[C---:B------:R-:W-:Y:S01]  /*18e20*/  HMMA.16816.F32.BF16 R16, R80.reuse, R94, R16 ;  /* 0x0000005e5010723c */ /* 0x040fe20000041810 */
[----:B------:R-:W4:Y:S03]  /*18e30*/  LDSM.16.MT88.4 R92, [R204+0x1000] ;  /* 0x00100000cc5c783b */ /* 0x000f260000004200 */
[--C-:B-1----:R-:W-:Y:S04]  /*18e40*/  FFMA.FTZ R2, R246, c[0x0][0x2d0], -R79.reuse ;  /* 0x0000b400f6027a23 */ /* 0x102fe8000001084f */
[-C--:B--2---:R-:W-:Y:S01]  /*18e50*/  HMMA.16816.F32.BF16 R20, R80, R88.reuse, R20 ;  /* 0x000000585014723c */ /* 0x084fe20000041814 */
[----:B------:R1:W-:Y:S07]  /*18e60*/  MUFU.EX2 R183, R2 ;  /* 0x0000000200b77308 */ /* 0x0003ee0000000800 */
[C---:B------:R-:W-:Y:S08]  /*18e70*/  HMMA.16816.F32.BF16 R24, R84.reuse, R88, R24 ;  /* 0x000000585418723c */ /* 0x040ff00000041818 */
[-C--:B------:R-:W-:Y:S08]  /*18e80*/  HMMA.16816.F32.BF16 R28, R84, R90.reuse, R28 ;  /* 0x0000005a541c723c */ /* 0x080ff0000004181c */
[C---:B------:R-:W-:Y:S01]  /*18e90*/  HMMA.16816.F32.BF16 R32, R80.reuse, R90, R32 ;  /* 0x0000005a5020723c */ /* 0x040fe20000041820 */
[----:B------:R-:W2:Y:S03]  /*18ea0*/  LDSM.16.MT88.4 R88, [R201+0x1800] ;  /* 0x00180000c958783b */ /* 0x000ea60000004200 */
        /* <DEDUP_REMOVED lines=8> */
[-C--:B----4-:R-:W-:Y:S01]  /*18f30*/  HMMA.16816.F32.BF16 R52, R80, R92.reuse, R52 ;  /* 0x0000005c5034723c */ /* 0x090fe20000041834 */
[----:B------:R1:W-:Y:S07]  /*18f40*/  MUFU.EX2 R182, R2 ;  /* 0x0000000200b67308 */ /* 0x0003ee0000000800 */
[C---:B------:R-:W-:Y:S08]  /*18f50*/  HMMA.16816.F32.BF16 R56, R84.reuse, R92, R56 ;  /* 0x0000005c5438723c */ /* 0x040ff00000041838 */
[-C--:B------:R-:W-:Y:S08]  /*18f60*/  HMMA.16816.F32.BF16 R60, R84, R94.reuse, R60 ;  /* 0x0000005e543c723c */ /* 0x080ff0000004183c */
[----:B------:R-:W-:Y:S01]  /*18f70*/  HMMA.16816.F32.BF16 R64, R80, R94, R64 ;  /* 0x0000005e5040723c */ /* 0x000fe20000041840 */
[----:B------:R-:W4:Y:S03]  /*18f80*/  LDSM.16.MT88.4 R92, [R205+0x1800] ;  /* 0x00180000cd5c783b */ /* 0x000f260000004200 */
        /* <DEDUP_REMOVED lines=12> */
[-C--:B--2---:R-:W-:Y:S03]  /*19050*/  HMMA.16816.F32.BF16 R4, R80, R88.reuse, R4 ;  /* 0x000000585004723c */ /* 0x084fe60000041804 */
[--C-:B-1----:R-:W-:Y:S06]  /*19060*/  FFMA.FTZ R2, R251, c[0x0][0x2d0], -R156.reuse ;  /* 0x0000b400fb027a23 */ /* 0x102fec000001089c */
[----:B------:R1:W2:Y:S03]  /*19070*/  MUFU.EX2 R178, R2 ;  /* 0x0000000200b27308 */ /* 0x0002a60000000800 */
[--C-:B-1----:R-:W-:Y:S01]  /*19080*/  FFMA.FTZ R2, R103, c[0x0][0x2d0], -R77.reuse ;  /* 0x0000b40067027a23 */ /* 0x102fe2000001084d */
[----:B------:R-:W-:Y:S06]  /*19090*/  MOV R103, R173 ;  /* 0x000000ad00677202 */ /* 0x000fec0000000f00 */
[----:B------:R1:W-:Y:S01]  /*190a0*/  MUFU.EX2 R173, R3 ;  /* 0x0000000300ad7308 */ /* 0x0003e20000000800 */
[----:B--2---:R-:W-:Y:S09]  /*190b0*/  F2FP.BF16.PACK_AB R84, R178, R142 ;  /* 0x0000008eb254723e */ /* 0x004ff200000010ff */
[----:B------:R2:W-:Y:S01]  /*190c0*/  MUFU.EX2 R140, R2 ;  /* 0x00000002008c7308 */ /* 0x0005e20000000800 */
[----:B-1----:R-:W3:Y:S04]  /*190d0*/  LDL.LU R3, [R1+0x18] ;  /* 0x0000180001037983 */ /* 0x002ee80000300800 */
[----:B------:R-:W5:Y:S01]  /*190e0*/  LDL.LU R112, [R1+0x1c] ;  /* 0x00001c0001707983 */ /* 0x000f620000300800 */
[--C-:B--2---:R-:W-:Y:S01]  /*190f0*/  FFMA.FTZ R2, R101, c[0x0][0x2d0], -R77.reuse ;  /* 0x0000b40065027a23 */ /* 0x104fe2000001084d */
[----:B------:R-:W-:Y:S03]  /*19100*/  MOV R101, R155 ;  /* 0x0000009b00657202 */ /* 0x000fe60000000f00 */
[----:B------:R1:W2:Y:S02]  /*19110*/  MUFU.EX2 R155, R2 ;  /* 0x00000002009b7308 */ /* 0x0002a40000000800 */
[--C-:B-1----:R-:W-:Y:S01]  /*19120*/  FFMA.FTZ R2, R100, c[0x0][0x2d0], -R156.reuse ;  /* 0x0000b40064027a23 */ /* 0x102fe2000001089c */
[----:B------:R-:W-:Y:S02]  /*19130*/  MOV R100, R153 ;  /* 0x0000009900647202 */ /* 0x000fe40000000f00 */
[----:B--2---:R-:W-:Y:S05]  /*19140*/  F2FP.BF16.PACK_AB R85, R155, R140 ;  /* 0x0000008c9b55723e */ /* 0x004fea00000010ff */
        /* <DEDUP_REMOVED lines=17> */
[-C--:B----4-:R-:W-:Y:S01]  /*19260*/  HMMA.16816.F32.BF16 R20, R80, R92.reuse, R20 ;  /* 0x0000005c5014723c */ /* 0x090fe20000041814 */
        /* <DEDUP_REMOVED lines=15> */
[-C--:B------:R-:W-:Y:S08]  /*19360*/  HMMA.16816.F32.BF16 R52, R80, R88.reuse, R52 ;  /* 0x000000585034723c */ /* 0x080ff00000041834 */
[C---:B------:R-:W-:Y:S08]  /*19370*/  HMMA.16816.F32.BF16 R56, R84.reuse, R88, R56 ;  /* 0x000000585438723c */ /* 0x040ff00000041838 */
[-C--:B------:R-:W-:Y:S04]  /*19380*/  HMMA.16816.F32.BF16 R60, R84, R90.reuse, R60 ;  /* 0x0000005a543c723c */ /* 0x080fe8000004183c */
[----:B-1----:R-:W-:Y:S04]  /*19390*/  FFMA.FTZ R2, R161, c[0x0][0x2d0], -R78 ;  /* 0x0000b400a1027a23 */ /* 0x002fe8000001084e */
[----:B------:R-:W-:Y:S01]  /*193a0*/  HMMA.16816.F32.BF16 R64, R80, R90, R64 ;  /* 0x0000005a5040723c */ /* 0x000fe20000041840 */
[----:B------:R1:W2:Y:S03]  /*193b0*/  MUFU.EX2 R166, R2 ;  /* 0x0000000200a67308 */ /* 0x0002a60000000800 */
[----:B------:R-:W-:Y:S02]  /*193c0*/  MOV R85, R70 ;  /* 0x0000004600557202 */ /* 0x000fe40000000f00 */
[----:B------:R-:W-:Y:S01]  /*193d0*/  MOV R84, R71 ;  /* 0x0000004700547202 */ /* 0x000fe20000000f00 */
[----:B-1----:R-:W-:Y:S01]  /*193e0*/  FFMA.FTZ R2, R160, c[0x0][0x2d0], -R79 ;  /* 0x0000b400a0027a23 */ /* 0x002fe2000001084f */
[----:B--2---:R-:W-:Y:S01]  /*193f0*/  F2FP.BF16.PACK_AB R150, R166, R167 ;  /* 0x000000a7a696723e */ /* 0x004fe200000010ff */
[----:B---3--:R-:W-:Y:S02]  /*19400*/  FFMA.FTZ R3, R68, R3, R225 ;  /* 0x0000000344037223 */ /* 0x008fe400000100e1 */
[----:B------:R1:W-:Y:S01]  /*19410*/  MUFU.EX2 R161, R2 ;  /* 0x0000000200a17308 */ /* 0x0003e20000000800 */
[----:B-----5:R-:W-:Y:S04]  /*19420*/  FFMA.FTZ R0, R0, R112, R170 ;  /* 0x0000007000007223 */ /* 0x020fe800000100aa */
[----:B------:R-:W-:Y:S02]  /*19430*/  FADD.FTZ R0, R171, R0 ;  /* 0x00000000ab007221 */ /* 0x000fe40000010000 */
[----:B-1----:R-:W-:Y:S04]  /*19440*/  FFMA.FTZ R2, R159, c[0x0][0x2d0], -R79 ;  /* 0x0000b4009f027a23 */ /* 0x002fe8000001084f */
        /* <DEDUP_REMOVED lines=23> */
[----:B------:R-:W-:Y:S02]  /*195c0*/  FFMA.FTZ R4, R69, R113, R231 ;  /* 0x0000007145047223 */ /* 0x000fe400000100e7 */
[----:B--2---:R-:W-:Y:S04]  /*195d0*/  FFMA.FTZ R2, R74, R114, R235 ;  /* 0x000000724a027223 */ /* 0x004fe800000100eb */
[----:B------:R-:W-:Y:S02]  /*195e0*/  FADD.FTZ R5, R237, R2 ;  /* 0x00000002ed057221 */ /* 0x000fe40000010000 */
[----:B------:R-:W-:Y:S02]  /*195f0*/  FADD.FTZ R2, R232, R4 ;  /* 0x00000004e8027221 */ /* 0x000fe40000010000 */
[----:B------:R-:W-:Y:S02]  /*19600*/  FADD.FTZ R4, R226, R3 ;  /* 0x00000003e2047221 */ /* 0x000fe40000010000 */
[----:B------:R-:W-:Y:S01]  /*19610*/  FADD.FTZ R3, R236, R5 ;  /* 0x00000005ec037221 */ /* 0x000fe20000010000 */
[----:B---3--:R-:W-:Y:S01]  /*19620*/  F2FP.BF16.PACK_AB R147, R75, R78 ;  /* 0x0000004e4b93723e */ /* 0x008fe200000010ff */
[----:B------:R-:W-:Y:S02]  /*19630*/  FADD.FTZ R2, R233, R2 ;  /* 0x00000002e9027221 */ /* 0x000fe40000010000 */
[----:B------:R-:W-:Y:S02]  /*19640*/  FADD.FTZ R3, R238, R3 ;  /* 0x00000003ee037221 */ /* 0x000fe40000010000 */
[----:B------:R-:W-:Y:S02]  /*19650*/  FADD.FTZ R2, R234, R2 ;  /* 0x00000002ea027221 */ /* 0x000fe40000010000 */
        /* <DEDUP_REMOVED lines=91> */
.L_x_1485:
[----:B------:R-:W-:Y:S02]  /*19c10*/  MOV R11, 0x1f ;  /* 0x0000001f000b7802 */ /* 0x000fe40000000f00 */
[----:B------:R-:W-:Y:S01]  /*19c20*/  MOV R10, 0xffffffff ;  /* 0xffffffff000a7802 */ /* 0x000fe20000000f00 */
[----:B------:R-:W-:Y:S05]  /*19c30*/  BRA.DIV ~URZ, `(.L_x_1487) ;  /* 0x000052727f007947 */ /* 0x000fea000b800000 */
[----:B---3--:R-:W2:Y:S04]  /*19c40*/  LDL R0, [R1+0x10] ;  /* 0x0000100001007983 */ /* 0x008ea80000100800 */
[----:B--2---:R1:W2:Y:S02]  /*19c50*/  SHFL.BFLY PT, R2, R0, 0x2, 0x1f ;  /* 0x0c401f0000027f89 */ /* 0x0042a400000e0000 */
.L_x_1573:
[----:B-1----:R-:W3:Y:S02]  /*19c60*/  LDL.LU R0, [R1+0x10] ;  /* 0x0000100001007983 */ /* 0x002ee40000300800 */
[----:B--23--:R-:W-:Y:S01]  /*19c70*/  FADD.FTZ R2, R2, R0 ;  /* 0x0000000002027221 */ /* 0x00cfe20000010000 */
        /* <DEDUP_REMOVED lines=16> */
[----:B--2---:R-:W-:Y:S02]  /*19d80*/  FADD.FTZ R5, R3, R7 ;  /* 0x0000000703057221 */ /* 0x004fe40000010000 */
.L_x_1574:
[----:B------:R-:W-:Y:S01]  /*19d90*/  FSETP.NE.FTZ.AND P3, PT, R2, RZ, PT ;  /* 0x000000ff0200720b */ /* 0x000fe20003f75000 */
[----:B---34-:R-:W-:Y:S01]  /*19da0*/  FADD.FTZ R6, R8, R6 ;  /* 0x0000000608067221 */ /* 0x018fe20000010000 */
[----:B------:R-:W-:Y:S02]  /*19db0*/  MOV R0, RZ ;  /* 0x000000ff00007202 */ /* 0x000fe40000000f00 */
[----:B------:R-:W-:-:S02]  /*19dc0*/  FSETP.NE.FTZ.AND P2, PT, R4, RZ, PT ;  /* 0x000000ff0400720b */ /* 0x000fc40003f55000 */
[----:B------:R-:W-:Y:S02]  /*19dd0*/  FSETP.NE.FTZ.AND P1, PT, R5, RZ, PT ;  /* 0x000000ff0500720b */ /* 0x000fe40003f35000 */
[----:B------:R-:W-:Y:S02]  /*19de0*/  FSETP.NE.FTZ.AND P0, PT, R6, RZ, PT ;  /* 0x000000ff0600720b */ /* 0x000fe40003f15000 */
[----:B------:R-:W-:Y:S02]  /*19df0*/  MOV R27, 0xff800000 ;  /* 0xff800000001b7802 */ /* 0x000fe40000000f00 */
[----:B------:R-:W-:Y:S01]  /*19e00*/  MOV R23, 0xff800000 ;  /* 0xff80000000177802 */ /* 0x000fe20000000f00 */
[----:B------:R-:W1:Y:S01]  /*19e10*/  @P3 MUFU.RCP R0, R2 ;  /* 0x0000000200003308 */ /* 0x000e620000001000 */
[----:B------:R-:W-:Y:S02]  /*19e20*/  MOV R19, 0xff800000 ;  /* 0xff80000000137802 */ /* 0x000fe40000000f00 */
[----:B------:R-:W-:-:S03]  /*19e30*/  MOV R22, 0xff800000 ;  /* 0xff80000000167802 */ /* 0x000fc60000000f00 */
[----:B------:R-:W-:Y:S02]  /*19e40*/  @P1 MOV R10, 0x3f317218 ;  /* 0x3f317218000a1802 */ /* 0x000fe40000000f00 */
[----:B------:R2:W-:Y:S01]  /*19e50*/  @P3 MUFU.LG2 R9, R2 ;  /* 0x0000000200093308 */ /* 0x0005e20000000c00 */
[----:B-1----:R-:W-:-:S07]  /*19e60*/  FMUL.FTZ R84, R0, R116 ;  /* 0x0000007400547220 */ /* 0x002fce0000410000 */
[----:B------:R-:W1:Y:S01]  /*19e70*/  @P2 MUFU.LG2 R7, R4 ;  /* 0x0000000400072308 */ /* 0x000e620000000c00 */
[C---:B------:R-:W-:Y:S02]  /*19e80*/  FMUL.FTZ R85, R0.reuse, R117 ;  /* 0x0000007500557220 */ /* 0x040fe40000410000 */
[C---:B------:R-:W-:Y:S02]  /*19e90*/  FMUL.FTZ R74, R0.reuse, R88 ;  /* 0x00000058004a7220 */ /* 0x040fe40000410000 */
[C---:B------:R-:W-:Y:S01]  /*19ea0*/  FMUL.FTZ R75, R0.reuse, R89 ;  /* 0x00000059004b7220 */ /* 0x040fe20000410000 */
[----:B--2---:R-:W-:Y:S01]  /*19eb0*/  CS2R R2, SRZ ;  /* 0x0000000000027805 */ /* 0x004fe2000001ff00 */
[C---:B------:R-:W-:Y:S02]  /*19ec0*/  FMUL.FTZ R76, R0.reuse, R100 ;  /* 0x00000064004c7220 */ /* 0x040fe40000410000 */
[C---:B------:R-:W-:Y:S02]  /*19ed0*/  FMUL.FTZ R77, R0.reuse, R101 ;  /* 0x00000065004d7220 */ /* 0x040fe40000410000 */
[C---:B------:R-:W-:Y:S01]  /*19ee0*/  FMUL.FTZ R78, R0.reuse, R104 ;  /* 0x00000068004e7220 */ /* 0x040fe20000410000 */
[----:B------:R2:W3:Y:S01]  /*19ef0*/  @P2 MUFU.RCP R3, R4 ;  /* 0x0000000400032308 */ /* 0x0004e20000001000 */
[----:B------:R-:W-:-:S02]  /*19f00*/  FMUL.FTZ R79, R0, R105 ;  /* 0x00000069004f7220 */ /* 0x000fc40000410000 */
[C---:B------:R-:W-:Y:S02]  /*19f10*/  FMUL.FTZ R68, R0.reuse, R120 ;  /* 0x0000007800447220 */ /* 0x040fe40000410000 */
[C---:B------:R-:W-:Y:S02]  /*19f20*/  FMUL.FTZ R69, R0.reuse, R121 ;  /* 0x0000007900457220 */ /* 0x040fe40000410000 */
[C---:B------:R-:W-:Y:S01]  /*19f30*/  FMUL.FTZ R116, R0.reuse, R132 ;  /* 0x0000008400747220 */ /* 0x040fe20000410000 */
[----:B------:R-:W-:Y:S01]  /*19f40*/  @P1 MUFU.RCP R2, R5 ;  /* 0x0000000500021308 */ /* 0x000fe20000001000 */
[C---:B------:R-:W-:Y:S02]  /*19f50*/  FMUL.FTZ R117, R0.reuse, R133 ;  /* 0x0000008500757220 */ /* 0x040fe40000410000 */
[C---:B------:R-:W-:Y:S02]  /*19f60*/  FMUL.FTZ R86, R0.reuse, R136 ;  /* 0x0000008800567220 */ /* 0x040fe40000410000 */
[----:B------:R-:W-:-:S02]  /*19f70*/  FMUL.FTZ R87, R0, R137 ;  /* 0x0000008900577220 */ /* 0x000fc40000410000 */
[C---:B------:R-:W-:Y:S01]  /*19f80*/  FMUL.FTZ R64, R0.reuse, R148 ;  /* 0x0000009400407220 */ /* 0x040fe20000410000 */
[----:B--2---:R-:W-:Y:S01]  /*19f90*/  @P2 MOV R4, 0x3f317218 ;  /* 0x3f31721800042802 */ /* 0x004fe20000000f00 */
[----:B------:R-:W-:Y:S02]  /*19fa0*/  FMUL.FTZ R65, R0, R149 ;  /* 0x0000009500417220 */ /* 0x000fe40000410000 */
[----:B------:R-:W2:Y:S01]  /*19fb0*/  @P1 MUFU.LG2 R0, R5 ;  /* 0x0000000500001308 */ /* 0x000ea20000000c00 */
[----:B-1----:R-:W-:Y:S02]  /*19fc0*/  @P2 FMUL.FTZ R8, R7, 0.69314718246459960938 ;  /* 0x3f31721807082820 */ /* 0x002fe40000410000 */
[C---:B---3--:R-:W-:Y:S02]  /*19fd0*/  FMUL.FTZ R100, R3.reuse, R106 ;  /* 0x0000006a03647220 */ /* 0x048fe40000410000 */
[C---:B------:R-:W-:Y:S02]  /*19fe0*/  FMUL.FTZ R101, R3.reuse, R107 ;  /* 0x0000006b03657220 */ /* 0x040fe40000410000 */
[----:B------:R-:W-:-:S02]  /*19ff0*/  FMUL.FTZ R104, R3, R118 ;  /* 0x0000007603687220 */ /* 0x000fc40000410000 */
[C---:B------:R-:W-:Y:S02]  /*1a000*/  FMUL.FTZ R105, R3.reuse, R119 ;  /* 0x0000007703697220 */ /* 0x040fe40000410000 */
[C---:B------:R-:W-:Y:S02]  /*1a010*/  FMUL.FTZ R90, R3.reuse, R90 ;  /* 0x0000005a035a7220 */ /* 0x040fe40000410000 */
[C---:B------:R-:W-:Y:S02]  /*1a020*/  FMUL.FTZ R91, R3.reuse, R91 ;  /* 0x0000005b035b7220 */ /* 0x040fe40000410000 */
[C---:B------:R-:W-:Y:S02]  /*1a030*/  FMUL.FTZ R102, R3.reuse, R102 ;  /* 0x0000006603667220 */ /* 0x040fe40000410000 */
[----:B--2---:R-:W-:Y:S01]  /*1a040*/  @P1 FMUL.FTZ R7, R0, 0.69314718246459960938 ;  /* 0x3f31721800071820 */ /* 0x004fe20000410000 */
        /* <DEDUP_REMOVED lines=28> */
[----:B------:R-:W1:Y:S01]  /*1a210*/  @P0 MUFU.LG2 R2, R6 ;  /* 0x0000000600020308 */ /* 0x000e620000000c00 */
[----:B------:R-:W-:Y:S02]  /*1a220*/  @P3 FMUL.FTZ R5, R3, c[0x0][0x2d0] ;  /* 0x0000b40003053a20 */ /* 0x000fe40000410000 */
[----:B------:R-:W-:Y:S02]  /*1a230*/  @P1 FMUL.FTZ R3, R10, c[0x0][0x2d0] ;  /* 0x0000b4000a031a20 */ /* 0x000fe40000410000 */
[----:B------:R-:W-:Y:S02]  /*1a240*/  @P2 FMUL.FTZ R4, R4, c[0x0][0x2d0] ;  /* 0x0000b40004042a20 */ /* 0x000fe40000410000 */
[----:B------:R-:W-:Y:S01]  /*1a250*/  @P1 FFMA.FTZ R27, R3, R71, R7 ;  /* 0x00000047031b1223 */ /* 0x000fe20000010007 */
[----:B------:R-:W-:Y:S01]  /*1a260*/  @P0 MOV R3, 0x3f317218 ;  /* 0x3f31721800030802 */ /* 0x000fe20000000f00 */
[----:B------:R-:W-:Y:S01]  /*1a270*/  @P2 FFMA.FTZ R23, R4, R72, R8 ;  /* 0x0000004804172223 */ /* 0x000fe20000010008 */
[----:B------:R-:W-:Y:S01]  /*1a280*/  MOV R4, 0x1 ;  /* 0x0000000100047802 */ /* 0x000fe20000000f00 */
[----:B------:R-:W-:-:S02]  /*1a290*/  @P3 FMUL.FTZ R9, R9, 0.69314718246459960938 ;  /* 0x3f31721809093820 */ /* 0x000fc40000410000 */
[----:B------:R-:W-:Y:S02]  /*1a2a0*/  @P0 FMUL.FTZ R3, R3, c[0x0][0x2d0] ;  /* 0x0000b40003030a20 */ /* 0x000fe40000410000 */
[----:B------:R-:W-:Y:S02]  /*1a2b0*/  @P3 FFMA.FTZ R22, R5, R73, R9 ;  /* 0x0000004905163223 */ /* 0x000fe40000010009 */
[----:B-1----:R-:W-:Y:S02]  /*1a2c0*/  @P0 FMUL.FTZ R2, R2, 0.69314718246459960938 ;  /* 0x3f31721802020820 */ /* 0x002fe40000410000 */
[----:B------:R-:W-:Y:S02]  /*1a2d0*/  FMUL.FTZ R34, R0, R94 ;  /* 0x0000005e00227220 */ /* 0x000fe40000410000 */
[--C-:B------:R-:W-:Y:S01]  /*1a2e0*/  @P0 FFMA.FTZ R19, R3, R70, R2.reuse ;  /* 0x0000004603130223 */ /* 0x100fe20000010002 */
[----:B------:R-:W-:Y:S01]  /*1a2f0*/  PRMT R2, R4, 0x7610, R2 ;  /* 0x0000761004027816 */ /* 0x000fe20000000002 */
        /* <DEDUP_REMOVED lines=14> */
[----:B------:R-:W-:Y:S02]  /*1a3e0*/  FMUL.FTZ R31, R0, R147 ;  /* 0x00000093001f7220 */ /* 0x000fe40000410000 */
.L_x_1416:
        /* <DEDUP_REMOVED lines=19> */
.L_x_1490:
[----:B--2---:R-:W-:Y:S05]  /*1a520*/  BSYNC B0 ;  /* 0x0000000000007941 */ /* 0x004fea0003800000 */
.L_x_1489:
        /* <DEDUP_REMOVED lines=15> */
[CC--:B------:R-:W-:Y:S01]  /*1a620*/  LEA.HI R5, R4.reuse, R29.reuse, RZ, 0x2 ;  /* 0x0000001d04057211 */ /* 0x0c0fe200078f10ff */
[----:B------:R-:W2:Y:S01]  /*1a630*/  LDL.LU R14, [R1+0x4c] ;  /* 0x00004c00010e7983 */ /* 0x000ea20000300800 */
[----:B------:R-:W-:Y:S01]  /*1a640*/  LEA.HI R26, R4, R29, RZ, 0x5 ;  /* 0x0000001d041a7211 */ /* 0x000fe200078f28ff */
[----:B------:R-:W-:Y:S01]  /*1a650*/  WARPSYNC 0xffffffff ;  /* 0xffffffff00007948 */ /* 0x000fe20003800000 */
[--C-:B------:R-:W-:Y:S01]  /*1a660*/  SHF.R.S32.HI R3, RZ, 0x2, R5.reuse ;  /* 0x00000002ff037819 */ /* 0x100fe20000011405 */
[----:B------:R-:W-:Y:S01]  /*1a670*/  IMAD.MOV.U32 R11, RZ, RZ, -0x10 ;  /* 0xfffffff0ff0b7424 */ /* 0x000fe200078e00ff */
[----:B------:R-:W-:Y:S01]  /*1a680*/  SHF.R.S32.HI R2, RZ, 0x1f, R5 ;  /* 0x0000001fff027819 */ /* 0x000fe20000011405 */
[----:B------:R-:W-:Y:S01]  /*1a690*/  IMAD.MOV.U32 R8, RZ, RZ, 0x20 ;  /* 0x00000020ff087424 */ /* 0x000fe200078e00ff */
[----:B------:R-:W-:Y:S01]  /*1a6a0*/  LOP3.LUT R5, R5, 0xfffffffc, RZ, 0xc0, !PT ;  /* 0xfffffffc05057812 */ /* 0x000fe200078ec0ff */
[----:B------:R-:W-:Y:S01]  /*1a6b0*/  IMAD.MOV.U32 R13, RZ, RZ, c[0x0][0x388] ;  /* 0x0000e200ff0d7624 */ /* 0x000fe200078e00ff */
[----:B------:R-:W-:-:S02]  /*1a6c0*/  LEA.HI R2, R2, R3, RZ, 0x3 ;  /* 0x0000000302027211 */ /* 0x000fc400078f18ff */
        /* <DEDUP_REMOVED lines=30> */
[----:B---3--:R-:W-:Y:S01]  /*1a8b0*/  IMAD.MOV.U32 R6, RZ, RZ, 0x40 ;  /* 0x00000040ff067424 */ /* 0x008fe200078e00ff */
[----:B----4-:R-:W-:-:S02]  /*1a8c0*/  F2FP.BF16.PACK_AB R3, R35, R34 ;  /* 0x000000222303723e */ /* 0x010fc400000010ff */
[----:B------:R-:W-:-:S03]  /*1a8d0*/  F2FP.BF16.PACK_AB R5, R51, R50 ;  /* 0x000000323305723e */ /* 0x000fc600000010ff */
[----:B------:R1:W-:Y:S04]  /*1a8e0*/  STS [R2+0x2400], R3 ;  /* 0x0024000302007388 */ /* 0x0003e80000000800 */
[----:B------:R3:W-:Y:S04]  /*1a8f0*/  STS [R2+0x2000], R5 ;  /* 0x0020000502007388 */ /* 0x0007e80000000800 */
[----:B------:R4:W-:Y:S04]  /*1a900*/  STS [R4+0x2000], R7 ;  /* 0x0020000704007388 */ /* 0x0009e80000000800 */
[----:B------:R4:W-:Y:S01]  /*1a910*/  STS [R4+0x2400], R10 ;  /* 0x0024000a04007388 */ /* 0x0009e20000000800 */
[----:B-1----:R-:W-:-:S02]  /*1a920*/  SEL R3, R6, 0xffffffc0, !P2 ;  /* 0xffffffc006037807 */ /* 0x002fc40005000000 */
[----:B------:R-:W-:Y:S02]  /*1a930*/  SEL R6, R8, 0xffffffe0, !P0 ;  /* 0xffffffe008067807 */ /* 0x000fe40004000000 */
[----:B------:R-:W-:Y:S01]  /*1a940*/  F2FP.BF16.PACK_AB R8, R101, R100 ;  /* 0x000000646508723e */ /* 0x000fe200000010ff */
[C---:B------:R-:W-:Y:S01]  /*1a950*/  IMAD.IADD R3, R2.reuse, 0x1, R3 ;  /* 0x0000000102037824 */ /* 0x040fe200078e0203 */
[----:B------:R-:W-:Y:S01]  /*1a960*/  ISETP.NE.U32.AND P2, PT, RZ, c[0x0][0x500], PT ;  /* 0x00014000ff007a0c */ /* 0x000fe20003f45070 */
[--C-:B---3--:R-:W-:Y:S01]  /*1a970*/  IMAD.IADD R5, R2, 0x1, R6.reuse ;  /* 0x0000000102057824 */ /* 0x108fe200078e0206 */
[----:B----4-:R-:W-:Y:S01]  /*1a980*/  F2FP.BF16.PACK_AB R7, R85, R84 ;  /* 0x000000545507723e */ /* 0x010fe200000010ff */
[----:B------:R-:W-:Y:S01]  /*1a990*/  IMAD.IADD R2, R4, 0x1, R6 ;  /* 0x0000000104027824 */ /* 0x000fe200078e0206 */
[----:B------:R-:W-:Y:S02]  /*1a9a0*/  ISETP.NE.AND.EX P2, PT, RZ, c[0x0][0x504], PT, P2 ;  /* 0x00014100ff007a0c */ /* 0x000fe40003f45320 */
[----:B------:R-:W-:Y:S01]  /*1a9b0*/  F2FP.BF16.PACK_AB R4, R105, R104 ;  /* 0x000000686904723e */ /* 0x000fe200000010ff */
[----:B------:R1:W-:Y:S01]  /*1a9c0*/  STS [R5], R9 ;  /* 0x0000000905007388 */ /* 0x0003e20000000800 */
[----:B------:R-:W-:-:S03]  /*1a9d0*/  ISETP.NE.U32.AND P0, PT, RZ, c[0x0][0x508], PT ;  /* 0x00014200ff007a0c */ /* 0x000fc60003f05070 */
[----:B------:R3:W-:Y:S01]  /*1a9e0*/  STS [R5+0x400], R8 ;  /* 0x0004000805007388 */ /* 0x0007e20000000800 */
[----:B------:R-:W-:-:S03]  /*1a9f0*/  ISETP.NE.AND.EX P1, PT, RZ, c[0x0][0x50c], PT, P0 ;  /* 0x00014300ff007a0c */ /* 0x000fc60003f25300 */
[----:B------:R4:W-:Y:S04]  /*1aa00*/  STS [R2+0x400], R4 ;  /* 0x0004000402007388 */ /* 0x0009e80000000800 */
[----:B------:R4:W-:Y:S01]  /*1aa10*/  STS [R2], R7 ;  /* 0x0000000702007388 */ /* 0x0009e20000000800 */
[----:B-1----:R-:W-:Y:S02]  /*1aa20*/  F2FP.BF16.PACK_AB R9, R41, R40 ;  /* 0x000000282909723e */ /* 0x002fe400000010ff */
[----:B---3--:R-:W-:-:S03]  /*1aa30*/  F2FP.BF16.PACK_AB R8, R61, R60 ;  /* 0x0000003c3d08723e */ /* 0x008fc600000010ff */
[----:B------:R-:W-:Y:S01]  /*1aa40*/  STS [R5+0x2000], R9 ;  /* 0x0020000905007388 */ /* 0x000fe20000000800 */
[----:B----4-:R-:W-:-:S03]  /*1aa50*/  F2FP.BF16.PACK_AB R4, R59, R58 ;  /* 0x0000003a3b04723e */ /* 0x010fc600000010ff */
[----:B------:R1:W-:Y:S01]  /*1aa60*/  STS [R5+0x2400], R8 ;  /* 0x0024000805007388 */ /* 0x0003e20000000800 */
[----:B------:R-:W-:-:S03]  /*1aa70*/  F2FP.BF16.PACK_AB R7, R43, R42 ;  /* 0x0000002a2b07723e */ /* 0x000fc600000010ff */
[----:B------:R3:W-:Y:S04]  /*1aa80*/  STS [R2+0x2400], R4 ;  /* 0x0024000402007388 */ /* 0x0007e80000000800 */
[----:B------:R4:W-:Y:S01]  /*1aa90*/  STS [R2+0x2000], R7 ;  /* 0x0020000702007388 */ /* 0x0009e20000000800 */
[----:B-1----:R-:W-:Y:S02]  /*1aaa0*/  F2FP.BF16.PACK_AB R5, R69, R68 ;  /* 0x000000444505723e */ /* 0x002fe400000010ff */
[----:B------:R-:W-:Y:S02]  /*1aab0*/  F2FP.BF16.PACK_AB R8, R117, R116 ;  /* 0x000000747508723e */ /* 0x000fe400000010ff */
[----:B---3--:R-:W-:Y:S01]  /*1aac0*/  F2FP.BF16.PACK_AB R4, R119, R118 ;  /* 0x000000767704723e */ /* 0x008fe200000010ff */
[----:B------:R1:W-:Y:S01]  /*1aad0*/  STS [R3], R5 ;  /* 0x0000000503007388 */ /* 0x0003e20000000800 */
[----:B----4-:R-:W-:Y:S01]  /*1aae0*/  IMAD.IADD R2, R11, 0x1, R3 ;  /* 0x000000010b027824 */ /* 0x010fe200078e0203 */
[----:B------:R-:W-:-:S02]  /*1aaf0*/  F2FP.BF16.PACK_AB R7, R107, R106 ;  /* 0x0000006a6b07723e */ /* 0x000fc400000010ff */
[----:B------:R3:W-:Y:S04]  /*1ab00*/  STS [R3+0x400], R4 ;  /* 0x0004000403007388 */ /* 0x0007e80000000800 */
[----:B------:R-:W-:Y:S04]  /*1ab10*/  STS [R2], R8 ;  /* 0x0000000802007388 */ /* 0x000fe80000000800 */
[----:B------:R4:W-:Y:S01]  /*1ab20*/  STS [R2+0x400], R7 ;  /* 0x0004000702007388 */ /* 0x0009e20000000800 */
[----:B-1----:R-:W-:Y:S02]  /*1ab30*/  F2FP.BF16.PACK_AB R5, R57, R56 ;  /* 0x000000383905723e */ /* 0x002fe400000010ff */
[----:B---3--:R-:W-:-:S03]  /*1ab40*/  F2FP.BF16.PACK_AB R4, R55, R54 ;  /* 0x000000363704723e */ /* 0x008fc600000010ff */
[----:B------:R1:W-:Y:S04]  /*1ab50*/  STS [R3+0x2000], R5 ;  /* 0x0020000503007388 */ /* 0x0003e80000000800 */
[----:B------:R3:W-:Y:S01]  /*1ab60*/  STS [R3+0x2400], R4 ;  /* 0x0024000403007388 */ /* 0x0007e20000000800 */
[----:B----4-:R-:W-:-:S05]  /*1ab70*/  F2FP.BF16.PACK_AB R7, R53, R52 ;  /* 0x000000343507723e */ /* 0x010fca00000010ff */
[----:B------:R-:W-:Y:S01]  /*1ab80*/  STS [R2+0x2000], R7 ;  /* 0x0020000702007388 */ /* 0x000fe20000000800 */
[----:B-1----:R-:W-:Y:S02]  /*1ab90*/  F2FP.BF16.PACK_AB R5, R49, R48 ;  /* 0x000000303105723e */ /* 0x002fe400000010ff */
[----:B---3--:R-:W-:Y:S01]  /*1aba0*/  F2FP.BF16.PACK_AB R4, R87, R86 ;  /* 0x000000565704723e */ /* 0x008fe200000010ff */
[C---:B------:R-:W-:Y:S02]  /*1abb0*/  IMAD.IADD R3, R6.reuse, 0x1, R3 ;  /* 0x0000000106037824 */ /* 0x040fe400078e0203 */
[----:B------:R1:W-:Y:S01]  /*1abc0*/  STS [R2+0x2400], R5 ;  /* 0x0024000502007388 */ /* 0x0003e20000000800 */
[----:B------:R-:W-:Y:S02]  /*1abd0*/  IMAD.IADD R6, R6, 0x1, R2 ;  /* 0x0000000106067824 */ /* 0x000fe400078e0202 */
[----:B------:R-:W-:Y:S01]  /*1abe0*/  IMAD.IADD R8, R11, 0x1, R3 ;  /* 0x000000010b087824 */ /* 0x000fe200078e0203 */
[----:B------:R3:W-:Y:S01]  /*1abf0*/  STS [R3], R4 ;  /* 0x0000000403007388 */ /* 0x0007e20000000800 */
[----:B-1----:R-:W-:-:S02]  /*1ac00*/  F2FP.BF16.PACK_AB R2, R65, R64 ;  /* 0x000000404102723e */ /* 0x002fc400000010ff */
[----:B------:R-:W-:Y:S02]  /*1ac10*/  F2FP.BF16.PACK_AB R5, R67, R66 ;  /* 0x000000424305723e */ /* 0x000fe400000010ff */
[----:B---3--:R-:W-:-:S05]  /*1ac20*/  F2FP.BF16.PACK_AB R4, R89, R88 ;  /* 0x000000585904723e */ /* 0x008fca00000010ff */
[----:B------:R1:W-:Y:S04]  /*1ac30*/  STS [R3+0x400], R4 ;  /* 0x0004000403007388 */ /* 0x0003e80000000800 */
[----:B------:R3:W-:Y:S04]  /*1ac40*/  STS [R6], R2 ;  /* 0x0000000206007388 */ /* 0x0007e80000000800 */
[----:B------:R4:W-:Y:S01]  /*1ac50*/  STS [R8+0x400], R5 ;  /* 0x0004000508007388 */ /* 0x0009e20000000800 */
[----:B-1----:R-:W-:Y:S02]  /*1ac60*/  F2FP.BF16.PACK_AB R4, R47, R46 ;  /* 0x0000002e2f04723e */ /* 0x002fe400000010ff */
[----:B---3--:R-:W-:-:S03]  /*1ac70*/  F2FP.BF16.PACK_AB R2, R37, R36 ;  /* 0x000000242502723e */ /* 0x008fc600000010ff */
[----:B------:R1:W-:Y:S01]  /*1ac80*/  STS [R3+0x2000], R4 ;  /* 0x0020000403007388 */ /* 0x0003e20000000800 */
[----:B----4-:R-:W-:-:S03]  /*1ac90*/  F2FP.BF16.PACK_AB R5, R33, R32 ;  /* 0x000000202105723e */ /* 0x010fc600000010ff */
[----:B------:R3:W-:Y:S04]  /*1aca0*/  STS [R3+0x2400], R2 ;  /* 0x0024000203007388 */ /* 0x0007e80000000800 */
[----:B------:R4:W-:Y:S01]  /*1acb0*/  STS [R6+0x2000], R5 ;  /* 0x0020000506007388 */ /* 0x0009e20000000800 */
[----:B-1----:R-:W-:Y:S02]  /*1acc0*/  @P1 LEA R4, P0, R72, c[0x0][0x508], 0x2 ;  /* 0x0001420048041a11 */ /* 0x002fe400078010ff */
[----:B---3--:R-:W-:Y:S01]  /*1acd0*/  F2FP.BF16.PACK_AB R2, R31, R30 ;  /* 0x0000001e1f02723e */ /* 0x008fe200000010ff */
[----:B------:R-:W-:Y:S02]  /*1ace0*/  IMAD.MOV.U32 R3, RZ, RZ, RZ ;  /* 0x000000ffff037224 */ /* 0x000fe400078e00ff */
[----:B----4-:R-:W-:-:S02]  /*1acf0*/  IMAD.MOV.U32 R6, RZ, RZ, 0x4 ;  /* 0x00000004ff067424 */ /* 0x010fc400078e00ff */
[----:B------:R1:W-:Y:S01]  /*1ad00*/  STS [R8+0x2400], R2 ;  /* 0x0024000208007388 */ /* 0x0003e20000000800 */
[C---:B------:R-:W-:Y:S01]  /*1ad10*/  @P1 LEA.HI.X R5, R72.reuse, c[0x0][0x50c], R12, 0x2, P0 ;  /* 0x0001430048051a11 */ /* 0x040fe200000f140c */
[----:B------:R-:W-:Y:S02]  /*1ad20*/  IMAD.WIDE R6, R72, R6, c[0x0][0x500] ;  /* 0x0001400048067625 */ /* 0x000fe400078e0206 */
[----:B------:R-:W-:Y:S06]  /*1ad30*/  BAR.SYNC.DEFER_BLOCKING 0x1, 0x80 ;  /* 0x0042000000007b1d */ /* 0x000fec0000010000 */
[----:B------:R1:W5:Y:S01]  /*1ad40*/  @P2 LDG.E R3, [R6.64] ;  /* 0x0000000806032981 */ /* 0x000362000c1e1900 */
[----:B--2---:R-:W-:-:S03]  /*1ad50*/  ISETP.NE.AND P0, PT, R14, RZ, PT ;  /* 0x000000ff0e00720c */ /* 0x004fc60003f05270 */
[----:B------:R2:W5:Y:S02]  /*1ad60*/  @P1 LDG.E R13, [R4.64] ;  /* 0x00000008040d1981 */ /* 0x000564000c1e1900 */
[----:B--2---:R-:W-:Y:S01]  /*1ad70*/  SEL R4, R14, c[0x0][0x3d4], P0 ;  /* 0x0000f5000e047a07 */ /* 0x004fe20000000000 */
[----:B------:R-:W-:Y:S05]  /*1ad80*/  @P1 BRA `(.L_x_1493) ;  /* 0x0000004000001947 */ /* 0x000fea0003800000 */
[----:B-1----:R-:W-:Y:S05]  /*1ad90*/  @!P2 BRA `(.L_x_1493) ;  /* 0x000000300000a947 */ /* 0x002fea0003800000 */
[----:B------:R1:W2:Y:S04]  /*1ada0*/  LDG.E R2, [R6.64] ;  /* 0x0000000806027981 */ /* 0x0002a8000c1e1900 */
[----:B-1----:R-:W2:Y:S02]  /*1adb0*/  LDG.E R6, [R6.64+0x4] ;  /* 0x0000040806067981 */ /* 0x002ea4000c1e1900 */
[----:B--2--5:R-:W-:Y:S02]  /*1adc0*/  IADD3 R13, -R2, R6, RZ ;  /* 0x00000006020d7210 */ /* 0x024fe40007ffe1ff */
.L_x_1493:
[----:B-1----:R-:W2:Y:S04]  /*1add0*/  LDL R5, [R1+0x60] ;  /* 0x0000600001057983 */ /* 0x002ea80000100800 */
[----:B------:R-:W2:Y:S04]  /*1ade0*/  LDL R71, [R1+0x44] ;  /* 0x0000440001477983 */ /* 0x000ea80000100800 */
[----:B------:R-:W3:Y:S04]  /*1adf0*/  LDL R28, [R1+0x5c] ;  /* 0x00005c00011c7983 */ /* 0x000ee80000100800 */
[----:B------:R-:W4:Y:S01]  /*1ae00*/  LDL R18, [R1+0x50] ;  /* 0x0000500001127983 */ /* 0x000f220000100800 */
[----:B------:R-:W-:Y:S01]  /*1ae10*/  IMAD.MOV.U32 R6, RZ, RZ, 0x368 ;  /* 0x00000368ff067424 */ /* 0x000fe200078e00ff */
[----:B------:R-:W-:-:S04]  /*1ae20*/  ISETP.GT.AND P2, PT, R4, 0x1, PT ;  /* 0x000000010400780c */ /* 0x000fc80003f44270 */
[----:B------:R-:W-:-:S04]  /*1ae30*/  SEL R6, R6, 0x328, P2 ;  /* 0x0000032806067807 */ /* 0x000fc80001000000 */
[----:B------:R-:W1:Y:S08]  /*1ae40*/  LDC.64 R8, c[0x0][R6+0x170] ;  /* 0x00005c0006087b82 */ /* 0x000e700000000a00 */
[----:B------:R-:W3:Y:S08]  /*1ae50*/  LDC.64 R14, c[0x0][R6+0x168] ;  /* 0x00005a00060e7b82 */ /* 0x000ef00000000a00 */
[----:B------:R1:W2:Y:S08]  /*1ae60*/  LDC.64 R16, c[0x0][R6+0x178] ;  /* 0x00005e0006107b82 */ /* 0x0002b00000000a00 */
[----:B------:R1:W2:Y:S01]  /*1ae70*/  LDC.64 R20, c[0x0][R6+0x160] ;  /* 0x0000580006147b82 */ /* 0x0002a20000000a00 */
[----:B------:R-:W-:Y:S01]  /*1ae80*/  ISETP.NE.U32.AND P0, PT, RZ, c[0x0][0x500], PT ;  /* 0x00014000ff007a0c */ /* 0x000fe20003f05070 */
[----:B------:R-:W-:-:S03]  /*1ae90*/  IMAD.MOV.U32 R2, RZ, RZ, c[0x0][0x4e8] ;  /* 0x00013a00ff027624 */ /* 0x000fc600078e00ff */
[----:B------:R-:W-:Y:S02]  /*1aea0*/  ISETP.NE.AND.EX P0, PT, RZ, c[0x0][0x504], PT, P0 ;  /* 0x00014100ff007a0c */ /* 0x000fe40003f05300 */
[----:B------:R-:W-:Y:S02]  /*1aeb0*/  ISETP.NE.AND P5, PT, R2, 0x1, PT ;  /* 0x000000010200780c */ /* 0x000fe40003fa5270 */
[----:B------:R-:W-:-:S05]  /*1aec0*/  SEL R2, R72, RZ, !P0 ;  /* 0x000000ff48027207 */ /* 0x000fca0004000000 */
[----:B-1----:R-:W-:Y:S02]  /*1aed0*/  IMAD R4, R9, R2, RZ ;  /* 0x0000000209047224 */ /* 0x002fe400078e02ff */
[----:B--2---:R-:W-:Y:S01]  /*1aee0*/  IMAD.IADD R7, R5, 0x1, R71 ;  /* 0x0000000105077824 */ /* 0x004fe200078e0247 */
[----:B------:R-:W-:-:S05]  /*1aef0*/  SEL R5, R12, RZ, !P0 ;  /* 0x000000ff0c057207 */ /* 0x000fca0004000000 */
[----:B------:R-:W-:Y:S02]  /*1af00*/  IMAD R12, R8, R5, R4 ;  /* 0x00000005080c7224 */ /* 0x000fe400078e0204 */
[----:B------:R-:W-:-:S04]  /*1af10*/  @P5 IMAD.HI.U32 R5, R7, c[0x0][0x4ec], RZ ;  /* 0x00013b0007055a27 */ /* 0x000fc800078e00ff */
[----:B------:R-:W-:-:S04]  /*1af20*/  IMAD.WIDE.U32 R8, R8, R2, RZ ;  /* 0x0000000208087225 */ /* 0x000fc800078e00ff */
[----:B---3--:R-:W-:-:S04]  /*1af30*/  IMAD.WIDE.U32 R10, R14, R28, RZ ;  /* 0x0000001c0e0a7225 */ /* 0x008fc800078e00ff */
[----:B------:R-:W-:Y:S01]  /*1af40*/  IMAD.MOV.U32 R4, RZ, RZ, R7 ;  /* 0x000000ffff047224 */ /* 0x000fe200078e0007 */
[----:B------:R-:W-:Y:S01]  /*1af50*/  @P5 SHF.R.U32.HI R4, RZ, c[0x0][0x4f0], R5 ;  /* 0x00013c00ff045a19 */ /* 0x000fe20000011605 */
[----:B------:R-:W-:Y:S01]  /*1af60*/  IMAD R6, R15, R28, RZ ;  /* 0x0000001c0f067224 */ /* 0x000fe200078e02ff */
[----:B----4-:R-:W-:Y:S02]  /*1af70*/  SEL R5, R18, RZ, P2 ;  /* 0x000000ff12057207 */ /* 0x010fe40001000000 */
[--C-:B-----5:R-:W-:Y:S01]  /*1af80*/  IADD3 R14, P1, P0, R8, R10, R3.reuse ;  /* 0x0000000a080e7210 */ /* 0x120fe2000783e003 */
[----:B------:R-:W-:Y:S01]  /*1af90*/  IMAD.IADD R10, R11, 0x1, R6 ;  /* 0x000000010b0a7824 */ /* 0x000fe200078e0206 */
[----:B------:R-:W-:Y:S01]  /*1afa0*/  SHF.R.S32.HI R18, RZ, 0x1f, R3 ;  /* 0x0000001fff127819 */ /* 0x000fe20000011403 */
[----:B------:R-:W-:Y:S02]  /*1afb0*/  IMAD.IADD R12, R9, 0x1, R12 ;  /* 0x00000001090c7824 */ /* 0x000fe400078e020c */
[----:B------:R-:W-:-:S02]  /*1afc0*/  IMAD.MOV R6, RZ, RZ, -R4 ;  /* 0x000000ffff067224 */ /* 0x000fc400078e0a04 */
        /* <DEDUP_REMOVED lines=9> */
[----:B------:R-:W-:-:S03]  /*1b060*/  IADD3.X R9, R6, R12, R11, P1, P0 ;  /* 0x0000000c06097210 */ /* 0x000fc60000fe040b */
[C---:B------:R-:W-:Y:S02]  /*1b070*/  IMAD R11, R20.reuse, R10, R4 ;  /* 0x0000000a140b7224 */ /* 0x040fe400078e0204 */
[----:B------:R-:W-:Y:S02]  /*1b080*/  IMAD.WIDE.U32 R4, R20, R5, R8 ;  /* 0x0000000514047225 */ /* 0x000fe400078e0008 */
[----:B------:R-:W2:Y:S01]  /*1b090*/  LDL.LU R20, [R1+0x24] ;  /* 0x0000240001147983 */ /* 0x000ea20000300800 */
[----:B------:R-:W-:Y:S02]  /*1b0a0*/  LOP3.LUT R12, R26, 0xffffffe0, RZ, 0xc0, !PT ;  /* 0xffffffe01a0c7812 */ /* 0x000fe400078ec0ff */
        /* <DEDUP_REMOVED lines=15> */
[----:B------:R-:W-:Y:S02]  /*1b1a0*/  SHFL.IDX PT, R16, R6, RZ, 0x1c1f ;  /* 0x001c1fff06107589 */ /* 0x000fe400000e0000 */
[----:B------:R-:W-:Y:S02]  /*1b1b0*/  IMAD R9, R10, 0x10, R9 ;  /* 0x000000100a097824 */ /* 0x000fe400078e0209 */
[----:B------:R-:W1:Y:S01]  /*1b1c0*/  SHFL.IDX PT, R17, R5, RZ, 0x1c1f ;  /* 0x001c1fff05117589 */ /* 0x000e6200000e0000 */
[----:B------:R-:W-:-:S03]  /*1b1d0*/  IMAD R4, R13, c[0x0][0x4e8], RZ ;  /* 0x00013a000d047a24 */ /* 0x000fc600078e02ff */
[----:B------:R-:W-:Y:S04]  /*1b1e0*/  SHFL.IDX PT, R14, R6, 0x1, 0x1c1f ;  /* 0x003c1f00060e7f89 */ /* 0x000fe800000e0000 */
[----:B------:R-:W3:Y:S04]  /*1b1f0*/  SHFL.IDX PT, R15, R5, 0x1, 0x1c1f ;  /* 0x003c1f00050f7f89 */ /* 0x000ee800000e0000 */
[----:B------:R-:W-:Y:S04]  /*1b200*/  SHFL.IDX PT, R13, R5, 0x2, 0x1c1f ;  /* 0x005c1f00050d7f89 */ /* 0x000fe800000e0000 */
[----:B------:R4:W-:Y:S01]  /*1b210*/  SHFL.IDX PT, R11, R5, 0x3, 0x1c1f ;  /* 0x007c1f00050b7f89 */ /* 0x0009e200000e0000 */
[----:B------:R-:W-:-:S03]  /*1b220*/  LOP3.LUT P0, RZ, R8, 0x3, RZ, 0xc0, !PT ;  /* 0x0000000308ff7812 */ /* 0x000fc6000780c0ff */
[----:B------:R-:W1:Y:S01]  /*1b230*/  SHFL.IDX PT, R12, R6, 0x2, 0x1c1f ;  /* 0x005c1f00060c7f89 */ /* 0x000e6200000e0000 */
[----:B----4-:R-:W-:-:S05]  /*1b240*/  IMAD.IADD R5, R9, 0x1, R71 ;  /* 0x0000000109057824 */ /* 0x010fca00078e0247 */
        /* <DEDUP_REMOVED lines=62> */
.L_x_1575:
[----:B------:R-:W-:Y:S05]  /*1b630*/  BRA.DIV ~URZ, `(.L_x_1496) ;  /* 0x00003bb27f007947 */ /* 0x000fea000b800000 */
[----:B------:R4:W2:Y:S02]  /*1b640*/  SHFL.IDX PT, R2, R7, RZ, 0x181f ;  /* 0x00181fff07027589 */ /* 0x0008a400000e0000 */
.L_x_1576:
        /* <DEDUP_REMOVED lines=8> */
.L_x_1577:
[----:B------:R-:W-:-:S04]  /*1b6d0*/  IADD3 R3, R5, 0x10, RZ ;  /* 0x0000001005037810 */ /* 0x000fc80007ffe0ff */
[----:B------:R-:W-:-:S13]  /*1b6e0*/  ISETP.GE.OR P0, PT, R3, R4, P2 ;  /* 0x000000040300720c */ /* 0x000fda0001706670 */
[----:B--2---:R-:W-:-:S04]  /*1b6f0*/  @!P0 LEA R2, P1, R0, R2, 0x1 ;  /* 0x0000000200028211 */ /* 0x004fc800078208ff */
[----:B------:R-:W-:-:S05]  /*1b700*/  @!P0 LEA.HI.X R3, R0, R8, R70, 0x1, P1 ;  /* 0x0000000800038211 */ /* 0x000fca00008f0c46 */
[----:B------:R2:W-:Y:S01]  /*1b710*/  @!P0 ST.E.128 [R2.64], R16 ;  /* 0x0000001002008985 */ /* 0x0005e2000c101d08 */
[----:B------:R-:W-:Y:S05]  /*1b720*/  BRA.DIV ~URZ, `(.L_x_1498) ;  /* 0x00003c027f007947 */ /* 0x000fea000b800000 */
[----:B------:R2:W3:Y:S02]  /*1b730*/  SHFL.IDX PT, R8, R6, 0x2, 0x181f ;  /* 0x00581f0006087f89 */ /* 0x0004e400000e0000 */
.L_x_1578:
[----:B------:R-:W-:Y:S05]  /*1b740*/  BRA.DIV ~URZ, `(.L_x_1499) ;  /* 0x00003c527f007947 */ /* 0x000fea000b800000 */
[----:B--2---:R2:W4:Y:S02]  /*1b750*/  SHFL.IDX PT, R2, R7, 0x2, 0x181f ;  /* 0x00581f0007027f89 */ /* 0x00452400000e0000 */
.L_x_1579:
        /* <DEDUP_REMOVED lines=8> */
.L_x_1580:
[----:B------:R-:W-:-:S04]  /*1b7e0*/  IADD3 R3, R5, 0x30, RZ ;  /* 0x0000003005037810 */ /* 0x000fc80007ffe0ff */
[----:B------:R-:W-:-:S13]  /*1b7f0*/  ISETP.GE.OR P0, PT, R3, R4, P2 ;  /* 0x000000040300720c */ /* 0x000fda0001706670 */
[----:B---3--:R-:W-:-:S04]  /*1b800*/  @!P0 LEA R2, P1, R0, R2, 0x1 ;  /* 0x0000000200028211 */ /* 0x008fc800078208ff */
[----:B--2---:R-:W-:-:S05]  /*1b810*/  @!P0 LEA.HI.X R3, R0, R8, R70, 0x1, P1 ;  /* 0x0000000800038211 */ /* 0x004fca00008f0c46 */
[----:B-1----:R1:W-:Y:S01]  /*1b820*/  @!P0 ST.E.128 [R2.64], R24 ;  /* 0x0000001802008985 */ /* 0x0023e2000c101d08 */
[----:B------:R-:W-:Y:S05]  /*1b830*/  BRA.DIV ~URZ, `(.L_x_1501) ;  /* 0x00003ca27f007947 */ /* 0x000fea000b800000 */
[----:B------:R2:W3:Y:S02]  /*1b840*/  SHFL.IDX PT, R8, R6, 0x4, 0x181f ;  /* 0x00981f0006087f89 */ /* 0x0004e400000e0000 */
.L_x_1581:
[----:B------:R-:W-:Y:S05]  /*1b850*/  BRA.DIV ~URZ, `(.L_x_1502) ;  /* 0x00003cf27f007947 */ /* 0x000fea000b800000 */
[----:B-1----:R1:W2:Y:S02]  /*1b860*/  SHFL.IDX PT, R2, R7, 0x4, 0x181f ;  /* 0x00981f0007027f89 */ /* 0x0022a400000e0000 */
.L_x_1582:
        /* <DEDUP_REMOVED lines=8> */
.L_x_1583:
[----:B------:R-:W-:-:S04]  /*1b8f0*/  IADD3 R3, R5, 0x50, RZ ;  /* 0x0000005005037810 */ /* 0x000fc80007ffe0ff */
[----:B------:R-:W-:-:S13]  /*1b900*/  ISETP.GE.OR P0, PT, R3, R4, P2 ;  /* 0x000000040300720c */ /* 0x000fda0001706670 */
[----:B--2---:R-:W-:-:S04]  /*1b910*/  @!P0 LEA R2, P1, R0, R2, 0x1 ;  /* 0x0000000200028211 */ /* 0x004fc800078208ff */
[----:B-1----:R-:W-:-:S05]  /*1b920*/  @!P0 LEA.HI.X R3, R0, R8, R70, 0x1, P1 ;  /* 0x0000000800038211 */ /* 0x002fca00008f0c46 */
[----:B------:R1:W-:Y:S01]  /*1b930*/  @!P0 ST.E.128 [R2.64], R32 ;  /* 0x0000002002008985 */ /* 0x0003e2000c101d08 */
[----:B------:R-:W-:Y:S05]  /*1b940*/  BRA.DIV ~URZ, `(.L_x_1504) ;  /* 0x00003d427f007947 */ /* 0x000fea000b800000 */
[----:B------:R2:W1:Y:S02]  /*1b950*/  SHFL.IDX PT, R8, R6, 0x6, 0x181f ;  /* 0x00d81f0006087f89 */ /* 0x00046400000e0000 */
.L_x_1584:
[----:B------:R-:W-:Y:S05]  /*1b960*/  BRA.DIV ~URZ, `(.L_x_1505) ;  /* 0x00003d927f007947 */ /* 0x000fea000b800000 */
[----:B-1----:R1:W2:Y:S02]  /*1b970*/  SHFL.IDX PT, R2, R7, 0x6, 0x181f ;  /* 0x00d81f0007027f89 */ /* 0x0022a400000e0000 */
.L_x_1585:
        /* <DEDUP_REMOVED lines=8> */
.L_x_1586:
[----:B------:R-:W-:-:S04]  /*1ba00*/  IADD3 R2, R5, 0x70, RZ ;  /* 0x0000007005027810 */ /* 0x000fc80007ffe0ff */
[----:B------:R-:W-:-:S13]  /*1ba10*/  ISETP.GE.OR P0, PT, R2, R4, P2 ;  /* 0x000000040200720c */ /* 0x000fda0001706670 */
[----:B------:R-:W-:Y:S05]  /*1ba20*/  @P0 BRA `(.L_x_1507) ;  /* 0x000018e000000947 */ /* 0x000fea0003800000 */
[----:B----4-:R-:W-:-:S04]  /*1ba30*/  LEA R2, P0, R0, R3, 0x1 ;  /* 0x0000000300027211 */ /* 0x010fc800078008ff */
[----:B---3--:R-:W-:-:S05]  /*1ba40*/  LEA.HI.X R3, R0, R6, R70, 0x1, P0 ;  /* 0x0000000600037211 */ /* 0x008fca00000f0c46 */
[----:B------:R3:W-:Y:S01]  /*1ba50*/  ST.E.128 [R2.64], R40 ;  /* 0x0000002802007985 */ /* 0x0007e2000c101d08 */
[----:B------:R-:W-:Y:S05]  /*1ba60*/  BRA `(.L_x_1507) ;  /* 0x000018a000007947 */ /* 0x000fea0003800000 */
.L_x_1494:
        /* <DEDUP_REMOVED lines=34> */
.L_x_1587:
[----:B------:R-:W-:Y:S05]  /*1bc90*/  BRA.DIV ~URZ, `(.L_x_1509) ;  /* 0x00003c127f007947 */ /* 0x000fea000b800000 */
[----:B------:R3:W4:Y:S02]  /*1bca0*/  SHFL.IDX PT, R2, R19, RZ, 0x1c1f ;  /* 0x001c1fff13027589 */ /* 0x00072400000e0000 */
.L_x_1588:
        /* <DEDUP_REMOVED lines=50> */
.L_x_1511:
[----:B------:R-:W-:Y:S05]  /*1bfd0*/  BSYNC B0 ;  /* 0x0000000000007941 */ /* 0x000fea0003800000 */
.L_x_1510:
[----:B------:R-:W-:Y:S05]  /*1bfe0*/  BRA.DIV ~URZ, `(.L_x_1512) ;  /* 0x000039327f007947 */ /* 0x000fea000b800000 */
[----:B--2---:R2:W1:Y:S04]  /*1bff0*/  SHFL.IDX PT, R12, R13, 0x1, 0x1c1f ;  /* 0x003c1f000d0c7f89 */ /* 0x00446800000e0000 */
[----:B----4-:R2:W4:Y:S02]  /*1c000*/  SHFL.IDX PT, R2, R19, 0x1, 0x1c1f ;  /* 0x003c1f0013027f89 */ /* 0x01052400000e0000 */
.L_x_1589:
        /* <DEDUP_REMOVED lines=35> */
.L_x_1514:
[----:B------:R-:W-:Y:S05]  /*1c240*/  BSYNC B0 ;  /* 0x0000000000007941 */ /* 0x000fea0003800000 */
.L_x_1513:
[----:B------:R-:W-:Y:S05]  /*1c250*/  BRA.DIV ~URZ, `(.L_x_1515) ;  /* 0x000037927f007947 */ /* 0x000fea000b800000 */
[----:B-1----:R1:W2:Y:S02]  /*1c260*/  SHFL.IDX PT, R12, R13, 0x2, 0x1c1f ;  /* 0x005c1f000d0c7f89 */ /* 0x0022a400000e0000 */
.L_x_1590:
[----:B------:R-:W-:Y:S05]  /*1c270*/  BRA.DIV ~URZ, `(.L_x_1516) ;  /* 0x000037e27f007947 */ /* 0x000fea000b800000 */
[----:B----4-:R4:W1:Y:S02]  /*1c280*/  SHFL.IDX PT, R2, R19, 0x2, 0x1c1f ;  /* 0x005c1f0013027f89 */ /* 0x01086400000e0000 */
.L_x_1591:
        /* <DEDUP_REMOVED lines=23> */
[C---:B--2---:R-:W-:Y:S02]  /*1c400*/  @!P5 LEA R10, P6, R7.reuse, R2, 0x2 ;  /* 0x00000002070ad211 */ /* 0x044fe400078c10ff */
        /* <DEDUP_REMOVED lines=13> */
.L_x_1518:
[----:B------:R-:W-:Y:S05]  /*1c4e0*/  BSYNC B0 ;  /* 0x0000000000007941 */ /* 0x000fea0003800000 */
.L_x_1517:
[----:B------:R-:W-:Y:S05]  /*1c4f0*/  BRA.DIV ~URZ, `(.L_x_1519) ;  /* 0x000035d27f007947 */ /* 0x000fea000b800000 */
[----:B--2---:R2:W3:Y:S04]  /*1c500*/  SHFL.IDX PT, R12, R13, 0x3, 0x1c1f ;  /* 0x007c1f000d0c7f89 */ /* 0x0044e800000e0000 */
[----:B-1----:R2:W1:Y:S02]  /*1c510*/  SHFL.IDX PT, R2, R19, 0x3, 0x1c1f ;  /* 0x007c1f0013027f89 */ /* 0x00246400000e0000 */
.L_x_1592:
[----:B------:R-:W5:Y:S02]  /*1c520*/  LDL R3, [R1+0x24] ;  /* 0x0000240001037983 */ /* 0x000f640000100800 */
[----:B-----5:R-:W-:-:S13]  /*1c530*/  LOP3.LUT P0, RZ, R3, 0x2, RZ, 0xc0, !PT ;  /* 0x0000000203ff7812 */ /* 0x020fda000780c0ff */
[----:B------:R-:W-:Y:S05]  /*1c540*/  @P0 BRA `(.L_x_1507) ;  /* 0x00000dc000000947 */ /* 0x000fea0003800000 */
[----:B------:R-:W5:Y:S01]  /*1c550*/  LDL R3, [R1+0x40] ;  /* 0x0000400001037983 */ /* 0x000f620000100800 */
        /* <DEDUP_REMOVED lines=11> */
[-C--:B------:R-:W-:Y:S02]  /*1c610*/  @!P5 LEA R18, P0, R5, R2.reuse, 0x2 ;  /* 0x000000020512d211 */ /* 0x080fe400078010ff */
[----:B------:R-:W-:Y:S02]  /*1c620*/  @!P3 LEA R14, P6, R7, R2, 0x2 ;  /* 0x00000002070eb211 */ /* 0x000fe400078c10ff */
[----:B--2-4-:R-:W-:-:S02]  /*1c630*/  @!P5 LEA.HI.X R19, R5, R12, R20, 0x2, P0 ;  /* 0x0000000c0513d211 */ /* 0x014fc400000f1414 */
[----:B------:R-:W-:Y:S02]  /*1c640*/  ISETP.NE.AND P0, PT, R3, RZ, PT ;  /* 0x000000ff0300720c */ /* 0x000fe40003f05270 */
[-C--:B------:R-:W-:Y:S01]  /*1c650*/  @!P3 LEA.HI.X R15, R7, R12.reuse, R22, 0x2, P6 ;  /* 0x0000000c070fb211 */ /* 0x080fe200030f1416 */
        /* <DEDUP_REMOVED lines=20> */
.L_x_1492:
        /* <DEDUP_REMOVED lines=21> */
.L_x_1520:
        /* <DEDUP_REMOVED lines=57> */
.L_x_1522:
[----:B------:R-:W-:Y:S05]  /*1cc80*/  BSYNC B0 ;  /* 0x0000000000007941 */ /* 0x000fea0003800000 */
.L_x_1521:
        /* <DEDUP_REMOVED lines=38> */
.L_x_1593:
[----:B------:R-:W-:Y:S05]  /*1cef0*/  BRA.DIV ~URZ, `(.L_x_1524) ;  /* 0x00002d127f007947 */ /* 0x000fea000b800000 */
[----:B------:R3:W4:Y:S02]  /*1cf00*/  SHFL.IDX PT, R2, R7, RZ, 0x181f ;  /* 0x00181fff07027589 */ /* 0x00072400000e0000 */
.L_x_1594:
        /* <DEDUP_REMOVED lines=8> */
.L_x_1595:
[----:B------:R-:W-:-:S04]  /*1cf90*/  IADD3 R3, R4, 0x10, RZ ;  /* 0x0000001004037810 */ /* 0x000fc80007ffe0ff */
[----:B------:R-:W-:-:S13]  /*1cfa0*/  ISETP.GE.OR P0, PT, R3, R5, P2 ;  /* 0x000000050300720c */ /* 0x000fda0001706670 */
[----:B--2---:R-:W-:-:S04]  /*1cfb0*/  @!P0 LEA R2, P1, R0, R2, 0x1 ;  /* 0x0000000200028211 */ /* 0x004fc800078208ff */
[----:B-1----:R-:W-:-:S05]  /*1cfc0*/  @!P0 LEA.HI.X R3, R0, R8, R70, 0x1, P1 ;  /* 0x0000000800038211 */ /* 0x002fca00008f0c46 */
[----:B------:R1:W-:Y:S01]  /*1cfd0*/  @!P0 ST.E.128 [R2.64], RZ ;  /* 0x000000ff02008985 */ /* 0x0003e2000c101d08 */
[----:B------:R-:W-:Y:S05]  /*1cfe0*/  BRA.DIV ~URZ, `(.L_x_1526) ;  /* 0x00002d627f007947 */ /* 0x000fea000b800000 */
[----:B------:R2:W1:Y:S02]  /*1cff0*/  SHFL.IDX PT, R8, R6, 0x2, 0x181f ;  /* 0x00581f0006087f89 */ /* 0x00046400000e0000 */
.L_x_1596:
[----:B------:R-:W-:Y:S05]  /*1d000*/  BRA.DIV ~URZ, `(.L_x_1527) ;  /* 0x00002db27f007947 */ /* 0x000fea000b800000 */
[----:B-1----:R1:W2:Y:S02]  /*1d010*/  SHFL.IDX PT, R2, R7, 0x2, 0x181f ;  /* 0x00581f0007027f89 */ /* 0x0022a400000e0000 */
.L_x_1597:
        /* <DEDUP_REMOVED lines=8> */
.L_x_1598:
[----:B------:R-:W-:-:S04]  /*1d0a0*/  IADD3 R3, R4, 0x30, RZ ;  /* 0x0000003004037810 */ /* 0x000fc80007ffe0ff */
[----:B------:R-:W-:-:S13]  /*1d0b0*/  ISETP.GE.OR P0, PT, R3, R5, P2 ;  /* 0x000000050300720c */ /* 0x000fda0001706670 */
[----:B--2---:R-:W-:-:S04]  /*1d0c0*/  @!P0 LEA R2, P1, R0, R2, 0x1 ;  /* 0x0000000200028211 */ /* 0x004fc800078208ff */
[----:B------:R-:W-:-:S05]  /*1d0d0*/  @!P0 LEA.HI.X R3, R0, R8, R70, 0x1, P1 ;  /* 0x0000000800038211 */ /* 0x000fca00008f0c46 */
[----:B------:R2:W-:Y:S01]  /*1d0e0*/  @!P0 ST.E.128 [R2.64], RZ ;  /* 0x000000ff02008985 */ /* 0x0005e2000c101d08 */
[----:B------:R-:W-:Y:S05]  /*1d0f0*/  BRA.DIV ~URZ, `(.L_x_1529) ;  /* 0x00002e027f007947 */ /* 0x000fea000b800000 */
[----:B------:R1:W2:Y:S02]  /*1d100*/  SHFL.IDX PT, R8, R6, 0x4, 0x181f ;  /* 0x00981f0006087f89 */ /* 0x0002a400000e0000 */
.L_x_1599:
[----:B------:R-:W-:Y:S05]  /*1d110*/  BRA.DIV ~URZ, `(.L_x_1530) ;  /* 0x00002e527f007947 */ /* 0x000fea000b800000 */
[----:B--2---:R2:W1:Y:S02]  /*1d120*/  SHFL.IDX PT, R2, R7, 0x4, 0x181f ;  /* 0x00981f0007027f89 */ /* 0x00446400000e0000 */
.L_x_1600:
        /* <DEDUP_REMOVED lines=8> */
.L_x_1601:
[----:B------:R-:W-:-:S04]  /*1d1b0*/  IADD3 R3, R4, 0x50, RZ ;  /* 0x0000005004037810 */ /* 0x000fc80007ffe0ff */
[----:B------:R-:W-:-:S13]  /*1d1c0*/  ISETP.GE.OR P0, PT, R3, R5, P2 ;  /* 0x000000050300720c */ /* 0x000fda0001706670 */
[----:B---3--:R-:W-:-:S04]  /*1d1d0*/  @!P0 LEA R2, P1, R0, R2, 0x1 ;  /* 0x0000000200028211 */ /* 0x008fc800078208ff */
[----:B--2---:R-:W-:-:S05]  /*1d1e0*/  @!P0 LEA.HI.X R3, R0, R8, R70, 0x1, P1 ;  /* 0x0000000800038211 */ /* 0x004fca00008f0c46 */
[----:B------:R2:W-:Y:S01]  /*1d1f0*/  @!P0 ST.E.128 [R2.64], RZ ;  /* 0x000000ff02008985 */ /* 0x0005e2000c101d08 */
[----:B------:R-:W-:Y:S05]  /*1d200*/  BRA.DIV ~URZ, `(.L_x_1532) ;  /* 0x00002ea27f007947 */ /* 0x000fea000b800000 */
[----:B------:R3:W1:Y:S02]  /*1d210*/  SHFL.IDX PT, R8, R6, 0x6, 0x181f ;  /* 0x00d81f0006087f89 */ /* 0x00066400000e0000 */
.L_x_1602:
[----:B------:R-:W-:Y:S05]  /*1d220*/  BRA.DIV ~URZ, `(.L_x_1533) ;  /* 0x00002ef27f007947 */ /* 0x000fea000b800000 */
[----:B--2---:R2:W3:Y:S02]  /*1d230*/  SHFL.IDX PT, R2, R7, 0x6, 0x181f ;  /* 0x00d81f0007027f89 */ /* 0x0044e400000e0000 */
.L_x_1603:
        /* <DEDUP_REMOVED lines=8> */
.L_x_1604:
[----:B------:R-:W-:-:S04]  /*1d2c0*/  IADD3 R4, R4, 0x70, RZ ;  /* 0x0000007004047810 */ /* 0x000fc80007ffe0ff */
[----:B------:R-:W-:-:S13]  /*1d2d0*/  ISETP.GE.OR P0, PT, R4, R5, P2 ;  /* 0x000000050400720c */ /* 0x000fda0001706670 */
[----:B----4-:R-:W-:-:S04]  /*1d2e0*/  @!P0 LEA R2, P1, R0, R2, 0x1 ;  /* 0x0000000200028211 */ /* 0x010fc800078208ff */
[----:B---3--:R-:W-:-:S05]  /*1d2f0*/  @!P0 LEA.HI.X R3, R0, R6, R70, 0x1, P1 ;  /* 0x0000000600038211 */ /* 0x008fca00008f0c46 */
[----:B------:R3:W-:Y:S04]  /*1d300*/  @!P0 ST.E.128 [R2.64], RZ ;  /* 0x000000ff02008985 */ /* 0x0007e8000c101d08 */
.L_x_1507:
[----:B------:R-:W-:Y:S05]  /*1d310*/  BSYNC B1 ;  /* 0x0000000000017941 */ /* 0x000fea0003800000 */
.L_x_1491:
        /* <DEDUP_REMOVED lines=15> */
.L_x_1605:
[----:B------:R-:W-:Y:S05]  /*1d410*/  BRA.DIV ~URZ, `(.L_x_1537) ;  /* 0x00002eb27f007947 */ /* 0x000fea000b800000 */
[----:B------:R3:W1:Y:S02]  /*1d420*/  SHFL.IDX PT, R8, R45, 0x1, 0x1f ;  /* 0x00201f002d087f89 */ /* 0x00066400000e0000 */
.L_x_1606:
        /* <DEDUP_REMOVED lines=19> */
.L_x_1607:
        /* <DEDUP_REMOVED lines=16> */
.L_x_1608:
[----:B----4-:R-:W-:Y:S01]  /*1d660*/  IMAD R0, R0, c[0x0][0x538], RZ ;  /* 0x00014e0000007a24 */ /* 0x010fe200078e02ff */
[----:B------:R-:W-:Y:S04]  /*1d670*/  BSSY B1, `(.L_x_1540) ;  /* 0x00000ce000017945 */ /* 0x000fe80003800000 */
[----:B-1----:R-:W-:-:S04]  /*1d680*/  IADD3 R8, R0, R8, RZ ;  /* 0x0000000800087210 */ /* 0x002fc80007ffe0ff */
[----:B--2---:R-:W-:-:S13]  /*1d690*/  ISETP.GT.AND P0, PT, R8, R9, PT ;  /* 0x000000090800720c */ /* 0x004fda0003f04270 */
[----:B------:R-:W-:Y:S05]  /*1d6a0*/  @P0 BRA `(.L_x_1541) ;  /* 0x0000025000000947 */ /* 0x000fea0003800000 */
.L_x_1545:
        /* <DEDUP_REMOVED lines=17> */
.L_x_1609:
        /* <DEDUP_REMOVED lines=16> */
.L_x_1610:
[----:B--2---:R-:W-:-:S05]  /*1d8c0*/  IMAD R0, R0, c[0x0][0x538], RZ ;  /* 0x00014e0000007a24 */ /* 0x004fca00078e02ff */
[----:B------:R-:W-:-:S04]  /*1d8d0*/  IADD3 R8, R0, R8, RZ ;  /* 0x0000000800087210 */ /* 0x000fc80007ffe0ff */
[----:B------:R-:W-:-:S13]  /*1d8e0*/  ISETP.GT.AND P0, PT, R8, R9, PT ;  /* 0x000000090800720c */ /* 0x000fda0003f04270 */
[----:B-1----:R-:W-:Y:S05]  /*1d8f0*/  @!P0 BRA `(.L_x_1545) ;  /* 0xfffffdb000008947 */ /* 0x002fea000383ffff */
.L_x_1541:
[----:B------:R-:W-:-:S05]  /*1d900*/  IADD3 R8, -R0, R8, RZ ;  /* 0x0000000800087210 */ /* 0x000fca0007ffe1ff */
[----:B------:R-:W-:-:S05]  /*1d910*/  IMAD R0, R4, c[0x0][0x538], R8 ;  /* 0x00014e0004007a24 */ /* 0x000fca00078e0208 */
[----:B------:R-:W-:Y:S01]  /*1d920*/  ISETP.GT.AND P0, PT, R0, R9, PT ;  /* 0x000000090000720c */ /* 0x000fe20003f04270 */
[----:B------:R-:W-:-:S12]  /*1d930*/  BRA.DIV ~URZ, `(.L_x_1546) ;  /* 0x00002df27f007947 */ /* 0x000fd8000b800000 */
[----:B------:R-:W-:-:S03]  /*1d940*/  VOTE.ANY R5, PT, !P0 ;  /* 0x0000000000057806 */ /* 0x000fc600040e0100 */
.L_x_1611:
[----:B------:R-:W2:Y:S01]  /*1d950*/  LDL.LU R2, [R1+0x54] ;  /* 0x0000540001027983 */ /* 0x000ea20000300800 */
[----:B------:R-:W2:Y:S02]  /*1d960*/  POPC R0, R5 ;  /* 0x0000000500007309 */ /* 0x000ea40000000000 */
[----:B--2---:R-:W-:-:S05]  /*1d970*/  IADD3 R2, R0, R2, RZ ;  /* 0x0000000200027210 */ /* 0x004fca0007ffe0ff */
[----:B------:R1:W-:Y:S01]  /*1d980*/  STL [R1+0x54], R2 ;  /* 0x0000540201007387 */ /* 0x0003e20000100800 */
[----:B------:R-:W-:Y:S05]  /*1d990*/  BRA.DIV ~URZ, `(.L_x_1547) ;  /* 0x00002de27f007947 */ /* 0x000fea000b800000 */
[----:B------:R2:W4:Y:S04]  /*1d9a0*/  SHFL.IDX PT, R12, R6, R0, 0x1f ;  /* 0x00001f00060c7589 */ /* 0x00052800000e0000 */
[----:B------:R2:W1:Y:S02]  /*1d9b0*/  SHFL.IDX PT, R7, R7, R0, 0x1f ;  /* 0x00001f0007077589 */ /* 0x00046400000e0000 */
.L_x_1612:
[----:B------:R-:W-:Y:S01]  /*1d9c0*/  ISETP.NE.AND P0, PT, R5, RZ, PT ;  /* 0x000000ff0500720c */ /* 0x000fe20003f05270 */
[----:B------:R-:W-:-:S12]  /*1d9d0*/  BSSY B0, `(.L_x_1548) ;  /* 0x0000005000007945 */ /* 0x000fd80003800000 */
[----:B------:R-:W-:Y:S05]  /*1d9e0*/  @!P0 BRA `(.L_x_1549) ;  /* 0x0000003000008947 */ /* 0x000fea0003800000 */
[----:B--2---:R-:W-:Y:S01]  /*1d9f0*/  IADD3 R0, R0, -0x1, RZ ;  /* 0xffffffff00007810 */ /* 0x004fe20007ffe0ff */
[----:B------:R-:W-:Y:S05]  /*1da00*/  BRA.DIV ~URZ, `(.L_x_1550) ;  /* 0x00002e427f007947 */ /* 0x000fea000b800000 */
[----:B------:R2:W3:Y:S02]  /*1da10*/  SHFL.IDX PT, R13, R4, R0, 0x1f ;  /* 0x00001f00040d7589 */ /* 0x0004e400000e0000 */
.L_x_1549:
[----:B------:R-:W-:Y:S05]  /*1da20*/  BSYNC B0 ;  /* 0x0000000000007941 */ /* 0x000fea0003800000 */
.L_x_1548:
        /* <DEDUP_REMOVED lines=68> */
.L_x_1552:
        /* <DEDUP_REMOVED lines=68> */
.L_x_1553:
[----:B------:R-:W-:Y:S05]  /*1e2b0*/  BSYNC B0 ;  /* 0x0000000000007941 */ /* 0x000fea0003800000 */
.L_x_1551:
[----:B------:R-:W-:-:S04]  /*1e2c0*/  LOP3.LUT R2, RZ, R2, RZ, 0x33, !PT ;  /* 0x00000002ff027212 */ /* 0x000fc800078e33ff */
[----:B-1----:R-:W-:-:S05]  /*1e2d0*/  IADD3 R0, R2, R12, RZ ;  /* 0x0000000c02007210 */ /* 0x002fca0007ffe0ff */
[----:B------:R1:W-:Y:S01]  /*1e2e0*/  STL [R1+0x4c], R0 ;  /* 0x00004c0001007387 */ /* 0x0003e20000100800 */
[----:B------:R-:W-:Y:S05]  /*1e2f0*/  BRA `(.L_x_1554) ;  /* 0x0000005000007947 */ /* 0x000fea0003800000 */
.L_x_1542:
[----:B------:R-:W-:Y:S01]  /*1e300*/  MOV R0, c[0x0][0x53c] ;  /* 0x00014f0000007a02 */ /* 0x000fe20000000f00 */
[----:B------:R1:W-:Y:S04]  /*1e310*/  STL [R1+0x48], R9 ;  /* 0x0000480901007387 */ /* 0x0003e80000100800 */
[----:B------:R1:W-:Y:S04]  /*1e320*/  STL [R1+0x4c], RZ ;  /* 0x00004cff01007387 */ /* 0x0003e80000100800 */
[----:B------:R1:W-:Y:S04]  /*1e330*/  STL [R1+0x50], RZ ;  /* 0x000050ff01007387 */ /* 0x0003e80000100800 */
[----:B------:R1:W-:Y:S02]  /*1e340*/  STL [R1+0x54], R0 ;  /* 0x0000540001007387 */ /* 0x0003e40000100800 */
.L_x_1554:
[----:B------:R-:W-:Y:S05]  /*1e350*/  BSYNC B1 ;  /* 0x0000000000017941 */ /* 0x000fea0003800000 */
.L_x_1540:
        /* <DEDUP_REMOVED lines=9> */
.L_x_1535:
[----:B-1----:R-:W3:Y:S02]  /*1e3f0*/  LDL R0, [R1+0x54] ;  /* 0x0000540001007983 */ /* 0x002ee40000100800 */
[----:B---3--:R-:W-:-:S13]  /*1e400*/  ISETP.GE.AND P0, PT, R0, c[0x0][0x53c], PT ;  /* 0x00014f0000007a0c */ /* 0x008fda0003f06270 */
[----:B--2-4-:R-:W-:Y:S01]  /*1e410*/  @P0 CALL.REL.NOINC `(.L_x_1555) ;  /* 0x0000001000000944 */ /* 0x014fe20003c00000 */
[----:B------:R-:W-:Y:S05]  /*1e420*/  BRA `(.L_x_1556) ;  /* 0xfffe32c000007947 */ /* 0x000fea000383ffff */
.L_x_1555:
[----:B------:R-:W-:Y:S05]  /*1e430*/  EXIT ;  /* 0x000000000000794d */ /* 0x000fea0003800000 */
.L_x_1361:
[----:B------:R-:W-:Y:S01]  /*1e440*/  IMAD.MOV.U32 R0, RZ, RZ, R5 ;  /* 0x000000ffff007224 */ /* 0x000fe200078e0005 */
[----:B------:R-:W-:Y:S02]  /*1e450*/  MOV R2, 0x1 ;  /* 0x0000000100027802 */ /* 0x000fe40000000f00 */
[----:B------:R-:W-:Y:S02]  /*1e460*/  MOV R3, 0x1e480 ;  /* 0x0001e48000037802 */ /* 0x000fe40000000f00 */
[----:B------:R-:W-:Y:S05]  /*1e470*/  CALL.REL.NOINC `($__internal_24_$__cuda_sm70_shflsync_up_p) ;  /* 0x000024e000007944 */ /* 0x000fea0003c00000 */
[----:B------:R-:W-:Y:S01]  /*1e480*/  MOV R0, R4 ;  /* 0x0000000400007202 */ /* 0x000fe20000000f00 */
[----:B------:R-:W-:Y:S05]  /*1e490*/  BRA `(.L_x_1557) ;  /* 0xfffe1fc000007947 */ /* 0x000fea000383ffff */
.L_x_1362:
[----:B------:R-:W-:Y:S01]  /*1e4a0*/  IMAD.MOV.U32 R0, RZ, RZ, R5 ;  /* 0x000000ffff007224 */ /* 0x000fe200078e0005 */
[----:B------:R-:W-:Y:S02]  /*1e4b0*/  MOV R2, 0x2 ;  /* 0x0000000200027802 */ /* 0x000fe40000000f00 */
[----:B------:R-:W-:Y:S02]  /*1e4c0*/  MOV R3, 0x1e4e0 ;  /* 0x0001e4e000037802 */ /* 0x000fe40000000f00 */
[----:B------:R-:W-:Y:S05]  /*1e4d0*/  CALL.REL.NOINC `($__internal_24_$__cuda_sm70_shflsync_up_p) ;  /* 0x0000248000007944 */ /* 0x000fea0003c00000 */
[----:B------:R-:W-:Y:S01]  /*1e4e0*/  SEL R0, R4, RZ, P4 ;  /* 0x000000ff04007207 */ /* 0x000fe20002000000 */
[----:B------:R-:W-:Y:S01]  /*1e4f0*/  IMAD.MOV.U32 R2, RZ, RZ, 0x4 ;  /* 0x00000004ff027424 */ /* 0x000fe200078e00ff */
[----:B------:R-:W-:-:S03]  /*1e500*/  MOV R3, 0x1e530 ;  /* 0x0001e53000037802 */ /* 0x000fc60000000f00 */
[----:B------:R-:W-:Y:S02]  /*1e510*/  IMAD.IADD R0, R5, 0x1, R0 ;  /* 0x0000000105007824 */ /* 0x000fe400078e0200 */
        /* <DEDUP_REMOVED lines=13> */
[----:B------:R-:W-:Y:S02]  /*1e5f0*/  MOV R3, 0x1f ;  /* 0x0000001f00037802 */ /* 0x000fe40000000f00 */
[----:B------:R-:W-:Y:S01]  /*1e600*/  MOV R2, 0x1e640 ;  /* 0x0001e64000027802 */ /* 0x000fe20000000f00 */
[----:B------:R-:W-:-:S04]  /*1e610*/  IMAD.IADD R4, R0, 0x1, R4 ;  /* 0x0000000100047824 */ /* 0x000fc800078e0204 */
[----:B------:R-:W-:Y:S02]  /*1e620*/  IMAD.MOV.U32 R11, RZ, RZ, R4 ;  /* 0x000000ffff0b7224 */ /* 0x000fe400078e0004 */
[----:B------:R-:W-:Y:S05]  /*1e630*/  CALL.REL.NOINC `($__internal_23_$__cuda_sm70_shflsync_idx_p) ;  /* 0x000022d000007944 */ /* 0x000fea0003c00000 */
[----:B------:R-:W-:Y:S01]  /*1e640*/  MOV R0, R10 ;  /* 0x0000000a00007202 */ /* 0x000fe20000000f00 */
[----:B------:R-:W-:Y:S05]  /*1e650*/  BRA `(.L_x_1558) ;  /* 0xfffe1f0000007947 */ /* 0x000fea000383ffff */
.L_x_1364:
[----:B------:R-:W-:Y:S02]  /*1e660*/  SEL R0, RZ, 0x1, P0 ;  /* 0x00000001ff007807 */ /* 0x000fe40000000000 */
[----:B------:R-:W-:Y:S02]  /*1e670*/  MOV R2, 0x1e690 ;  /* 0x0001e69000027802 */ /* 0x000fe40000000f00 */
[----:B------:R-:W-:Y:S05]  /*1e680*/  CALL.REL.NOINC `($__internal_25_$__cuda_sm70_votesync_ballot) ;  /* 0x0000234000007944 */ /* 0x000fea0003c00000 */
[----:B------:R-:W-:Y:S01]  /*1e690*/  MOV R6, R0 ;  /* 0x0000000000067202 */ /* 0x000fe20000000f00 */
[----:B------:R-:W-:Y:S05]  /*1e6a0*/  BRA `(.L_x_1559) ;  /* 0xfffe1f4000007947 */ /* 0x000fea000383ffff */
.L_x_1365:
[----:B------:R-:W-:Y:S01]  /*1e6b0*/  IMAD.MOV.U32 R11, RZ, RZ, R9 ;  /* 0x000000ffff0b7224 */ /* 0x000fe200078e0009 */
[----:B------:R-:W-:Y:S01]  /*1e6c0*/  MOV R10, R0 ;  /* 0x00000000000a7202 */ /* 0x000fe20000000f00 */
[----:B------:R-:W-:Y:S01]  /*1e6d0*/  IMAD.MOV.U32 R3, RZ, RZ, 0x1f ;  /* 0x0000001fff037424 */ /* 0x000fe200078e00ff */
[----:B-1----:R-:W-:Y:S02]  /*1e6e0*/  MOV R2, 0x1e700 ;  /* 0x0001e70000027802 */ /* 0x002fe40000000f00 */
[----:B------:R-:W-:Y:S05]  /*1e6f0*/  CALL.REL.NOINC `($__internal_23_$__cuda_sm70_shflsync_idx_p) ;  /* 0x0000221000007944 */ /* 0x000fea0003c00000 */
[----:B------:R-:W-:Y:S01]  /*1e700*/  IMAD.MOV.U32 R13, RZ, RZ, R10 ;  /* 0x000000ffff0d7224 */ /* 0x000fe200078e000a */
[----:B------:R-:W-:Y:S01]  /*1e710*/  MOV R11, R8 ;  /* 0x00000008000b7202 */ /* 0x000fe20000000f00 */
[----:B------:R-:W-:Y:S01]  /*1e720*/  IMAD.MOV.U32 R5, RZ, RZ, RZ ;  /* 0x000000ffff057224 */ /* 0x000fe200078e00ff */
[----:B------:R-:W-:Y:S01]  /*1e730*/  MOV R10, R0 ;  /* 0x00000000000a7202 */ /* 0x000fe20000000f00 */
[----:B------:R-:W-:Y:S01]  /*1e740*/  IMAD.MOV.U32 R3, RZ, RZ, 0x1f ;  /* 0x0000001fff037424 */ /* 0x000fe200078e00ff */
[----:B------:R-:W-:-:S02]  /*1e750*/  MOV R2, 0x1e770 ;  /* 0x0001e77000027802 */ /* 0x000fc40000000f00 */
[----:B------:R-:W-:Y:S05]  /*1e760*/  CALL.REL.NOINC `($__internal_23_$__cuda_sm70_shflsync_idx_p) ;  /* 0x000021a000007944 */ /* 0x000fea0003c00000 */
[----:B------:R-:W-:Y:S01]  /*1e770*/  MOV R9, R10 ;  /* 0x0000000a00097202 */ /* 0x000fe20000000f00 */
[----:B------:R-:W-:Y:S05]  /*1e780*/  BRA `(.L_x_1560) ;  /* 0xfffe1ed000007947 */ /* 0x000fea000383ffff */
.L_x_1368:
[----:B------:R-:W-:Y:S01]  /*1e790*/  IMAD.MOV.U32 R11, RZ, RZ, R4 ;  /* 0x000000ffff0b7224 */ /* 0x000fe200078e0004 */
[----:B------:R-:W-:-:S02]  /*1e7a0*/  MOV R3, 0x1f ;  /* 0x0000001f00037802 */ /* 0x000fc40000000f00 */
[----:B-1----:R-:W-:Y:S02]  /*1e7b0*/  MOV R2, 0x1e7d0 ;  /* 0x0001e7d000027802 */ /* 0x002fe40000000f00 */
[----:B--234-:R-:W-:Y:S05]  /*1e7c0*/  CALL.REL.NOINC `($__internal_23_$__cuda_sm70_shflsync_idx_p) ;  /* 0x0000214000007944 */ /* 0x01cfea0003c00000 */
[----:B------:R-:W-:Y:S01]  /*1e7d0*/  MOV R5, R10 ;  /* 0x0000000a00057202 */ /* 0x000fe20000000f00 */
[----:B------:R-:W-:Y:S05]  /*1e7e0*/  BRA `(.L_x_1367) ;  /* 0xfffe1ed000007947 */ /* 0x000fea000383ffff */
.L_x_1417:
[----:B------:R-:W-:Y:S01]  /*1e7f0*/  IMAD.MOV.U32 R11, RZ, RZ, R5 ;  /* 0x000000ffff0b7224 */ /* 0x000fe200078e0005 */
[----:B------:R-:W-:Y:S01]  /*1e800*/  MOV R10, RZ ;  /* 0x000000ff000a7202 */ /* 0x000fe20000000f00 */
[----:B------:R-:W-:Y:S01]  /*1e810*/  IMAD.MOV.U32 R3, RZ, RZ, 0x181f ;  /* 0x0000181fff037424 */ /* 0x000fe200078e00ff */
[----:B-1----:R-:W-:Y:S02]  /*1e820*/  MOV R2, 0x1e840 ;  /* 0x0001e84000027802 */ /* 0x002fe40000000f00 */
[----:B-----5:R-:W-:Y:S05]  /*1e830*/  CALL.REL.NOINC `($__internal_23_$__cuda_sm70_shflsync_idx_p) ;  /* 0x000020d000007944 */ /* 0x020fea0003c00000 */
[----:B------:R-:W-:Y:S01]  /*1e840*/  MOV R7, R10 ;  /* 0x0000000a00077202 */ /* 0x000fe20000000f00 */
[----:B------:R-:W-:Y:S05]  /*1e850*/  BRA `(.L_x_1561) ;  /* 0xfffe9af000007947 */ /* 0x000fea000383ffff */
.L_x_1418:
[----:B------:R-:W-:Y:S01]  /*1e860*/  IMAD.MOV.U32 R11, RZ, RZ, R6 ;  /* 0x000000ffff0b7224 */ /* 0x000fe200078e0006 */
[----:B------:R-:W-:Y:S01]  /*1e870*/  MOV R10, RZ ;  /* 0x000000ff000a7202 */ /* 0x000fe20000000f00 */
[----:B------:R-:W-:Y:S01]  /*1e880*/  IMAD.MOV.U32 R3, RZ, RZ, 0x181f ;  /* 0x0000181fff037424 */ /* 0x000fe200078e00ff */
[----:B-1----:R-:W-:Y:S02]  /*1e890*/  MOV R2, 0x1e8b0 ;  /* 0x0001e8b000027802 */ /* 0x002fe40000000f00 */
[----:B--23-5:R-:W-:Y:S05]  /*1e8a0*/  CALL.REL.NOINC `($__internal_23_$__cuda_sm70_shflsync_idx_p) ;  /* 0x0000206000007944 */ /* 0x02cfea0003c00000 */
[----:B------:R-:W-:Y:S01]  /*1e8b0*/  MOV R2, R10 ;  /* 0x0000000a00027202 */ /* 0x000fe20000000f00 */
[----:B------:R-:W-:Y:S05]  /*1e8c0*/  BRA `(.L_x_1562) ;  /* 0xfffe9aa000007947 */ /* 0x000fea000383ffff */
.L_x_1421:
[----:B------:R-:W-:Y:S01]  /*1e8d0*/  IMAD.MOV.U32 R11, RZ, RZ, R5 ;  /* 0x000000ffff0b7224 */ /* 0x000fe200078e0005 */
[----:B------:R-:W-:Y:S01]  /*1e8e0*/  MOV R10, 0x1 ;  /* 0x00000001000a7802 */ /* 0x000fe20000000f00 */
[----:B--2---:R-:W-:Y:S01]  /*1e8f0*/  IMAD.MOV.U32 R3, RZ, RZ, 0x181f ;  /* 0x0000181fff037424 */ /* 0x004fe200078e00ff */
[----:B----4-:R-:W-:-:S02]  /*1e900*/  MOV R2, 0x1e920 ;  /* 0x0001e92000027802 */ /* 0x010fc40000000f00 */
[----:B-1-3-5:R-:W-:Y:S05]  /*1e910*/  CALL.REL.NOINC `($__internal_23_$__cuda_sm70_shflsync_idx_p) ;  /* 0x00001ff000007944 */ /* 0x02afea0003c00000 */
[----:B------:R-:W-:Y:S01]  /*1e920*/  IMAD.MOV.U32 R7, RZ, RZ, R10 ;  /* 0x000000ffff077224 */ /* 0x000fe200078e000a */
[----:B------:R-:W-:Y:S01]  /*1e930*/  MOV R10, 0x1 ;  /* 0x00000001000a7802 */ /* 0x000fe20000000f00 */
[----:B------:R-:W-:Y:S01]  /*1e940*/  IMAD.MOV.U32 R11, RZ, RZ, R6 ;  /* 0x000000ffff0b7224 */ /* 0x000fe200078e0006 */
[----:B------:R-:W-:-:S02]  /*1e950*/  MOV R3, 0x181f ;  /* 0x0000181f00037802 */ /* 0x000fc40000000f00 */
[----:B------:R-:W-:Y:S02]  /*1e960*/  MOV R2, 0x1e980 ;  /* 0x0001e98000027802 */ /* 0x000fe40000000f00 */
[----:B------:R-:W-:Y:S05]  /*1e970*/  CALL.REL.NOINC `($__internal_23_$__cuda_sm70_shflsync_idx_p) ;  /* 0x00001f9000007944 */ /* 0x000fea0003c00000 */
[----:B------:R-:W-:Y:S01]  /*1e980*/  MOV R2, R10 ;  /* 0x0000000a00027202 */ /* 0x000fe20000000f00 */
[----:B------:R-:W-:Y:S05]  /*1e990*/  BRA `(.L_x_1563) ;  /* 0xfffe9ac000007947 */ /* 0x000fea000383ffff */
.L_x_1424:
[----:B------:R-:W-:Y:S01]  /*1e9a0*/  IMAD.MOV.U32 R11, RZ, RZ, R5 ;  /* 0x000000ffff0b7224 */ /* 0x000fe200078e0005 */
[----:B------:R-:W-:Y:S01]  /*1e9b0*/  MOV R10, 0x2 ;  /* 0x00000002000a7802 */ /* 0x000fe20000000f00 */
[----:B-1----:R-:W-:Y:S01]  /*1e9c0*/  IMAD.MOV.U32 R3, RZ, RZ, 0x181f ;  /* 0x0000181fff037424 */ /* 0x002fe200078e00ff */
[----:B--2---:R-:W-:Y:S02]  /*1e9d0*/  MOV R2, 0x1e9f0 ;  /* 0x0001e9f000027802 */ /* 0x004fe40000000f00 */
[----:B---3-5:R-:W-:Y:S05]  /*1e9e0*/  CALL.REL.NOINC `($__internal_23_$__cuda_sm70_shflsync_idx_p) ;  /* 0x00001f2000007944 */ /* 0x028fea0003c00000 */
[----:B------:R-:W-:Y:S01]  /*1e9f0*/  MOV R7, R10 ;  /* 0x0000000a00077202 */ /* 0x000fe20000000f00 */
[----:B------:R-:W-:Y:S05]  /*1ea00*/  BRA `(.L_x_1564) ;  /* 0xfffe9b2000007947 */ /* 0x000fea000383ffff */
.L_x_1425:
[----:B------:R-:W-:Y:S01]  /*1ea10*/  IMAD.MOV.U32 R11, RZ, RZ, R6 ;  /* 0x000000ffff0b7224 */ /* 0x000fe200078e0006 */
[----:B------:R-:W-:Y:S01]  /*1ea20*/  MOV R10, 0x2 ;  /* 0x00000002000a7802 */ /* 0x000fe20000000f00 */
[----:B------:R-:W-:Y:S01]  /*1ea30*/  IMAD.MOV.U32 R3, RZ, RZ, 0x181f ;  /* 0x0000181fff037424 */ /* 0x000fe200078e00ff */
[----:B--2---:R-:W-:Y:S02]  /*1ea40*/  MOV R2, 0x1ea60 ;  /* 0x0001ea6000027802 */ /* 0x004fe40000000f00 */
[----:B-1-345:R-:W-:Y:S05]  /*1ea50*/  CALL.REL.NOINC `($__internal_23_$__cuda_sm70_shflsync_idx_p) ;  /* 0x00001eb000007944 */ /* 0x03afea0003c00000 */
[----:B------:R-:W-:Y:S01]  /*1ea60*/  MOV R2, R10 ;  /* 0x0000000a00027202 */ /* 0x000fe20000000f00 */
[----:B------:R-:W-:Y:S05]  /*1ea70*/  BRA `(.L_x_1565) ;  /* 0xfffe9ad000007947 */ /* 0x000fea000383ffff */
.L_x_1428:
[----:B------:R-:W-:Y:S01]  /*1ea80*/  IMAD.MOV.U32 R11, RZ, RZ, R5 ;  /* 0x000000ffff0b7224 */ /* 0x000fe200078e0005 */
[----:B------:R-:W-:Y:S01]  /*1ea90*/  MOV R10, 0x3 ;  /* 0x00000003000a7802 */ /* 0x000fe20000000f00 */
[----:B-1----:R-:W-:Y:S01]  /*1eaa0*/  IMAD.MOV.U32 R3, RZ, RZ, 0x181f ;  /* 0x0000181fff037424 */ /* 0x002fe200078e00ff */
[----:B------:R-:W-:-:S02]  /*1eab0*/  MOV R2, 0x1ead0 ;  /* 0x0001ead000027802 */ /* 0x000fc40000000f00 */
[----:B--2345:R-:W-:Y:S05]  /*1eac0*/  CALL.REL.NOINC `($__internal_23_$__cuda_sm70_shflsync_idx_p) ;  /* 0x00001e4000007944 */ /* 0x03cfea0003c00000 */
        /* <DEDUP_REMOVED lines=8> */
.L_x_1431:
[----:B------:R-:W-:Y:S01]  /*1eb50*/  IMAD.MOV.U32 R11, RZ, RZ, R5 ;  /* 0x000000ffff0b7224 */ /* 0x000fe200078e0005 */
[----:B------:R-:W-:Y:S01]  /*1eb60*/  MOV R10, 0x4 ;  /* 0x00000004000a7802 */ /* 0x000fe20000000f00 */
[----:B-1----:R-:W-:Y:S01]  /*1eb70*/  IMAD.MOV.U32 R3, RZ, RZ, 0x181f ;  /* 0x0000181fff037424 */ /* 0x002fe200078e00ff */
[----:B------:R-:W-:Y:S02]  /*1eb80*/  MOV R2, 0x1eba0 ;  /* 0x0001eba000027802 */ /* 0x000fe40000000f00 */
[----:B--2345:R-:W-:Y:S05]  /*1eb90*/  CALL.REL.NOINC `($__internal_23_$__cuda_sm70_shflsync_idx_p) ;  /* 0x00001d7000007944 */ /* 0x03cfea0003c00000 */
[----:B------:R-:W-:Y:S01]  /*1eba0*/  MOV R7, R10 ;  /* 0x0000000a00077202 */ /* 0x000fe20000000f00 */
[----:B------:R-:W-:Y:S05]  /*1ebb0*/  BRA `(.L_x_1567) ;  /* 0xfffe9b4000007947 */ /* 0x000fea000383ffff */
.L_x_1432:
[----:B------:R-:W-:Y:S01]  /*1ebc0*/  IMAD.MOV.U32 R11, RZ, RZ, R6 ;  /* 0x000000ffff0b7224 */ /* 0x000fe200078e0006 */
[----:B------:R-:W-:Y:S01]  /*1ebd0*/  MOV R10, 0x4 ;  /* 0x00000004000a7802 */ /* 0x000fe20000000f00 */
[----:B-1----:R-:W-:Y:S01]  /*1ebe0*/  IMAD.MOV.U32 R3, RZ, RZ, 0x181f ;  /* 0x0000181fff037424 */ /* 0x002fe200078e00ff */
[----:B------:R-:W-:Y:S02]  /*1ebf0*/  MOV R2, 0x1ec10 ;  /* 0x0001ec1000027802 */ /* 0x000fe40000000f00 */
[----:B--2345:R-:W-:Y:S05]  /*1ec00*/  CALL.REL.NOINC `($__internal_23_$__cuda_sm70_shflsync_idx_p) ;  /* 0x00001d0000007944 */ /* 0x03cfea0003c00000 */
[----:B------:R-:W-:Y:S01]  /*1ec10*/  MOV R2, R10 ;  /* 0x0000000a00027202 */ /* 0x000fe20000000f00 */
[----:B------:R-:W-:Y:S05]  /*1ec20*/  BRA `(.L_x_1568) ;  /* 0xfffe9af000007947 */ /* 0x000fea000383ffff */
.L_x_1435:
[----:B------:R-:W-:Y:S01]  /*1ec30*/  IMAD.MOV.U32 R11, RZ, RZ, R5 ;  /* 0x000000ffff0b7224 */ /* 0x000fe200078e0005 */
[----:B------:R-:W-:Y:S01]  /*1ec40*/  MOV R10, 0x5 ;  /* 0x00000005000a7802 */ /* 0x000fe20000000f00 */
[----:B--2---:R-:W-:Y:S01]  /*1ec50*/  IMAD.MOV.U32 R3, RZ, RZ, 0x181f ;  /* 0x0000181fff037424 */ /* 0x004fe200078e00ff */
[----:B------:R-:W-:-:S02]  /*1ec60*/  MOV R2, 0x1ec80 ;  /* 0x0001ec8000027802 */ /* 0x000fc40000000f00 */
[----:B-1-345:R-:W-:Y:S05]  /*1ec70*/  CALL.REL.NOINC `($__internal_23_$__cuda_sm70_shflsync_idx_p) ;  /* 0x00001c9000007944 */ /* 0x03afea0003c00000 */
        /* <DEDUP_REMOVED lines=8> */
.L_x_1438:
[----:B------:R-:W-:Y:S01]  /*1ed00*/  IMAD.MOV.U32 R11, RZ, RZ, R5 ;  /* 0x000000ffff0b7224 */ /* 0x000fe200078e0005 */
[----:B------:R-:W-:Y:S01]  /*1ed10*/  MOV R10, 0x6 ;  /* 0x00000006000a7802 */ /* 0x000fe20000000f00 */
[----:B-1----:R-:W-:Y:S01]  /*1ed20*/  IMAD.MOV.U32 R3, RZ, RZ, 0x181f ;  /* 0x0000181fff037424 */ /* 0x002fe200078e00ff */
[----:B--2---:R-:W-:Y:S02]  /*1ed30*/  MOV R2, 0x1ed50 ;  /* 0x0001ed5000027802 */ /* 0x004fe40000000f00 */
[----:B---345:R-:W-:Y:S05]  /*1ed40*/  CALL.REL.NOINC `($__internal_23_$__cuda_sm70_shflsync_idx_p) ;  /* 0x00001bc000007944 */ /* 0x038fea0003c00000 */
[----:B------:R-:W-:Y:S01]  /*1ed50*/  MOV R7, R10 ;  /* 0x0000000a00077202 */ /* 0x000fe20000000f00 */
[----:B------:R-:W-:Y:S05]  /*1ed60*/  BRA `(.L_x_1570) ;  /* 0xfffe9b6000007947 */ /* 0x000fea000383ffff */
.L_x_1439:
[----:B------:R-:W-:Y:S01]  /*1ed70*/  IMAD.MOV.U32 R11, RZ, RZ, R6 ;  /* 0x000000ffff0b7224 */ /* 0x000fe200078e0006 */
[----:B------:R-:W-:Y:S01]  /*1ed80*/  MOV R10, 0x6 ;  /* 0x00000006000a7802 */ /* 0x000fe20000000f00 */
[----:B------:R-:W-:Y:S01]  /*1ed90*/  IMAD.MOV.U32 R3, RZ, RZ, 0x181f ;  /* 0x0000181fff037424 */ /* 0x000fe200078e00ff */
[----:B--2---:R-:W-:Y:S02]  /*1eda0*/  MOV R2, 0x1edc0 ;  /* 0x0001edc000027802 */ /* 0x004fe40000000f00 */
[----:B-1-345:R-:W-:Y:S05]  /*1edb0*/  CALL.REL.NOINC `($__internal_23_$__cuda_sm70_shflsync_idx_p) ;  /* 0x00001b5000007944 */ /* 0x03afea0003c00000 */
[----:B------:R-:W-:Y:S01]  /*1edc0*/  MOV R2, R10 ;  /* 0x0000000a00027202 */ /* 0x000fe20000000f00 */
[----:B------:R-:W-:Y:S05]  /*1edd0*/  BRA `(.L_x_1571) ;  /* 0xfffe9b1000007947 */ /* 0x000fea000383ffff */
.L_x_1442:
        /* <DEDUP_REMOVED lines=13> */
.L_x_1487:
[----:B---3--:R1:W5:Y:S01]  /*1eeb0*/  LDL R0, [R1+0x10] ;  /* 0x0000100001007983 */ /* 0x0083620000100800 */
[----:B------:R-:W-:Y:S02]  /*1eec0*/  MOV R7, 0x2 ;  /* 0x0000000200077802 */ /* 0x000fe40000000f00 */
[----:B------:R-:W-:Y:S02]  /*1eed0*/  MOV R3, 0x1eef0 ;  /* 0x0001eef000037802 */ /* 0x000fe40000000f00 */
[----:B-1---5:R-:W-:Y:S05]  /*1eee0*/  CALL.REL.NOINC `($__internal_22_$__cuda_sm70_shflsync_bfly_p) ;  /* 0x000019d000007944 */ /* 0x022fea0003c00000 */
[----:B--2---:R-:W-:Y:S01]  /*1eef0*/  MOV R2, R0 ;  /* 0x0000000000027202 */ /* 0x004fe20000000f00 */
[----:B-1----:R-:W-:Y:S05]  /*1ef00*/  BRA `(.L_x_1573) ;  /* 0xffffad5000007947 */ /* 0x002fea000383ffff */
.L_x_1488:
[----:B------:R-:W-:Y:S01]  /*1ef10*/  IMAD.MOV.U32 R0, RZ, RZ, R2 ;  /* 0x000000ffff007224 */ /* 0x000fe200078e0002 */
[----:B------:R-:W-:Y:S02]  /*1ef20*/  MOV R7, 0x1 ;  /* 0x0000000100077802 */ /* 0x000fe40000000f00 */
[----:B------:R-:W-:Y:S02]  /*1ef30*/  MOV R3, 0x1ef50 ;  /* 0x0001ef5000037802 */ /* 0x000fe40000000f00 */
[----:B------:R-:W-:Y:S05]  /*1ef40*/  CALL.REL.NOINC `($__internal_22_$__cuda_sm70_shflsync_bfly_p) ;  /* 0x0000197000007944 */ /* 0x000fea0003c00000 */
[----:B--2---:R-:W-:Y:S02]  /*1ef50*/  FADD.FTZ R2, R2, R0 ;  /* 0x0000000002027221 */ /* 0x004fe40000010000 */
[----:B------:R2:W5:Y:S01]  /*1ef60*/  LDL R0, [R1+0x14] ;  /* 0x0000140001007983 */ /* 0x0005620000100800 */
[----:B-1----:R-:W-:-:S02]  /*1ef70*/  MOV R7, 0x2 ;  /* 0x0000000200077802 */ /* 0x002fc40000000f00 */
[----:B------:R-:W-:Y:S02]  /*1ef80*/  MOV R3, 0x1efa0 ;  /* 0x0001efa000037802 */ /* 0x000fe40000000f00 */
[----:B--2--5:R-:W-:Y:S05]  /*1ef90*/  CALL.REL.NOINC `($__internal_22_$__cuda_sm70_shflsync_bfly_p) ;  /* 0x0000192000007944 */ /* 0x024fea0003c00000 */
[----:B------:R-:W3:Y:S01]  /*1efa0*/  LDL.LU R3, [R1+0x14] ;  /* 0x0000140001037983 */ /* 0x000ee20000300800 */
[----:B-1----:R-:W-:Y:S01]  /*1efb0*/  MOV R7, 0x1 ;  /* 0x0000000100077802 */ /* 0x002fe20000000f00 */
[----:B--23--:R-:W-:Y:S01]  /*1efc0*/  FADD.FTZ R5, R3, R0 ;  /* 0x0000000003057221 */ /* 0x00cfe20000010000 */
[----:B------:R-:W-:-:S04]  /*1efd0*/  MOV R3, 0x1f000 ;  /* 0x0001f00000037802 */ /* 0x000fc80000000f00 */
[----:B------:R-:W-:Y:S02]  /*1efe0*/  MOV R0, R5 ;  /* 0x0000000500007202 */ /* 0x000fe40000000f00 */
[----:B------:R-:W-:Y:S05]  /*1eff0*/  CALL.REL.NOINC `($__internal_22_$__cuda_sm70_shflsync_bfly_p) ;  /* 0x000018c000007944 */ /* 0x000fea0003c00000 */
[----:B--2---:R-:W-:Y:S02]  /*1f000*/  FADD.FTZ R4, R5, R0 ;  /* 0x0000000005047221 */ /* 0x004fe40000010000 */
[----:B------:R2:W5:Y:S01]  /*1f010*/  LDL R0, [R1+0x18] ;  /* 0x0000180001007983 */ /* 0x0005620000100800 */
[----:B-1----:R-:W-:Y:S02]  /*1f020*/  MOV R7, 0x2 ;  /* 0x0000000200077802 */ /* 0x002fe40000000f00 */
        /* <DEDUP_REMOVED lines=19> */
[----:B--2---:R-:W-:Y:S01]  /*1f160*/  MOV R8, R0 ;  /* 0x0000000000087202 */ /* 0x004fe20000000f00 */
[----:B-1----:R-:W-:Y:S05]  /*1f170*/  BRA `(.L_x_1574) ;  /* 0xffffac1000007947 */ /* 0x002fea000383ffff */
.L_x_1495:
[----:B--234-:R-:W-:Y:S01]  /*1f180*/  IMAD.MOV.U32 R11, RZ, RZ, R6 ;  /* 0x000000ffff0b7224 */ /* 0x01cfe200078e0006 */
[----:B------:R-:W-:Y:S01]  /*1f190*/  MOV R10, RZ ;  /* 0x000000ff000a7202 */ /* 0x000fe20000000f00 */
[----:B------:R-:W-:Y:S01]  /*1f1a0*/  IMAD.MOV.U32 R3, RZ, RZ, 0x181f ;  /* 0x0000181fff037424 */ /* 0x000fe200078e00ff */
[----:B------:R-:W-:Y:S02]  /*1f1b0*/  MOV R2, 0x1f1d0 ;  /* 0x0001f1d000027802 */ /* 0x000fe40000000f00 */
[----:B-1----:R-:W-:Y:S05]  /*1f1c0*/  CALL.REL.NOINC `($__internal_23_$__cuda_sm70_shflsync_idx_p) ;  /* 0x0000174000007944 */ /* 0x002fea0003c00000 */
[----:B------:R-:W-:Y:S01]  /*1f1d0*/  MOV R8, R10 ;  /* 0x0000000a00087202 */ /* 0x000fe20000000f00 */
[----:B------:R-:W-:Y:S05]  /*1f1e0*/  BRA `(.L_x_1575) ;  /* 0xffffc44000007947 */ /* 0x000fea000383ffff */
.L_x_1496:
[----:B------:R-:W-:Y:S01]  /*1f1f0*/  IMAD.MOV.U32 R11, RZ, RZ, R7 ;  /* 0x000000ffff0b7224 */ /* 0x000fe200078e0007 */
[----:B------:R-:W-:Y:S01]  /*1f200*/  MOV R10, RZ ;  /* 0x000000ff000a7202 */ /* 0x000fe20000000f00 */
[----:B------:R-:W-:Y:S01]  /*1f210*/  IMAD.MOV.U32 R3, RZ, RZ, 0x181f ;  /* 0x0000181fff037424 */ /* 0x000fe200078e00ff */
[----:B------:R-:W-:Y:S02]  /*1f220*/  MOV R2, 0x1f240 ;  /* 0x0001f24000027802 */ /* 0x000fe40000000f00 */
[----:B-123--:R-:W-:Y:S05]  /*1f230*/  CALL.REL.NOINC `($__internal_23_$__cuda_sm70_shflsync_idx_p) ;  /* 0x000016d000007944 */ /* 0x00efea0003c00000 */
[----:B------:R-:W-:Y:S01]  /*1f240*/  MOV R2, R10 ;  /* 0x0000000a00027202 */ /* 0x000fe20000000f00 */
[----:B------:R-:W-:Y:S05]  /*1f250*/  BRA `(.L_x_1576) ;  /* 0xffffc3f000007947 */ /* 0x000fea000383ffff */
.L_x_1497:
[----:B------:R-:W-:Y:S01]  /*1f260*/  IMAD.MOV.U32 R11, RZ, RZ, R6 ;  /* 0x000000ffff0b7224 */ /* 0x000fe200078e0006 */
[----:B------:R-:W-:Y:S01]  /*1f270*/  MOV R10, 0x1 ;  /* 0x00000001000a7802 */ /* 0x000fe20000000f00 */
[----:B--2---:R-:W-:Y:S01]  /*1f280*/  IMAD.MOV.U32 R3, RZ, RZ, 0x181f ;  /* 0x0000181fff037424 */ /* 0x004fe200078e00ff */
[----:B------:R-:W-:-:S02]  /*1f290*/  MOV R2, 0x1f2b0 ;  /* 0x0001f2b000027802 */ /* 0x000fc40000000f00 */
[----:B-1--4-:R-:W-:Y:S05]  /*1f2a0*/  CALL.REL.NOINC `($__internal_23_$__cuda_sm70_shflsync_idx_p) ;  /* 0x0000166000007944 */ /* 0x012fea0003c00000 */
        /* <DEDUP_REMOVED lines=8> */
.L_x_1498:
[----:B------:R-:W-:Y:S01]  /*1f330*/  IMAD.MOV.U32 R11, RZ, RZ, R6 ;  /* 0x000000ffff0b7224 */ /* 0x000fe200078e0006 */
[----:B------:R-:W-:Y:S01]  /*1f340*/  MOV R10, 0x2 ;  /* 0x00000002000a7802 */ /* 0x000fe20000000f00 */
[----:B--2---:R-:W-:Y:S01]  /*1f350*/  IMAD.MOV.U32 R3, RZ, RZ, 0x181f ;  /* 0x0000181fff037424 */ /* 0x004fe200078e00ff */
[----:B------:R-:W-:Y:S02]  /*1f360*/  MOV R2, 0x1f380 ;  /* 0x0001f38000027802 */ /* 0x000fe40000000f00 */
[----:B-1-34-:R-:W-:Y:S05]  /*1f370*/  CALL.REL.NOINC `($__internal_23_$__cuda_sm70_shflsync_idx_p) ;  /* 0x0000159000007944 */ /* 0x01afea0003c00000 */
[----:B------:R-:W-:Y:S01]  /*1f380*/  MOV R8, R10 ;  /* 0x0000000a00087202 */ /* 0x000fe20000000f00 */
[----:B------:R-:W-:Y:S05]  /*1f390*/  BRA `(.L_x_1578) ;  /* 0xffffc3a000007947 */ /* 0x000fea000383ffff */
.L_x_1499:
[----:B------:R-:W-:Y:S01]  /*1f3a0*/  IMAD.MOV.U32 R11, RZ, RZ, R7 ;  /* 0x000000ffff0b7224 */ /* 0x000fe200078e0007 */
[----:B------:R-:W-:Y:S01]  /*1f3b0*/  MOV R10, 0x2 ;  /* 0x00000002000a7802 */ /* 0x000fe20000000f00 */
[----:B--2---:R-:W-:Y:S01]  /*1f3c0*/  IMAD.MOV.U32 R3, RZ, RZ, 0x181f ;  /* 0x0000181fff037424 */ /* 0x004fe200078e00ff */
[----:B------:R-:W-:Y:S02]  /*1f3d0*/  MOV R2, 0x1f3f0 ;  /* 0x0001f3f000027802 */ /* 0x000fe40000000f00 */
[----:B-1-34-:R-:W-:Y:S05]  /*1f3e0*/  CALL.REL.NOINC `($__internal_23_$__cuda_sm70_shflsync_idx_p) ;  /* 0x0000152000007944 */ /* 0x01afea0003c00000 */
[----:B------:R-:W-:Y:S01]  /*1f3f0*/  MOV R2, R10 ;  /* 0x0000000a00027202 */ /* 0x000fe20000000f00 */
[----:B------:R-:W-:Y:S05]  /*1f400*/  BRA `(.L_x_1579) ;  /* 0xffffc35000007947 */ /* 0x000fea000383ffff */
.L_x_1500:
[----:B------:R-:W-:Y:S01]  /*1f410*/  IMAD.MOV.U32 R11, RZ, RZ, R6 ;  /* 0x000000ffff0b7224 */ /* 0x000fe200078e0006 */
[----:B------:R-:W-:Y:S01]  /*1f420*/  MOV R10, 0x3 ;  /* 0x00000003000a7802 */ /* 0x000fe20000000f00 */
[----:B---3--:R-:W-:Y:S01]  /*1f430*/  IMAD.MOV.U32 R3, RZ, RZ, 0x181f ;  /* 0x0000181fff037424 */ /* 0x008fe200078e00ff */
[----:B------:R-:W-:-:S02]  /*1f440*/  MOV R2, 0x1f460 ;  /* 0x0001f46000027802 */ /* 0x000fc40000000f00 */
[----:B-12---:R-:W-:Y:S05]  /*1f450*/  CALL.REL.NOINC `($__internal_23_$__cuda_sm70_shflsync_idx_p) ;  /* 0x000014b000007944 */ /* 0x006fea0003c00000 */
        /* <DEDUP_REMOVED lines=8> */
.L_x_1501:
[----:B------:R-:W-:Y:S01]  /*1f4e0*/  IMAD.MOV.U32 R11, RZ, RZ, R6 ;  /* 0x000000ffff0b7224 */ /* 0x000fe200078e0006 */
[----:B------:R-:W-:Y:S01]  /*1f4f0*/  MOV R10, 0x4 ;  /* 0x00000004000a7802 */ /* 0x000fe20000000f00 */
[----:B-1----:R-:W-:Y:S01]  /*1f500*/  IMAD.MOV.U32 R3, RZ, RZ, 0x181f ;  /* 0x0000181fff037424 */ /* 0x002fe200078e00ff */
[----:B------:R-:W-:Y:S02]  /*1f510*/  MOV R2, 0x1f530 ;  /* 0x0001f53000027802 */ /* 0x000fe40000000f00 */
[----:B----4-:R-:W-:Y:S05]  /*1f520*/  CALL.REL.NOINC `($__internal_23_$__cuda_sm70_shflsync_idx_p) ;  /* 0x000013e000007944 */ /* 0x010fea0003c00000 */
[----:B------:R-:W-:Y:S01]  /*1f530*/  MOV R8, R10 ;  /* 0x0000000a00087202 */ /* 0x000fe20000000f00 */
[----:B------:R-:W-:Y:S05]  /*1f540*/  BRA `(.L_x_1581) ;  /* 0xffffc30000007947 */ /* 0x000fea000383ffff */
.L_x_1502:
[----:B------:R-:W-:Y:S01]  /*1f550*/  IMAD.MOV.U32 R11, RZ, RZ, R7 ;  /* 0x000000ffff0b7224 */ /* 0x000fe200078e0007 */
[----:B------:R-:W-:Y:S01]  /*1f560*/  MOV R10, 0x4 ;  /* 0x00000004000a7802 */ /* 0x000fe20000000f00 */
[----:B-1----:R-:W-:Y:S01]  /*1f570*/  IMAD.MOV.U32 R3, RZ, RZ, 0x181f ;  /* 0x0000181fff037424 */ /* 0x002fe200078e00ff */
[----:B------:R-:W-:Y:S02]  /*1f580*/  MOV R2, 0x1f5a0 ;  /* 0x0001f5a000027802 */ /* 0x000fe40000000f00 */
[----:B--234-:R-:W-:Y:S05]  /*1f590*/  CALL.REL.NOINC `($__internal_23_$__cuda_sm70_shflsync_idx_p) ;  /* 0x0000137000007944 */ /* 0x01cfea0003c00000 */
[----:B------:R-:W-:Y:S01]  /*1f5a0*/  MOV R2, R10 ;  /* 0x0000000a00027202 */ /* 0x000fe20000000f00 */
[----:B------:R-:W-:Y:S05]  /*1f5b0*/  BRA `(.L_x_1582) ;  /* 0xffffc2b000007947 */ /* 0x000fea000383ffff */
.L_x_1503:
        /* <DEDUP_REMOVED lines=13> */
.L_x_1504:
[----:B------:R-:W-:Y:S01]  /*1f690*/  IMAD.MOV.U32 R11, RZ, RZ, R6 ;  /* 0x000000ffff0b7224 */ /* 0x000fe200078e0006 */
[----:B------:R-:W-:Y:S01]  /*1f6a0*/  MOV R10, 0x6 ;  /* 0x00000006000a7802 */ /* 0x000fe20000000f00 */
[----:B-1----:R-:W-:Y:S01]  /*1f6b0*/  IMAD.MOV.U32 R3, RZ, RZ, 0x181f ;  /* 0x0000181fff037424 */ /* 0x002fe200078e00ff */
[----:B------:R-:W-:Y:S02]  /*1f6c0*/  MOV R2, 0x1f6e0 ;  /* 0x0001f6e000027802 */ /* 0x000fe40000000f00 */
[----:B---34-:R-:W-:Y:S05]  /*1f6d0*/  CALL.REL.NOINC `($__internal_23_$__cuda_sm70_shflsync_idx_p) ;  /* 0x0000123000007944 */ /* 0x018fea0003c00000 */
[----:B------:R-:W-:Y:S01]  /*1f6e0*/  MOV R8, R10 ;  /* 0x0000000a00087202 */ /* 0x000fe20000000f00 */
[----:B------:R-:W-:Y:S05]  /*1f6f0*/  BRA `(.L_x_1584) ;  /* 0xffffc26000007947 */ /* 0x000fea000383ffff */
.L_x_1505:
[----:B------:R-:W-:Y:S01]  /*1f700*/  IMAD.MOV.U32 R11, RZ, RZ, R7 ;  /* 0x000000ffff0b7224 */ /* 0x000fe200078e0007 */
[----:B------:R-:W-:Y:S01]  /*1f710*/  MOV R10, 0x6 ;  /* 0x00000006000a7802 */ /* 0x000fe20000000f00 */
[----:B-1----:R-:W-:Y:S01]  /*1f720*/  IMAD.MOV.U32 R3, RZ, RZ, 0x181f ;  /* 0x0000181fff037424 */ /* 0x002fe200078e00ff */
[----:B------:R-:W-:Y:S02]  /*1f730*/  MOV R2, 0x1f750 ;  /* 0x0001f75000027802 */ /* 0x000fe40000000f00 */
[----:B--234-:R-:W-:Y:S05]  /*1f740*/  CALL.REL.NOINC `($__internal_23_$__cuda_sm70_shflsync_idx_p) ;  /* 0x000011c000007944 */ /* 0x01cfea0003c00000 */
[----:B------:R-:W-:Y:S01]  /*1f750*/  MOV R2, R10 ;  /* 0x0000000a00027202 */ /* 0x000fe20000000f00 */
[----:B------:R-:W-:Y:S05]  /*1f760*/  BRA `(.L_x_1585) ;  /* 0xffffc21000007947 */ /* 0x000fea000383ffff */
.L_x_1506:
[----:B------:R-:W-:Y:S01]  /*1f770*/  IMAD.MOV.U32 R11, RZ, RZ, R6 ;  /* 0x000000ffff0b7224 */ /* 0x000fe200078e0006 */
[----:B------:R-:W-:Y:S01]  /*1f780*/  MOV R10, 0x7 ;  /* 0x00000007000a7802 */ /* 0x000fe20000000f00 */
[----:B--2---:R-:W-:Y:S01]  /*1f790*/  IMAD.MOV.U32 R3, RZ, RZ, 0x181f ;  /* 0x0000181fff037424 */ /* 0x004fe200078e00ff */
[----:B------:R-:W-:-:S02]  /*1f7a0*/  MOV R2, 0x1f7c0 ;  /* 0x0001f7c000027802 */ /* 0x000fc40000000f00 */
[----:B-1-34-:R-:W-:Y:S05]  /*1f7b0*/  CALL.REL.NOINC `($__internal_23_$__cuda_sm70_shflsync_idx_p) ;  /* 0x0000115000007944 */ /* 0x01afea0003c00000 */
        /* <DEDUP_REMOVED lines=8> */
.L_x_1508:
[----:B------:R-:W-:Y:S01]  /*1f840*/  IMAD.MOV.U32 R11, RZ, RZ, R13 ;  /* 0x000000ffff0b7224 */ /* 0x000fe200078e000d */
[----:B------:R-:W-:Y:S01]  /*1f850*/  MOV R10, RZ ;  /* 0x000000ff000a7202 */ /* 0x000fe20000000f00 */
[----:B------:R-:W-:Y:S01]  /*1f860*/  IMAD.MOV.U32 R3, RZ, RZ, 0x1c1f ;  /* 0x00001c1fff037424 */ /* 0x000fe200078e00ff */
[----:B------:R-:W-:Y:S02]  /*1f870*/  MOV R2, 0x1f890 ;  /* 0x0001f89000027802 */ /* 0x000fe40000000f00 */
[----:B------:R-:W-:Y:S05]  /*1f880*/  CALL.REL.NOINC `($__internal_23_$__cuda_sm70_shflsync_idx_p) ;  /* 0x0000108000007944 */ /* 0x000fea0003c00000 */
[----:B------:R-:W-:Y:S01]  /*1f890*/  MOV R12, R10 ;  /* 0x0000000a000c7202 */ /* 0x000fe20000000f00 */
[----:B------:R-:W-:Y:S05]  /*1f8a0*/  BRA `(.L_x_1587) ;  /* 0xffffc3e000007947 */ /* 0x000fea000383ffff */
.L_x_1509:
[----:B------:R-:W-:Y:S01]  /*1f8b0*/  IMAD.MOV.U32 R11, RZ, RZ, R19 ;  /* 0x000000ffff0b7224 */ /* 0x000fe200078e0013 */
[----:B------:R-:W-:Y:S01]  /*1f8c0*/  MOV R10, RZ ;  /* 0x000000ff000a7202 */ /* 0x000fe20000000f00 */
[----:B------:R-:W-:Y:S01]  /*1f8d0*/  IMAD.MOV.U32 R3, RZ, RZ, 0x1c1f ;  /* 0x00001c1fff037424 */ /* 0x000fe200078e00ff */
[----:B------:R-:W-:Y:S02]  /*1f8e0*/  MOV R2, 0x1f900 ;  /* 0x0001f90000027802 */ /* 0x000fe40000000f00 */
[----:B-12---:R-:W-:Y:S05]  /*1f8f0*/  CALL.REL.NOINC `($__internal_23_$__cuda_sm70_shflsync_idx_p) ;  /* 0x0000101000007944 */ /* 0x006fea0003c00000 */
[----:B------:R-:W-:Y:S01]  /*1f900*/  MOV R2, R10 ;  /* 0x0000000a00027202 */ /* 0x000fe20000000f00 */
[----:B------:R-:W-:Y:S05]  /*1f910*/  BRA `(.L_x_1588) ;  /* 0xffffc39000007947 */ /* 0x000fea000383ffff */
.L_x_1512:
[----:B----4-:R-:W-:Y:S01]  /*1f920*/  IMAD.MOV.U32 R11, RZ, RZ, R13 ;  /* 0x000000ffff0b7224 */ /* 0x010fe200078e000d */
[----:B------:R-:W-:Y:S01]  /*1f930*/  MOV R10, 0x1 ;  /* 0x00000001000a7802 */ /* 0x000fe20000000f00 */
[----:B------:R-:W-:Y:S01]  /*1f940*/  IMAD.MOV.U32 R3, RZ, RZ, 0x1c1f ;  /* 0x00001c1fff037424 */ /* 0x000fe200078e00ff */
[----:B------:R-:W-:-:S02]  /*1f950*/  MOV R2, 0x1f970 ;  /* 0x0001f97000027802 */ /* 0x000fc40000000f00 */
[----:B-123--:R-:W-:Y:S05]  /*1f960*/  CALL.REL.NOINC `($__internal_23_$__cuda_sm70_shflsync_idx_p) ;  /* 0x00000fa000007944 */ /* 0x00efea0003c00000 */
        /* <DEDUP_REMOVED lines=8> */
.L_x_1515:
[----:B----4-:R-:W-:Y:S01]  /*1f9f0*/  IMAD.MOV.U32 R11, RZ, RZ, R13 ;  /* 0x000000ffff0b7224 */ /* 0x010fe200078e000d */
[----:B------:R-:W-:Y:S01]  /*1fa00*/  MOV R10, 0x2 ;  /* 0x00000002000a7802 */ /* 0x000fe20000000f00 */
[----:B------:R-:W-:Y:S01]  /*1fa10*/  IMAD.MOV.U32 R3, RZ, RZ, 0x1c1f ;  /* 0x00001c1fff037424 */ /* 0x000fe200078e00ff */
[----:B------:R-:W-:Y:S02]  /*1fa20*/  MOV R2, 0x1fa40 ;  /* 0x0001fa4000027802 */ /* 0x000fe40000000f00 */
[----:B-123--:R-:W-:Y:S05]  /*1fa30*/  CALL.REL.NOINC `($__internal_23_$__cuda_sm70_shflsync_idx_p) ;  /* 0x00000ed000007944 */ /* 0x00efea0003c00000 */
[----:B------:R-:W-:Y:S01]  /*1fa40*/  MOV R12, R10 ;  /* 0x0000000a000c7202 */ /* 0x000fe20000000f00 */
[----:B------:R-:W-:Y:S05]  /*1fa50*/  BRA `(.L_x_1590) ;  /* 0xffffc81000007947 */ /* 0x000fea000383ffff */
.L_x_1516:
[----:B----4-:R-:W-:Y:S01]  /*1fa60*/  IMAD.MOV.U32 R11, RZ, RZ, R19 ;  /* 0x000000ffff0b7224 */ /* 0x010fe200078e0013 */
[----:B------:R-:W-:Y:S01]  /*1fa70*/  MOV R10, 0x2 ;  /* 0x00000002000a7802 */ /* 0x000fe20000000f00 */
[----:B------:R-:W-:Y:S01]  /*1fa80*/  IMAD.MOV.U32 R3, RZ, RZ, 0x1c1f ;  /* 0x00001c1fff037424 */ /* 0x000fe200078e00ff */
[----:B------:R-:W-:Y:S02]  /*1fa90*/  MOV R2, 0x1fab0 ;  /* 0x0001fab000027802 */ /* 0x000fe40000000f00 */
[----:B-123--:R-:W-:Y:S05]  /*1faa0*/  CALL.REL.NOINC `($__internal_23_$__cuda_sm70_shflsync_idx_p) ;  /* 0x00000e6000007944 */ /* 0x00efea0003c00000 */
[----:B------:R-:W-:Y:S01]  /*1fab0*/  MOV R2, R10 ;  /* 0x0000000a00027202 */ /* 0x000fe20000000f00 */
[----:B------:R-:W-:Y:S05]  /*1fac0*/  BRA `(.L_x_1591) ;  /* 0xffffc7c000007947 */ /* 0x000fea000383ffff */
.L_x_1519:
[----:B--2---:R-:W-:Y:S01]  /*1fad0*/  IMAD.MOV.U32 R11, RZ, RZ, R13 ;  /* 0x000000ffff0b7224 */ /* 0x004fe200078e000d */
[----:B------:R-:W-:Y:S01]  /*1fae0*/  MOV R10, 0x3 ;  /* 0x00000003000a7802 */ /* 0x000fe20000000f00 */
[----:B------:R-:W-:Y:S01]  /*1faf0*/  IMAD.MOV.U32 R3, RZ, RZ, 0x1c1f ;  /* 0x00001c1fff037424 */ /* 0x000fe200078e00ff */
[----:B-1----:R-:W-:-:S02]  /*1fb00*/  MOV R2, 0x1fb20 ;  /* 0x0001fb2000027802 */ /* 0x002fc40000000f00 */
[----:B---34-:R-:W-:Y:S05]  /*1fb10*/  CALL.REL.NOINC `($__internal_23_$__cuda_sm70_shflsync_idx_p) ;  /* 0x00000df000007944 */ /* 0x018fea0003c00000 */
        /* <DEDUP_REMOVED lines=8> */
.L_x_1523:
[----:B------:R-:W-:Y:S01]  /*1fba0*/  IMAD.MOV.U32 R11, RZ, RZ, R6 ;  /* 0x000000ffff0b7224 */ /* 0x000fe200078e0006 */
[----:B------:R-:W-:Y:S01]  /*1fbb0*/  MOV R10, RZ ;  /* 0x000000ff000a7202 */ /* 0x000fe20000000f00 */
[----:B------:R-:W-:Y:S01]  /*1fbc0*/  IMAD.MOV.U32 R3, RZ, RZ, 0x181f ;  /* 0x0000181fff037424 */ /* 0x000fe200078e00ff */
[----:B------:R-:W-:Y:S02]  /*1fbd0*/  MOV R2, 0x1fbf0 ;  /* 0x0001fbf000027802 */ /* 0x000fe40000000f00 */
[----:B------:R-:W-:Y:S05]  /*1fbe0*/  CALL.REL.NOINC `($__internal_23_$__cuda_sm70_shflsync_idx_p) ;  /* 0x00000d2000007944 */ /* 0x000fea0003c00000 */
[----:B------:R-:W-:Y:S01]  /*1fbf0*/  MOV R8, R10 ;  /* 0x0000000a00087202 */ /* 0x000fe20000000f00 */
[----:B------:R-:W-:Y:S05]  /*1fc00*/  BRA `(.L_x_1593) ;  /* 0xffffd2e000007947 */ /* 0x000fea000383ffff */
.L_x_1524:
[----:B------:R-:W-:Y:S01]  /*1fc10*/  IMAD.MOV.U32 R11, RZ, RZ, R7 ;  /* 0x000000ffff0b7224 */ /* 0x000fe200078e0007 */
[----:B------:R-:W-:Y:S01]  /*1fc20*/  MOV R10, RZ ;  /* 0x000000ff000a7202 */ /* 0x000fe20000000f00 */
[----:B------:R-:W-:Y:S01]  /*1fc30*/  IMAD.MOV.U32 R3, RZ, RZ, 0x181f ;  /* 0x0000181fff037424 */ /* 0x000fe200078e00ff */
[----:B------:R-:W-:Y:S02]  /*1fc40*/  MOV R2, 0x1fc60 ;  /* 0x0001fc6000027802 */ /* 0x000fe40000000f00 */
[----:B-12---:R-:W-:Y:S05]  /*1fc50*/  CALL.REL.NOINC `($__internal_23_$__cuda_sm70_shflsync_idx_p) ;  /* 0x00000cb000007944 */ /* 0x006fea0003c00000 */
[----:B------:R-:W-:Y:S01]  /*1fc60*/  MOV R2, R10 ;  /* 0x0000000a00027202 */ /* 0x000fe20000000f00 */
[----:B------:R-:W-:Y:S05]  /*1fc70*/  BRA `(.L_x_1594) ;  /* 0xffffd29000007947 */ /* 0x000fea000383ffff */
.L_x_1525:
[----:B------:R-:W-:Y:S01]  /*1fc80*/  IMAD.MOV.U32 R11, RZ, RZ, R6 ;  /* 0x000000ffff0b7224 */ /* 0x000fe200078e0006 */
[----:B------:R-:W-:Y:S01]  /*1fc90*/  MOV R10, 0x1 ;  /* 0x00000001000a7802 */ /* 0x000fe20000000f00 */
[----:B--2---:R-:W-:Y:S01]  /*1fca0*/  IMAD.MOV.U32 R3, RZ, RZ, 0x181f ;  /* 0x0000181fff037424 */ /* 0x004fe200078e00ff */
[----:B------:R-:W-:-:S02]  /*1fcb0*/  MOV R2, 0x1fcd0 ;  /* 0x0001fcd000027802 */ /* 0x000fc40000000f00 */
[----:B-1-3--:R-:W-:Y:S05]  /*1fcc0*/  CALL.REL.NOINC `($__internal_23_$__cuda_sm70_shflsync_idx_p) ;  /* 0x00000c4000007944 */ /* 0x00afea0003c00000 */
        /* <DEDUP_REMOVED lines=8> */
.L_x_1526:
[----:B------:R-:W-:Y:S01]  /*1fd50*/  IMAD.MOV.U32 R11, RZ, RZ, R6 ;  /* 0x000000ffff0b7224 */ /* 0x000fe200078e0006 */
[----:B------:R-:W-:Y:S01]  /*1fd60*/  MOV R10, 0x2 ;  /* 0x00000002000a7802 */ /* 0x000fe20000000f00 */
[----:B-1----:R-:W-:Y:S01]  /*1fd70*/  IMAD.MOV.U32 R3, RZ, RZ, 0x181f ;  /* 0x0000181fff037424 */ /* 0x002fe200078e00ff */
[----:B------:R-:W-:Y:S02]  /*1fd80*/  MOV R2, 0x1fda0 ;  /* 0x0001fda000027802 */ /* 0x000fe40000000f00 */
[----:B---34-:R-:W-:Y:S05]  /*1fd90*/  CALL.REL.NOINC `($__internal_23_$__cuda_sm70_shflsync_idx_p) ;  /* 0x00000b7000007944 */ /* 0x018fea0003c00000 */
[----:B------:R-:W-:Y:S01]  /*1fda0*/  MOV R8, R10 ;  /* 0x0000000a00087202 */ /* 0x000fe20000000f00 */
[----:B------:R-:W-:Y:S05]  /*1fdb0*/  BRA `(.L_x_1596) ;  /* 0xffffd24000007947 */ /* 0x000fea000383ffff */
.L_x_1527:
[----:B------:R-:W-:Y:S01]  /*1fdc0*/  IMAD.MOV.U32 R11, RZ, RZ, R7 ;  /* 0x000000ffff0b7224 */ /* 0x000fe200078e0007 */
[----:B------:R-:W-:Y:S01]  /*1fdd0*/  MOV R10, 0x2 ;  /* 0x00000002000a7802 */ /* 0x000fe20000000f00 */
[----:B-1----:R-:W-:Y:S01]  /*1fde0*/  IMAD.MOV.U32 R3, RZ, RZ, 0x181f ;  /* 0x0000181fff037424 */ /* 0x002fe200078e00ff */
[----:B------:R-:W-:Y:S02]  /*1fdf0*/  MOV R2, 0x1fe10 ;  /* 0x0001fe1000027802 */ /* 0x000fe40000000f00 */
[----:B--234-:R-:W-:Y:S05]  /*1fe00*/  CALL.REL.NOINC `($__internal_23_$__cuda_sm70_shflsync_idx_p) ;  /* 0x00000b0000007944 */ /* 0x01cfea0003c00000 */
[----:B------:R-:W-:Y:S01]  /*1fe10*/  MOV R2, R10 ;  /* 0x0000000a00027202 */ /* 0x000fe20000000f00 */
[----:B------:R-:W-:Y:S05]  /*1fe20*/  BRA `(.L_x_1597) ;  /* 0xffffd1f000007947 */ /* 0x000fea000383ffff */
.L_x_1528:
        /* <DEDUP_REMOVED lines=13> */
.L_x_1529:
[----:B------:R-:W-:Y:S01]  /*1ff00*/  IMAD.MOV.U32 R11, RZ, RZ, R6 ;  /* 0x000000ffff0b7224 */ /* 0x000fe200078e0006 */
[----:B------:R-:W-:Y:S01]  /*1ff10*/  MOV R10, 0x4 ;  /* 0x00000004000a7802 */ /* 0x000fe20000000f00 */
[----:B--2---:R-:W-:Y:S01]  /*1ff20*/  IMAD.MOV.U32 R3, RZ, RZ, 0x181f ;  /* 0x0000181fff037424 */ /* 0x004fe200078e00ff */
[----:B------:R-:W-:Y:S02]  /*1ff30*/  MOV R2, 0x1ff50 ;  /* 0x0001ff5000027802 */ /* 0x000fe40000000f00 */
[----:B-1-34-:R-:W-:Y:S05]  /*1ff40*/  CALL.REL.NOINC `($__internal_23_$__cuda_sm70_shflsync_idx_p) ;  /* 0x000009c000007944 */ /* 0x01afea0003c00000 */
[----:B------:R-:W-:Y:S01]  /*1ff50*/  MOV R8, R10 ;  /* 0x0000000a00087202 */ /* 0x000fe20000000f00 */
[----:B------:R-:W-:Y:S05]  /*1ff60*/  BRA `(.L_x_1599) ;  /* 0xffffd1a000007947 */ /* 0x000fea000383ffff */
.L_x_1530:
[----:B------:R-:W-:Y:S01]  /*1ff70*/  IMAD.MOV.U32 R11, RZ, RZ, R7 ;  /* 0x000000ffff0b7224 */ /* 0x000fe200078e0007 */
[----:B------:R-:W-:Y:S01]  /*1ff80*/  MOV R10, 0x4 ;  /* 0x00000004000a7802 */ /* 0x000fe20000000f00 */
[----:B--2---:R-:W-:Y:S01]  /*1ff90*/  IMAD.MOV.U32 R3, RZ, RZ, 0x181f ;  /* 0x0000181fff037424 */ /* 0x004fe200078e00ff */
[----:B------:R-:W-:Y:S02]  /*1ffa0*/  MOV R2, 0x1ffc0 ;  /* 0x0001ffc000027802 */ /* 0x000fe40000000f00 */
[----:B-1-34-:R-:W-:Y:S05]  /*1ffb0*/  CALL.REL.NOINC `($__internal_23_$__cuda_sm70_shflsync_idx_p) ;  /* 0x0000095000007944 */ /* 0x01afea0003c00000 */
[----:B------:R-:W-:Y:S01]  /*1ffc0*/  MOV R2, R10 ;  /* 0x0000000a00027202 */ /* 0x000fe20000000f00 */
[----:B------:R-:W-:Y:S05]  /*1ffd0*/  BRA `(.L_x_1600) ;  /* 0xffffd15000007947 */ /* 0x000fea000383ffff */
.L_x_1531:
[----:B------:R-:W-:Y:S01]  /*1ffe0*/  IMAD.MOV.U32 R11, RZ, RZ, R6 ;  /* 0x000000ffff0b7224 */ /* 0x000fe200078e0006 */
[----:B------:R-:W-:Y:S01]  /*1fff0*/  MOV R10, 0x5 ;  /* 0x00000005000a7802 */ /* 0x000fe20000000f00 */
[----:B-1----:R-:W-:Y:S01]  /*20000*/  IMAD.MOV.U32 R3, RZ, RZ, 0x181f ;  /* 0x0000181fff037424 */ /* 0x002fe200078e00ff */
[----:B------:R-:W-:-:S02]  /*20010*/  MOV R2, 0x20030 ;  /* 0x0002003000027802 */ /* 0x000fc40000000f00 */
[----:B--234-:R-:W-:Y:S05]  /*20020*/  CALL.REL.NOINC `($__internal_23_$__cuda_sm70_shflsync_idx_p) ;  /* 0x000008e000007944 */ /* 0x01cfea0003c00000 */
        /* <DEDUP_REMOVED lines=8> */
.L_x_1532:
[----:B------:R-:W-:Y:S01]  /*200b0*/  IMAD.MOV.U32 R11, RZ, RZ, R6 ;  /* 0x000000ffff0b7224 */ /* 0x000fe200078e0006 */
[----:B------:R-:W-:Y:S01]  /*200c0*/  MOV R10, 0x6 ;  /* 0x00000006000a7802 */ /* 0x000fe20000000f00 */
[----:B--2---:R-:W-:Y:S01]  /*200d0*/  IMAD.MOV.U32 R3, RZ, RZ, 0x181f ;  /* 0x0000181fff037424 */ /* 0x004fe200078e00ff */
[----:B------:R-:W-:Y:S02]  /*200e0*/  MOV R2, 0x20100 ;  /* 0x0002010000027802 */ /* 0x000fe40000000f00 */
[----:B-1--4-:R-:W-:Y:S05]  /*200f0*/  CALL.REL.NOINC `($__internal_23_$__cuda_sm70_shflsync_idx_p) ;  /* 0x0000081000007944 */ /* 0x012fea0003c00000 */
[----:B------:R-:W-:Y:S01]  /*20100*/  MOV R8, R10 ;  /* 0x0000000a00087202 */ /* 0x000fe20000000f00 */
[----:B------:R-:W-:Y:S05]  /*20110*/  BRA `(.L_x_1602) ;  /* 0xffffd10000007947 */ /* 0x000fea000383ffff */
.L_x_1533:
[----:B------:R-:W-:Y:S01]  /*20120*/  IMAD.MOV.U32 R11, RZ, RZ, R7 ;  /* 0x000000ffff0b7224 */ /* 0x000fe200078e0007 */
[----:B------:R-:W-:Y:S01]  /*20130*/  MOV R10, 0x6 ;  /* 0x00000006000a7802 */ /* 0x000fe20000000f00 */
[----:B--2---:R-:W-:Y:S01]  /*20140*/  IMAD.MOV.U32 R3, RZ, RZ, 0x181f ;  /* 0x0000181fff037424 */ /* 0x004fe200078e00ff */
[----:B------:R-:W-:Y:S02]  /*20150*/  MOV R2, 0x20170 ;  /* 0x0002017000027802 */ /* 0x000fe40000000f00 */
[----:B-1-34-:R-:W-:Y:S05]  /*20160*/  CALL.REL.NOINC `($__internal_23_$__cuda_sm70_shflsync_idx_p) ;  /* 0x000007a000007944 */ /* 0x01afea0003c00000 */
[----:B------:R-:W-:Y:S01]  /*20170*/  MOV R2, R10 ;  /* 0x0000000a00027202 */ /* 0x000fe20000000f00 */
[----:B------:R-:W-:Y:S05]  /*20180*/  BRA `(.L_x_1603) ;  /* 0xffffd0b000007947 */ /* 0x000fea000383ffff */
.L_x_1534:
[----:B------:R-:W-:Y:S01]  /*20190*/  IMAD.MOV.U32 R11, RZ, RZ, R6 ;  /* 0x000000ffff0b7224 */ /* 0x000fe200078e0006 */
[----:B------:R-:W-:Y:S01]  /*201a0*/  MOV R10, 0x7 ;  /* 0x00000007000a7802 */ /* 0x000fe20000000f00 */
[----:B-1----:R-:W-:Y:S01]  /*201b0*/  IMAD.MOV.U32 R3, RZ, RZ, 0x181f ;  /* 0x0000181fff037424 */ /* 0x002fe200078e00ff */
[----:B------:R-:W-:-:S02]  /*201c0*/  MOV R2, 0x201e0 ;  /* 0x000201e000027802 */ /* 0x000fc40000000f00 */
[----:B--2-4-:R-:W-:Y:S05]  /*201d0*/  CALL.REL.NOINC `($__internal_23_$__cuda_sm70_shflsync_idx_p) ;  /* 0x0000073000007944 */ /* 0x014fea0003c00000 */
        /* <DEDUP_REMOVED lines=8> */
.L_x_1536:
[----:B------:R-:W-:Y:S01]  /*20260*/  IMAD.MOV.U32 R11, RZ, RZ, R45 ;  /* 0x000000ffff0b7224 */ /* 0x000fe200078e002d */
[----:B------:R-:W-:Y:S01]  /*20270*/  MOV R10, RZ ;  /* 0x000000ff000a7202 */ /* 0x000fe20000000f00 */
[----:B----4-:R-:W-:Y:S01]  /*20280*/  IMAD.MOV.U32 R3, RZ, RZ, 0x1f ;  /* 0x0000001fff037424 */ /* 0x010fe200078e00ff */
[----:B------:R-:W-:Y:S02]  /*20290*/  MOV R2, 0x202b0 ;  /* 0x000202b000027802 */ /* 0x000fe40000000f00 */
[----:B------:R-:W-:Y:S05]  /*202a0*/  CALL.REL.NOINC `($__internal_23_$__cuda_sm70_shflsync_idx_p) ;  /* 0x0000066000007944 */ /* 0x000fea0003c00000 */
[----:B------:R-:W-:Y:S01]  /*202b0*/  MOV R9, R10 ;  /* 0x0000000a00097202 */ /* 0x000fe20000000f00 */
[----:B------:R-:W-:Y:S05]  /*202c0*/  BRA `(.L_x_1605) ;  /* 0xffffd14000007947 */ /* 0x000fea000383ffff */
.L_x_1537:
[----:B------:R-:W-:Y:S01]  /*202d0*/  IMAD.MOV.U32 R11, RZ, RZ, R45 ;  /* 0x000000ffff0b7224 */ /* 0x000fe200078e002d */
[----:B------:R-:W-:Y:S01]  /*202e0*/  MOV R10, 0x1 ;  /* 0x00000001000a7802 */ /* 0x000fe20000000f00 */
[----:B----4-:R-:W-:Y:S01]  /*202f0*/  IMAD.MOV.U32 R3, RZ, RZ, 0x1f ;  /* 0x0000001fff037424 */ /* 0x010fe200078e00ff */
[----:B------:R-:W-:Y:S02]  /*20300*/  MOV R2, 0x20320 ;  /* 0x0002032000027802 */ /* 0x000fe40000000f00 */
[----:B-12---:R-:W-:Y:S05]  /*20310*/  CALL.REL.NOINC `($__internal_23_$__cuda_sm70_shflsync_idx_p) ;  /* 0x000005f000007944 */ /* 0x006fea0003c00000 */
[----:B------:R-:W-:Y:S01]  /*20320*/  MOV R8, R10 ;  /* 0x0000000a00087202 */ /* 0x000fe20000000f00 */
[----:B------:R-:W-:Y:S05]  /*20330*/  BRA `(.L_x_1606) ;  /* 0xffffd0f000007947 */ /* 0x000fea000383ffff */
.L_x_1538:
[----:B------:R-:W-:Y:S02]  /*20340*/  MOV R2, 0x1 ;  /* 0x0000000100027802 */ /* 0x000fe40000000f00 */
[----:B------:R-:W-:-:S02]  /*20350*/  MOV R3, 0x20370 ;  /* 0x0002037000037802 */ /* 0x000fc40000000f00 */
[----:B-123--:R-:W-:Y:S05]  /*20360*/  CALL.REL.NOINC `($__internal_24_$__cuda_sm70_shflsync_up_p) ;  /* 0x000005f000007944 */ /* 0x00efea0003c00000 */
[----:B------:R-:W-:Y:S05]  /*20370*/  BRA `(.L_x_1607) ;  /* 0xffffd1e000007947 */ /* 0x000fea000383ffff */
.L_x_1539:
[----:B------:R-:W-:Y:S02]  /*20380*/  MOV R2, 0x2 ;  /* 0x0000000200027802 */ /* 0x000fe40000000f00 */
[----:B------:R-:W-:-:S02]  /*20390*/  MOV R3, 0x203b0 ;  /* 0x000203b000037802 */ /* 0x000fc40000000f00 */
[----:B-12---:R-:W-:Y:S05]  /*203a0*/  CALL.REL.NOINC `($__internal_24_$__cuda_sm70_shflsync_up_p) ;  /* 0x000005b000007944 */ /* 0x006fea0003c00000 */
        /* <DEDUP_REMOVED lines=24> */
.L_x_1543:
[----:B------:R-:W-:Y:S02]  /*20530*/  MOV R2, 0x1 ;  /* 0x0000000100027802 */ /* 0x000fe40000000f00 */
[----:B------:R-:W-:Y:S02]  /*20540*/  MOV R3, 0x20560 ;  /* 0x0002056000037802 */ /* 0x000fe40000000f00 */
[----:B------:R-:W-:Y:S05]  /*20550*/  CALL.REL.NOINC `($__internal_24_$__cuda_sm70_shflsync_up_p) ;  /* 0x0000040000007944 */ /* 0x000fea0003c00000 */
[----:B------:R-:W-:Y:S01]  /*20560*/  MOV R2, R4 ;  /* 0x0000000400027202 */ /* 0x000fe20000000f00 */
[----:B------:R-:W-:Y:S05]  /*20570*/  BRA `(.L_x_1609) ;  /* 0xffffd24000007947 */ /* 0x000fea000383ffff */
.L_x_1544:
        /* <DEDUP_REMOVED lines=27> */
.L_x_1546:
[----:B------:R-:W-:Y:S02]  /*20730*/  SEL R0, RZ, 0x1, P0 ;  /* 0x00000001ff007807 */ /* 0x000fe40000000000 */
[----:B------:R-:W-:Y:S02]  /*20740*/  MOV R2, 0x20760 ;  /* 0x0002076000027802 */ /* 0x000fe40000000f00 */
[----:B---3--:R-:W-:Y:S05]  /*20750*/  CALL.REL.NOINC `($__internal_25_$__cuda_sm70_votesync_ballot) ;  /* 0x0000027000007944 */ /* 0x008fea0003c00000 */
[----:B------:R-:W-:Y:S01]  /*20760*/  MOV R5, R0 ;  /* 0x0000000000057202 */ /* 0x000fe20000000f00 */
[----:B------:R-:W-:Y:S05]  /*20770*/  BRA `(.L_x_1611) ;  /* 0xffffd1d000007947 */ /* 0x000fea000383ffff */
.L_x_1547:
[----:B------:R-:W-:Y:S01]  /*20780*/  IMAD.MOV.U32 R11, RZ, RZ, R6 ;  /* 0x000000ffff0b7224 */ /* 0x000fe200078e0006 */
[----:B------:R-:W-:Y:S01]  /*20790*/  MOV R10, R0 ;  /* 0x00000000000a7202 */ /* 0x000fe20000000f00 */
[----:B------:R-:W-:Y:S01]  /*207a0*/  IMAD.MOV.U32 R3, RZ, RZ, 0x1f ;  /* 0x0000001fff037424 */ /* 0x000fe200078e00ff */
[----:B-1----:R-:W-:Y:S02]  /*207b0*/  MOV R2, 0x207d0 ;  /* 0x000207d000027802 */ /* 0x002fe40000000f00 */
[----:B---3--:R-:W-:Y:S05]  /*207c0*/  CALL.REL.NOINC `($__internal_23_$__cuda_sm70_shflsync_idx_p) ;  /* 0x0000014000007944 */ /* 0x008fea0003c00000 */
[----:B------:R-:W-:Y:S01]  /*207d0*/  IMAD.MOV.U32 R12, RZ, RZ, R10 ;  /* 0x000000ffff0c7224 */ /* 0x000fe200078e000a */
[----:B------:R-:W-:Y:S01]  /*207e0*/  MOV R10, R0 ;  /* 0x00000000000a7202 */ /* 0x000fe20000000f00 */
[----:B------:R-:W-:Y:S01]  /*207f0*/  IMAD.MOV.U32 R11, RZ, RZ, R7 ;  /* 0x000000ffff0b7224 */ /* 0x000fe200078e0007 */
[----:B------:R-:W-:-:S02]  /*20800*/  MOV R3, 0x1f ;  /* 0x0000001f00037802 */ /* 0x000fc40000000f00 */
[----:B------:R-:W-:Y:S02]  /*20810*/  MOV R2, 0x20830 ;  /* 0x0002083000027802 */ /* 0x000fe40000000f00 */
[----:B------:R-:W-:Y:S05]  /*20820*/  CALL.REL.NOINC `($__internal_23_$__cuda_sm70_shflsync_idx_p) ;  /* 0x000000e000007944 */ /* 0x000fea0003c00000 */
[----:B------:R-:W-:Y:S01]  /*20830*/  MOV R7, R10 ;  /* 0x0000000a00077202 */ /* 0x000fe20000000f00 */
[----:B------:R-:W-:Y:S05]  /*20840*/  BRA `(.L_x_1612) ;  /* 0xffffd17000007947 */ /* 0x000fea000383ffff */
.L_x_1550:
[----:B------:R-:W-:Y:S01]  /*20850*/  IMAD.MOV.U32 R11, RZ, RZ, R4 ;  /* 0x000000ffff0b7224 */ /* 0x000fe200078e0004 */
[----:B------:R-:W-:Y:S01]  /*20860*/  MOV R10, R0 ;  /* 0x00000000000a7202 */ /* 0x000fe20000000f00 */
[----:B------:R-:W-:Y:S01]  /*20870*/  IMAD.MOV.U32 R3, RZ, RZ, 0x1f ;  /* 0x0000001fff037424 */ /* 0x000fe200078e00ff */
[----:B-1----:R-:W-:Y:S02]  /*20880*/  MOV R2, 0x208a0 ;  /* 0x000208a000027802 */ /* 0x002fe40000000f00 */
[----:B---34-:R-:W-:Y:S05]  /*20890*/  CALL.REL.NOINC `($__internal_23_$__cuda_sm70_shflsync_idx_p) ;  /* 0x0000007000007944 */ /* 0x018fea0003c00000 */
[----:B------:R-:W-:Y:S01]  /*208a0*/  MOV R13, R10 ;  /* 0x0000000a000d7202 */ /* 0x000fe20000000f00 */
[----:B------:R-:W-:Y:S05]  /*208b0*/  BRA `(.L_x_1549) ;  /* 0xffffd16000007947 */ /* 0x000fea000383ffff */
        .weak           $__internal_22_$__cuda_sm70_shflsync_bfly_p
        .type           $__internal_22_$__cuda_sm70_shflsync_bfly_p,@function
        .size           $__internal_22_$__cuda_sm70_shflsync_bfly_p,($__internal_23_$__cuda_sm70_shflsync_idx_p - $__internal_22_$__cuda_sm70_shflsync_bfly_p)
$__internal_22_$__cuda_sm70_shflsync_bfly_p:
[----:B------:R-:W-:Y:S01]  /*208c0*/  MOV R8, R3 ;  /* 0x0000000300087202 */ /* 0x000fe20000000f00 */
[----:B------:R-:W-:Y:S04]  /*208d0*/  WARPSYNC R10 ;  /* 0x0000000a00007348 */ /* 0x000fe80003800000 */
[----:B------:R-:W-:Y:S01]  /*208e0*/  MOV R9, 0x0 ;  /* 0x0000000000097802 */ /* 0x000fe20000000f00 */
[----:B------:R1:W2:Y:S03]  /*208f0*/  SHFL.BFLY PT, R0, R0, R7, R11 ;  /* 0x0c00000700007389 */ /* 0x0002a600000e000b */
[----:B------:R-:W-:Y:S05]  /*20900*/  RET.REL.NODEC R8 `(_ZN7cutlass13device_kernelIN5flash19enable_sm80_to_sm89INS1_16FlashAttnFwdSm80INS1_25CollectiveMainloopFwdSm80ILi4ELi1ELb0EN4cute5tupleIJNS5_1CILi128EEENS7_ILi80EEENS7_ILi64EEEEEELi64ENS_10bfloat16_tEfNS_4arch4Sm80ELb1ELb0ELb1ELb1ELb0ELb1ELb1ELb1EEENS1_21CollectiveEpilogueFwdINS6_IJS8_SA_S9_EEENS6_IJNS7_ILi1EEESI_SI_EEESC_SE_Li128ELb1ELb1ELb1ELb0EEENS1_36VarlenDynamicPersistentTileSchedulerILi128ELi80ELi128ELi128ELb1ELb1ELb0ELb1ELb1ELb1EEEEEEEEEvNT_6ParamsE) ;  /* 0xfffdf6f008007950 */ /* 0x000fea0003c3ffff */
        .weak           $__internal_23_$__cuda_sm70_shflsync_idx_p
        .type           $__internal_23_$__cuda_sm70_shflsync_idx_p,@function
        .size           $__internal_23_$__cuda_sm70_shflsync_idx_p,($__internal_24_$__cuda_sm70_shflsync_up_p - $__internal_23_$__cuda_sm70_shflsync_idx_p)
$__internal_23_$__cuda_sm70_shflsync_idx_p:
[----:B------:R-:W-:-:S04]  /*20910*/  MOV R44, 0xffffffff ;  /* 0xffffffff002c7802 */ /* 0x000fc80000000f00 */
[----:B------:R-:W-:Y:S04]  /*20920*/  WARPSYNC R44 ;  /* 0x0000002c00007348 */ /* 0x000fe80003800000 */
[----:B------:R1:W2:Y:S02]  /*20930*/  SHFL.IDX PT, R10, R11, R10, R3 ;  /* 0x0000000a0b0a7389 */ /* 0x0002a400000e0003 */
[----:B-1----:R-:W-:-:S04]  /*20940*/  MOV R3, 0x0 ;  /* 0x0000000000037802 */ /* 0x002fc80000000f00 */
[----:B--2---:R-:W-:Y:S05]  /*20950*/  RET.REL.NODEC R2 `(_ZN7cutlass13device_kernelIN5flash19enable_sm80_to_sm89INS1_16FlashAttnFwdSm80INS1_25CollectiveMainloopFwdSm80ILi4ELi1ELb0EN4cute5tupleIJNS5_1CILi128EEENS7_ILi80EEENS7_ILi64EEEEEELi64ENS_10bfloat16_tEfNS_4arch4Sm80ELb1ELb0ELb1ELb1ELb0ELb1ELb1ELb1EEENS1_21CollectiveEpilogueFwdINS6_IJS8_SA_S9_EEENS6_IJNS7_ILi1EEESI_SI_EEESC_SE_Li128ELb1ELb1ELb1ELb0EEENS1_36VarlenDynamicPersistentTileSchedulerILi128ELi80ELi128ELi128ELb1ELb1ELb0ELb1ELb1ELb1EEEEEEEEEvNT_6ParamsE) ;  /* 0xfffdf6a002007950 */ /* 0x004fea0003c3ffff */
        .weak           $__internal_24_$__cuda_sm70_shflsync_up_p
        .type           $__internal_24_$__cuda_sm70_shflsync_up_p,@function
        .size           $__internal_24_$__cuda_sm70_shflsync_up_p,($__internal_25_$__cuda_sm70_votesync_ballot - $__internal_24_$__cuda_sm70_shflsync_up_p)
$__internal_24_$__cuda_sm70_shflsync_up_p:
[----:B------:R-:W-:Y:S02]  /*20960*/  IMAD.MOV.U32 R4, RZ, RZ, RZ ;  /* 0x000000ffff047224 */ /* 0x000fe400078e00ff */
[----:B------:R-:W-:-:S04]  /*20970*/  IMAD.MOV.U32 R10, RZ, RZ, -0x1 ;  /* 0xffffffffff0a7424 */ /* 0x000fc800078e00ff */
[----:B------:R-:W-:Y:S04]  /*20980*/  WARPSYNC R10 ;  /* 0x0000000a00007348 */ /* 0x000fe80003800000 */
[----:B------:R1:W2:Y:S02]  /*20990*/  SHFL.UP PT, R4, R0, R2, R4 ;  /* 0x0400000200047389 */ /* 0x0002a400000e0004 */
[----:B-1----:R-:W-:Y:S02]  /*209a0*/  MOV R2, R3 ;  /* 0x0000000300027202 */ /* 0x002fe40000000f00 */
[----:B------:R-:W-:-:S04]  /*209b0*/  MOV R3, 0x0 ;  /* 0x0000000000037802 */ /* 0x000fc80000000f00 */
[----:B--2---:R-:W-:Y:S05]  /*209c0*/  RET.REL.NODEC R2 `(_ZN7cutlass13device_kernelIN5flash19enable_sm80_to_sm89INS1_16FlashAttnFwdSm80INS1_25CollectiveMainloopFwdSm80ILi4ELi1ELb0EN4cute5tupleIJNS5_1CILi128EEENS7_ILi80EEENS7_ILi64EEEEEELi64ENS_10bfloat16_tEfNS_4arch4Sm80ELb1ELb0ELb1ELb1ELb0ELb1ELb1ELb1EEENS1_21CollectiveEpilogueFwdINS6_IJS8_SA_S9_EEENS6_IJNS7_ILi1EEESI_SI_EEESC_SE_Li128ELb1ELb1ELb1ELb0EEENS1_36VarlenDynamicPersistentTileSchedulerILi128ELi80ELi128ELi128ELb1ELb1ELb0ELb1ELb1ELb1EEEEEEEEEvNT_6ParamsE) ;  /* 0xfffdf63002007950 */ /* 0x004fea0003c3ffff */
        .weak           $__internal_25_$__cuda_sm70_votesync_ballot
        .type           $__internal_25_$__cuda_sm70_votesync_ballot,@function
        .size           $__internal_25_$__cuda_sm70_votesync_ballot,(.L_x_1644 - $__internal_25_$__cuda_sm70_votesync_ballot)
$__internal_25_$__cuda_sm70_votesync_ballot:
[----:B------:R-:W-:Y:S01]  /*209d0*/  ISETP.NE.U32.AND P0, PT, R0, 0x1, PT ;  /* 0x000000010000780c */ /* 0x000fe20003f05070 */
[----:B------:R-:W-:-:S04]  /*209e0*/  IMAD.MOV.U32 R3, RZ, RZ, -0x1 ;  /* 0xffffffffff037424 */ /* 0x000fc800078e00ff */
[----:B------:R-:W-:Y:S08]  /*209f0*/  WARPSYNC R3 ;  /* 0x0000000300007348 */ /* 0x000ff00003800000 */
[----:B------:R-:W-:-:S04]  /*20a00*/  VOTE.ANY R0, PT, !P0 ;  /* 0x0000000000007806 */ /* 0x000fc800040e0100 */
[----:B------:R-:W-:Y:S01]  /*20a10*/  LOP3.LUT R0, R0, R3, RZ, 0xc0, !PT ;  /* 0x0000000300007212 */ /* 0x000fe200078ec0ff */
[----:B------:R-:W-:-:S04]  /*20a20*/  IMAD.MOV.U32 R3, RZ, RZ, 0x0 ;  /* 0x00000000ff037424 */ /* 0x000fc800078e00ff */
[----:B------:R-:W-:Y:S05]  /*20a30*/  RET.REL.NODEC R2 `(_ZN7cutlass13device_kernelIN5flash19enable_sm80_to_sm89INS1_16FlashAttnFwdSm80INS1_25CollectiveMainloopFwdSm80ILi4ELi1ELb0EN4cute5tupleIJNS5_1CILi128EEENS7_ILi80EEENS7_ILi64EEEEEELi64ENS_10bfloat16_tEfNS_4arch4Sm80ELb1ELb0ELb1ELb1ELb0ELb1ELb1ELb1EEENS1_21CollectiveEpilogueFwdINS6_IJS8_SA_S9_EEENS6_IJNS7_ILi1EEESI_SI_EEESC_SE_Li128ELb1ELb1ELb1ELb0EEENS1_36VarlenDynamicPersistentTileSchedulerILi128ELi80ELi128ELi128ELb1ELb1ELb0ELb1ELb1ELb1EEEEEEEEEvNT_6ParamsE) ;  /* 0xfffdf5c002007950 */ /* 0x000fea0003c3ffff */
.L_x_1613:
        /* <DEDUP_REMOVED lines=12> */
.L_x_1644:


//--------------------- .nv.shared._ZN7cutlass13device_kernelIN5flash19enable_sm80_to_sm89INS1_16FlashAttnFwdSm80INS1_25CollectiveMainloopFwdSm80ILi4ELi1ELb0EN4cute5tupleIJNS5_1CILi128EEENS7_ILi112EEENS7_ILi64EEEEEELi64ENS_10bfloat16_tEfNS_4arch4Sm80ELb0ELb0ELb1ELb0ELb0ELb0ELb1ELb1EEENS1_21CollectiveEpilogueFwdINS6_IJS8_SA_S9_EEENS6_IJNS7_ILi1EEESI_SI_EEESC_SE_Li128ELb0ELb1ELb1ELb0EEENS1_19SingleTileSchedulerILb0ELb1ELb1ELi128EEEEEEEEEvNT_6ParamsE --------------------------
	.section	.nv.shared._ZN7cutlass13device_kernelIN5flash19enable_sm80_to_sm89INS1_16FlashAttnFwdSm80INS1_25CollectiveMainloopFwdSm80ILi4ELi1ELb0EN4cute5tupleIJNS5_1CILi128EEENS7_ILi112EEENS7_ILi64EEEEEELi64ENS_10bfloat16_tEfNS_4arch4Sm80ELb0ELb0ELb1ELb0ELb0ELb0ELb1ELb1EEENS1_21CollectiveEpilogueFwdINS6_IJS8_SA_S9_EEENS6_IJNS7_ILi1EEESI_SI_EEESC_SE_Li128ELb0ELb1ELb1ELb0EEENS1_19SingleTileSchedulerILb0ELb1ELb1ELi128EEEEEEEEEvNT_6ParamsE,"aw",@nobits
	.sectionflags	@""
	.align	16


//--------------------- .nv.global                --------------------------
	.section	.nv.global,"aw",@nobits
.nv.global:
	.type		_ZN79_INTERNAL_b13ec3a6_43_flash_fwd_hdim64_bf16_split_softcap_sm80_cu_3fbc093a_33724cute1_E,@object
	.size		_ZN79_INTERNAL_b13ec3a6_43_flash_fwd_hdim64_bf16_split_softcap_sm80_cu_3fbc093a_33724cute1_E,(_ZN79_INTERNAL_b13ec3a6_43_flash_fwd_hdim64_bf16_split_softcap_sm80_cu_3fbc093a_33724cuda3std3__45__cpo6cbeginE - _ZN79_INTERNAL_b13ec3a6_43_flash_fwd_hdim64_bf16_split_softcap_sm80_cu_3fbc093a_33724cute1_E)
_ZN79_INTERNAL_b13ec3a6_43_flash_fwd_hdim64_bf16_split_softcap_sm80_cu_3fbc093a_33724cute1_E:
	.zero		1
	.type		_ZN79_INTERNAL_b13ec3a6_43_flash_fwd_hdim64_bf16_split_softcap_sm80_cu_3fbc093a_33724cuda3std3__45__cpo6cbeginE,@object
	.size		_ZN79_INTERNAL_b13ec3a6_43_flash_fwd_hdim64_bf16_split_softcap_sm80_cu_3fbc093a_33724cuda3std3__45__cpo6cbeginE,(_ZN79_INTERNAL_b13ec3a6_43_flash_fwd_hdim64_bf16_split_softcap_sm80_cu_3fbc093a_33724cuda3std3__48in_placeE - _ZN79_INTERNAL_b13ec3a6_43_flash_fwd_hdim64_bf16_split_softcap_sm80_cu_3fbc093a_33724cuda3std3__45__cpo6cbeginE)
_ZN79_INTERNAL_b13ec3a6_43_flash_fwd_hdim64_bf16_split_softcap_sm80_cu_3fbc093a_33724cuda3std3__45__cpo6cbeginE:
	.zero		1
	.type		_ZN79_INTERNAL_b13ec3a6_43_flash_fwd_hdim64_bf16_split_softcap_sm80_cu_3fbc093a_33724cuda3std3__48in_placeE,@object
	.size		_ZN79_INTERNAL_b13ec3a6_43_flash_fwd_hdim64_bf16_split_softcap_sm80_cu_3fbc093a_33724cuda3std3__48in_placeE,(_ZN79_INTERNAL_b13ec3a6_43_flash_fwd_hdim64_bf16_split_softcap_sm80_cu_3fbc093a_33724cuda3std6ranges3__45__cpo9iter_moveE - _ZN79_INTERNAL_b13ec3a6_43_flash_fwd_hdim64_bf16_split_softcap_sm80_cu_3fbc093a_33724cuda3std3__48in_placeE)
_ZN79_INTERNAL_b13ec3a6_43_flash_fwd_hdim64_bf16_split_softcap_sm80_cu_3fbc093a_33724cuda3std3__48in_placeE:
	.zero		1
	.type		_ZN79_INTERNAL_b13ec3a6_43_flash_fwd_hdim64_bf16_split_softcap_sm80_cu_3fbc093a_33724cuda3std6ranges3__45__cpo9iter_moveE,@object
	.size		_ZN79_INTERNAL_b13ec3a6_43_flash_fwd_hdim64_bf16_split_softcap_sm80_cu_3fbc093a_33724cuda3std6ranges3__45__cpo9iter_moveE,(_ZN79_INTERNAL_b13ec3a6_43_flash_fwd_hdim64_bf16_split_softcap_sm80_cu_3fbc093a_33724cuda3std3__45__cpo5beginE - _ZN79_INTERNAL_b13ec3a6_43_flash_fwd_hdim64_bf16_split_softcap_sm80_cu_3fbc093a_33724cuda3std6ranges3__45__cpo9iter_moveE)
_ZN79_INTERNAL_b13ec3a6_43_flash_fwd_hdim64_bf16_split_softcap_sm80_cu_3fbc093a_33724cuda3std6ranges3__45__cpo9iter_moveE:
	.zero		1
	.type		_ZN79_INTERNAL_b13ec3a6_43_flash_fwd_hdim64_bf16_split_softcap_sm80_cu_3fbc093a_33724cuda3std3__45__cpo5beginE,@object
	.size		_ZN79_INTERNAL_b13ec3a6_43_flash_fwd_hdim64_bf16_split_softcap_sm80_cu_3fbc093a_33724cuda3std3__45__cpo5beginE,(_ZN79_INTERNAL_b13ec3a6_43_flash_fwd_hdim64_bf16_split_softcap_sm80_cu_3fbc093a_33724cuda3std3__481_GLOBAL__N__b13ec3a6_43_flash_fwd_hdim64_bf16_split_softcap_sm80_cu_3fbc093a_33726ignoreE - _ZN79_INTERNAL_b13ec3a6_43_flash_fwd_hdim64_bf16_split_softcap_sm80_cu_3fbc093a_33724cuda3std3__45__cpo5beginE)
_ZN79_INTERNAL_b13ec3a6_43_flash_fwd_hdim64_bf16_split_softcap_sm80_cu_3fbc093a_33724cuda3std3__45__cpo5beginE:
	.zero		1
	.type		_ZN79_INTERNAL_b13ec3a6_43_flash_fwd_hdim64_bf16_split_softcap_sm80_cu_3fbc093a_33724cuda3std3__481_GLOBAL__N__b13ec3a6_43_flash_fwd_hdim64_bf16_split_softcap_sm80_cu_3fbc093a_33726ignoreE,@object
	.size		_ZN79_INTERNAL_b13ec3a6_43_flash_fwd_hdim64_bf16_split_softcap_sm80_cu_3fbc093a_33724cuda3std3__481_GLOBAL__N__b13ec3a6_43_flash_fwd_hdim64_bf16_split_softcap_sm80_cu_3fbc093a_33726ignoreE,(_ZN79_INTERNAL_b13ec3a6_43_flash_fwd_hdim64_bf16_split_softcap_sm80_cu_3fbc093a_33724cute7productE - _ZN79_INTERNAL_b13ec3a6_43_flash_fwd_hdim64_bf16_split_softcap_sm80_cu_3fbc093a_33724cuda3std3__481_GLOBAL__N__b13ec3a6_43_flash_fwd_hdim64_bf16_split_softcap_sm80_cu_3fbc093a_33726ignoreE)
_ZN79_INTERNAL_b13ec3a6_43_flash_fwd_hdim64_bf16_split_softcap_sm80_cu_3fbc093a_33724cuda3std3__481_GLOBAL__N__b13ec3a6_43_flash_fwd_hdim64_bf16_split_softcap_sm80_cu_3fbc093a_33726ignoreE:
	.zero		1
	.type		_ZN79_INTERNAL_b13ec3a6_43_flash_fwd_hdim64_bf16_split_softcap_sm80_cu_3fbc093a_33724cute7productE,@object
	.size		_ZN79_INTERNAL_b13ec3a6_43_flash_fwd_hdim64_bf16_split_softcap_sm80_cu_3fbc093a_33724cute7productE,(_ZN79_INTERNAL_b13ec3a6_43_flash_fwd_hdim64_bf16_split_softcap_sm80_cu_3fbc093a_33724cuda3std3__45__cpo3endE - _ZN79_INTERNAL_b13ec3a6_43_flash_fwd_hdim64_bf16_split_softcap_sm80_cu_3fbc093a_33724cute7productE)
_ZN79_INTERNAL_b13ec3a6_43_flash_fwd_hdim64_bf16_split_softcap_sm80_cu_3fbc093a_33724cute7productE:
	.zero		1
	.type		_ZN79_INTERNAL_b13ec3a6_43_flash_fwd_hdim64_bf16_split_softcap_sm80_cu_3fbc093a_33724cuda3std3__45__cpo3endE,@object
	.size		_ZN79_INTERNAL_b13ec3a6_43_flash_fwd_hdim64_bf16_split_softcap_sm80_cu_3fbc093a_33724cuda3std3__45__cpo3endE,(_ZN79_INTERNAL_b13ec3a6_43_flash_fwd_hdim64_bf16_split_softcap_sm80_cu_3fbc093a_33724cuda3std3__419piecewise_constructE - _ZN79_INTERNAL_b13ec3a6_43_flash_fwd_hdim64_bf16_split_softcap_sm80_cu_3fbc093a_33724cuda3std3__45__cpo3endE)
_ZN79_INTERNAL_b13ec3a6_43_flash_fwd_hdim64_bf16_split_softcap_sm80_cu_3fbc093a_33724cuda3std3__45__cpo3endE:
	.zero		1
	.type		_ZN79_INTERNAL_b13ec3a6_43_flash_fwd_hdim64_bf16_split_softcap_sm80_cu_3fbc093a_33724cuda3std3__419piecewise_constructE,@object
	.size		_ZN79_INTERNAL_b13ec3a6_43_flash_fwd_hdim64_bf16_split_softcap_sm80_cu_3fbc093a_33724cuda3std3__419piecewise_constructE,(_ZN79_INTERNAL_b13ec3a6_43_flash_fwd_hdim64_bf16_split_softcap_sm80_cu_3fbc093a_33724cuda3std3__45__cpo4cendE - _ZN79_INTERNAL_b13ec3a6_43_flash_fwd_hdim64_bf16_split_softcap_sm80_cu_3fbc093a_33724cuda3std3__419piecewise_constructE)
_ZN79_INTERNAL_b13ec3a6_43_flash_fwd_hdim64_bf16_split_softcap_sm80_cu_3fbc093a_33724cuda3std3__419piecewise_constructE:
	.zero		1
	.type		_ZN79_INTERNAL_b13ec3a6_43_flash_fwd_hdim64_bf16_split_softcap_sm80_cu_3fbc093a_33724cuda3std3__45__cpo4cendE,@object
	.size		_ZN79_INTERNAL_b13ec3a6_43_flash_fwd_hdim64_bf16_split_softcap_sm80_cu_3fbc093a_33724cuda3std3__45__cpo4cendE,(_ZN79_INTERNAL_b13ec3a6_43_flash_fwd_hdim64_bf16_split_softcap_sm80_cu_3fbc093a_33724cuda3std6ranges3__45__cpo4swapE - _ZN79_INTERNAL_b13ec3a6_43_flash_fwd_hdim64_bf16_split_softcap_sm80_cu_3fbc093a_33724cuda3std3__45__cpo4cendE)
_ZN79_INTERNAL_b13ec3a6_43_flash_fwd_hdim64_bf16_split_softcap_sm80_cu_3fbc093a_33724cuda3std3__45__cpo4cendE:
	.zero		1
	.type		_ZN79_INTERNAL_b13ec3a6_43_flash_fwd_hdim64_bf16_split_softcap_sm80_cu_3fbc093a_33724cuda3std6ranges3__45__cpo4swapE,@object
	.size		_ZN79_INTERNAL_b13ec3a6_43_flash_fwd_hdim64_bf16_split_softcap_sm80_cu_3fbc093a_33724cuda3std6ranges3__45__cpo4swapE,(.L_7 - _ZN79_INTERNAL_b13ec3a6_43_flash_fwd_hdim64_bf16_split_softcap_sm80_cu_3fbc093a_33724cuda3std6ranges3__45__cpo4swapE)
_ZN79_INTERNAL_b13ec3a6_43_flash_fwd_hdim64_bf16_split_softcap_sm80_cu_3fbc093a_33724cuda3std6ranges3__45__cpo4swapE:
	.zero		1
.L_7:


//--------------------- .nv.shared._ZN7cutlass13device_kernelIN5flash19enable_sm80_to_sm89INS1_16FlashAttnFwdSm80INS1_25CollectiveMainloopFwdSm80ILi4ELi1ELb0EN4cute5tupleIJNS5_1CILi128EEENS7_ILi80EEENS7_ILi64EEEEEELi64ENS_10bfloat16_tEfNS_4arch4Sm80ELb0ELb0ELb1ELb1ELb0ELb0ELb1ELb1EEENS1_21CollectiveEpilogueFwdINS6_IJS8_SA_S9_EEENS6_IJNS7_ILi1EEESI_SI_EEESC_SE_Li128ELb1ELb1ELb1ELb0EEENS1_36VarlenDynamicPersistentTileSchedulerILi128ELi80ELi128ELi128ELb1ELb1ELb0ELb0ELb1ELb1EEEEEEEEEvNT_6ParamsE --------------------------
	.section	.nv.shared._ZN7cutlass13device_kernelIN5flash19enable_sm80_to_sm89INS1_16FlashAttnFwdSm80INS1_25CollectiveMainloopFwdSm80ILi4ELi1ELb0EN4cute5tupleIJNS5_1CILi128EEENS7_ILi80EEENS7_ILi64EEEEEELi64ENS_10bfloat16_tEfNS_4arch4Sm80ELb0ELb0ELb1ELb1ELb0ELb0ELb1ELb1EEENS1_21CollectiveEpilogueFwdINS6_IJS8_SA_S9_EEENS6_IJNS7_ILi1EEESI_SI_EEESC_SE_Li128ELb1ELb1ELb1ELb0EEENS1_36VarlenDynamicPersistentTileSchedulerILi128ELi80ELi128ELi128ELb1ELb1ELb0ELb0ELb1ELb1EEEEEEEEEvNT_6ParamsE,"aw",@nobits
	.sectionflags	@""
	.align	16


//--------------------- .nv.shared._ZN7cutlass13device_kernelIN5flash19enable_sm80_to_sm89INS1_16FlashAttnFwdSm80INS1_25CollectiveMainloopFwdSm80ILi4ELi1ELb0EN4cute5tupleIJNS5_1CILi128EEENS7_ILi80EEENS7_ILi64EEEEEELi64ENS_10bfloat16_tEfNS_4arch4Sm80ELb0ELb0ELb1ELb1ELb0ELb1ELb1ELb1EEENS1_21CollectiveEpilogueFwdINS6_IJS8_SA_S9_EEENS6_IJNS7_ILi1EEESI_SI_EEESC_SE_Li128ELb1ELb1ELb1ELb0EEENS1_36VarlenDynamicPersistentTileSchedulerILi128ELi80ELi128ELi128ELb1ELb1ELb0ELb0ELb1ELb1EEEEEEEEEvNT_6ParamsE --------------------------
	.section	.nv.shared._ZN7cutlass13device_kernelIN5flash19enable_sm80_to_sm89INS1_16FlashAttnFwdSm80INS1_25CollectiveMainloopFwdSm80ILi4ELi1ELb0EN4cute5tupleIJNS5_1CILi128EEENS7_ILi80EEENS7_ILi64EEEEEELi64ENS_10bfloat16_tEfNS_4arch4Sm80ELb0ELb0ELb1ELb1ELb0ELb1ELb1ELb1EEENS1_21CollectiveEpilogueFwdINS6_IJS8_SA_S9_EEENS6_IJNS7_ILi1EEESI_SI_EEESC_SE_Li128ELb1ELb1ELb1ELb0EEENS1_36VarlenDynamicPersistentTileSchedulerILi128ELi80ELi128ELi128ELb1ELb1ELb0ELb0ELb1ELb1EEEEEEEEEvNT_6ParamsE,"aw",@nobits
	.sectionflags	@""
	.align	16


//--------------------- .nv.shared._ZN7cutlass13device_kernelIN5flash19enable_sm80_to_sm89INS1_16FlashAttnFwdSm80INS1_25CollectiveMainloopFwdSm80ILi4ELi1ELb0EN4cute5tupleIJNS5_1CILi128EEENS7_ILi96EEENS7_ILi64EEEEEELi64ENS_10bfloat16_tEfNS_4arch4Sm80ELb0ELb1ELb1ELb0ELb0ELb0ELb1ELb1EEENS1_21CollectiveEpilogueFwdINS6_IJS8_SA_S9_EEENS6_IJNS7_ILi1EEESI_SI_EEESC_SE_Li128ELb0ELb1ELb1ELb0EEENS1_19SingleTileSchedulerILb0ELb1ELb1ELi128EEEEEEEEEvNT_6ParamsE --------------------------
	.section	.nv.shared._ZN7cutlass13device_kernelIN5flash19enable_sm80_to_sm89INS1_16FlashAttnFwdSm80INS1_25CollectiveMainloopFwdSm80ILi4ELi1ELb0EN4cute5tupleIJNS5_1CILi128EEENS7_ILi96EEENS7_ILi64EEEEEELi64ENS_10bfloat16_tEfNS_4arch4Sm80ELb0ELb1ELb1ELb0ELb0ELb0ELb1ELb1EEENS1_21CollectiveEpilogueFwdINS6_IJS8_SA_S9_EEENS6_IJNS7_ILi1EEESI_SI_EEESC_SE_Li128ELb0ELb1ELb1ELb0EEENS1_19SingleTileSchedulerILb0ELb1ELb1ELi128EEEEEEEEEvNT_6ParamsE,"aw",@nobits
	.sectionflags	@""
	.align	16


//--------------------- .nv.shared._ZN7cutlass13device_kernelIN5flash19enable_sm80_to_sm89INS1_16FlashAttnFwdSm80INS1_25CollectiveMainloopFwdSm80ILi4ELi1ELb0EN4cute5tupleIJNS5_1CILi128EEENS7_ILi80EEENS7_ILi64EEEEEELi64ENS_10bfloat16_tEfNS_4arch4Sm80ELb0ELb1ELb1ELb1ELb0ELb0ELb1ELb1EEENS1_21CollectiveEpilogueFwdINS6_IJS8_SA_S9_EEENS6_IJNS7_ILi1EEESI_SI_EEESC_SE_Li128ELb1ELb1ELb1ELb0EEENS1_36VarlenDynamicPersistentTileSchedulerILi128ELi80ELi128ELi128ELb1ELb1ELb0ELb1ELb0ELb1EEEEEEEEEvNT_6ParamsE --------------------------
	.section	.nv.shared._ZN7cutlass13device_kernelIN5flash19enable_sm80_to_sm89INS1_16FlashAttnFwdSm80INS1_25CollectiveMainloopFwdSm80ILi4ELi1ELb0EN4cute5tupleIJNS5_1CILi128EEENS7_ILi80EEENS7_ILi64EEEEEELi64ENS_10bfloat16_tEfNS_4arch4Sm80ELb0ELb1ELb1ELb1ELb0ELb0ELb1ELb1EEENS1_21CollectiveEpilogueFwdINS6_IJS8_SA_S9_EEENS6_IJNS7_ILi1EEESI_SI_EEESC_SE_Li128ELb1ELb1ELb1ELb0EEENS1_36VarlenDynamicPersistentTileSchedulerILi128ELi80ELi128ELi128ELb1ELb1ELb0ELb1ELb0ELb1EEEEEEEEEvNT_6ParamsE,"aw",@nobits
	.sectionflags	@""
	.align	16


//--------------------- .nv.shared._ZN7cutlass13device_kernelIN5flash19enable_sm80_to_sm89INS1_16FlashAttnFwdSm80INS1_25CollectiveMainloopFwdSm80ILi4ELi1ELb0EN4cute5tupleIJNS5_1CILi128EEENS7_ILi80EEENS7_ILi64EEEEEELi64ENS_10bfloat16_tEfNS_4arch4Sm80ELb0ELb1ELb1ELb1ELb0ELb1ELb1ELb1EEENS1_21CollectiveEpilogueFwdINS6_IJS8_SA_S9_EEENS6_IJNS7_ILi1EEESI_SI_EEESC_SE_Li128ELb1ELb1ELb1ELb0EEENS1_36VarlenDynamicPersistentTileSchedulerILi128ELi80ELi128ELi128ELb1ELb1ELb0ELb1ELb0ELb1EEEEEEEEEvNT_6ParamsE --------------------------
	.section	.nv.shared._ZN7cutlass13device_kernelIN5flash19enable_sm80_to_sm89INS1_16FlashAttnFwdSm80INS1_25CollectiveMainloopFwdSm80ILi4ELi1ELb0EN4cute5tupleIJNS5_1CILi128EEENS7_ILi80EEENS7_ILi64EEEEEELi64ENS_10bfloat16_tEfNS_4arch4Sm80ELb0ELb1ELb1ELb1ELb0ELb1ELb1ELb1EEENS1_21CollectiveEpilogueFwdINS6_IJS8_SA_S9_EEENS6_IJNS7_ILi1EEESI_SI_EEESC_SE_Li128ELb1ELb1ELb1ELb0EEENS1_36VarlenDynamicPersistentTileSchedulerILi128ELi80ELi128ELi128ELb1ELb1ELb0ELb1ELb0ELb1EEEEEEEEEvNT_6ParamsE,"aw",@nobits
	.sectionflags	@""
	.align	16


//--------------------- .nv.shared._ZN7cutlass13device_kernelIN5flash19enable_sm80_to_sm89INS1_16FlashAttnFwdSm80INS1_25CollectiveMainloopFwdSm80ILi4ELi1ELb0EN4cute5tupleIJNS5_1CILi128EEENS7_ILi112EEENS7_ILi64EEEEEELi64ENS_10bfloat16_tEfNS_4arch4Sm80ELb1ELb0ELb1ELb0ELb0ELb0ELb1ELb1EEENS1_21CollectiveEpilogueFwdINS6_IJS8_SA_S9_EEENS6_IJNS7_ILi1EEESI_SI_EEESC_SE_Li128ELb0ELb1ELb1ELb0EEENS1_30DynamicPersistentTileSchedulerILi128ELi128ELb1ELb1ELb0EEEEEEEEEvNT_6ParamsE --------------------------
	.section	.nv.shared._ZN7cutlass13device_kernelIN5flash19enable_sm80_to_sm89INS1_16FlashAttnFwdSm80INS1_25CollectiveMainloopFwdSm80ILi4ELi1ELb0EN4cute5tupleIJNS5_1CILi128EEENS7_ILi112EEENS7_ILi64EEEEEELi64ENS_10bfloat16_tEfNS_4arch4Sm80ELb1ELb0ELb1ELb0ELb0ELb0ELb1ELb1EEENS1_21CollectiveEpilogueFwdINS6_IJS8_SA_S9_EEENS6_IJNS7_ILi1EEESI_SI_EEESC_SE_Li128ELb0ELb1ELb1ELb0EEENS1_30DynamicPersistentTileSchedulerILi128ELi128ELb1ELb1ELb0EEEEEEEEEvNT_6ParamsE,"aw",@nobits
	.sectionflags	@""
	.align	16


//--------------------- .nv.shared._ZN7cutlass13device_kernelIN5flash19enable_sm80_to_sm89INS1_16FlashAttnFwdSm80INS1_25CollectiveMainloopFwdSm80ILi4ELi1ELb0EN4cute5tupleIJNS5_1CILi128EEENS7_ILi80EEENS7_ILi64EEEEEELi64ENS_10bfloat16_tEfNS_4arch4Sm80ELb1ELb0ELb1ELb1ELb0ELb0ELb1ELb1EEENS1_21CollectiveEpilogueFwdINS6_IJS8_SA_S9_EEENS6_IJNS7_ILi1EEESI_SI_EEESC_SE_Li128ELb1ELb1ELb1ELb0EEENS1_36VarlenDynamicPersistentTileSchedulerILi128ELi80ELi128ELi128ELb1ELb1ELb0ELb1ELb1ELb1EEEEEEEEEvNT_6ParamsE --------------------------
	.section	.nv.shared._ZN7cutlass13device_kernelIN5flash19enable_sm80_to_sm89INS1_16FlashAttnFwdSm80INS1_25CollectiveMainloopFwdSm80ILi4ELi1ELb0EN4cute5tupleIJNS5_1CILi128EEENS7_ILi80EEENS7_ILi64EEEEEELi64ENS_10bfloat16_tEfNS_4arch4Sm80ELb1ELb0ELb1ELb1ELb0ELb0ELb1ELb1EEENS1_21CollectiveEpilogueFwdINS6_IJS8_SA_S9_EEENS6_IJNS7_ILi1EEESI_SI_EEESC_SE_Li128ELb1ELb1ELb1ELb0EEENS1_36VarlenDynamicPersistentTileSchedulerILi128ELi80ELi128ELi128ELb1ELb1ELb0ELb1ELb1ELb1EEEEEEEEEvNT_6ParamsE,"aw",@nobits
	.sectionflags	@""
	.align	16


//--------------------- .nv.shared._ZN7cutlass13device_kernelIN5flash19enable_sm80_to_sm89INS1_16FlashAttnFwdSm80INS1_25CollectiveMainloopFwdSm80ILi4ELi1ELb0EN4cute5tupleIJNS5_1CILi128EEENS7_ILi80EEENS7_ILi64EEEEEELi64ENS_10bfloat16_tEfNS_4arch4Sm80ELb1ELb0ELb1ELb1ELb0ELb1ELb1ELb1EEENS1_21CollectiveEpilogueFwdINS6_IJS8_SA_S9_EEENS6_IJNS7_ILi1EEESI_SI_EEESC_SE_Li128ELb1ELb1ELb1ELb0EEENS1_36VarlenDynamicPersistentTileSchedulerILi128ELi80ELi128ELi128ELb1ELb1ELb0ELb1ELb1ELb1EEEEEEEEEvNT_6ParamsE --------------------------
	.section	.nv.shared._ZN7cutlass13device_kernelIN5flash19enable_sm80_to_sm89INS1_16FlashAttnFwdSm80INS1_25CollectiveMainloopFwdSm80ILi4ELi1ELb0EN4cute5tupleIJNS5_1CILi128EEENS7_ILi80EEENS7_ILi64EEEEEELi64ENS_10bfloat16_tEfNS_4arch4Sm80ELb1ELb0ELb1ELb1ELb0ELb1ELb1ELb1EEENS1_21CollectiveEpilogueFwdINS6_IJS8_SA_S9_EEENS6_IJNS7_ILi1EEESI_SI_EEESC_SE_Li128ELb1ELb1ELb1ELb0EEENS1_36VarlenDynamicPersistentTileSchedulerILi128ELi80ELi128ELi128ELb1ELb1ELb0ELb1ELb1ELb1EEEEEEEEEvNT_6ParamsE,"aw",@nobits
	.sectionflags	@""
	.align	16
